	.target	sm_90a

	.elftype	@"ET_EXEC"


//--------------------- .note.nv.tkinfo           --------------------------
	.section	.note.nv.tkinfo,"",@"SHT_NOTE"
	.sectionflags	@"SHF_NOTE_NV_TKINFO"
	.tkinfo
        /*0018*/ 	.word	0x00000002
        /*0030*/ 	.string	""
        /*0030*/ 	.string	"ptxas"
        /*0030*/ 	.string	"Cuda compilation tools, release 13.0, V13.0.88"
        /*0030*/ 	.string	"Build cuda_13.0.r13.0/compiler.36424714_0"
        /*0030*/ 	.string	"-arch sm_90a -m 64 "



//--------------------- .note.nv.cuinfo           --------------------------
	.section	.note.nv.cuinfo,"",@"SHT_NOTE"
	.sectionflags	@"SHF_NOTE_NV_CUINFO"
        /*0018*/ 	.short	0x0002
        /*001a*/ 	.short	0x005a
        /*001c*/ 	.short	0x0082
	.zero		2


//--------------------- .nv.info                  --------------------------
	.section	.nv.info,"",@"SHT_CUDA_INFO"
	.align	4


	//----- nvinfo : EIATTR_REGCOUNT
	.align		4
        /*0000*/ 	.byte	0x04, 0x2f
        /*0002*/ 	.short	(.L_25 - .L_24)
	.align		4
.L_24:
        /*0004*/ 	.word	index@(_ZN7cutlass13device_kernelIN5flash11enable_sm90INS1_16FlashAttnFwdSm90INS1_25CollectiveMainloopFwdSm90ILi2EN4cute5tupleIJNS5_1CILi1EEES8_S8_EEENS6_IJNS7_ILi128EEESA_NS7_ILi192EEEEEELi128ENS_6half_tEfNS_4arch4Sm90ELb1ELb0ELb1ELb1ELb0ELb1ELb0ELb1ELb1ELb0ELb0ELb0EEENS1_21CollectiveEpilogueFwdINS6_IJSA_SA_SA_EEES9_SD_SF_Li256ELb1ELb0ELb0ELb0EEENS1_36VarlenDynamicPersistentTileSchedulerILi128ELi128ELi256ELi32ELb0ELb0ELb1ELb1ELb1ELb1EEEEEEEEEvNT_6ParamsE)
        /*0008*/ 	.word	0x000000a8


	//----- nvinfo : EIATTR_FRAME_SIZE
	.align		4
.L_25:
        /*000c*/ 	.byte	0x04, 0x11
        /*000e*/ 	.short	(.L_27 - .L_26)
	.align		4
.L_26:
        /*0010*/ 	.word	index@(_ZN7cutlass13device_kernelIN5flash11enable_sm90INS1_16FlashAttnFwdSm90INS1_25CollectiveMainloopFwdSm90ILi2EN4cute5tupleIJNS5_1CILi1EEES8_S8_EEENS6_IJNS7_ILi128EEESA_NS7_ILi192EEEEEELi128ENS_6half_tEfNS_4arch4Sm90ELb1ELb0ELb1ELb1ELb0ELb1ELb0ELb1ELb1ELb0ELb0ELb0EEENS1_21CollectiveEpilogueFwdINS6_IJSA_SA_SA_EEES9_SD_SF_Li256ELb1ELb0ELb0ELb0EEENS1_36VarlenDynamicPersistentTileSchedulerILi128ELi128ELi256ELi32ELb0ELb0ELb1ELb1ELb1ELb1EEEEEEEEEvNT_6ParamsE)
        /*0014*/ 	.word	0x00000038


	//----- nvinfo : EIATTR_REGCOUNT
	.align		4
.L_27:
        /*0018*/ 	.byte	0x04, 0x2f
        /*001a*/ 	.short	(.L_29 - .L_28)
	.align		4
.L_28:
        /*001c*/ 	.word	index@(_ZN7cutlass13device_kernelIN5flash11enable_sm90INS1_16FlashAttnFwdSm90INS1_25CollectiveMainloopFwdSm90ILi2EN4cute5tupleIJNS5_1CILi1EEES8_S8_EEENS6_IJNS7_ILi128EEESA_NS7_ILi192EEEEEELi128ENS_6half_tEfNS_4arch4Sm90ELb1ELb0ELb1ELb1ELb0ELb0ELb0ELb1ELb1ELb0ELb0ELb0EEENS1_21CollectiveEpilogueFwdINS6_IJSA_SA_SA_EEES9_SD_SF_Li256ELb1ELb0ELb0ELb0EEENS1_36VarlenDynamicPersistentTileSchedulerILi128ELi128ELi256ELi32ELb0ELb0ELb1ELb1ELb1ELb1EEEEEEEEEvNT_6ParamsE)
        /*0020*/ 	.word	0x000000a8


	//----- nvinfo : EIATTR_FRAME_SIZE
	.align		4
.L_29:
        /*0024*/ 	.byte	0x04, 0x11
        /*0026*/ 	.short	(.L_31 - .L_30)
	.align		4
.L_30:
        /*0028*/ 	.word	index@(_ZN7cutlass13device_kernelIN5flash11enable_sm90INS1_16FlashAttnFwdSm90INS1_25CollectiveMainloopFwdSm90ILi2EN4cute5tupleIJNS5_1CILi1EEES8_S8_EEENS6_IJNS7_ILi128EEESA_NS7_ILi192EEEEEELi128ENS_6half_tEfNS_4arch4Sm90ELb1ELb0ELb1ELb1ELb0ELb0ELb0ELb1ELb1ELb0ELb0ELb0EEENS1_21CollectiveEpilogueFwdINS6_IJSA_SA_SA_EEES9_SD_SF_Li256ELb1ELb0ELb0ELb0EEENS1_36VarlenDynamicPersistentTileSchedulerILi128ELi128ELi256ELi32ELb0ELb0ELb1ELb1ELb1ELb1EEEEEEEEEvNT_6ParamsE)
        /*002c*/ 	.word	0x00000030


	//----- nvinfo : EIATTR_REGCOUNT
	.align		4
.L_31:
        /*0030*/ 	.byte	0x04, 0x2f
        /*0032*/ 	.short	(.L_33 - .L_32)
	.align		4
.L_32:
        /*0034*/ 	.word	index@(_ZN7cutlass13device_kernelIN5flash11enable_sm90INS1_16FlashAttnFwdSm90INS1_25CollectiveMainloopFwdSm90ILi2EN4cute5tupleIJNS5_1CILi1EEES8_S8_EEENS6_IJNS7_ILi128EEESA_NS7_ILi192EEEEEELi128ENS_6half_tEfNS_4arch4Sm90ELb1ELb0ELb1ELb0ELb0ELb0ELb0ELb1ELb1ELb0ELb0ELb0EEENS1_21CollectiveEpilogueFwdINS6_IJSA_SA_SA_EEES9_SD_SF_Li256ELb0ELb0ELb0ELb0EEENS1_30DynamicPersistentTileSchedulerILi256ELi32ELb0ELb0ELb1EEEEEEEEEvNT_6ParamsE)
        /*0038*/ 	.word	0x000000a8


	//----- nvinfo : EIATTR_FRAME_SIZE
	.align		4
.L_33:
        /*003c*/ 	.byte	0x04, 0x11
        /*003e*/ 	.short	(.L_35 - .L_34)
	.align		4
.L_34:
        /*0040*/ 	.word	index@(_ZN7cutlass13device_kernelIN5flash11enable_sm90INS1_16FlashAttnFwdSm90INS1_25CollectiveMainloopFwdSm90ILi2EN4cute5tupleIJNS5_1CILi1EEES8_S8_EEENS6_IJNS7_ILi128EEESA_NS7_ILi192EEEEEELi128ENS_6half_tEfNS_4arch4Sm90ELb1ELb0ELb1ELb0ELb0ELb0ELb0ELb1ELb1ELb0ELb0ELb0EEENS1_21CollectiveEpilogueFwdINS6_IJSA_SA_SA_EEES9_SD_SF_Li256ELb0ELb0ELb0ELb0EEENS1_30DynamicPersistentTileSchedulerILi256ELi32ELb0ELb0ELb1EEEEEEEEEvNT_6ParamsE)
        /*0044*/ 	.word	0x00000008


	//----- nvinfo : EIATTR_REGCOUNT
	.align		4
.L_35:
        /*0048*/ 	.byte	0x04, 0x2f
        /*004a*/ 	.short	(.L_37 - .L_36)
	.align		4
.L_36:
        /*004c*/ 	.word	index@(_ZN7cutlass13device_kernelIN5flash11enable_sm90INS1_16FlashAttnFwdSm90INS1_25CollectiveMainloopFwdSm90ILi2EN4cute5tupleIJNS5_1CILi1EEES8_S8_EEENS6_IJNS7_ILi128EEENS7_ILi96EEENS7_ILi192EEEEEELi128ENS_6half_tEfNS_4arch4Sm90ELb0ELb1ELb1ELb1ELb0ELb1ELb0ELb1ELb1ELb0ELb0ELb0EEENS1_21CollectiveEpilogueFwdINS6_IJSA_SA_SB_EEES9_SE_SG_Li256ELb1ELb0ELb0ELb0EEENS1_36VarlenDynamicPersistentTileSchedulerILi128ELi96ELi256ELi32ELb0ELb0ELb1ELb1ELb0ELb1EEEEEEEEEvNT_6ParamsE)
        /*0050*/ 	.word	0x000000a8


	//----- nvinfo : EIATTR_FRAME_SIZE
	.align		4
.L_37:
        /*0054*/ 	.byte	0x04, 0x11
        /*0056*/ 	.short	(.L_39 - .L_38)
	.align		4
.L_38:
        /*0058*/ 	.word	index@(_ZN7cutlass13device_kernelIN5flash11enable_sm90INS1_16FlashAttnFwdSm90INS1_25CollectiveMainloopFwdSm90ILi2EN4cute5tupleIJNS5_1CILi1EEES8_S8_EEENS6_IJNS7_ILi128EEENS7_ILi96EEENS7_ILi192EEEEEELi128ENS_6half_tEfNS_4arch4Sm90ELb0ELb1ELb1ELb1ELb0ELb1ELb0ELb1ELb1ELb0ELb0ELb0EEENS1_21CollectiveEpilogueFwdINS6_IJSA_SA_SB_EEES9_SE_SG_Li256ELb1ELb0ELb0ELb0EEENS1_36VarlenDynamicPersistentTileSchedulerILi128ELi96ELi256ELi32ELb0ELb0ELb1ELb1ELb0ELb1EEEEEEEEEvNT_6ParamsE)
        /*005c*/ 	.word	0x00000048


	//----- nvinfo : EIATTR_REGCOUNT
	.align		4
.L_39:
        /*0060*/ 	.byte	0x04, 0x2f
        /*0062*/ 	.short	(.L_41 - .L_40)
	.align		4
.L_40:
        /*0064*/ 	.word	index@(_ZN7cutlass13device_kernelIN5flash11enable_sm90INS1_16FlashAttnFwdSm90INS1_25CollectiveMainloopFwdSm90ILi2EN4cute5tupleIJNS5_1CILi1EEES8_S8_EEENS6_IJNS7_ILi128EEENS7_ILi96EEENS7_ILi192EEEEEELi128ENS_6half_tEfNS_4arch4Sm90ELb0ELb1ELb1ELb1ELb0ELb0ELb0ELb1ELb1ELb0ELb0ELb0EEENS1_21CollectiveEpilogueFwdINS6_IJSA_SA_SB_EEES9_SE_SG_Li256ELb1ELb0ELb0ELb0EEENS1_36VarlenDynamicPersistentTileSchedulerILi128ELi96ELi256ELi32ELb0ELb0ELb1ELb1ELb0ELb1EEEEEEEEEvNT_6ParamsE)
        /*0068*/ 	.word	0x000000a8


	//----- nvinfo : EIATTR_FRAME_SIZE
	.align		4
.L_41:
        /*006c*/ 	.byte	0x04, 0x11
        /*006e*/ 	.short	(.L_43 - .L_42)
	.align		4
.L_42:
        /*0070*/ 	.word	index@(_ZN7cutlass13device_kernelIN5flash11enable_sm90INS1_16FlashAttnFwdSm90INS1_25CollectiveMainloopFwdSm90ILi2EN4cute5tupleIJNS5_1CILi1EEES8_S8_EEENS6_IJNS7_ILi128EEENS7_ILi96EEENS7_ILi192EEEEEELi128ENS_6half_tEfNS_4arch4Sm90ELb0ELb1ELb1ELb1ELb0ELb0ELb0ELb1ELb1ELb0ELb0ELb0EEENS1_21CollectiveEpilogueFwdINS6_IJSA_SA_SB_EEES9_SE_SG_Li256ELb1ELb0ELb0ELb0EEENS1_36VarlenDynamicPersistentTileSchedulerILi128ELi96ELi256ELi32ELb0ELb0ELb1ELb1ELb0ELb1EEEEEEEEEvNT_6ParamsE)
        /*0074*/ 	.word	0x00000028


	//----- nvinfo : EIATTR_REGCOUNT
	.align		4
.L_43:
        /*0078*/ 	.byte	0x04, 0x2f
        /*007a*/ 	.short	(.L_45 - .L_44)
	.align		4
.L_44:
        /*007c*/ 	.word	index@(_ZN7cutlass13device_kernelIN5flash11enable_sm90INS1_16FlashAttnFwdSm90INS1_25CollectiveMainloopFwdSm90ILi2EN4cute5tupleIJNS5_1CILi1EEES8_S8_EEENS6_IJNS7_ILi128EEENS7_ILi96EEENS7_ILi192EEEEEELi128ENS_6half_tEfNS_4arch4Sm90ELb0ELb1ELb1ELb0ELb0ELb0ELb0ELb1ELb1ELb0ELb0ELb0EEENS1_21CollectiveEpilogueFwdINS6_IJSA_SA_SB_EEES9_SE_SG_Li256ELb0ELb0ELb0ELb0EEENS1_30DynamicPersistentTileSchedulerILi256ELi32ELb0ELb0ELb1EEEEEEEEEvNT_6ParamsE)
        /*0080*/ 	.word	0x000000a8


	//----- nvinfo : EIATTR_FRAME_SIZE
	.align		4
.L_45:
        /*0084*/ 	.byte	0x04, 0x11
        /*0086*/ 	.short	(.L_47 - .L_46)
	.align		4
.L_46:
        /*0088*/ 	.word	index@(_ZN7cutlass13device_kernelIN5flash11enable_sm90INS1_16FlashAttnFwdSm90INS1_25CollectiveMainloopFwdSm90ILi2EN4cute5tupleIJNS5_1CILi1EEES8_S8_EEENS6_IJNS7_ILi128EEENS7_ILi96EEENS7_ILi192EEEEEELi128ENS_6half_tEfNS_4arch4Sm90ELb0ELb1ELb1ELb0ELb0ELb0ELb0ELb1ELb1ELb0ELb0ELb0EEENS1_21CollectiveEpilogueFwdINS6_IJSA_SA_SB_EEES9_SE_SG_Li256ELb0ELb0ELb0ELb0EEENS1_30DynamicPersistentTileSchedulerILi256ELi32ELb0ELb0ELb1EEEEEEEEEvNT_6ParamsE)
        /*008c*/ 	.word	0x00000008


	//----- nvinfo : EIATTR_REGCOUNT
	.align		4
.L_47:
        /*0090*/ 	.byte	0x04, 0x2f
        /*0092*/ 	.short	(.L_49 - .L_48)
	.align		4
.L_48:
        /*0094*/ 	.word	index@(_ZN7cutlass13device_kernelIN5flash11enable_sm90INS1_16FlashAttnFwdSm90INS1_25CollectiveMainloopFwdSm90ILi2EN4cute5tupleIJNS5_1CILi1EEES8_S8_EEENS6_IJNS7_ILi128EEESA_NS7_ILi192EEEEEELi128ENS_6half_tEfNS_4arch4Sm90ELb0ELb0ELb1ELb1ELb0ELb1ELb0ELb1ELb1ELb0ELb0ELb0EEENS1_21CollectiveEpilogueFwdINS6_IJSA_SA_SA_EEES9_SD_SF_Li256ELb1ELb0ELb0ELb0EEENS1_36VarlenDynamicPersistentTileSchedulerILi128ELi128ELi256ELi32ELb0ELb0ELb1ELb0ELb1ELb1EEEEEEEEEvNT_6ParamsE)
        /*0098*/ 	.word	0x000000a8


	//----- nvinfo : EIATTR_FRAME_SIZE
	.align		4
.L_49:
        /*009c*/ 	.byte	0x04, 0x11
        /*009e*/ 	.short	(.L_51 - .L_50)
	.align		4
.L_50:
        /*00a0*/ 	.word	index@(_ZN7cutlass13device_kernelIN5flash11enable_sm90INS1_16FlashAttnFwdSm90INS1_25CollectiveMainloopFwdSm90ILi2EN4cute5tupleIJNS5_1CILi1EEES8_S8_EEENS6_IJNS7_ILi128EEESA_NS7_ILi192EEEEEELi128ENS_6half_tEfNS_4arch4Sm90ELb0ELb0ELb1ELb1ELb0ELb1ELb0ELb1ELb1ELb0ELb0ELb0EEENS1_21CollectiveEpilogueFwdINS6_IJSA_SA_SA_EEES9_SD_SF_Li256ELb1ELb0ELb0ELb0EEENS1_36VarlenDynamicPersistentTileSchedulerILi128ELi128ELi256ELi32ELb0ELb0ELb1ELb0ELb1ELb1EEEEEEEEEvNT_6ParamsE)
        /*00a4*/ 	.word	0x00000040


	//----- nvinfo : EIATTR_REGCOUNT
	.align		4
.L_51:
        /*00a8*/ 	.byte	0x04, 0x2f
        /*00aa*/ 	.short	(.L_53 - .L_52)
	.align		4
.L_52:
        /*00ac*/ 	.word	index@(_ZN7cutlass13device_kernelIN5flash11enable_sm90INS1_16FlashAttnFwdSm90INS1_25CollectiveMainloopFwdSm90ILi2EN4cute5tupleIJNS5_1CILi1EEES8_S8_EEENS6_IJNS7_ILi128EEESA_NS7_ILi192EEEEEELi128ENS_6half_tEfNS_4arch4Sm90ELb0ELb0ELb1ELb1ELb0ELb0ELb0ELb1ELb1ELb0ELb0ELb0EEENS1_21CollectiveEpilogueFwdINS6_IJSA_SA_SA_EEES9_SD_SF_Li256ELb1ELb0ELb0ELb0EEENS1_36VarlenDynamicPersistentTileSchedulerILi128ELi128ELi256ELi32ELb0ELb0ELb1ELb0ELb1ELb1EEEEEEEEEvNT_6ParamsE)
        /*00b0*/ 	.word	0x000000a8


	//----- nvinfo : EIATTR_FRAME_SIZE
	.align		4
.L_53:
        /*00b4*/ 	.byte	0x04, 0x11
        /*00b6*/ 	.short	(.L_55 - .L_54)
	.align		4
.L_54:
        /*00b8*/ 	.word	index@(_ZN7cutlass13device_kernelIN5flash11enable_sm90INS1_16FlashAttnFwdSm90INS1_25CollectiveMainloopFwdSm90ILi2EN4cute5tupleIJNS5_1CILi1EEES8_S8_EEENS6_IJNS7_ILi128EEESA_NS7_ILi192EEEEEELi128ENS_6half_tEfNS_4arch4Sm90ELb0ELb0ELb1ELb1ELb0ELb0ELb0ELb1ELb1ELb0ELb0ELb0EEENS1_21CollectiveEpilogueFwdINS6_IJSA_SA_SA_EEES9_SD_SF_Li256ELb1ELb0ELb0ELb0EEENS1_36VarlenDynamicPersistentTileSchedulerILi128ELi128ELi256ELi32ELb0ELb0ELb1ELb0ELb1ELb1EEEEEEEEEvNT_6ParamsE)
        /*00bc*/ 	.word	0x00000038


	//----- nvinfo : EIATTR_REGCOUNT
	.align		4
.L_55:
        /*00c0*/ 	.byte	0x04, 0x2f
        /*00c2*/ 	.short	(.L_57 - .L_56)
	.align		4
.L_56:
        /*00c4*/ 	.word	index@(_ZN7cutlass13device_kernelIN5flash11enable_sm90INS1_16FlashAttnFwdSm90INS1_25CollectiveMainloopFwdSm90ILi2EN4cute5tupleIJNS5_1CILi2EEENS7_ILi1EEES9_EEENS6_IJNS7_ILi128EEESB_NS7_ILi192EEEEEELi128ENS_6half_tEfNS_4arch4Sm90ELb0ELb0ELb1ELb0ELb0ELb0ELb0ELb1ELb1ELb0ELb0ELb0EEENS1_21CollectiveEpilogueFwdINS6_IJSB_SB_SB_EEESA_SE_SG_Li256ELb0ELb0ELb0ELb0EEENS1_29StaticPersistentTileSchedulerILb0EEEEEEEEEvNT_6ParamsE)
        /*00c8*/ 	.word	0x000000a8


	//----- nvinfo : EIATTR_FRAME_SIZE
	.align		4
.L_57:
        /*00cc*/ 	.byte	0x04, 0x11
        /*00ce*/ 	.short	(.L_59 - .L_58)
	.align		4
.L_58:
        /*00d0*/ 	.word	index@(_ZN7cutlass13device_kernelIN5flash11enable_sm90INS1_16FlashAttnFwdSm90INS1_25CollectiveMainloopFwdSm90ILi2EN4cute5tupleIJNS5_1CILi2EEENS7_ILi1EEES9_EEENS6_IJNS7_ILi128EEESB_NS7_ILi192EEEEEELi128ENS_6half_tEfNS_4arch4Sm90ELb0ELb0ELb1ELb0ELb0ELb0ELb0ELb1ELb1ELb0ELb0ELb0EEENS1_21CollectiveEpilogueFwdINS6_IJSB_SB_SB_EEESA_SE_SG_Li256ELb0ELb0ELb0ELb0EEENS1_29StaticPersistentTileSchedulerILb0EEEEEEEEEvNT_6ParamsE)
        /*00d4*/ 	.word	0x00000028


	//----- nvinfo : EIATTR_REGCOUNT
	.align		4
.L_59:
        /*00d8*/ 	.byte	0x04, 0x2f
        /*00da*/ 	.short	(.L_61 - .L_60)
	.align		4
.L_60:
        /*00dc*/ 	.word	index@(_ZN7cutlass13device_kernelIN5flash11enable_sm90INS1_16FlashAttnFwdSm90INS1_25CollectiveMainloopFwdSm90ILi2EN4cute5tupleIJNS5_1CILi1EEES8_S8_EEENS6_IJNS7_ILi128EEESA_NS7_ILi192EEEEEELi128ENS_6half_tEfNS_4arch4Sm90ELb0ELb0ELb1ELb0ELb0ELb0ELb0ELb1ELb1ELb0ELb0ELb0EEENS1_21CollectiveEpilogueFwdINS6_IJSA_SA_SA_EEES9_SD_SF_Li256ELb0ELb0ELb0ELb0EEENS1_29StaticPersistentTileSchedulerILb0EEEEEEEEEvNT_6ParamsE)
        /*00e0*/ 	.word	0x000000a8


	//----- nvinfo : EIATTR_FRAME_SIZE
	.align		4
.L_61:
        /*00e4*/ 	.byte	0x04, 0x11
        /*00e6*/ 	.short	(.L_63 - .L_62)
	.align		4
.L_62:
        /*00e8*/ 	.word	index@(_ZN7cutlass13device_kernelIN5flash11enable_sm90INS1_16FlashAttnFwdSm90INS1_25CollectiveMainloopFwdSm90ILi2EN4cute5tupleIJNS5_1CILi1EEES8_S8_EEENS6_IJNS7_ILi128EEESA_NS7_ILi192EEEEEELi128ENS_6half_tEfNS_4arch4Sm90ELb0ELb0ELb1ELb0ELb0ELb0ELb0ELb1ELb1ELb0ELb0ELb0EEENS1_21CollectiveEpilogueFwdINS6_IJSA_SA_SA_EEES9_SD_SF_Li256ELb0ELb0ELb0ELb0EEENS1_29StaticPersistentTileSchedulerILb0EEEEEEEEEvNT_6ParamsE)
        /*00ec*/ 	.word	0x00000020


	//----- nvinfo : EIATTR_MIN_STACK_SIZE
	.align		4
.L_63:
        /*00f0*/ 	.byte	0x04, 0x12
        /*00f2*/ 	.short	(.L_65 - .L_64)
	.align		4
.L_64:
        /*00f4*/ 	.word	index@(_ZN7cutlass13device_kernelIN5flash11enable_sm90INS1_16FlashAttnFwdSm90INS1_25CollectiveMainloopFwdSm90ILi2EN4cute5tupleIJNS5_1CILi1EEES8_S8_EEENS6_IJNS7_ILi128EEESA_NS7_ILi192EEEEEELi128ENS_6half_tEfNS_4arch4Sm90ELb0ELb0ELb1ELb0ELb0ELb0ELb0ELb1ELb1ELb0ELb0ELb0EEENS1_21CollectiveEpilogueFwdINS6_IJSA_SA_SA_EEES9_SD_SF_Li256ELb0ELb0ELb0ELb0EEENS1_29StaticPersistentTileSchedulerILb0EEEEEEEEEvNT_6ParamsE)
        /*00f8*/ 	.word	0x00000020


	//----- nvinfo : EIATTR_MIN_STACK_SIZE
	.align		4
.L_65:
        /*00fc*/ 	.byte	0x04, 0x12
        /*00fe*/ 	.short	(.L_67 - .L_66)
	.align		4
.L_66:
        /*0100*/ 	.word	index@(_ZN7cutlass13device_kernelIN5flash11enable_sm90INS1_16FlashAttnFwdSm90INS1_25CollectiveMainloopFwdSm90ILi2EN4cute5tupleIJNS5_1CILi2EEENS7_ILi1EEES9_EEENS6_IJNS7_ILi128EEESB_NS7_ILi192EEEEEELi128ENS_6half_tEfNS_4arch4Sm90ELb0ELb0ELb1ELb0ELb0ELb0ELb0ELb1ELb1ELb0ELb0ELb0EEENS1_21CollectiveEpilogueFwdINS6_IJSB_SB_SB_EEESA_SE_SG_Li256ELb0ELb0ELb0ELb0EEENS1_29StaticPersistentTileSchedulerILb0EEEEEEEEEvNT_6ParamsE)
        /*0104*/ 	.word	0x00000028


	//----- nvinfo : EIATTR_MIN_STACK_SIZE
	.align		4
.L_67:
        /*0108*/ 	.byte	0x04, 0x12
        /*010a*/ 	.short	(.L_69 - .L_68)
	.align		4
.L_68:
        /*010c*/ 	.word	index@(_ZN7cutlass13device_kernelIN5flash11enable_sm90INS1_16FlashAttnFwdSm90INS1_25CollectiveMainloopFwdSm90ILi2EN4cute5tupleIJNS5_1CILi1EEES8_S8_EEENS6_IJNS7_ILi128EEESA_NS7_ILi192EEEEEELi128ENS_6half_tEfNS_4arch4Sm90ELb0ELb0ELb1ELb1ELb0ELb0ELb0ELb1ELb1ELb0ELb0ELb0EEENS1_21CollectiveEpilogueFwdINS6_IJSA_SA_SA_EEES9_SD_SF_Li256ELb1ELb0ELb0ELb0EEENS1_36VarlenDynamicPersistentTileSchedulerILi128ELi128ELi256ELi32ELb0ELb0ELb1ELb0ELb1ELb1EEEEEEEEEvNT_6ParamsE)
        /*0110*/ 	.word	0x00000038


	//----- nvinfo : EIATTR_MIN_STACK_SIZE
	.align		4
.L_69:
        /*0114*/ 	.byte	0x04, 0x12
        /*0116*/ 	.short	(.L_71 - .L_70)
	.align		4
.L_70:
        /*0118*/ 	.word	index@(_ZN7cutlass13device_kernelIN5flash11enable_sm90INS1_16FlashAttnFwdSm90INS1_25CollectiveMainloopFwdSm90ILi2EN4cute5tupleIJNS5_1CILi1EEES8_S8_EEENS6_IJNS7_ILi128EEESA_NS7_ILi192EEEEEELi128ENS_6half_tEfNS_4arch4Sm90ELb0ELb0ELb1ELb1ELb0ELb1ELb0ELb1ELb1ELb0ELb0ELb0EEENS1_21CollectiveEpilogueFwdINS6_IJSA_SA_SA_EEES9_SD_SF_Li256ELb1ELb0ELb0ELb0EEENS1_36VarlenDynamicPersistentTileSchedulerILi128ELi128ELi256ELi32ELb0ELb0ELb1ELb0ELb1ELb1EEEEEEEEEvNT_6ParamsE)
        /*011c*/ 	.word	0x00000040


	//----- nvinfo : EIATTR_MIN_STACK_SIZE
	.align		4
.L_71:
        /*0120*/ 	.byte	0x04, 0x12
        /*0122*/ 	.short	(.L_73 - .L_72)
	.align		4
.L_72:
        /*0124*/ 	.word	index@(_ZN7cutlass13device_kernelIN5flash11enable_sm90INS1_16FlashAttnFwdSm90INS1_25CollectiveMainloopFwdSm90ILi2EN4cute5tupleIJNS5_1CILi1EEES8_S8_EEENS6_IJNS7_ILi128EEENS7_ILi96EEENS7_ILi192EEEEEELi128ENS_6half_tEfNS_4arch4Sm90ELb0ELb1ELb1ELb0ELb0ELb0ELb0ELb1ELb1ELb0ELb0ELb0EEENS1_21CollectiveEpilogueFwdINS6_IJSA_SA_SB_EEES9_SE_SG_Li256ELb0ELb0ELb0ELb0EEENS1_30DynamicPersistentTileSchedulerILi256ELi32ELb0ELb0ELb1EEEEEEEEEvNT_6ParamsE)
        /*0128*/ 	.word	0x00000008


	//----- nvinfo : EIATTR_MIN_STACK_SIZE
	.align		4
.L_73:
        /*012c*/ 	.byte	0x04, 0x12
        /*012e*/ 	.short	(.L_75 - .L_74)
	.align		4
.L_74:
        /*0130*/ 	.word	index@(_ZN7cutlass13device_kernelIN5flash11enable_sm90INS1_16FlashAttnFwdSm90INS1_25CollectiveMainloopFwdSm90ILi2EN4cute5tupleIJNS5_1CILi1EEES8_S8_EEENS6_IJNS7_ILi128EEENS7_ILi96EEENS7_ILi192EEEEEELi128ENS_6half_tEfNS_4arch4Sm90ELb0ELb1ELb1ELb1ELb0ELb0ELb0ELb1ELb1ELb0ELb0ELb0EEENS1_21CollectiveEpilogueFwdINS6_IJSA_SA_SB_EEES9_SE_SG_Li256ELb1ELb0ELb0ELb0EEENS1_36VarlenDynamicPersistentTileSchedulerILi128ELi96ELi256ELi32ELb0ELb0ELb1ELb1ELb0ELb1EEEEEEEEEvNT_6ParamsE)
        /*0134*/ 	.word	0x00000028


	//----- nvinfo : EIATTR_MIN_STACK_SIZE
	.align		4
.L_75:
        /*0138*/ 	.byte	0x04, 0x12
        /*013a*/ 	.short	(.L_77 - .L_76)
	.align		4
.L_76:
        /*013c*/ 	.word	index@(_ZN7cutlass13device_kernelIN5flash11enable_sm90INS1_16FlashAttnFwdSm90INS1_25CollectiveMainloopFwdSm90ILi2EN4cute5tupleIJNS5_1CILi1EEES8_S8_EEENS6_IJNS7_ILi128EEENS7_ILi96EEENS7_ILi192EEEEEELi128ENS_6half_tEfNS_4arch4Sm90ELb0ELb1ELb1ELb1ELb0ELb1ELb0ELb1ELb1ELb0ELb0ELb0EEENS1_21CollectiveEpilogueFwdINS6_IJSA_SA_SB_EEES9_SE_SG_Li256ELb1ELb0ELb0ELb0EEENS1_36VarlenDynamicPersistentTileSchedulerILi128ELi96ELi256ELi32ELb0ELb0ELb1ELb1ELb0ELb1EEEEEEEEEvNT_6ParamsE)
        /*0140*/ 	.word	0x00000048


	//----- nvinfo : EIATTR_MIN_STACK_SIZE
	.align		4
.L_77:
        /*0144*/ 	.byte	0x04, 0x12
        /*0146*/ 	.short	(.L_79 - .L_78)
	.align		4
.L_78:
        /*0148*/ 	.word	index@(_ZN7cutlass13device_kernelIN5flash11enable_sm90INS1_16FlashAttnFwdSm90INS1_25CollectiveMainloopFwdSm90ILi2EN4cute5tupleIJNS5_1CILi1EEES8_S8_EEENS6_IJNS7_ILi128EEESA_NS7_ILi192EEEEEELi128ENS_6half_tEfNS_4arch4Sm90ELb1ELb0ELb1ELb0ELb0ELb0ELb0ELb1ELb1ELb0ELb0ELb0EEENS1_21CollectiveEpilogueFwdINS6_IJSA_SA_SA_EEES9_SD_SF_Li256ELb0ELb0ELb0ELb0EEENS1_30DynamicPersistentTileSchedulerILi256ELi32ELb0ELb0ELb1EEEEEEEEEvNT_6ParamsE)
        /*014c*/ 	.word	0x00000008


	//----- nvinfo : EIATTR_MIN_STACK_SIZE
	.align		4
.L_79:
        /*0150*/ 	.byte	0x04, 0x12
        /*0152*/ 	.short	(.L_81 - .L_80)
	.align		4
.L_80:
        /*0154*/ 	.word	index@(_ZN7cutlass13device_kernelIN5flash11enable_sm90INS1_16FlashAttnFwdSm90INS1_25CollectiveMainloopFwdSm90ILi2EN4cute5tupleIJNS5_1CILi1EEES8_S8_EEENS6_IJNS7_ILi128EEESA_NS7_ILi192EEEEEELi128ENS_6half_tEfNS_4arch4Sm90ELb1ELb0ELb1ELb1ELb0ELb0ELb0ELb1ELb1ELb0ELb0ELb0EEENS1_21CollectiveEpilogueFwdINS6_IJSA_SA_SA_EEES9_SD_SF_Li256ELb1ELb0ELb0ELb0EEENS1_36VarlenDynamicPersistentTileSchedulerILi128ELi128ELi256ELi32ELb0ELb0ELb1ELb1ELb1ELb1EEEEEEEEEvNT_6ParamsE)
        /*0158*/ 	.word	0x00000030


	//----- nvinfo : EIATTR_MIN_STACK_SIZE
	.align		4
.L_81:
        /*015c*/ 	.byte	0x04, 0x12
        /*015e*/ 	.short	(.L_83 - .L_82)
	.align		4
.L_82:
        /*0160*/ 	.word	index@(_ZN7cutlass13device_kernelIN5flash11enable_sm90INS1_16FlashAttnFwdSm90INS1_25CollectiveMainloopFwdSm90ILi2EN4cute5tupleIJNS5_1CILi1EEES8_S8_EEENS6_IJNS7_ILi128EEESA_NS7_ILi192EEEEEELi128ENS_6half_tEfNS_4arch4Sm90ELb1ELb0ELb1ELb1ELb0ELb1ELb0ELb1ELb1ELb0ELb0ELb0EEENS1_21CollectiveEpilogueFwdINS6_IJSA_SA_SA_EEES9_SD_SF_Li256ELb1ELb0ELb0ELb0EEENS1_36VarlenDynamicPersistentTileSchedulerILi128ELi128ELi256ELi32ELb0ELb0ELb1ELb1ELb1ELb1EEEEEEEEEvNT_6ParamsE)
        /*0164*/ 	.word	0x00000038
.L_83:


//--------------------- .nv.compat                --------------------------
	.section	.nv.compat,"",@"SHT_CUDA_COMPAT_INFO"
	.align	4
        /*0000*/ 	.byte	0x02, 0x09, 0x01, 0x00, 0x02, 0x02, 0x04, 0x00, 0x02, 0x05, 0x05, 0x00, 0x03, 0x07, 0x01, 0x01
        /*0010*/ 	.byte	0x02, 0x03, 0x01, 0x00, 0x02, 0x06, 0x01, 0x00, 0x04, 0x0b, 0x08, 0x00, 0x00, 0x00, 0x00, 0x00
        /*0020*/ 	.byte	0x00, 0x00, 0x00, 0x00


//--------------------- .nv.info._ZN7cutlass13device_kernelIN5flash11enable_sm90INS1_16FlashAttnFwdSm90INS1_25CollectiveMainloopFwdSm90ILi2EN4cute5tupleIJNS5_1CILi1EEES8_S8_EEENS6_IJNS7_ILi128EEESA_NS7_ILi192EEEEEELi128ENS_6half_tEfNS_4arch4Sm90ELb0ELb0ELb1ELb0ELb0ELb0ELb0ELb1ELb1ELb0ELb0ELb0EEENS1_21CollectiveEpilogueFwdINS6_IJSA_SA_SA_EEES9_SD_SF_Li256ELb0ELb0ELb0ELb0EEENS1_29StaticPersistentTileSchedulerILb0EEEEEEEEEvNT_6ParamsE --------------------------
	.section	.nv.info._ZN7cutlass13device_kernelIN5flash11enable_sm90INS1_16FlashAttnFwdSm90INS1_25CollectiveMainloopFwdSm90ILi2EN4cute5tupleIJNS5_1CILi1EEES8_S8_EEENS6_IJNS7_ILi128EEESA_NS7_ILi192EEEEEELi128ENS_6half_tEfNS_4arch4Sm90ELb0ELb0ELb1ELb0ELb0ELb0ELb0ELb1ELb1ELb0ELb0ELb0EEENS1_21CollectiveEpilogueFwdINS6_IJSA_SA_SA_EEES9_SD_SF_Li256ELb0ELb0ELb0ELb0EEENS1_29StaticPersistentTileSchedulerILb0EEEEEEEEEvNT_6ParamsE,"",@"SHT_CUDA_INFO"
	.sectionflags	@""
	.align	4


	//----- nvinfo : EIATTR_CUDA_API_VERSION
	.align		4
        /*0000*/ 	.byte	0x04, 0x37
        /*0002*/ 	.short	(.L_85 - .L_84)
.L_84:
        /*0004*/ 	.word	0x00000082


	//----- nvinfo : EIATTR_KPARAM_INFO
	.align		4
.L_85:
        /*0008*/ 	.byte	0x04, 0x17
        /*000a*/ 	.short	(.L_87 - .L_86)
.L_86:
        /*000c*/ 	.word	0x00000000
        /*0010*/ 	.short	0x0000
        /*0012*/ 	.short	0x0070
        /*0014*/ 	.byte	0x00, 0xf0, 0x01, 0x2e


	//----- nvinfo : EIATTR_SPARSE_MMA_MASK
	.align		4
.L_87:
        /*0018*/ 	.byte	0x03, 0x50
        /*001a*/ 	.short	0x0000


	//----- nvinfo : EIATTR_MAXREG_COUNT
	.align		4
        /*001c*/ 	.byte	0x03, 0x1b
        /*001e*/ 	.short	0x00a8


	//----- nvinfo : EIATTR_NUM_BARRIERS
	.align		4
        /*0020*/ 	.byte	0x02, 0x4c
        /*0022*/ 	.byte	0x09
	.zero		1


	//----- nvinfo : EIATTR_EXTERNS
	.align		4
        /*0024*/ 	.byte	0x04, 0x0f
        /*0026*/ 	.short	(.L_89 - .L_88)


	//   ....[0]....
	.align		4
.L_88:
        /*0028*/ 	.word	index@(__assertfail)


	//----- nvinfo : EIATTR_ANNOTATIONS
	.align		4
.L_89:
        /*002c*/ 	.byte	0x04, 0x55
        /*002e*/ 	.short	(.L_91 - .L_90)


	//   ....[0]....
.L_90:
        /*0030*/ 	.word	0x00000001
        /*0034*/ 	.byte	0x40, 0x09, 0x00, 0x00, 0x01, 0x00, 0x00, 0x00, 0x00, 0x0a, 0x00, 0x00, 0x01, 0x00, 0x00, 0x00
        /* <DEDUP_REMOVED lines=12> */
        /*0104*/ 	.byte	0x80, 0xaf, 0x00, 0x00, 0x01, 0x00, 0x00, 0x00, 0x20, 0xb1, 0x00, 0x00


	//----- nvinfo : EIATTR_MERCURY_ISA_VERSION
	.align		4
.L_91:
        /*0110*/ 	.byte	0x03, 0x5f
        /*0112*/ 	.short	0x0101


	//----- nvinfo : EIATTR_INT_WARP_WIDE_INSTR_OFFSETS
	.align		4
        /*0114*/ 	.byte	0x04, 0x31
        /*0116*/ 	.short	(.L_93 - .L_92)


	//   ....[0]....
.L_92:
        /*0118*/ 	.word	0x00000180


	//   ....[1]....
        /*011c*/ 	.word	0x000001b0


	//   ....[2]....
        /*0120*/ 	.word	0x00000240


	//   ....[3]....
        /*0124*/ 	.word	0x00008a30


	//   ....[4]....
        /*0128*/ 	.word	0x00008a60


	//   ....[5]....
        /*012c*/ 	.word	0x00008b30


	//   ....[6]....
        /*0130*/ 	.word	0x00008c00


	//----- nvinfo : EIATTR_COOP_GROUP_MASK_REGIDS
	.align		4
.L_93:
        /*0134*/ 	.byte	0x04, 0x29
        /*0136*/ 	.short	(.L_95 - .L_94)


	//   ....[0]....
.L_94:
        /*0138*/ 	.word	0xffffffff


	//   ....[1]....
        /*013c*/ 	.word	0xffffffff


	//   ....[2]....
        /*0140*/ 	.word	0xffffffff


	//   ....[3]....
        /*0144*/ 	.word	0xffffffff


	//   ....[4]....
        /*0148*/ 	.word	0xffffffff


	//   ....[5]....
        /*014c*/ 	.word	0xffffffff


	//   ....[6]....
        /*0150*/ 	.word	0xffffffff


	//   ....[7]....
        /*0154*/ 	.word	0xffffffff


	//   ....[8]....
        /*0158*/ 	.word	0xffffffff


	//   ....[9]....
        /*015c*/ 	.word	0xffffffff


	//   ....[10]....
        /*0160*/ 	.word	0xffffffff


	//   ....[11]....
        /*0164*/ 	.word	0xffffffff


	//   ....[12]....
        /*0168*/ 	.word	0xffffffff


	//   ....[13]....
        /*016c*/ 	.word	0xffffffff


	//   ....[14]....
        /*0170*/ 	.word	0xffffffff


	//   ....[15]....
        /*0174*/ 	.word	0xffffffff


	//   ....[16]....
        /*0178*/ 	.word	0xffffffff


	//   ....[17]....
        /*017c*/ 	.word	0xffffffff


	//   ....[18]....
        /*0180*/ 	.word	0xffffffff


	//   ....[19]....
        /*0184*/ 	.word	0xffffffff


	//   ....[20]....
        /*0188*/ 	.word	0xffffffff


	//   ....[21]....
        /*018c*/ 	.word	0xffffffff


	//   ....[22]....
        /*0190*/ 	.word	0xffffffff


	//   ....[23]....
        /*0194*/ 	.word	0x0500000f


	//   ....[24]....
        /*0198*/ 	.word	0x0500000f


	//----- nvinfo : EIATTR_COOP_GROUP_INSTR_OFFSETS
	.align		4
.L_95:
        /*019c*/ 	.byte	0x04, 0x28
        /*019e*/ 	.short	(.L_97 - .L_96)


	//   ....[0]....
.L_96:
        /*01a0*/ 	.word	0x00000060


	//   ....[1]....
        /*01a4*/ 	.word	0x00000190


	//   ....[2]....
        /*01a8*/ 	.word	0x00000250


	//   ....[3]....
        /*01ac*/ 	.word	0x000003c0


	//   ....[4]....
        /*01b0*/ 	.word	0x00000520


	//   ....[5]....
        /*01b4*/ 	.word	0x00000640


	//   ....[6]....
        /*01b8*/ 	.word	0x000007a0


	//   ....[7]....
        /*01bc*/ 	.word	0x00000d30


	//   ....[8]....
        /*01c0*/ 	.word	0x00002a50


	//   ....[9]....
        /*01c4*/ 	.word	0x00002ab0


	//   ....[10]....
        /*01c8*/ 	.word	0x000030c0


	//   ....[11]....
        /*01cc*/ 	.word	0x00003130


	//   ....[12]....
        /*01d0*/ 	.word	0x00005790


	//   ....[13]....
        /*01d4*/ 	.word	0x000057c0


	//   ....[14]....
        /*01d8*/ 	.word	0x00005aa0


	//   ....[15]....
        /*01dc*/ 	.word	0x00005b40


	//   ....[16]....
        /*01e0*/ 	.word	0x00006e10


	//   ....[17]....
        /*01e4*/ 	.word	0x00006e50


	//   ....[18]....
        /*01e8*/ 	.word	0x00006ff0


	//   ....[19]....
        /*01ec*/ 	.word	0x00007020


	//   ....[20]....
        /*01f0*/ 	.word	0x00007f30


	//   ....[21]....
        /*01f4*/ 	.word	0x000081e0


	//   ....[22]....
        /*01f8*/ 	.word	0x0000b0a0


	//   ....[23]....
        /*01fc*/ 	.word	0x0000b580


	//   ....[24]....
        /*0200*/ 	.word	0x0000ba20


	//----- nvinfo : EIATTR_REG_RECONFIG
	.align		4
.L_97:
        /*0204*/ 	.byte	0x01, 0x54
	.zero		2


	//----- nvinfo : EIATTR_SYSCALL_OFFSETS
	.align		4
        /*0208*/ 	.byte	0x04, 0x46
        /*020a*/ 	.short	(.L_99 - .L_98)


	//   ....[0]....
.L_98:
        /*020c*/ 	.word	0x00001090


	//   ....[1]....
        /*0210*/ 	.word	0x00008640


	//   ....[2]....
        /*0214*/ 	.word	0x00008780


	//   ....[3]....
        /*0218*/ 	.word	0x00008880


	//----- nvinfo : EIATTR_MBARRIER_INSTR_OFFSETS
	.align		4
.L_99:
        /*021c*/ 	.byte	0x04, 0x39
        /*021e*/ 	.short	(.L_101 - .L_100)


	//   ....[0]....
.L_100:
        /*0220*/ 	.word	0x00000270
        /*0224*/ 	.word	0x000000ff
        /*0228*/ 	.word	0x00034800
        /*022c*/ 	.short	0x0100
        /*022e*/ 	.byte	0x06
	.zero		1


	//   ....[1]....
        /*0230*/ 	.word	0x00000280
        /*0234*/ 	.word	0x000000ff
        /*0238*/ 	.word	0x00034820
        /*023c*/ 	.short	0x0100
        /*023e*/ 	.byte	0x06
	.zero		1


	//   ....[2]....
        /*0240*/ 	.word	0x00000370
        /*0244*/ 	.word	0x000000ff
        /*0248*/ 	.word	0x00034830
        /*024c*/ 	.short	0x0100
        /*024e*/ 	.byte	0x08
	.zero		1


	//   ....[3]....
        /*0250*/ 	.word	0x00000380
        /*0254*/ 	.word	0x000000ff
        /*0258*/ 	.word	0x00034840
        /*025c*/ 	.short	0x0100
        /*025e*/ 	.byte	0x08
	.zero		1


	//   ....[4]....
        /*0260*/ 	.word	0x00000390
        /*0264*/ 	.word	0x000000ff
        /*0268*/ 	.word	0x00034838
        /*026c*/ 	.short	0x0100
        /*026e*/ 	.byte	0x08
	.zero		1


	//   ....[5]....
        /*0270*/ 	.word	0x000003a0
        /*0274*/ 	.word	0x000000ff
        /*0278*/ 	.word	0x00034848
        /*027c*/ 	.short	0x0100
        /*027e*/ 	.byte	0x08
	.zero		1


	//   ....[6]....
        /*0280*/ 	.word	0x000004d0
        /*0284*/ 	.word	0x000000ff
        /*0288*/ 	.word	0x00034850
        /*028c*/ 	.short	0x0100
        /*028e*/ 	.byte	0x08
	.zero		1


	//   ....[7]....
        /*0290*/ 	.word	0x000004e0
        /*0294*/ 	.word	0x000000ff
        /*0298*/ 	.word	0x00034860
        /*029c*/ 	.short	0x0100
        /*029e*/ 	.byte	0x08
	.zero		1


	//   ....[8]....
        /*02a0*/ 	.word	0x000004f0
        /*02a4*/ 	.word	0x000000ff
        /*02a8*/ 	.word	0x00034858
        /*02ac*/ 	.short	0x0100
        /*02ae*/ 	.byte	0x08
	.zero		1


	//   ....[9]....
        /*02b0*/ 	.word	0x00000500
        /*02b4*/ 	.word	0x000000ff
        /*02b8*/ 	.word	0x00034868
        /*02bc*/ 	.short	0x0100
        /*02be*/ 	.byte	0x08
	.zero		1


	//   ....[10]....
        /*02c0*/ 	.word	0x000005f0
        /*02c4*/ 	.word	0x000000ff
        /*02c8*/ 	.word	0x00034870
        /*02cc*/ 	.short	0x0100
        /*02ce*/ 	.byte	0x06
	.zero		1


	//   ....[11]....
        /*02d0*/ 	.word	0x00000600
        /*02d4*/ 	.word	0x000000ff
        /*02d8*/ 	.word	0x00034880
        /*02dc*/ 	.short	0x0100
        /*02de*/ 	.byte	0x06
	.zero		1


	//   ....[12]....
        /*02e0*/ 	.word	0x00000610
        /*02e4*/ 	.word	0x000000ff
        /*02e8*/ 	.word	0x00034878
        /*02ec*/ 	.short	0x0100
        /*02ee*/ 	.byte	0x06
	.zero		1


	//   ....[13]....
        /*02f0*/ 	.word	0x00000620
        /*02f4*/ 	.word	0x000000ff
        /*02f8*/ 	.word	0x00034888
        /*02fc*/ 	.short	0x0100
        /*02fe*/ 	.byte	0x06
	.zero		1


	//   ....[14]....
        /*0300*/ 	.word	0x00000750
        /*0304*/ 	.word	0x000000ff
        /*0308*/ 	.word	0x00034890
        /*030c*/ 	.short	0x0100
        /*030e*/ 	.byte	0x08
	.zero		1


	//   ....[15]....
        /*0310*/ 	.word	0x00000760
        /*0314*/ 	.word	0x000000ff
        /*0318*/ 	.word	0x000348a0
        /*031c*/ 	.short	0x0100
        /*031e*/ 	.byte	0x08
	.zero		1


	//   ....[16]....
        /*0320*/ 	.word	0x00000770
        /*0324*/ 	.word	0x000000ff
        /*0328*/ 	.word	0x00034898
        /*032c*/ 	.short	0x0100
        /*032e*/ 	.byte	0x08
	.zero		1


	//   ....[17]....
        /*0330*/ 	.word	0x00000780
        /*0334*/ 	.word	0x000000ff
        /*0338*/ 	.word	0x000348a8
        /*033c*/ 	.short	0x0100
        /*033e*/ 	.byte	0x08
	.zero		1


	//   ....[18]....
        /*0340*/ 	.word	0x000008b0
        /*0344*/ 	.word	0x000000ff
        /*0348*/ 	.word	0x000348b0
        /*034c*/ 	.short	0x0100
        /*034e*/ 	.byte	0x08
	.zero		1


	//   ....[19]....
        /*0350*/ 	.word	0x000008c0
        /*0354*/ 	.word	0x000000ff
        /*0358*/ 	.word	0x000348c0
        /*035c*/ 	.short	0x0100
        /*035e*/ 	.byte	0x08
	.zero		1


	//   ....[20]....
        /*0360*/ 	.word	0x000008d0
        /*0364*/ 	.word	0x000000ff
        /*0368*/ 	.word	0x000348b8
        /*036c*/ 	.short	0x0100
        /*036e*/ 	.byte	0x08
	.zero		1


	//   ....[21]....
        /*0370*/ 	.word	0x000008e0
        /*0374*/ 	.word	0x000000ff
        /*0378*/ 	.word	0x000348c8
        /*037c*/ 	.short	0x0100
        /*037e*/ 	.byte	0x08
	.zero		1


	//   ....[22]....
        /*0380*/ 	.word	0x000010d0
        /*0384*/ 	.word	0x000000ff
        /*0388*/ 	.word	0x00034800
        /*038c*/ 	.short	0x010a
        /*038e*/ 	.byte	0x3c
	.zero		1


	//   ....[23]....
        /*0390*/ 	.word	0x00001150
        /*0394*/ 	.word	0x00000000
        /*0398*/ 	.word	0x00034830
        /*039c*/ 	.short	0x010a
        /*039e*/ 	.byte	0x3f
	.zero		1


	//   ....[24]....
        /*03a0*/ 	.word	0x000011d0
        /*03a4*/ 	.word	0x00000000
        /*03a8*/ 	.word	0x00034830
        /*03ac*/ 	.short	0x010a
        /*03ae*/ 	.byte	0x3f
	.zero		1


	//   ....[25]....
        /*03b0*/ 	.word	0x000020c0
        /*03b4*/ 	.word	0x00000000
        /*03b8*/ 	.word	0x00000000
        /*03bc*/ 	.short	0x0101
        /*03be*/ 	.byte	0x3f
	.zero		1


	//   ....[26]....
        /*03c0*/ 	.word	0x00004040
        /*03c4*/ 	.word	0x000000ff
        /*03c8*/ 	.word	0x00034830
        /*03cc*/ 	.short	0x010a
        /*03ce*/ 	.byte	0x07
	.zero		1


	//   ....[27]....
        /*03d0*/ 	.word	0x00004080
        /*03d4*/ 	.word	0x000000ff
        /*03d8*/ 	.word	0x00034830
        /*03dc*/ 	.short	0x010a
        /*03de*/ 	.byte	0x07
	.zero		1


	//   ....[28]....
        /*03e0*/ 	.word	0x00004980
        /*03e4*/ 	.word	0x000000ff
        /*03e8*/ 	.word	0x00034850
        /*03ec*/ 	.short	0x010a
        /*03ee*/ 	.byte	0x0b
	.zero		1


	//   ....[29]....
        /*03f0*/ 	.word	0x000049c0
        /*03f4*/ 	.word	0x000000ff
        /*03f8*/ 	.word	0x00034850
        /*03fc*/ 	.short	0x010a
        /*03fe*/ 	.byte	0x0b
	.zero		1


	//   ....[30]....
        /*0400*/ 	.word	0x000062f0
        /*0404*/ 	.word	0x00000009
        /*0408*/ 	.word	0x00000000
        /*040c*/ 	.short	0x0101
        /*040e*/ 	.byte	0x3f
	.zero		1


	//   ....[31]....
        /*0410*/ 	.word	0x00006350
        /*0414*/ 	.word	0x00000026
        /*0418*/ 	.word	0x00000000
        /*041c*/ 	.short	0x0101
        /*041e*/ 	.byte	0x3f
	.zero		1


	//   ....[32]....
        /*0420*/ 	.word	0x00006d80
        /*0424*/ 	.word	0x000000ff
        /*0428*/ 	.word	0x00034850
        /*042c*/ 	.short	0x010a
        /*042e*/ 	.byte	0x07
	.zero		1


	//   ....[33]....
        /*0430*/ 	.word	0x00006dc0
        /*0434*/ 	.word	0x000000ff
        /*0438*/ 	.word	0x00034850
        /*043c*/ 	.short	0x010a
        /*043e*/ 	.byte	0x07
	.zero		1


	//   ....[34]....
        /*0440*/ 	.word	0x000077a0
        /*0444*/ 	.word	0x00000009
        /*0448*/ 	.word	0x00000000
        /*044c*/ 	.short	0x0101
        /*044e*/ 	.byte	0x3f
	.zero		1


	//   ....[35]....
        /*0450*/ 	.word	0x000080e0
        /*0454*/ 	.word	0x000000ff
        /*0458*/ 	.word	0x00000000
        /*045c*/ 	.short	0x0101
        /*045e*/ 	.byte	0x06
	.zero		1


	//   ....[36]....
        /*0460*/ 	.word	0x00008f40
        /*0464*/ 	.word	0x00000006
        /*0468*/ 	.word	0x00034840
        /*046c*/ 	.short	0x010a
        /*046e*/ 	.byte	0x3f
	.zero		1


	//   ....[37]....
        /*0470*/ 	.word	0x000094a0
        /*0474*/ 	.word	0x00000009
        /*0478*/ 	.word	0x00034820
        /*047c*/ 	.short	0x010a
        /*047e*/ 	.byte	0x3f
	.zero		1


	//   ....[38]....
        /*0480*/ 	.word	0x00009780
        /*0484*/ 	.word	0x00000002
        /*0488*/ 	.word	0x00034840
        /*048c*/ 	.short	0x010a
        /*048e*/ 	.byte	0x3f
	.zero		1


	//   ....[39]....
        /*0490*/ 	.word	0x00009a40
        /*0494*/ 	.word	0x00000002
        /*0498*/ 	.word	0x00000060
        /*049c*/ 	.short	0x010a
        /*049e*/ 	.byte	0x3f
	.zero		1


	//   ....[40]....
        /*04a0*/ 	.word	0x00009f80
        /*04a4*/ 	.word	0x00000002
        /*04a8*/ 	.word	0x00034840
        /*04ac*/ 	.short	0x010a
        /*04ae*/ 	.byte	0x3f
	.zero		1


	//   ....[41]....
        /*04b0*/ 	.word	0x0000a240
        /*04b4*/ 	.word	0x00000002
        /*04b8*/ 	.word	0x00000060
        /*04bc*/ 	.short	0x010a
        /*04be*/ 	.byte	0x3f
	.zero		1


	//   ....[42]....
        /*04c0*/ 	.word	0x0000a6a0
        /*04c4*/ 	.word	0x00000002
        /*04c8*/ 	.word	0x00034840
        /*04cc*/ 	.short	0x010a
        /*04ce*/ 	.byte	0x3f
	.zero		1


	//   ....[43]....
        /*04d0*/ 	.word	0x0000a980
        /*04d4*/ 	.word	0x00000002
        /*04d8*/ 	.word	0x00000060
        /*04dc*/ 	.short	0x010a
        /*04de*/ 	.byte	0x3f
	.zero		1


	//   ....[44]....
        /*04e0*/ 	.word	0x0000acb0
        /*04e4*/ 	.word	0x00000003
        /*04e8*/ 	.word	0x00034860
        /*04ec*/ 	.short	0x010a
        /*04ee*/ 	.byte	0x3f
	.zero		1


	//   ....[45]....
        /*04f0*/ 	.word	0x0000b020
        /*04f4*/ 	.word	0x00000000
        /*04f8*/ 	.word	0x00034820
        /*04fc*/ 	.short	0x010a
        /*04fe*/ 	.byte	0x3f
	.zero		1


	//   ....[46]....
        /*0500*/ 	.word	0x0000b1c0
        /*0504*/ 	.word	0x00000006
        /*0508*/ 	.word	0x00000000
        /*050c*/ 	.short	0x010a
        /*050e*/ 	.byte	0x3f
	.zero		1


	//   ....[47]....
        /*0510*/ 	.word	0x0000b230
        /*0514*/ 	.word	0x00000003
        /*0518*/ 	.word	0x00000000
        /*051c*/ 	.short	0x010a
        /*051e*/ 	.byte	0x3f
	.zero		1


	//   ....[48]....
        /*0520*/ 	.word	0x0000b290
        /*0524*/ 	.word	0x00000010
        /*0528*/ 	.word	0x00000000
        /*052c*/ 	.short	0x010a
        /*052e*/ 	.byte	0x3f
	.zero		1


	//   ....[49]....
        /*0530*/ 	.word	0x0000b2c0
        /*0534*/ 	.word	0x00000003
        /*0538*/ 	.word	0x00000000
        /*053c*/ 	.short	0x010a
        /*053e*/ 	.byte	0x3f
	.zero		1


	//   ....[50]....
        /*0540*/ 	.word	0x0000b330
        /*0544*/ 	.word	0x00000003
        /*0548*/ 	.word	0x00034800
        /*054c*/ 	.short	0x010a
        /*054e*/ 	.byte	0x3f
	.zero		1


	//   ....[51]....
        /*0550*/ 	.word	0x0000b380
        /*0554*/ 	.word	0x00000000
        /*0558*/ 	.word	0x00034830
        /*055c*/ 	.short	0x010a
        /*055e*/ 	.byte	0x3f
	.zero		1


	//   ....[52]....
        /*0560*/ 	.word	0x0000b3e0
        /*0564*/ 	.word	0x0000000a
        /*0568*/ 	.word	0x00034830
        /*056c*/ 	.short	0x010a
        /*056e*/ 	.byte	0x3f
	.zero		1


	//   ....[53]....
        /*0570*/ 	.word	0x0000b440
        /*0574*/ 	.word	0x00000007
        /*0578*/ 	.word	0x00034850
        /*057c*/ 	.short	0x010a
        /*057e*/ 	.byte	0x3f
	.zero		1


	//   ....[54]....
        /*0580*/ 	.word	0x0000b4a0
        /*0584*/ 	.word	0x00000005
        /*0588*/ 	.word	0x00034850
        /*058c*/ 	.short	0x010a
        /*058e*/ 	.byte	0x3f
	.zero		1


	//   ....[55]....
        /*0590*/ 	.word	0x0000b640
        /*0594*/ 	.word	0x00000006
        /*0598*/ 	.word	0x00034840
        /*059c*/ 	.short	0x010a
        /*059e*/ 	.byte	0x3f
	.zero		1


	//   ....[56]....
        /*05a0*/ 	.word	0x0000b6c0
        /*05a4*/ 	.word	0x00000007
        /*05a8*/ 	.word	0x00034820
        /*05ac*/ 	.short	0x010a
        /*05ae*/ 	.byte	0x3f
	.zero		1


	//   ....[57]....
        /*05b0*/ 	.word	0x0000b710
        /*05b4*/ 	.word	0x00000002
        /*05b8*/ 	.word	0x00034840
        /*05bc*/ 	.short	0x010a
        /*05be*/ 	.byte	0x3f
	.zero		1


	//   ....[58]....
        /*05c0*/ 	.word	0x0000b760
        /*05c4*/ 	.word	0x00000002
        /*05c8*/ 	.word	0x00000060
        /*05cc*/ 	.short	0x010a
        /*05ce*/ 	.byte	0x3f
	.zero		1


	//   ....[59]....
        /*05d0*/ 	.word	0x0000b7b0
        /*05d4*/ 	.word	0x00000002
        /*05d8*/ 	.word	0x00034840
        /*05dc*/ 	.short	0x010a
        /*05de*/ 	.byte	0x3f
	.zero		1


	//   ....[60]....
        /*05e0*/ 	.word	0x0000b800
        /*05e4*/ 	.word	0x00000002
        /*05e8*/ 	.word	0x00000060
        /*05ec*/ 	.short	0x010a
        /*05ee*/ 	.byte	0x3f
	.zero		1


	//   ....[61]....
        /*05f0*/ 	.word	0x0000b850
        /*05f4*/ 	.word	0x00000002
        /*05f8*/ 	.word	0x00034840
        /*05fc*/ 	.short	0x010a
        /*05fe*/ 	.byte	0x3f
	.zero		1


	//   ....[62]....
        /*0600*/ 	.word	0x0000b8a0
        /*0604*/ 	.word	0x00000002
        /*0608*/ 	.word	0x00000060
        /*060c*/ 	.short	0x010a
        /*060e*/ 	.byte	0x3f
	.zero		1


	//   ....[63]....
        /*0610*/ 	.word	0x0000b8f0
        /*0614*/ 	.word	0x00000003
        /*0618*/ 	.word	0x00034860
        /*061c*/ 	.short	0x010a
        /*061e*/ 	.byte	0x3f
	.zero		1


	//   ....[64]....
        /*0620*/ 	.word	0x0000b940
        /*0624*/ 	.word	0x00000000
        /*0628*/ 	.word	0x00034820
        /*062c*/ 	.short	0x010a
        /*062e*/ 	.byte	0x3f
	.zero		1


	//   ....[65]....
        /*0630*/ 	.word	0x0000bae0
        /*0634*/ 	.word	0x00000006
        /*0638*/ 	.word	0x00000000
        /*063c*/ 	.short	0x010a
        /*063e*/ 	.byte	0x3f
	.zero		1


	//   ....[66]....
        /*0640*/ 	.word	0x0000bb30
        /*0644*/ 	.word	0x00000003
        /*0648*/ 	.word	0x00000000
        /*064c*/ 	.short	0x010a
        /*064e*/ 	.byte	0x3f
	.zero		1


	//   ....[67]....
        /*0650*/ 	.word	0x0000bb80
        /*0654*/ 	.word	0x00000010
        /*0658*/ 	.word	0x00000000
        /*065c*/ 	.short	0x010a
        /*065e*/ 	.byte	0x3f
	.zero		1


	//----- nvinfo : EIATTR_NUM_MBARRIERS
	.align		4
.L_101:
        /*0660*/ 	.byte	0x03, 0x38
        /*0662*/ 	.short	0x0016


	//----- nvinfo : EIATTR_EXIT_INSTR_OFFSETS
	.align		4
        /*0664*/ 	.byte	0x04, 0x1c
        /*0666*/ 	.short	(.L_103 - .L_102)


	//   ....[0]....
.L_102:
        /*0668*/ 	.word	0x000009f0


	//   ....[1]....
        /*066c*/ 	.word	0x000081a0


	//   ....[2]....
        /*0670*/ 	.word	0x00008200


	//   ....[3]....
        /*0674*/ 	.word	0x0000b310


	//----- nvinfo : EIATTR_MAX_THREADS
	.align		4
.L_103:
        /*0678*/ 	.byte	0x04, 0x05
        /*067a*/ 	.short	(.L_105 - .L_104)
.L_104:
        /*067c*/ 	.word	0x00000180
        /*0680*/ 	.word	0x00000001
        /*0684*/ 	.word	0x00000001


	//----- nvinfo : EIATTR_CRS_STACK_SIZE
	.align		4
.L_105:
        /*0688*/ 	.byte	0x04, 0x1e
        /*068a*/ 	.short	(.L_107 - .L_106)
.L_106:
        /*068c*/ 	.word	0x00000000


	//----- nvinfo : EIATTR_CBANK_PARAM_SIZE
	.align		4
.L_107:
        /*0690*/ 	.byte	0x03, 0x19
        /*0692*/ 	.short	0x0bf0


	//----- nvinfo : EIATTR_PARAM_CBANK
	.align		4
        /*0694*/ 	.byte	0x04, 0x0a
        /*0696*/ 	.short	(.L_109 - .L_108)
	.align		4
.L_108:
        /*0698*/ 	.word	index@(.nv.constant0._ZN7cutlass13device_kernelIN5flash11enable_sm90INS1_16FlashAttnFwdSm90INS1_25CollectiveMainloopFwdSm90ILi2EN4cute5tupleIJNS5_1CILi1EEES8_S8_EEENS6_IJNS7_ILi128EEESA_NS7_ILi192EEEEEELi128ENS_6half_tEfNS_4arch4Sm90ELb0ELb0ELb1ELb0ELb0ELb0ELb0ELb1ELb1ELb0ELb0ELb0EEENS1_21CollectiveEpilogueFwdINS6_IJSA_SA_SA_EEES9_SD_SF_Li256ELb0ELb0ELb0ELb0EEENS1_29StaticPersistentTileSchedulerILb0EEEEEEEEEvNT_6ParamsE)
        /*069c*/ 	.short	0x0210
        /*069e*/ 	.short	0x0bf0


	//----- nvinfo : EIATTR_SW_WAR
	.align		4
.L_109:
        /*06a0*/ 	.byte	0x04, 0x36
        /*06a2*/ 	.short	(.L_111 - .L_110)
.L_110:
        /*06a4*/ 	.word	0x00000008
.L_111:


//--------------------- .nv.info._ZN7cutlass13device_kernelIN5flash11enable_sm90INS1_16FlashAttnFwdSm90INS1_25CollectiveMainloopFwdSm90ILi2EN4cute5tupleIJNS5_1CILi2EEENS7_ILi1EEES9_EEENS6_IJNS7_ILi128EEESB_NS7_ILi192EEEEEELi128ENS_6half_tEfNS_4arch4Sm90ELb0ELb0ELb1ELb0ELb0ELb0ELb0ELb1ELb1ELb0ELb0ELb0EEENS1_21CollectiveEpilogueFwdINS6_IJSB_SB_SB_EEESA_SE_SG_Li256ELb0ELb0ELb0ELb0EEENS1_29StaticPersistentTileSchedulerILb0EEEEEEEEEvNT_6ParamsE --------------------------
	.section	.nv.info._ZN7cutlass13device_kernelIN5flash11enable_sm90INS1_16FlashAttnFwdSm90INS1_25CollectiveMainloopFwdSm90ILi2EN4cute5tupleIJNS5_1CILi2EEENS7_ILi1EEES9_EEENS6_IJNS7_ILi128EEESB_NS7_ILi192EEEEEELi128ENS_6half_tEfNS_4arch4Sm90ELb0ELb0ELb1ELb0ELb0ELb0ELb0ELb1ELb1ELb0ELb0ELb0EEENS1_21CollectiveEpilogueFwdINS6_IJSB_SB_SB_EEESA_SE_SG_Li256ELb0ELb0ELb0ELb0EEENS1_29StaticPersistentTileSchedulerILb0EEEEEEEEEvNT_6ParamsE,"",@"SHT_CUDA_INFO"
	.sectionflags	@""
	.align	4


	//----- nvinfo : EIATTR_CUDA_API_VERSION
	.align		4
        /*0000*/ 	.byte	0x04, 0x37
        /*0002*/ 	.short	(.L_113 - .L_112)
.L_112:
        /*0004*/ 	.word	0x00000082


	//----- nvinfo : EIATTR_KPARAM_INFO
	.align		4
.L_113:
        /*0008*/ 	.byte	0x04, 0x17
        /*000a*/ 	.short	(.L_115 - .L_114)
.L_114:
        /*000c*/ 	.word	0x00000000
        /*0010*/ 	.short	0x0000
        /*0012*/ 	.short	0x0070
        /*0014*/ 	.byte	0x00, 0xf0, 0x01, 0x2e


	//----- nvinfo : EIATTR_SPARSE_MMA_MASK
	.align		4
.L_115:
        /*0018*/ 	.byte	0x03, 0x50
        /*001a*/ 	.short	0x0000


	//----- nvinfo : EIATTR_MAXREG_COUNT
	.align		4
        /*001c*/ 	.byte	0x03, 0x1b
        /*001e*/ 	.short	0x00a8


	//----- nvinfo : EIATTR_NUM_BARRIERS
	.align		4
        /*0020*/ 	.byte	0x02, 0x4c
        /*0022*/ 	.byte	0x09
	.zero		1


	//----- nvinfo : EIATTR_EXTERNS
	.align		4
        /*0024*/ 	.byte	0x04, 0x0f
        /*0026*/ 	.short	(.L_117 - .L_116)


	//   ....[0]....
	.align		4
.L_116:
        /*0028*/ 	.word	index@(__assertfail)


	//----- nvinfo : EIATTR_ANNOTATIONS
	.align		4
.L_117:
        /*002c*/ 	.byte	0x04, 0x55
        /*002e*/ 	.short	(.L_119 - .L_118)


	//   ....[0]....
.L_118:
        /* <DEDUP_REMOVED lines=19> */
        /*0154*/ 	.byte	0xb0, 0xb5, 0x00, 0x00


	//----- nvinfo : EIATTR_MERCURY_ISA_VERSION
	.align		4
.L_119:
        /*0158*/ 	.byte	0x03, 0x5f
        /*015a*/ 	.short	0x0101


	//----- nvinfo : EIATTR_INT_WARP_WIDE_INSTR_OFFSETS
	.align		4
        /*015c*/ 	.byte	0x04, 0x31
        /*015e*/ 	.short	(.L_121 - .L_120)


	//   ....[0]....
.L_120:
        /*0160*/ 	.word	0x00000190


	//   ....[1]....
        /*0164*/ 	.word	0x000001d0


	//   ....[2]....
        /*0168*/ 	.word	0x00000240


	//   ....[3]....
        /*016c*/ 	.word	0x00008c70


	//   ....[4]....
        /*0170*/ 	.word	0x00008cc0


	//   ....[5]....
        /*0174*/ 	.word	0x00008da0


	//   ....[6]....
        /*0178*/ 	.word	0x00008e80


	//----- nvinfo : EIATTR_COOP_GROUP_MASK_REGIDS
	.align		4
.L_121:
        /*017c*/ 	.byte	0x04, 0x29
        /*017e*/ 	.short	(.L_123 - .L_122)


	//   ....[0]....
.L_122:
        /*0180*/ 	.word	0xffffffff


	//   ....[1]....
        /*0184*/ 	.word	0xffffffff


	//   ....[2]....
        /*0188*/ 	.word	0xffffffff


	//   ....[3]....
        /*018c*/ 	.word	0xffffffff


	//   ....[4]....
        /*0190*/ 	.word	0xffffffff


	//   ....[5]....
        /*0194*/ 	.word	0xffffffff


	//   ....[6]....
        /*0198*/ 	.word	0xffffffff


	//   ....[7]....
        /*019c*/ 	.word	0xffffffff


	//   ....[8]....
        /*01a0*/ 	.word	0xffffffff


	//   ....[9]....
        /*01a4*/ 	.word	0xffffffff


	//   ....[10]....
        /*01a8*/ 	.word	0xffffffff


	//   ....[11]....
        /*01ac*/ 	.word	0xffffffff


	//   ....[12]....
        /*01b0*/ 	.word	0xffffffff


	//   ....[13]....
        /*01b4*/ 	.word	0xffffffff


	//   ....[14]....
        /*01b8*/ 	.word	0xffffffff


	//   ....[15]....
        /*01bc*/ 	.word	0xffffffff


	//   ....[16]....
        /*01c0*/ 	.word	0xffffffff


	//   ....[17]....
        /*01c4*/ 	.word	0xffffffff


	//   ....[18]....
        /*01c8*/ 	.word	0xffffffff


	//   ....[19]....
        /*01cc*/ 	.word	0xffffffff


	//   ....[20]....
        /*01d0*/ 	.word	0xffffffff


	//   ....[21]....
        /*01d4*/ 	.word	0xffffffff


	//   ....[22]....
        /*01d8*/ 	.word	0xffffffff


	//   ....[23]....
        /*01dc*/ 	.word	0xffffffff


	//   ....[24]....
        /*01e0*/ 	.word	0x0500000f


	//   ....[25]....
        /*01e4*/ 	.word	0x0500000f


	//----- nvinfo : EIATTR_COOP_GROUP_INSTR_OFFSETS
	.align		4
.L_123:
        /*01e8*/ 	.byte	0x04, 0x28
        /*01ea*/ 	.short	(.L_125 - .L_124)


	//   ....[0]....
.L_124:
        /*01ec*/ 	.word	0x00000060


	//   ....[1]....
        /*01f0*/ 	.word	0x000001a0


	//   ....[2]....
        /*01f4*/ 	.word	0x000001f0


	//   ....[3]....
        /*01f8*/ 	.word	0x00000430


	//   ....[4]....
        /*01fc*/ 	.word	0x00000660


	//   ....[5]....
        /*0200*/ 	.word	0x00000890


	//   ....[6]....
        /*0204*/ 	.word	0x00000b20


	//   ....[7]....
        /*0208*/ 	.word	0x00000e30


	//   ....[8]....
        /*020c*/ 	.word	0x000012e0


	//   ....[9]....
        /*0210*/ 	.word	0x00002d80


	//   ....[10]....
        /*0214*/ 	.word	0x00002dd0


	//   ....[11]....
        /*0218*/ 	.word	0x00003430


	//   ....[12]....
        /*021c*/ 	.word	0x000034a0


	//   ....[13]....
        /*0220*/ 	.word	0x00005aa0


	//   ....[14]....
        /*0224*/ 	.word	0x00005ae0


	//   ....[15]....
        /*0228*/ 	.word	0x00005b00


	//   ....[16]....
        /*022c*/ 	.word	0x00005b20


	//   ....[17]....
        /*0230*/ 	.word	0x00006fe0


	//   ....[18]....
        /*0234*/ 	.word	0x00007010


	//   ....[19]....
        /*0238*/ 	.word	0x000070d0


	//   ....[20]....
        /*023c*/ 	.word	0x000070e0


	//   ....[21]....
        /*0240*/ 	.word	0x00007f40


	//   ....[22]....
        /*0244*/ 	.word	0x00008390


	//   ....[23]....
        /*0248*/ 	.word	0x0000b530


	//   ....[24]....
        /*024c*/ 	.word	0x0000ba30


	//   ....[25]....
        /*0250*/ 	.word	0x0000bed0


	//----- nvinfo : EIATTR_REG_RECONFIG
	.align		4
.L_125:
        /*0254*/ 	.byte	0x01, 0x54
	.zero		2


	//----- nvinfo : EIATTR_SYSCALL_OFFSETS
	.align		4
        /*0258*/ 	.byte	0x04, 0x46
        /*025a*/ 	.short	(.L_127 - .L_126)


	//   ....[0]....
.L_126:
        /*025c*/ 	.word	0x00001640


	//   ....[1]....
        /*0260*/ 	.word	0x000088a0


	//   ....[2]....
        /*0264*/ 	.word	0x000089e0


	//   ....[3]....
        /*0268*/ 	.word	0x00008ae0


	//----- nvinfo : EIATTR_MBARRIER_INSTR_OFFSETS
	.align		4
.L_127:
        /*026c*/ 	.byte	0x04, 0x39
        /*026e*/ 	.short	(.L_129 - .L_128)


	//   ....[0]....
.L_128:
        /*0270*/ 	.word	0x000002d0
        /*0274*/ 	.word	0x000000ff
        /*0278*/ 	.word	0x00034800
        /*027c*/ 	.short	0x0100
        /*027e*/ 	.byte	0x08
	.zero		1


	//   ....[1]....
        /*0280*/ 	.word	0x000002e0
        /*0284*/ 	.word	0x000000ff
        /*0288*/ 	.word	0x00034820
        /*028c*/ 	.short	0x0100
        /*028e*/ 	.byte	0x08
	.zero		1


	//   ....[2]....
        /*0290*/ 	.word	0x000003d0
        /*0294*/ 	.word	0x000000ff
        /*0298*/ 	.word	0x00034830
        /*029c*/ 	.short	0x0100
        /*029e*/ 	.byte	0x08
	.zero		1


	//   ....[3]....
        /*02a0*/ 	.word	0x000003e0
        /*02a4*/ 	.word	0x000000ff
        /*02a8*/ 	.word	0x00034840
        /*02ac*/ 	.short	0x0100
        /*02ae*/ 	.byte	0x08
	.zero		1


	//   ....[4]....
        /*02b0*/ 	.word	0x000003f0
        /*02b4*/ 	.word	0x000000ff
        /*02b8*/ 	.word	0x00034838
        /*02bc*/ 	.short	0x0100
        /*02be*/ 	.byte	0x08
	.zero		1


	//   ....[5]....
        /*02c0*/ 	.word	0x00000400
        /*02c4*/ 	.word	0x000000ff
        /*02c8*/ 	.word	0x00034848
        /*02cc*/ 	.short	0x0100
        /*02ce*/ 	.byte	0x08
	.zero		1


	//   ....[6]....
        /*02d0*/ 	.word	0x00000610
        /*02d4*/ 	.word	0x000000ff
        /*02d8*/ 	.word	0x00034850
        /*02dc*/ 	.short	0x0100
        /*02de*/ 	.byte	0x08
	.zero		1


	//   ....[7]....
        /*02e0*/ 	.word	0x00000620
        /*02e4*/ 	.word	0x000000ff
        /*02e8*/ 	.word	0x00034860
        /*02ec*/ 	.short	0x0100
        /*02ee*/ 	.byte	0x08
	.zero		1


	//   ....[8]....
        /*02f0*/ 	.word	0x00000630
        /*02f4*/ 	.word	0x000000ff
        /*02f8*/ 	.word	0x00034858
        /*02fc*/ 	.short	0x0100
        /*02fe*/ 	.byte	0x08
	.zero		1


	//   ....[9]....
        /*0300*/ 	.word	0x00000640
        /*0304*/ 	.word	0x000000ff
        /*0308*/ 	.word	0x00034868
        /*030c*/ 	.short	0x0100
        /*030e*/ 	.byte	0x08
	.zero		1


	//   ....[10]....
        /*0310*/ 	.word	0x00000840
        /*0314*/ 	.word	0x000000ff
        /*0318*/ 	.word	0x00034870
        /*031c*/ 	.short	0x0100
        /*031e*/ 	.byte	0x08
	.zero		1


	//   ....[11]....
        /*0320*/ 	.word	0x00000850
        /*0324*/ 	.word	0x000000ff
        /*0328*/ 	.word	0x00034880
        /*032c*/ 	.short	0x0100
        /*032e*/ 	.byte	0x08
	.zero		1


	//   ....[12]....
        /*0330*/ 	.word	0x00000860
        /*0334*/ 	.word	0x000000ff
        /*0338*/ 	.word	0x00034878
        /*033c*/ 	.short	0x0100
        /*033e*/ 	.byte	0x08
	.zero		1


	//   ....[13]....
        /*0340*/ 	.word	0x00000870
        /*0344*/ 	.word	0x000000ff
        /*0348*/ 	.word	0x00034888
        /*034c*/ 	.short	0x0100
        /*034e*/ 	.byte	0x08
	.zero		1


	//   ....[14]....
        /*0350*/ 	.word	0x00000ad0
        /*0354*/ 	.word	0x000000ff
        /*0358*/ 	.word	0x00034890
        /*035c*/ 	.short	0x0100
        /*035e*/ 	.byte	0x08
	.zero		1


	//   ....[15]....
        /*0360*/ 	.word	0x00000ae0
        /*0364*/ 	.word	0x000000ff
        /*0368*/ 	.word	0x000348a0
        /*036c*/ 	.short	0x0100
        /*036e*/ 	.byte	0x08
	.zero		1


	//   ....[16]....
        /*0370*/ 	.word	0x00000af0
        /*0374*/ 	.word	0x000000ff
        /*0378*/ 	.word	0x00034898
        /*037c*/ 	.short	0x0100
        /*037e*/ 	.byte	0x08
	.zero		1


	//   ....[17]....
        /*0380*/ 	.word	0x00000b00
        /*0384*/ 	.word	0x000000ff
        /*0388*/ 	.word	0x000348a8
        /*038c*/ 	.short	0x0100
        /*038e*/ 	.byte	0x08
	.zero		1


	//   ....[18]....
        /*0390*/ 	.word	0x00000d80
        /*0394*/ 	.word	0x000000ff
        /*0398*/ 	.word	0x000348b0
        /*039c*/ 	.short	0x0100
        /*039e*/ 	.byte	0x08
	.zero		1


	//   ....[19]....
        /*03a0*/ 	.word	0x00000d90
        /*03a4*/ 	.word	0x000000ff
        /*03a8*/ 	.word	0x000348c0
        /*03ac*/ 	.short	0x0100
        /*03ae*/ 	.byte	0x08
	.zero		1


	//   ....[20]....
        /*03b0*/ 	.word	0x00000da0
        /*03b4*/ 	.word	0x000000ff
        /*03b8*/ 	.word	0x000348b8
        /*03bc*/ 	.short	0x0100
        /*03be*/ 	.byte	0x08
	.zero		1


	//   ....[21]....
        /*03c0*/ 	.word	0x00000db0
        /*03c4*/ 	.word	0x000000ff
        /*03c8*/ 	.word	0x000348c8
        /*03cc*/ 	.short	0x0100
        /*03ce*/ 	.byte	0x08
	.zero		1


	//   ....[22]....
        /*03d0*/ 	.word	0x00001680
        /*03d4*/ 	.word	0x000000ff
        /*03d8*/ 	.word	0x00034800
        /*03dc*/ 	.short	0x010a
        /*03de*/ 	.byte	0x3c
	.zero		1


	//   ....[23]....
        /*03e0*/ 	.word	0x00001720
        /*03e4*/ 	.word	0x00000000
        /*03e8*/ 	.word	0x00034830
        /*03ec*/ 	.short	0x010a
        /*03ee*/ 	.byte	0x3f
	.zero		1


	//   ....[24]....
        /*03f0*/ 	.word	0x00001760
        /*03f4*/ 	.word	0x00000000
        /*03f8*/ 	.word	0x00034830
        /*03fc*/ 	.short	0x010a
        /*03fe*/ 	.byte	0x3f
	.zero		1


	//   ....[25]....
        /*0400*/ 	.word	0x00003a00
        /*0404*/ 	.word	0x00000003
        /*0408*/ 	.word	0x00000000
        /*040c*/ 	.short	0x0101
        /*040e*/ 	.byte	0x3f
	.zero		1


	//   ....[26]....
        /*0410*/ 	.word	0x00004220
        /*0414*/ 	.word	0x000000ff
        /*0418*/ 	.word	0x00034830
        /*041c*/ 	.short	0x010a
        /*041e*/ 	.byte	0x07
	.zero		1


	//   ....[27]....
        /*0420*/ 	.word	0x00004260
        /*0424*/ 	.word	0x000000ff
        /*0428*/ 	.word	0x00034830
        /*042c*/ 	.short	0x010a
        /*042e*/ 	.byte	0x07
	.zero		1


	//   ....[28]....
        /*0430*/ 	.word	0x00004b60
        /*0434*/ 	.word	0x000000ff
        /*0438*/ 	.word	0x00034850
        /*043c*/ 	.short	0x010a
        /*043e*/ 	.byte	0x0a
	.zero		1


	//   ....[29]....
        /*0440*/ 	.word	0x00004ba0
        /*0444*/ 	.word	0x000000ff
        /*0448*/ 	.word	0x00034850
        /*044c*/ 	.short	0x010a
        /*044e*/ 	.byte	0x0a
	.zero		1


	//   ....[30]....
        /*0450*/ 	.word	0x00006640
        /*0454*/ 	.word	0x00000003
        /*0458*/ 	.word	0x00000000
        /*045c*/ 	.short	0x0101
        /*045e*/ 	.byte	0x3f
	.zero		1


	//   ....[31]....
        /*0460*/ 	.word	0x00006920
        /*0464*/ 	.word	0x0000000c
        /*0468*/ 	.word	0x00000000
        /*046c*/ 	.short	0x0101
        /*046e*/ 	.byte	0x3f
	.zero		1


	//   ....[32]....
        /*0470*/ 	.word	0x00006f50
        /*0474*/ 	.word	0x000000ff
        /*0478*/ 	.word	0x00034850
        /*047c*/ 	.short	0x010a
        /*047e*/ 	.byte	0x05
	.zero		1


	//   ....[33]....
        /*0480*/ 	.word	0x00006f90
        /*0484*/ 	.word	0x000000ff
        /*0488*/ 	.word	0x00034850
        /*048c*/ 	.short	0x010a
        /*048e*/ 	.byte	0x05
	.zero		1


	//   ....[34]....
        /*0490*/ 	.word	0x00007790
        /*0494*/ 	.word	0x00000004
        /*0498*/ 	.word	0x00000000
        /*049c*/ 	.short	0x0101
        /*049e*/ 	.byte	0x3f
	.zero		1


	//   ....[35]....
        /*04a0*/ 	.word	0x00008280
        /*04a4*/ 	.word	0x000000ff
        /*04a8*/ 	.word	0x00000000
        /*04ac*/ 	.short	0x0101
        /*04ae*/ 	.byte	0x07
	.zero		1


	//   ....[36]....
        /*04b0*/ 	.word	0x00008290
        /*04b4*/ 	.word	0x000000ff
        /*04b8*/ 	.word	0x00000000
        /*04bc*/ 	.short	0x0101
        /*04be*/ 	.byte	0x06
	.zero		1


	//   ....[37]....
        /*04c0*/ 	.word	0x00009210
        /*04c4*/ 	.word	0x00000005
        /*04c8*/ 	.word	0x00034840
        /*04cc*/ 	.short	0x010a
        /*04ce*/ 	.byte	0x3f
	.zero		1


	//   ....[38]....
        /*04d0*/ 	.word	0x000097d0
        /*04d4*/ 	.word	0x0000000a
        /*04d8*/ 	.word	0x00034820
        /*04dc*/ 	.short	0x010a
        /*04de*/ 	.byte	0x3f
	.zero		1


	//   ....[39]....
        /*04e0*/ 	.word	0x00009ac0
        /*04e4*/ 	.word	0x00000002
        /*04e8*/ 	.word	0x00034840
        /*04ec*/ 	.short	0x010a
        /*04ee*/ 	.byte	0x3f
	.zero		1


	//   ....[40]....
        /*04f0*/ 	.word	0x00009dc0
        /*04f4*/ 	.word	0x00000002
        /*04f8*/ 	.word	0x00034860
        /*04fc*/ 	.short	0x010a
        /*04fe*/ 	.byte	0x3f
	.zero		1


	//   ....[41]....
        /*0500*/ 	.word	0x0000a2f0
        /*0504*/ 	.word	0x00000002
        /*0508*/ 	.word	0x00034840
        /*050c*/ 	.short	0x010a
        /*050e*/ 	.byte	0x3f
	.zero		1


	//   ....[42]....
        /*0510*/ 	.word	0x0000a5f0
        /*0514*/ 	.word	0x00000002
        /*0518*/ 	.word	0x00034860
        /*051c*/ 	.short	0x010a
        /*051e*/ 	.byte	0x3f
	.zero		1


	//   ....[43]....
        /*0520*/ 	.word	0x0000aa90
        /*0524*/ 	.word	0x00000002
        /*0528*/ 	.word	0x00034840
        /*052c*/ 	.short	0x010a
        /*052e*/ 	.byte	0x3f
	.zero		1


	//   ....[44]....
        /*0530*/ 	.word	0x0000ad90
        /*0534*/ 	.word	0x00000002
        /*0538*/ 	.word	0x00034860
        /*053c*/ 	.short	0x010a
        /*053e*/ 	.byte	0x3f
	.zero		1


	//   ....[45]....
        /*0540*/ 	.word	0x0000b0d0
        /*0544*/ 	.word	0x00000003
        /*0548*/ 	.word	0x00034860
        /*054c*/ 	.short	0x010a
        /*054e*/ 	.byte	0x3f
	.zero		1


	//   ....[46]....
        /*0550*/ 	.word	0x0000b4b0
        /*0554*/ 	.word	0x00000000
        /*0558*/ 	.word	0x00034820
        /*055c*/ 	.short	0x010a
        /*055e*/ 	.byte	0x3f
	.zero		1


	//   ....[47]....
        /*0560*/ 	.word	0x0000b670
        /*0564*/ 	.word	0x00000006
        /*0568*/ 	.word	0x00000000
        /*056c*/ 	.short	0x010a
        /*056e*/ 	.byte	0x3f
	.zero		1


	//   ....[48]....
        /*0570*/ 	.word	0x0000b6e0
        /*0574*/ 	.word	0x00000003
        /*0578*/ 	.word	0x00000000
        /*057c*/ 	.short	0x010a
        /*057e*/ 	.byte	0x3f
	.zero		1


	//   ....[49]....
        /*0580*/ 	.word	0x0000b740
        /*0584*/ 	.word	0x00000010
        /*0588*/ 	.word	0x00000000
        /*058c*/ 	.short	0x010a
        /*058e*/ 	.byte	0x3f
	.zero		1


	//   ....[50]....
        /*0590*/ 	.word	0x0000b770
        /*0594*/ 	.word	0x00000003
        /*0598*/ 	.word	0x00000000
        /*059c*/ 	.short	0x010a
        /*059e*/ 	.byte	0x3f
	.zero		1


	//   ....[51]....
        /*05a0*/ 	.word	0x0000b7e0
        /*05a4*/ 	.word	0x00000003
        /*05a8*/ 	.word	0x00034800
        /*05ac*/ 	.short	0x010a
        /*05ae*/ 	.byte	0x3f
	.zero		1


	//   ....[52]....
        /*05b0*/ 	.word	0x0000b830
        /*05b4*/ 	.word	0x00000000
        /*05b8*/ 	.word	0x00034830
        /*05bc*/ 	.short	0x010a
        /*05be*/ 	.byte	0x3f
	.zero		1


	//   ....[53]....
        /*05c0*/ 	.word	0x0000b890
        /*05c4*/ 	.word	0x00000008
        /*05c8*/ 	.word	0x00034830
        /*05cc*/ 	.short	0x010a
        /*05ce*/ 	.byte	0x3f
	.zero		1


	//   ....[54]....
        /*05d0*/ 	.word	0x0000b8f0
        /*05d4*/ 	.word	0x00000007
        /*05d8*/ 	.word	0x00034850
        /*05dc*/ 	.short	0x010a
        /*05de*/ 	.byte	0x3f
	.zero		1


	//   ....[55]....
        /*05e0*/ 	.word	0x0000b950
        /*05e4*/ 	.word	0x00000005
        /*05e8*/ 	.word	0x00034850
        /*05ec*/ 	.short	0x010a
        /*05ee*/ 	.byte	0x3f
	.zero		1


	//   ....[56]....
        /*05f0*/ 	.word	0x0000baf0
        /*05f4*/ 	.word	0x00000005
        /*05f8*/ 	.word	0x00034840
        /*05fc*/ 	.short	0x010a
        /*05fe*/ 	.byte	0x3f
	.zero		1


	//   ....[57]....
        /*0600*/ 	.word	0x0000bb70
        /*0604*/ 	.word	0x00000007
        /*0608*/ 	.word	0x00034820
        /*060c*/ 	.short	0x010a
        /*060e*/ 	.byte	0x3f
	.zero		1


	//   ....[58]....
        /*0610*/ 	.word	0x0000bbc0
        /*0614*/ 	.word	0x00000002
        /*0618*/ 	.word	0x00034840
        /*061c*/ 	.short	0x010a
        /*061e*/ 	.byte	0x3f
	.zero		1


	//   ....[59]....
        /*0620*/ 	.word	0x0000bc10
        /*0624*/ 	.word	0x00000002
        /*0628*/ 	.word	0x00034860
        /*062c*/ 	.short	0x010a
        /*062e*/ 	.byte	0x3f
	.zero		1


	//   ....[60]....
        /*0630*/ 	.word	0x0000bc60
        /*0634*/ 	.word	0x00000002
        /*0638*/ 	.word	0x00034840
        /*063c*/ 	.short	0x010a
        /*063e*/ 	.byte	0x3f
	.zero		1


	//   ....[61]....
        /*0640*/ 	.word	0x0000bcb0
        /*0644*/ 	.word	0x00000002
        /*0648*/ 	.word	0x00034860
        /*064c*/ 	.short	0x010a
        /*064e*/ 	.byte	0x3f
	.zero		1


	//   ....[62]....
        /*0650*/ 	.word	0x0000bd00
        /*0654*/ 	.word	0x00000002
        /*0658*/ 	.word	0x00034840
        /*065c*/ 	.short	0x010a
        /*065e*/ 	.byte	0x3f
	.zero		1


	//   ....[63]....
        /*0660*/ 	.word	0x0000bd50
        /*0664*/ 	.word	0x00000002
        /*0668*/ 	.word	0x00034860
        /*066c*/ 	.short	0x010a
        /*066e*/ 	.byte	0x3f
	.zero		1


	//   ....[64]....
        /*0670*/ 	.word	0x0000bda0
        /*0674*/ 	.word	0x00000003
        /*0678*/ 	.word	0x00034860
        /*067c*/ 	.short	0x010a
        /*067e*/ 	.byte	0x3f
	.zero		1


	//   ....[65]....
        /*0680*/ 	.word	0x0000bdf0
        /*0684*/ 	.word	0x00000000
        /*0688*/ 	.word	0x00034820
        /*068c*/ 	.short	0x010a
        /*068e*/ 	.byte	0x3f
	.zero		1


	//   ....[66]....
        /*0690*/ 	.word	0x0000bf90
        /*0694*/ 	.word	0x00000006
        /*0698*/ 	.word	0x00000000
        /*069c*/ 	.short	0x010a
        /*069e*/ 	.byte	0x3f
	.zero		1


	//   ....[67]....
        /*06a0*/ 	.word	0x0000bfe0
        /*06a4*/ 	.word	0x00000003
        /*06a8*/ 	.word	0x00000000
        /*06ac*/ 	.short	0x010a
        /*06ae*/ 	.byte	0x3f
	.zero		1


	//   ....[68]....
        /*06b0*/ 	.word	0x0000c030
        /*06b4*/ 	.word	0x00000010
        /*06b8*/ 	.word	0x00000000
        /*06bc*/ 	.short	0x010a
        /*06be*/ 	.byte	0x3f
	.zero		1


	//----- nvinfo : EIATTR_NUM_MBARRIERS
	.align		4
.L_129:
        /*06c0*/ 	.byte	0x03, 0x38
        /*06c2*/ 	.short	0x0016


	//----- nvinfo : EIATTR_EXIT_INSTR_OFFSETS
	.align		4
        /*06c4*/ 	.byte	0x04, 0x1c
        /*06c6*/ 	.short	(.L_131 - .L_130)


	//   ....[0]....
.L_130:
        /*06c8*/ 	.word	0x00000f70


	//   ....[1]....
        /*06cc*/ 	.word	0x00008350


	//   ....[2]....
        /*06d0*/ 	.word	0x000083b0


	//   ....[3]....
        /*06d4*/ 	.word	0x0000b7c0


	//----- nvinfo : EIATTR_MAX_THREADS
	.align		4
.L_131:
        /*06d8*/ 	.byte	0x04, 0x05
        /*06da*/ 	.short	(.L_133 - .L_132)
.L_132:
        /*06dc*/ 	.word	0x00000180
        /*06e0*/ 	.word	0x00000001
        /*06e4*/ 	.word	0x00000001


	//----- nvinfo : EIATTR_CRS_STACK_SIZE
	.align		4
.L_133:
        /*06e8*/ 	.byte	0x04, 0x1e
        /*06ea*/ 	.short	(.L_135 - .L_134)
.L_134:
        /*06ec*/ 	.word	0x00000000


	//----- nvinfo : EIATTR_CBANK_PARAM_SIZE
	.align		4
.L_135:
        /*06f0*/ 	.byte	0x03, 0x19
        /*06f2*/ 	.short	0x0bf0


	//----- nvinfo : EIATTR_PARAM_CBANK
	.align		4
        /*06f4*/ 	.byte	0x04, 0x0a
        /*06f6*/ 	.short	(.L_137 - .L_136)
	.align		4
.L_136:
        /*06f8*/ 	.word	index@(.nv.constant0._ZN7cutlass13device_kernelIN5flash11enable_sm90INS1_16FlashAttnFwdSm90INS1_25CollectiveMainloopFwdSm90ILi2EN4cute5tupleIJNS5_1CILi2EEENS7_ILi1EEES9_EEENS6_IJNS7_ILi128EEESB_NS7_ILi192EEEEEELi128ENS_6half_tEfNS_4arch4Sm90ELb0ELb0ELb1ELb0ELb0ELb0ELb0ELb1ELb1ELb0ELb0ELb0EEENS1_21CollectiveEpilogueFwdINS6_IJSB_SB_SB_EEESA_SE_SG_Li256ELb0ELb0ELb0ELb0EEENS1_29StaticPersistentTileSchedulerILb0EEEEEEEEEvNT_6ParamsE)
        /*06fc*/ 	.short	0x0210
        /*06fe*/ 	.short	0x0bf0


	//----- nvinfo : EIATTR_SW_WAR
	.align		4
.L_137:
        /*0700*/ 	.byte	0x04, 0x36
        /*0702*/ 	.short	(.L_139 - .L_138)
.L_138:
        /*0704*/ 	.word	0x00000008
.L_139:


//--------------------- .nv.info._ZN7cutlass13device_kernelIN5flash11enable_sm90INS1_16FlashAttnFwdSm90INS1_25CollectiveMainloopFwdSm90ILi2EN4cute5tupleIJNS5_1CILi1EEES8_S8_EEENS6_IJNS7_ILi128EEESA_NS7_ILi192EEEEEELi128ENS_6half_tEfNS_4arch4Sm90ELb0ELb0ELb1ELb1ELb0ELb0ELb0ELb1ELb1ELb0ELb0ELb0EEENS1_21CollectiveEpilogueFwdINS6_IJSA_SA_SA_EEES9_SD_SF_Li256ELb1ELb0ELb0ELb0EEENS1_36VarlenDynamicPersistentTileSchedulerILi128ELi128ELi256ELi32ELb0ELb0ELb1ELb0ELb1ELb1EEEEEEEEEvNT_6ParamsE --------------------------
	.section	.nv.info._ZN7cutlass13device_kernelIN5flash11enable_sm90INS1_16FlashAttnFwdSm90INS1_25CollectiveMainloopFwdSm90ILi2EN4cute5tupleIJNS5_1CILi1EEES8_S8_EEENS6_IJNS7_ILi128EEESA_NS7_ILi192EEEEEELi128ENS_6half_tEfNS_4arch4Sm90ELb0ELb0ELb1ELb1ELb0ELb0ELb0ELb1ELb1ELb0ELb0ELb0EEENS1_21CollectiveEpilogueFwdINS6_IJSA_SA_SA_EEES9_SD_SF_Li256ELb1ELb0ELb0ELb0EEENS1_36VarlenDynamicPersistentTileSchedulerILi128ELi128ELi256ELi32ELb0ELb0ELb1ELb0ELb1ELb1EEEEEEEEEvNT_6ParamsE,"",@"SHT_CUDA_INFO"
	.sectionflags	@""
	.align	4


	//----- nvinfo : EIATTR_CUDA_API_VERSION
	.align		4
        /*0000*/ 	.byte	0x04, 0x37
        /*0002*/ 	.short	(.L_141 - .L_140)
.L_140:
        /*0004*/ 	.word	0x00000082


	//----- nvinfo : EIATTR_KPARAM_INFO
	.align		4
.L_141:
        /*0008*/ 	.byte	0x04, 0x17
        /*000a*/ 	.short	(.L_143 - .L_142)
.L_142:
        /*000c*/ 	.word	0x00000000
        /*0010*/ 	.short	0x0000
        /*0012*/ 	.short	0x0070
        /*0014*/ 	.byte	0x00, 0xf0, 0x01, 0x28


	//----- nvinfo : EIATTR_SPARSE_MMA_MASK
	.align		4
.L_143:
        /*0018*/ 	.byte	0x03, 0x50
        /*001a*/ 	.short	0x0000


	//----- nvinfo : EIATTR_MAXREG_COUNT
	.align		4
        /*001c*/ 	.byte	0x03, 0x1b
        /*001e*/ 	.short	0x00a8


	//----- nvinfo : EIATTR_NUM_BARRIERS
	.align		4
        /*0020*/ 	.byte	0x02, 0x4c
        /*0022*/ 	.byte	0x09
	.zero		1


	//----- nvinfo : EIATTR_EXTERNS
	.align		4
        /*0024*/ 	.byte	0x04, 0x0f
        /*0026*/ 	.short	(.L_145 - .L_144)


	//   ....[0]....
	.align		4
.L_144:
        /*0028*/ 	.word	index@(__assertfail)


	//----- nvinfo : EIATTR_ANNOTATIONS
	.align		4
.L_145:
        /*002c*/ 	.byte	0x04, 0x55
        /*002e*/ 	.short	(.L_147 - .L_146)


	//   ....[0]....
.L_146:
        /* <DEDUP_REMOVED lines=39> */


	//----- nvinfo : EIATTR_MERCURY_ISA_VERSION
	.align		4
.L_147:
        /*0290*/ 	.byte	0x03, 0x5f
        /*0292*/ 	.short	0x0101


	//----- nvinfo : EIATTR_UNUSED_LOAD_BYTE_OFFSET
	.align		4
        /*0294*/ 	.byte	0x04, 0x44
        /*0296*/ 	.short	(.L_149 - .L_148)


	//   ....[0]....
.L_148:
        /*0298*/ 	.word	0x00000a40
        /*029c*/ 	.word	0x0000fff0


	//   ....[1]....
        /*02a0*/ 	.word	0x00007d60
        /*02a4*/ 	.word	0x0000fff0


	//----- nvinfo : EIATTR_INT_WARP_WIDE_INSTR_OFFSETS
	.align		4
.L_149:
        /*02a8*/ 	.byte	0x04, 0x31
        /*02aa*/ 	.short	(.L_151 - .L_150)


	//   ....[0]....
.L_150:
        /*02ac*/ 	.word	0x00000160


	//   ....[1]....
        /*02b0*/ 	.word	0x000001a0


	//   ....[2]....
        /*02b4*/ 	.word	0x00000210


	//   ....[3]....
        /*02b8*/ 	.word	0x0000ace0


	//   ....[4]....
        /*02bc*/ 	.word	0x0000ad80


	//   ....[5]....
        /*02c0*/ 	.word	0x0000b210


	//   ....[6]....
        /*02c4*/ 	.word	0x0000b240


	//   ....[7]....
        /*02c8*/ 	.word	0x0000b450


	//   ....[8]....
        /*02cc*/ 	.word	0x0000b540


	//   ....[9]....
        /*02d0*/ 	.word	0x0000d8c0


	//   ....[10]....
        /*02d4*/ 	.word	0x0000d960


	//----- nvinfo : EIATTR_COOP_GROUP_MASK_REGIDS
	.align		4
.L_151:
        /*02d8*/ 	.byte	0x04, 0x29
        /*02da*/ 	.short	(.L_153 - .L_152)


	//   ....[0]....
.L_152:
        /*02dc*/ 	.word	0xffffffff


	//   ....[1]....
        /*02e0*/ 	.word	0xffffffff


	//   ....[2]....
        /*02e4*/ 	.word	0xffffffff


	//   ....[3]....
        /*02e8*/ 	.word	0xffffffff


	//   ....[4]....
        /*02ec*/ 	.word	0xffffffff


	//   ....[5]....
        /*02f0*/ 	.word	0xffffffff


	//   ....[6]....
        /*02f4*/ 	.word	0xffffffff


	//   ....[7]....
        /*02f8*/ 	.word	0xffffffff


	//   ....[8]....
        /*02fc*/ 	.word	0xffffffff


	//   ....[9]....
        /*0300*/ 	.word	0xffffffff


	//   ....[10]....
        /*0304*/ 	.word	0xffffffff


	//   ....[11]....
        /*0308*/ 	.word	0xffffffff


	//   ....[12]....
        /*030c*/ 	.word	0xffffffff


	//   ....[13]....
        /*0310*/ 	.word	0xffffffff


	//   ....[14]....
        /*0314*/ 	.word	0xffffffff


	//   ....[15]....
        /*0318*/ 	.word	0xffffffff


	//   ....[16]....
        /*031c*/ 	.word	0xffffffff


	//   ....[17]....
        /*0320*/ 	.word	0xffffffff


	//   ....[18]....
        /*0324*/ 	.word	0xffffffff


	//   ....[19]....
        /*0328*/ 	.word	0xffffffff


	//   ....[20]....
        /*032c*/ 	.word	0xffffffff


	//   ....[21]....
        /*0330*/ 	.word	0xffffffff


	//   ....[22]....
        /*0334*/ 	.word	0xffffffff


	//   ....[23]....
        /*0338*/ 	.word	0xffffffff


	//   ....[24]....
        /*033c*/ 	.word	0xffffffff


	//   ....[25]....
        /*0340*/ 	.word	0xffffffff


	//   ....[26]....
        /*0344*/ 	.word	0xffffffff


	//   ....[27]....
        /*0348*/ 	.word	0xffffffff


	//   ....[28]....
        /*034c*/ 	.word	0xffffffff


	//   ....[29]....
        /*0350*/ 	.word	0xffffffff


	//   ....[30]....
        /*0354*/ 	.word	0xffffffff


	//   ....[31]....
        /*0358*/ 	.word	0xffffffff


	//   ....[32]....
        /*035c*/ 	.word	0xffffffff


	//   ....[33]....
        /*0360*/ 	.word	0xffffffff


	//   ....[34]....
        /*0364*/ 	.word	0xffffffff


	//   ....[35]....
        /*0368*/ 	.word	0xffffffff


	//   ....[36]....
        /*036c*/ 	.word	0xffffffff


	//   ....[37]....
        /*0370*/ 	.word	0xffffffff


	//   ....[38]....
        /*0374*/ 	.word	0xffffffff


	//   ....[39]....
        /*0378*/ 	.word	0xffffffff


	//   ....[40]....
        /*037c*/ 	.word	0xffffffff


	//   ....[41]....
        /*0380*/ 	.word	0xffffffff


	//   ....[42]....
        /*0384*/ 	.word	0xffffffff


	//   ....[43]....
        /*0388*/ 	.word	0xffffffff


	//   ....[44]....
        /*038c*/ 	.word	0xffffffff


	//   ....[45]....
        /*0390*/ 	.word	0xffffffff


	//   ....[46]....
        /*0394*/ 	.word	0xffffffff


	//   ....[47]....
        /*0398*/ 	.word	0xffffffff


	//   ....[48]....
        /*039c*/ 	.word	0xffffffff


	//   ....[49]....
        /*03a0*/ 	.word	0xffffffff


	//   ....[50]....
        /*03a4*/ 	.word	0xffffffff


	//   ....[51]....
        /*03a8*/ 	.word	0xffffffff


	//   ....[52]....
        /*03ac*/ 	.word	0xffffffff


	//   ....[53]....
        /*03b0*/ 	.word	0xffffffff


	//   ....[54]....
        /*03b4*/ 	.word	0x0500000f


	//   ....[55]....
        /*03b8*/ 	.word	0x0500000f


	//   ....[56]....
        /*03bc*/ 	.word	0x0500000f


	//   ....[57]....
        /*03c0*/ 	.word	0x0500000f


	//   ....[58]....
        /*03c4*/ 	.word	0x0500000f


	//   ....[59]....
        /*03c8*/ 	.word	0x0500000f


	//   ....[60]....
        /*03cc*/ 	.word	0x0500000f


	//   ....[61]....
        /*03d0*/ 	.word	0x0500000f


	//   ....[62]....
        /*03d4*/ 	.word	0x0500000f


	//   ....[63]....
        /*03d8*/ 	.word	0x0500000f


	//   ....[64]....
        /*03dc*/ 	.word	0x0500000f


	//   ....[65]....
        /*03e0*/ 	.word	0x0500000f


	//   ....[66]....
        /*03e4*/ 	.word	0x0500000f


	//   ....[67]....
        /*03e8*/ 	.word	0x0500000f


	//   ....[68]....
        /*03ec*/ 	.word	0x0500000f


	//   ....[69]....
        /*03f0*/ 	.word	0x0500000f


	//   ....[70]....
        /*03f4*/ 	.word	0x0500000f


	//   ....[71]....
        /*03f8*/ 	.word	0x0500000f


	//   ....[72]....
        /*03fc*/ 	.word	0x0500000f


	//----- nvinfo : EIATTR_COOP_GROUP_INSTR_OFFSETS
	.align		4
.L_153:
        /*0400*/ 	.byte	0x04, 0x28
        /*0402*/ 	.short	(.L_155 - .L_154)


	//   ....[0]....
.L_154:
        /*0404*/ 	.word	0x00000060


	//   ....[1]....
        /*0408*/ 	.word	0x00000170


	//   ....[2]....
        /*040c*/ 	.word	0x000001c0


	//   ....[3]....
        /*0410*/ 	.word	0x000003f0


	//   ....[4]....
        /*0414*/ 	.word	0x00000550


	//   ....[5]....
        /*0418*/ 	.word	0x00000670


	//   ....[6]....
        /*041c*/ 	.word	0x000007d0


	//   ....[7]....
        /*0420*/ 	.word	0x000013c0


	//   ....[8]....
        /*0424*/ 	.word	0x00002f70


	//   ....[9]....
        /*0428*/ 	.word	0x00002fb0


	//   ....[10]....
        /*042c*/ 	.word	0x00003640


	//   ....[11]....
        /*0430*/ 	.word	0x000036a0


	//   ....[12]....
        /*0434*/ 	.word	0x00005b40


	//   ....[13]....
        /*0438*/ 	.word	0x00005b70


	//   ....[14]....
        /*043c*/ 	.word	0x00006080


	//   ....[15]....
        /*0440*/ 	.word	0x000060e0


	//   ....[16]....
        /*0444*/ 	.word	0x00007360


	//   ....[17]....
        /*0448*/ 	.word	0x000073b0


	//   ....[18]....
        /*044c*/ 	.word	0x00007490


	//   ....[19]....
        /*0450*/ 	.word	0x000074a0


	//   ....[20]....
        /*0454*/ 	.word	0x00009e00


	//   ....[21]....
        /*0458*/ 	.word	0x00009fa0


	//   ....[22]....
        /*045c*/ 	.word	0x00009fd0


	//   ....[23]....
        /*0460*/ 	.word	0x0000a010


	//   ....[24]....
        /*0464*/ 	.word	0x0000a070


	//   ....[25]....
        /*0468*/ 	.word	0x0000a0d0


	//   ....[26]....
        /*046c*/ 	.word	0x0000a110


	//   ....[27]....
        /*0470*/ 	.word	0x0000a2d0


	//   ....[28]....
        /*0474*/ 	.word	0x0000a330


	//   ....[29]....
        /*0478*/ 	.word	0x0000a370


	//   ....[30]....
        /*047c*/ 	.word	0x0000a3b0


	//   ....[31]....
        /*0480*/ 	.word	0x0000a3e0


	//   ....[32]....
        /*0484*/ 	.word	0x0000a410


	//   ....[33]....
        /*0488*/ 	.word	0x0000a4a0


	//   ....[34]....
        /*048c*/ 	.word	0x0000a4d0


	//   ....[35]....
        /*0490*/ 	.word	0x0000a560


	//   ....[36]....
        /*0494*/ 	.word	0x0000dd80


	//   ....[37]....
        /*0498*/ 	.word	0x0000dd90


	//   ....[38]....
        /*049c*/ 	.word	0x0000deb0


	//   ....[39]....
        /*04a0*/ 	.word	0x0000df10


	//   ....[40]....
        /*04a4*/ 	.word	0x0000df50


	//   ....[41]....
        /*04a8*/ 	.word	0x0000df90


	//   ....[42]....
        /*04ac*/ 	.word	0x0000dfc0


	//   ....[43]....
        /*04b0*/ 	.word	0x0000dff0


	//   ....[44]....
        /*04b4*/ 	.word	0x0000e190


	//   ....[45]....
        /*04b8*/ 	.word	0x0000e1f0


	//   ....[46]....
        /*04bc*/ 	.word	0x0000e230


	//   ....[47]....
        /*04c0*/ 	.word	0x0000e270


	//   ....[48]....
        /*04c4*/ 	.word	0x0000e2a0


	//   ....[49]....
        /*04c8*/ 	.word	0x0000e2d0


	//   ....[50]....
        /*04cc*/ 	.word	0x0000e390


	//   ....[51]....
        /*04d0*/ 	.word	0x0000e3b0


	//   ....[52]....
        /*04d4*/ 	.word	0x0000e420


	//   ....[53]....
        /*04d8*/ 	.word	0x0000e870


	//   ....[54]....
        /*04dc*/ 	.word	0x0000ed70


	//   ....[55]....
        /*04e0*/ 	.word	0x0000f190


	//   ....[56]....
        /*04e4*/ 	.word	0x0000f220


	//   ....[57]....
        /*04e8*/ 	.word	0x0000f2c0


	//   ....[58]....
        /*04ec*/ 	.word	0x0000f370


	//   ....[59]....
        /*04f0*/ 	.word	0x0000f3f0


	//   ....[60]....
        /*04f4*/ 	.word	0x0000f470


	//   ....[61]....
        /*04f8*/ 	.word	0x0000f4f0


	//   ....[62]....
        /*04fc*/ 	.word	0x0000f570


	//   ....[63]....
        /*0500*/ 	.word	0x0000f600


	//   ....[64]....
        /*0504*/ 	.word	0x0000f6b0


	//   ....[65]....
        /*0508*/ 	.word	0x0000f730


	//   ....[66]....
        /*050c*/ 	.word	0x0000f7b0


	//   ....[67]....
        /*0510*/ 	.word	0x0000f830


	//   ....[68]....
        /*0514*/ 	.word	0x0000f8b0


	//   ....[69]....
        /*0518*/ 	.word	0x0000f920


	//   ....[70]....
        /*051c*/ 	.word	0x0000f9c0


	//   ....[71]....
        /*0520*/ 	.word	0x0000fa50


	//   ....[72]....
        /*0524*/ 	.word	0x0000fb70


	//----- nvinfo : EIATTR_REG_RECONFIG
	.align		4
.L_155:
        /*0528*/ 	.byte	0x01, 0x54
	.zero		2


	//----- nvinfo : EIATTR_SYSCALL_OFFSETS
	.align		4
        /*052c*/ 	.byte	0x04, 0x46
        /*052e*/ 	.short	(.L_157 - .L_156)


	//   ....[0]....
.L_156:
        /*0530*/ 	.word	0x000015b0


	//   ....[1]....
        /*0534*/ 	.word	0x0000af10


	//   ....[2]....
        /*0538*/ 	.word	0x0000b050


	//   ....[3]....
        /*053c*/ 	.word	0x0000b150


	//----- nvinfo : EIATTR_MBARRIER_INSTR_OFFSETS
	.align		4
.L_157:
        /*0540*/ 	.byte	0x04, 0x39
        /*0542*/ 	.short	(.L_159 - .L_158)


	//   ....[0]....
.L_158:
        /*0544*/ 	.word	0x000002a0
        /*0548*/ 	.word	0x000000ff
        /*054c*/ 	.word	0x00034800
        /*0550*/ 	.short	0x0100
        /*0552*/ 	.byte	0x08
	.zero		1


	//   ....[1]....
        /*0554*/ 	.word	0x000002b0
        /*0558*/ 	.word	0x000000ff
        /*055c*/ 	.word	0x00034820
        /*0560*/ 	.short	0x0100
        /*0562*/ 	.byte	0x08
	.zero		1


	//   ....[2]....
        /*0564*/ 	.word	0x000003a0
        /*0568*/ 	.word	0x000000ff
        /*056c*/ 	.word	0x00034830
        /*0570*/ 	.short	0x0100
        /*0572*/ 	.byte	0x08
	.zero		1


	//   ....[3]....
        /*0574*/ 	.word	0x000003b0
        /*0578*/ 	.word	0x000000ff
        /*057c*/ 	.word	0x00034840
        /*0580*/ 	.short	0x0100
        /*0582*/ 	.byte	0x08
	.zero		1


	//   ....[4]....
        /*0584*/ 	.word	0x000003c0
        /*0588*/ 	.word	0x000000ff
        /*058c*/ 	.word	0x00034838
        /*0590*/ 	.short	0x0100
        /*0592*/ 	.byte	0x08
	.zero		1


	//   ....[5]....
        /*0594*/ 	.word	0x000003d0
        /*0598*/ 	.word	0x000000ff
        /*059c*/ 	.word	0x00034848
        /*05a0*/ 	.short	0x0100
        /*05a2*/ 	.byte	0x08
	.zero		1


	//   ....[6]....
        /*05a4*/ 	.word	0x00000500
        /*05a8*/ 	.word	0x000000ff
        /*05ac*/ 	.word	0x00034850
        /*05b0*/ 	.short	0x0100
        /*05b2*/ 	.byte	0x08
	.zero		1


	//   ....[7]....
        /*05b4*/ 	.word	0x00000510
        /*05b8*/ 	.word	0x000000ff
        /*05bc*/ 	.word	0x00034860
        /*05c0*/ 	.short	0x0100
        /*05c2*/ 	.byte	0x08
	.zero		1


	//   ....[8]....
        /*05c4*/ 	.word	0x00000520
        /*05c8*/ 	.word	0x000000ff
        /*05cc*/ 	.word	0x00034858
        /*05d0*/ 	.short	0x0100
        /*05d2*/ 	.byte	0x08
	.zero		1


	//   ....[9]....
        /*05d4*/ 	.word	0x00000530
        /*05d8*/ 	.word	0x000000ff
        /*05dc*/ 	.word	0x00034868
        /*05e0*/ 	.short	0x0100
        /*05e2*/ 	.byte	0x08
	.zero		1


	//   ....[10]....
        /*05e4*/ 	.word	0x00000620
        /*05e8*/ 	.word	0x000000ff
        /*05ec*/ 	.word	0x00034870
        /*05f0*/ 	.short	0x0100
        /*05f2*/ 	.byte	0x06
	.zero		1


	//   ....[11]....
        /*05f4*/ 	.word	0x00000630
        /*05f8*/ 	.word	0x000000ff
        /*05fc*/ 	.word	0x00034880
        /*0600*/ 	.short	0x0100
        /*0602*/ 	.byte	0x06
	.zero		1


	//   ....[12]....
        /*0604*/ 	.word	0x00000640
        /*0608*/ 	.word	0x000000ff
        /*060c*/ 	.word	0x00034878
        /*0610*/ 	.short	0x0100
        /*0612*/ 	.byte	0x06
	.zero		1


	//   ....[13]....
        /*0614*/ 	.word	0x00000650
        /*0618*/ 	.word	0x000000ff
        /*061c*/ 	.word	0x00034888
        /*0620*/ 	.short	0x0100
        /*0622*/ 	.byte	0x06
	.zero		1


	//   ....[14]....
        /*0624*/ 	.word	0x00000780
        /*0628*/ 	.word	0x000000ff
        /*062c*/ 	.word	0x00034890
        /*0630*/ 	.short	0x0100
        /*0632*/ 	.byte	0x08
	.zero		1


	//   ....[15]....
        /*0634*/ 	.word	0x00000790
        /*0638*/ 	.word	0x000000ff
        /*063c*/ 	.word	0x000348a0
        /*0640*/ 	.short	0x0100
        /*0642*/ 	.byte	0x08
	.zero		1


	//   ....[16]....
        /*0644*/ 	.word	0x000007a0
        /*0648*/ 	.word	0x000000ff
        /*064c*/ 	.word	0x00034898
        /*0650*/ 	.short	0x0100
        /*0652*/ 	.byte	0x08
	.zero		1


	//   ....[17]....
        /*0654*/ 	.word	0x000007b0
        /*0658*/ 	.word	0x000000ff
        /*065c*/ 	.word	0x000348a8
        /*0660*/ 	.short	0x0100
        /*0662*/ 	.byte	0x08
	.zero		1


	//   ....[18]....
        /*0664*/ 	.word	0x000008e0
        /*0668*/ 	.word	0x000000ff
        /*066c*/ 	.word	0x000348b0
        /*0670*/ 	.short	0x0100
        /*0672*/ 	.byte	0x08
	.zero		1


	//   ....[19]....
        /*0674*/ 	.word	0x000008f0
        /*0678*/ 	.word	0x000000ff
        /*067c*/ 	.word	0x000348c0
        /*0680*/ 	.short	0x0100
        /*0682*/ 	.byte	0x08
	.zero		1


	//   ....[20]....
        /*0684*/ 	.word	0x00000900
        /*0688*/ 	.word	0x000000ff
        /*068c*/ 	.word	0x000348b8
        /*0690*/ 	.short	0x0100
        /*0692*/ 	.byte	0x08
	.zero		1


	//   ....[21]....
        /*0694*/ 	.word	0x00000910
        /*0698*/ 	.word	0x000000ff
        /*069c*/ 	.word	0x000348c8
        /*06a0*/ 	.short	0x0100
        /*06a2*/ 	.byte	0x08
	.zero		1


	//   ....[22]....
        /*06a4*/ 	.word	0x00001680
        /*06a8*/ 	.word	0x00000000
        /*06ac*/ 	.word	0x00034800
        /*06b0*/ 	.short	0x010a
        /*06b2*/ 	.byte	0x3f
	.zero		1


	//   ....[23]....
        /*06b4*/ 	.word	0x000016f0
        /*06b8*/ 	.word	0x00000003
        /*06bc*/ 	.word	0x00034830
        /*06c0*/ 	.short	0x010a
        /*06c2*/ 	.byte	0x3f
	.zero		1


	//   ....[24]....
        /*06c4*/ 	.word	0x00001760
        /*06c8*/ 	.word	0x00000003
        /*06cc*/ 	.word	0x00034830
        /*06d0*/ 	.short	0x010a
        /*06d2*/ 	.byte	0x3f
	.zero		1


	//   ....[25]....
        /*06d4*/ 	.word	0x000025e0
        /*06d8*/ 	.word	0x00000003
        /*06dc*/ 	.word	0x00000000
        /*06e0*/ 	.short	0x0101
        /*06e2*/ 	.byte	0x3f
	.zero		1


	//   ....[26]....
        /*06e4*/ 	.word	0x00004620
        /*06e8*/ 	.word	0x000000ff
        /*06ec*/ 	.word	0x00034830
        /*06f0*/ 	.short	0x010a
        /*06f2*/ 	.byte	0x07
	.zero		1


	//   ....[27]....
        /*06f4*/ 	.word	0x00004660
        /*06f8*/ 	.word	0x000000ff
        /*06fc*/ 	.word	0x00034830
        /*0700*/ 	.short	0x010a
        /*0702*/ 	.byte	0x07
	.zero		1


	//   ....[28]....
        /*0704*/ 	.word	0x00004f30
        /*0708*/ 	.word	0x0000000a
        /*070c*/ 	.word	0x00034850
        /*0710*/ 	.short	0x010a
        /*0712*/ 	.byte	0x3f
	.zero		1


	//   ....[29]....
        /*0714*/ 	.word	0x00004f70
        /*0718*/ 	.word	0x0000000a
        /*071c*/ 	.word	0x00034850
        /*0720*/ 	.short	0x010a
        /*0722*/ 	.byte	0x3f
	.zero		1


	//   ....[30]....
        /*0724*/ 	.word	0x00006860
        /*0728*/ 	.word	0x0000001b
        /*072c*/ 	.word	0x00000000
        /*0730*/ 	.short	0x0101
        /*0732*/ 	.byte	0x3f
	.zero		1


	//   ....[31]....
        /*0734*/ 	.word	0x000068b0
        /*0738*/ 	.word	0x0000001f
        /*073c*/ 	.word	0x00000000
        /*0740*/ 	.short	0x0101
        /*0742*/ 	.byte	0x3f
	.zero		1


	//   ....[32]....
        /*0744*/ 	.word	0x000072c0
        /*0748*/ 	.word	0x00000014
        /*074c*/ 	.word	0x00034850
        /*0750*/ 	.short	0x010a
        /*0752*/ 	.byte	0x3f
	.zero		1


	//   ....[33]....
        /*0754*/ 	.word	0x00007300
        /*0758*/ 	.word	0x00000014
        /*075c*/ 	.word	0x00034850
        /*0760*/ 	.short	0x010a
        /*0762*/ 	.byte	0x3f
	.zero		1


	//   ....[34]....
        /*0764*/ 	.word	0x00007910
        /*0768*/ 	.word	0x00000007
        /*076c*/ 	.word	0x00000000
        /*0770*/ 	.short	0x0101
        /*0772*/ 	.byte	0x3f
	.zero		1


	//   ....[35]....
        /*0774*/ 	.word	0x00008c90
        /*0778*/ 	.word	0x00000000
        /*077c*/ 	.word	0x00000000
        /*0780*/ 	.short	0x0101
        /*0782*/ 	.byte	0x3f
	.zero		1


	//   ....[36]....
        /*0784*/ 	.word	0x0000b8b0
        /*0788*/ 	.word	0x00000008
        /*078c*/ 	.word	0x00034840
        /*0790*/ 	.short	0x010a
        /*0792*/ 	.byte	0x3f
	.zero		1


	//   ....[37]....
        /*0794*/ 	.word	0x0000be70
        /*0798*/ 	.word	0x00000009
        /*079c*/ 	.word	0x00034820
        /*07a0*/ 	.short	0x010a
        /*07a2*/ 	.byte	0x3f
	.zero		1


	//   ....[38]....
        /*07a4*/ 	.word	0x0000c1c0
        /*07a8*/ 	.word	0x00000002
        /*07ac*/ 	.word	0x00034840
        /*07b0*/ 	.short	0x010a
        /*07b2*/ 	.byte	0x3f
	.zero		1


	//   ....[39]....
        /*07b4*/ 	.word	0x0000c4c0
        /*07b8*/ 	.word	0x00000003
        /*07bc*/ 	.word	0x00000060
        /*07c0*/ 	.short	0x010a
        /*07c2*/ 	.byte	0x3f
	.zero		1


	//   ....[40]....
        /*07c4*/ 	.word	0x0000caa0
        /*07c8*/ 	.word	0x00000002
        /*07cc*/ 	.word	0x00034840
        /*07d0*/ 	.short	0x010a
        /*07d2*/ 	.byte	0x3f
	.zero		1


	//   ....[41]....
        /*07d4*/ 	.word	0x0000cda0
        /*07d8*/ 	.word	0x00000002
        /*07dc*/ 	.word	0x00000060
        /*07e0*/ 	.short	0x010a
        /*07e2*/ 	.byte	0x3f
	.zero		1


	//   ....[42]....
        /*07e4*/ 	.word	0x0000d280
        /*07e8*/ 	.word	0x00000002
        /*07ec*/ 	.word	0x00034840
        /*07f0*/ 	.short	0x010a
        /*07f2*/ 	.byte	0x3f
	.zero		1


	//   ....[43]....
        /*07f4*/ 	.word	0x0000d590
        /*07f8*/ 	.word	0x00000002
        /*07fc*/ 	.word	0x00000060
        /*0800*/ 	.short	0x010a
        /*0802*/ 	.byte	0x3f
	.zero		1


	//   ....[44]....
        /*0804*/ 	.word	0x0000da20
        /*0808*/ 	.word	0x00000003
        /*080c*/ 	.word	0x00034860
        /*0810*/ 	.short	0x010a
        /*0812*/ 	.byte	0x3f
	.zero		1


	//   ....[45]....
        /*0814*/ 	.word	0x0000e7f0
        /*0818*/ 	.word	0x00000000
        /*081c*/ 	.word	0x00034820
        /*0820*/ 	.short	0x010a
        /*0822*/ 	.byte	0x3f
	.zero		1


	//   ....[46]....
        /*0824*/ 	.word	0x0000e9d0
        /*0828*/ 	.word	0x00000006
        /*082c*/ 	.word	0x00000000
        /*0830*/ 	.short	0x010a
        /*0832*/ 	.byte	0x3f
	.zero		1


	//   ....[47]....
        /*0834*/ 	.word	0x0000ea40
        /*0838*/ 	.word	0x00000007
        /*083c*/ 	.word	0x00000000
        /*0840*/ 	.short	0x010a
        /*0842*/ 	.byte	0x3f
	.zero		1


	//   ....[48]....
        /*0844*/ 	.word	0x0000eab0
        /*0848*/ 	.word	0x00000004
        /*084c*/ 	.word	0x00000000
        /*0850*/ 	.short	0x010a
        /*0852*/ 	.byte	0x3f
	.zero		1


	//   ....[49]....
        /*0854*/ 	.word	0x0000eae0
        /*0858*/ 	.word	0x00000003
        /*085c*/ 	.word	0x00000000
        /*0860*/ 	.short	0x010a
        /*0862*/ 	.byte	0x3f
	.zero		1


	//   ....[50]....
        /*0864*/ 	.word	0x0000eb40
        /*0868*/ 	.word	0x00000000
        /*086c*/ 	.word	0x00034800
        /*0870*/ 	.short	0x010a
        /*0872*/ 	.byte	0x3f
	.zero		1


	//   ....[51]....
        /*0874*/ 	.word	0x0000eb90
        /*0878*/ 	.word	0x00000003
        /*087c*/ 	.word	0x00034830
        /*0880*/ 	.short	0x010a
        /*0882*/ 	.byte	0x3f
	.zero		1


	//   ....[52]....
        /*0884*/ 	.word	0x0000ebf0
        /*0888*/ 	.word	0x00000009
        /*088c*/ 	.word	0x00034830
        /*0890*/ 	.short	0x010a
        /*0892*/ 	.byte	0x3f
	.zero		1


	//   ....[53]....
        /*0894*/ 	.word	0x0000ec40
        /*0898*/ 	.word	0x0000000a
        /*089c*/ 	.word	0x00034850
        /*08a0*/ 	.short	0x010a
        /*08a2*/ 	.byte	0x3f
	.zero		1


	//   ....[54]....
        /*08a4*/ 	.word	0x0000ec90
        /*08a8*/ 	.word	0x00000014
        /*08ac*/ 	.word	0x00034850
        /*08b0*/ 	.short	0x010a
        /*08b2*/ 	.byte	0x3f
	.zero		1


	//   ....[55]....
        /*08b4*/ 	.word	0x0000ee30
        /*08b8*/ 	.word	0x00000008
        /*08bc*/ 	.word	0x00034840
        /*08c0*/ 	.short	0x010a
        /*08c2*/ 	.byte	0x3f
	.zero		1


	//   ....[56]....
        /*08c4*/ 	.word	0x0000eeb0
        /*08c8*/ 	.word	0x00000008
        /*08cc*/ 	.word	0x00034820
        /*08d0*/ 	.short	0x010a
        /*08d2*/ 	.byte	0x3f
	.zero		1


	//   ....[57]....
        /*08d4*/ 	.word	0x0000ef00
        /*08d8*/ 	.word	0x00000002
        /*08dc*/ 	.word	0x00034840
        /*08e0*/ 	.short	0x010a
        /*08e2*/ 	.byte	0x3f
	.zero		1


	//   ....[58]....
        /*08e4*/ 	.word	0x0000ef50
        /*08e8*/ 	.word	0x00000003
        /*08ec*/ 	.word	0x00000060
        /*08f0*/ 	.short	0x010a
        /*08f2*/ 	.byte	0x3f
	.zero		1


	//   ....[59]....
        /*08f4*/ 	.word	0x0000efa0
        /*08f8*/ 	.word	0x00000002
        /*08fc*/ 	.word	0x00034840
        /*0900*/ 	.short	0x010a
        /*0902*/ 	.byte	0x3f
	.zero		1


	//   ....[60]....
        /*0904*/ 	.word	0x0000eff0
        /*0908*/ 	.word	0x00000002
        /*090c*/ 	.word	0x00000060
        /*0910*/ 	.short	0x010a
        /*0912*/ 	.byte	0x3f
	.zero		1


	//   ....[61]....
        /*0914*/ 	.word	0x0000f040
        /*0918*/ 	.word	0x00000002
        /*091c*/ 	.word	0x00034840
        /*0920*/ 	.short	0x010a
        /*0922*/ 	.byte	0x3f
	.zero		1


	//   ....[62]....
        /*0924*/ 	.word	0x0000f090
        /*0928*/ 	.word	0x00000002
        /*092c*/ 	.word	0x00000060
        /*0930*/ 	.short	0x010a
        /*0932*/ 	.byte	0x3f
	.zero		1


	//   ....[63]....
        /*0934*/ 	.word	0x0000f0e0
        /*0938*/ 	.word	0x00000003
        /*093c*/ 	.word	0x00034860
        /*0940*/ 	.short	0x010a
        /*0942*/ 	.byte	0x3f
	.zero		1


	//   ....[64]....
        /*0944*/ 	.word	0x0000fa90
        /*0948*/ 	.word	0x00000000
        /*094c*/ 	.word	0x00034820
        /*0950*/ 	.short	0x010a
        /*0952*/ 	.byte	0x3f
	.zero		1


	//   ....[65]....
        /*0954*/ 	.word	0x0000fc30
        /*0958*/ 	.word	0x00000006
        /*095c*/ 	.word	0x00000000
        /*0960*/ 	.short	0x010a
        /*0962*/ 	.byte	0x3f
	.zero		1


	//   ....[66]....
        /*0964*/ 	.word	0x0000fc80
        /*0968*/ 	.word	0x00000007
        /*096c*/ 	.word	0x00000000
        /*0970*/ 	.short	0x010a
        /*0972*/ 	.byte	0x3f
	.zero		1


	//   ....[67]....
        /*0974*/ 	.word	0x0000fcd0
        /*0978*/ 	.word	0x00000004
        /*097c*/ 	.word	0x00000000
        /*0980*/ 	.short	0x010a
        /*0982*/ 	.byte	0x3f
	.zero		1


	//----- nvinfo : EIATTR_NUM_MBARRIERS
	.align		4
.L_159:
        /*0984*/ 	.byte	0x03, 0x38
        /*0986*/ 	.short	0x0016


	//----- nvinfo : EIATTR_EXIT_INSTR_OFFSETS
	.align		4
        /*0988*/ 	.byte	0x04, 0x1c
        /*098a*/ 	.short	(.L_161 - .L_160)


	//   ....[0]....
.L_160:
        /*098c*/ 	.word	0x00000a80


	//   ....[1]....
        /*0990*/ 	.word	0x00009dc0


	//   ....[2]....
        /*0994*/ 	.word	0x00009e20


	//   ....[3]....
        /*0998*/ 	.word	0x0000eb30


	//----- nvinfo : EIATTR_MAX_THREADS
	.align		4
.L_161:
        /*099c*/ 	.byte	0x04, 0x05
        /*099e*/ 	.short	(.L_163 - .L_162)
.L_162:
        /*09a0*/ 	.word	0x00000180
        /*09a4*/ 	.word	0x00000001
        /*09a8*/ 	.word	0x00000001


	//----- nvinfo : EIATTR_CRS_STACK_SIZE
	.align		4
.L_163:
        /*09ac*/ 	.byte	0x04, 0x1e
        /*09ae*/ 	.short	(.L_165 - .L_164)
.L_164:
        /*09b0*/ 	.word	0x00000000


	//----- nvinfo : EIATTR_CBANK_PARAM_SIZE
	.align		4
.L_165:
        /*09b4*/ 	.byte	0x03, 0x19
        /*09b6*/ 	.short	0x0a70


	//----- nvinfo : EIATTR_PARAM_CBANK
	.align		4
        /*09b8*/ 	.byte	0x04, 0x0a
        /*09ba*/ 	.short	(.L_167 - .L_166)
	.align		4
.L_166:
        /*09bc*/ 	.word	index@(.nv.constant0._ZN7cutlass13device_kernelIN5flash11enable_sm90INS1_16FlashAttnFwdSm90INS1_25CollectiveMainloopFwdSm90ILi2EN4cute5tupleIJNS5_1CILi1EEES8_S8_EEENS6_IJNS7_ILi128EEESA_NS7_ILi192EEEEEELi128ENS_6half_tEfNS_4arch4Sm90ELb0ELb0ELb1ELb1ELb0ELb0ELb0ELb1ELb1ELb0ELb0ELb0EEENS1_21CollectiveEpilogueFwdINS6_IJSA_SA_SA_EEES9_SD_SF_Li256ELb1ELb0ELb0ELb0EEENS1_36VarlenDynamicPersistentTileSchedulerILi128ELi128ELi256ELi32ELb0ELb0ELb1ELb0ELb1ELb1EEEEEEEEEvNT_6ParamsE)
        /*09c0*/ 	.short	0x0210
        /*09c2*/ 	.short	0x0a70


	//----- nvinfo : EIATTR_SW_WAR
	.align		4
.L_167:
        /*09c4*/ 	.byte	0x04, 0x36
        /*09c6*/ 	.short	(.L_169 - .L_168)
.L_168:
        /*09c8*/ 	.word	0x00000008
.L_169:


//--------------------- .nv.info._ZN7cutlass13device_kernelIN5flash11enable_sm90INS1_16FlashAttnFwdSm90INS1_25CollectiveMainloopFwdSm90ILi2EN4cute5tupleIJNS5_1CILi1EEES8_S8_EEENS6_IJNS7_ILi128EEESA_NS7_ILi192EEEEEELi128ENS_6half_tEfNS_4arch4Sm90ELb0ELb0ELb1ELb1ELb0ELb1ELb0ELb1ELb1ELb0ELb0ELb0EEENS1_21CollectiveEpilogueFwdINS6_IJSA_SA_SA_EEES9_SD_SF_Li256ELb1ELb0ELb0ELb0EEENS1_36VarlenDynamicPersistentTileSchedulerILi128ELi128ELi256ELi32ELb0ELb0ELb1ELb0ELb1ELb1EEEEEEEEEvNT_6ParamsE --------------------------
	.section	.nv.info._ZN7cutlass13device_kernelIN5flash11enable_sm90INS1_16FlashAttnFwdSm90INS1_25CollectiveMainloopFwdSm90ILi2EN4cute5tupleIJNS5_1CILi1EEES8_S8_EEENS6_IJNS7_ILi128EEESA_NS7_ILi192EEEEEELi128ENS_6half_tEfNS_4arch4Sm90ELb0ELb0ELb1ELb1ELb0ELb1ELb0ELb1ELb1ELb0ELb0ELb0EEENS1_21CollectiveEpilogueFwdINS6_IJSA_SA_SA_EEES9_SD_SF_Li256ELb1ELb0ELb0ELb0EEENS1_36VarlenDynamicPersistentTileSchedulerILi128ELi128ELi256ELi32ELb0ELb0ELb1ELb0ELb1ELb1EEEEEEEEEvNT_6ParamsE,"",@"SHT_CUDA_INFO"
	.sectionflags	@""
	.align	4


	//----- nvinfo : EIATTR_CUDA_API_VERSION
	.align		4
        /*0000*/ 	.byte	0x04, 0x37
        /*0002*/ 	.short	(.L_171 - .L_170)
.L_170:
        /*0004*/ 	.word	0x00000082


	//----- nvinfo : EIATTR_KPARAM_INFO
	.align		4
.L_171:
        /*0008*/ 	.byte	0x04, 0x17
        /*000a*/ 	.short	(.L_173 - .L_172)
.L_172:
        /*000c*/ 	.word	0x00000000
        /*0010*/ 	.short	0x0000
        /*0012*/ 	.short	0x0070
        /*0014*/ 	.byte	0x00, 0xf0, 0x01, 0x28


	//----- nvinfo : EIATTR_SPARSE_MMA_MASK
	.align		4
.L_173:
        /*0018*/ 	.byte	0x03, 0x50
        /*001a*/ 	.short	0x0000


	//----- nvinfo : EIATTR_MAXREG_COUNT
	.align		4
        /*001c*/ 	.byte	0x03, 0x1b
        /*001e*/ 	.short	0x00a8


	//----- nvinfo : EIATTR_NUM_BARRIERS
	.align		4
        /*0020*/ 	.byte	0x02, 0x4c
        /*0022*/ 	.byte	0x10
	.zero		1


	//----- nvinfo : EIATTR_EXTERNS
	.align		4
        /*0024*/ 	.byte	0x04, 0x0f
        /*0026*/ 	.short	(.L_175 - .L_174)


	//   ....[0]....
	.align		4
.L_174:
        /*0028*/ 	.word	index@(__assertfail)


	//----- nvinfo : EIATTR_ANNOTATIONS
	.align		4
.L_175:
        /*002c*/ 	.byte	0x04, 0x55
        /*002e*/ 	.short	(.L_177 - .L_176)


	//   ....[0]....
.L_176:
        /* <DEDUP_REMOVED lines=56> */


	//----- nvinfo : EIATTR_MERCURY_ISA_VERSION
	.align		4
.L_177:
        /*03a0*/ 	.byte	0x03, 0x5f
        /*03a2*/ 	.short	0x0101


	//----- nvinfo : EIATTR_UNUSED_LOAD_BYTE_OFFSET
	.align		4
        /*03a4*/ 	.byte	0x04, 0x44
        /*03a6*/ 	.short	(.L_179 - .L_178)


	//   ....[0]....
.L_178:
        /*03a8*/ 	.word	0x00000ab0
        /*03ac*/ 	.word	0x0000fff0


	//   ....[1]....
        /*03b0*/ 	.word	0x00016ba0
        /*03b4*/ 	.word	0x0000fff0


	//----- nvinfo : EIATTR_INT_WARP_WIDE_INSTR_OFFSETS
	.align		4
.L_179:
        /*03b8*/ 	.byte	0x04, 0x31
        /*03ba*/ 	.short	(.L_181 - .L_180)


	//   ....[0]....
.L_180:
        /*03bc*/ 	.word	0x000001b0


	//   ....[1]....
        /*03c0*/ 	.word	0x000001f0


	//   ....[2]....
        /*03c4*/ 	.word	0x000002b0


	//   ....[3]....
        /*03c8*/ 	.word	0x0001a790


	//   ....[4]....
        /*03cc*/ 	.word	0x0001a820


	//   ....[5]....
        /*03d0*/ 	.word	0x0001aca0


	//   ....[6]....
        /*03d4*/ 	.word	0x0001acd0


	//   ....[7]....
        /*03d8*/ 	.word	0x0001aee0


	//   ....[8]....
        /*03dc*/ 	.word	0x0001afd0


	//   ....[9]....
        /*03e0*/ 	.word	0x0001d310


	//   ....[10]....
        /*03e4*/ 	.word	0x0001d3a0


	//----- nvinfo : EIATTR_COOP_GROUP_MASK_REGIDS
	.align		4
.L_181:
        /*03e8*/ 	.byte	0x04, 0x29
        /*03ea*/ 	.short	(.L_183 - .L_182)


	//   ....[0]....
.L_182:
        /*03ec*/ 	.word	0xffffffff


	//   ....[1]....
        /*03f0*/ 	.word	0xffffffff


	//   ....[2]....
        /*03f4*/ 	.word	0xffffffff


	//   ....[3]....
        /*03f8*/ 	.word	0xffffffff


	//   ....[4]....
        /*03fc*/ 	.word	0xffffffff


	//   ....[5]....
        /*0400*/ 	.word	0xffffffff


	//   ....[6]....
        /*0404*/ 	.word	0xffffffff


	//   ....[7]....
        /*0408*/ 	.word	0xffffffff


	//   ....[8]....
        /*040c*/ 	.word	0xffffffff


	//   ....[9]....
        /*0410*/ 	.word	0xffffffff


	//   ....[10]....
        /*0414*/ 	.word	0xffffffff


	//   ....[11]....
        /*0418*/ 	.word	0xffffffff


	//   ....[12]....
        /*041c*/ 	.word	0xffffffff


	//   ....[13]....
        /*0420*/ 	.word	0xffffffff


	//   ....[14]....
        /*0424*/ 	.word	0xffffffff


	//   ....[15]....
        /*0428*/ 	.word	0xffffffff


	//   ....[16]....
        /*042c*/ 	.word	0xffffffff


	//   ....[17]....
        /*0430*/ 	.word	0xffffffff


	//   ....[18]....
        /*0434*/ 	.word	0xffffffff


	//   ....[19]....
        /*0438*/ 	.word	0xffffffff


	//   ....[20]....
        /*043c*/ 	.word	0xffffffff


	//   ....[21]....
        /*0440*/ 	.word	0xffffffff


	//   ....[22]....
        /*0444*/ 	.word	0xffffffff


	//   ....[23]....
        /*0448*/ 	.word	0xffffffff


	//   ....[24]....
        /*044c*/ 	.word	0xffffffff


	//   ....[25]....
        /*0450*/ 	.word	0xffffffff


	//   ....[26]....
        /*0454*/ 	.word	0xffffffff


	//   ....[27]....
        /*0458*/ 	.word	0xffffffff


	//   ....[28]....
        /*045c*/ 	.word	0xffffffff


	//   ....[29]....
        /*0460*/ 	.word	0xffffffff


	//   ....[30]....
        /*0464*/ 	.word	0xffffffff


	//   ....[31]....
        /*0468*/ 	.word	0xffffffff


	//   ....[32]....
        /*046c*/ 	.word	0xffffffff


	//   ....[33]....
        /*0470*/ 	.word	0xffffffff


	//   ....[34]....
        /*0474*/ 	.word	0xffffffff


	//   ....[35]....
        /*0478*/ 	.word	0xffffffff


	//   ....[36]....
        /*047c*/ 	.word	0xffffffff


	//   ....[37]....
        /*0480*/ 	.word	0xffffffff


	//   ....[38]....
        /*0484*/ 	.word	0xffffffff


	//   ....[39]....
        /*0488*/ 	.word	0xffffffff


	//   ....[40]....
        /*048c*/ 	.word	0xffffffff


	//   ....[41]....
        /*0490*/ 	.word	0xffffffff


	//   ....[42]....
        /*0494*/ 	.word	0xffffffff


	//   ....[43]....
        /*0498*/ 	.word	0xffffffff


	//   ....[44]....
        /*049c*/ 	.word	0xffffffff


	//   ....[45]....
        /*04a0*/ 	.word	0xffffffff


	//   ....[46]....
        /*04a4*/ 	.word	0xffffffff


	//   ....[47]....
        /*04a8*/ 	.word	0xffffffff


	//   ....[48]....
        /*04ac*/ 	.word	0xffffffff


	//   ....[49]....
        /*04b0*/ 	.word	0xffffffff


	//   ....[50]....
        /*04b4*/ 	.word	0xffffffff


	//   ....[51]....
        /*04b8*/ 	.word	0xffffffff


	//   ....[52]....
        /*04bc*/ 	.word	0xffffffff


	//   ....[53]....
        /*04c0*/ 	.word	0xffffffff


	//   ....[54]....
        /*04c4*/ 	.word	0x0500000f


	//   ....[55]....
        /*04c8*/ 	.word	0x0500000f


	//   ....[56]....
        /*04cc*/ 	.word	0x0500000f


	//   ....[57]....
        /*04d0*/ 	.word	0x0500000f


	//   ....[58]....
        /*04d4*/ 	.word	0x0500000f


	//   ....[59]....
        /*04d8*/ 	.word	0x0500000f


	//   ....[60]....
        /*04dc*/ 	.word	0x0500000f


	//   ....[61]....
        /*04e0*/ 	.word	0x0500000f


	//   ....[62]....
        /*04e4*/ 	.word	0x0500000f


	//   ....[63]....
        /*04e8*/ 	.word	0x0500000f


	//   ....[64]....
        /*04ec*/ 	.word	0x0500000f


	//   ....[65]....
        /*04f0*/ 	.word	0x0500000f


	//   ....[66]....
        /*04f4*/ 	.word	0x0500000f


	//   ....[67]....
        /*04f8*/ 	.word	0x0500000f


	//   ....[68]....
        /*04fc*/ 	.word	0x0500000f


	//   ....[69]....
        /*0500*/ 	.word	0x0500000f


	//   ....[70]....
        /*0504*/ 	.word	0x0500000f


	//   ....[71]....
        /*0508*/ 	.word	0x0500000f


	//   ....[72]....
        /*050c*/ 	.word	0x0500000f


	//   ....[73]....
        /*0510*/ 	.word	0x0500000f


	//   ....[74]....
        /*0514*/ 	.word	0x0500000f


	//   ....[75]....
        /*0518*/ 	.word	0x0500000f


	//   ....[76]....
        /*051c*/ 	.word	0x0500000f


	//   ....[77]....
        /*0520*/ 	.word	0x0500000f


	//   ....[78]....
        /*0524*/ 	.word	0x0500000f


	//   ....[79]....
        /*0528*/ 	.word	0x0500000f


	//   ....[80]....
        /*052c*/ 	.word	0x0500000f


	//   ....[81]....
        /*0530*/ 	.word	0x0500000f


	//----- nvinfo : EIATTR_COOP_GROUP_INSTR_OFFSETS
	.align		4
.L_183:
        /*0534*/ 	.byte	0x04, 0x28
        /*0536*/ 	.short	(.L_185 - .L_184)


	//   ....[0]....
.L_184:
        /*0538*/ 	.word	0x00000060


	//   ....[1]....
        /*053c*/ 	.word	0x000001c0


	//   ....[2]....
        /*0540*/ 	.word	0x000002c0


	//   ....[3]....
        /*0544*/ 	.word	0x00000430


	//   ....[4]....
        /*0548*/ 	.word	0x00000590


	//   ....[5]....
        /*054c*/ 	.word	0x000006b0


	//   ....[6]....
        /*0550*/ 	.word	0x00000810


	//   ....[7]....
        /*0554*/ 	.word	0x0000a340


	//   ....[8]....
        /*0558*/ 	.word	0x00011ac0


	//   ....[9]....
        /*055c*/ 	.word	0x00011ae0


	//   ....[10]....
        /*0560*/ 	.word	0x00012150


	//   ....[11]....
        /*0564*/ 	.word	0x000121b0


	//   ....[12]....
        /*0568*/ 	.word	0x00014880


	//   ....[13]....
        /*056c*/ 	.word	0x000148e0


	//   ....[14]....
        /*0570*/ 	.word	0x00014eb0


	//   ....[15]....
        /*0574*/ 	.word	0x00014f10


	//   ....[16]....
        /*0578*/ 	.word	0x00016210


	//   ....[17]....
        /*057c*/ 	.word	0x000165a0


	//   ....[18]....
        /*0580*/ 	.word	0x000165d0


	//   ....[19]....
        /*0584*/ 	.word	0x000165e0


	//   ....[20]....
        /*0588*/ 	.word	0x00018950


	//   ....[21]....
        /*058c*/ 	.word	0x00018ad0


	//   ....[22]....
        /*0590*/ 	.word	0x00018b00


	//   ....[23]....
        /*0594*/ 	.word	0x00018b40


	//   ....[24]....
        /*0598*/ 	.word	0x00018ba0


	//   ....[25]....
        /*059c*/ 	.word	0x00018c00


	//   ....[26]....
        /*05a0*/ 	.word	0x00018c40


	//   ....[27]....
        /*05a4*/ 	.word	0x00018df0


	//   ....[28]....
        /*05a8*/ 	.word	0x00018e50


	//   ....[29]....
        /*05ac*/ 	.word	0x00018e90


	//   ....[30]....
        /*05b0*/ 	.word	0x00018ed0


	//   ....[31]....
        /*05b4*/ 	.word	0x00018f00


	//   ....[32]....
        /*05b8*/ 	.word	0x00018f30


	//   ....[33]....
        /*05bc*/ 	.word	0x00018fc0


	//   ....[34]....
        /*05c0*/ 	.word	0x00018ff0


	//   ....[35]....
        /*05c4*/ 	.word	0x00019080


	//   ....[36]....
        /*05c8*/ 	.word	0x0001d7c0


	//   ....[37]....
        /*05cc*/ 	.word	0x0001d7d0


	//   ....[38]....
        /*05d0*/ 	.word	0x0001d8e0


	//   ....[39]....
        /*05d4*/ 	.word	0x0001d940


	//   ....[40]....
        /*05d8*/ 	.word	0x0001d980


	//   ....[41]....
        /*05dc*/ 	.word	0x0001d9c0


	//   ....[42]....
        /*05e0*/ 	.word	0x0001d9f0


	//   ....[43]....
        /*05e4*/ 	.word	0x0001da20


	//   ....[44]....
        /*05e8*/ 	.word	0x0001dbb0


	//   ....[45]....
        /*05ec*/ 	.word	0x0001dc10


	//   ....[46]....
        /*05f0*/ 	.word	0x0001dc50


	//   ....[47]....
        /*05f4*/ 	.word	0x0001dc90


	//   ....[48]....
        /*05f8*/ 	.word	0x0001dcc0


	//   ....[49]....
        /*05fc*/ 	.word	0x0001dcf0


	//   ....[50]....
        /*0600*/ 	.word	0x0001ddb0


	//   ....[51]....
        /*0604*/ 	.word	0x0001ddd0


	//   ....[52]....
        /*0608*/ 	.word	0x0001de40


	//   ....[53]....
        /*060c*/ 	.word	0x0001e290


	//   ....[54]....
        /*0610*/ 	.word	0x0001e6d0


	//   ....[55]....
        /*0614*/ 	.word	0x0001e770


	//   ....[56]....
        /*0618*/ 	.word	0x0001e810


	//   ....[57]....
        /*061c*/ 	.word	0x0001e8b0


	//   ....[58]....
        /*0620*/ 	.word	0x0001e9a0


	//   ....[59]....
        /*0624*/ 	.word	0x0001ea40


	//   ....[60]....
        /*0628*/ 	.word	0x0001eae0


	//   ....[61]....
        /*062c*/ 	.word	0x0001eb80


	//   ....[62]....
        /*0630*/ 	.word	0x0001ede0


	//   ....[63]....
        /*0634*/ 	.word	0x0001f0c0


	//   ....[64]....
        /*0638*/ 	.word	0x0001f4e0


	//   ....[65]....
        /*063c*/ 	.word	0x0001f570


	//   ....[66]....
        /*0640*/ 	.word	0x0001f610


	//   ....[67]....
        /*0644*/ 	.word	0x0001f6c0


	//   ....[68]....
        /*0648*/ 	.word	0x0001f740


	//   ....[69]....
        /*064c*/ 	.word	0x0001f7c0


	//   ....[70]....
        /*0650*/ 	.word	0x0001f840


	//   ....[71]....
        /*0654*/ 	.word	0x0001f8c0


	//   ....[72]....
        /*0658*/ 	.word	0x0001f950


	//   ....[73]....
        /*065c*/ 	.word	0x0001fa00


	//   ....[74]....
        /*0660*/ 	.word	0x0001fa80


	//   ....[75]....
        /*0664*/ 	.word	0x0001fb00


	//   ....[76]....
        /*0668*/ 	.word	0x0001fb80


	//   ....[77]....
        /*066c*/ 	.word	0x0001fc00


	//   ....[78]....
        /*0670*/ 	.word	0x0001fc70


	//   ....[79]....
        /*0674*/ 	.word	0x0001fd10


	//   ....[80]....
        /*0678*/ 	.word	0x0001fda0


	//   ....[81]....
        /*067c*/ 	.word	0x0001fec0


	//----- nvinfo : EIATTR_REG_RECONFIG
	.align		4
.L_185:
        /*0680*/ 	.byte	0x01, 0x54
	.zero		2


	//----- nvinfo : EIATTR_SYSCALL_OFFSETS
	.align		4
        /*0684*/ 	.byte	0x04, 0x46
        /*0686*/ 	.short	(.L_187 - .L_186)


	//   ....[0]....
.L_186:
        /*0688*/ 	.word	0x000018d0


	//   ....[1]....
        /*068c*/ 	.word	0x00001a20


	//   ....[2]....
        /*0690*/ 	.word	0x0000a4d0


	//   ....[3]....
        /*0694*/ 	.word	0x0000a940


	//   ....[4]....
        /*0698*/ 	.word	0x0001a9b0


	//   ....[5]....
        /*069c*/ 	.word	0x0001aaf0


	//   ....[6]....
        /*06a0*/ 	.word	0x0001abf0


	//----- nvinfo : EIATTR_MBARRIER_INSTR_OFFSETS
	.align		4
.L_187:
        /*06a4*/ 	.byte	0x04, 0x39
        /*06a6*/ 	.short	(.L_189 - .L_188)


	//   ....[0]....
.L_188:
        /*06a8*/ 	.word	0x000002e0
        /*06ac*/ 	.word	0x000000ff
        /*06b0*/ 	.word	0x00034800
        /*06b4*/ 	.short	0x0100
        /*06b6*/ 	.byte	0x08
	.zero		1


	//   ....[1]....
        /*06b8*/ 	.word	0x000002f0
        /*06bc*/ 	.word	0x000000ff
        /*06c0*/ 	.word	0x00034820
        /*06c4*/ 	.short	0x0100
        /*06c6*/ 	.byte	0x08
	.zero		1


	//   ....[2]....
        /*06c8*/ 	.word	0x000003e0
        /*06cc*/ 	.word	0x000000ff
        /*06d0*/ 	.word	0x00034830
        /*06d4*/ 	.short	0x0100
        /*06d6*/ 	.byte	0x08
	.zero		1


	//   ....[3]....
        /*06d8*/ 	.word	0x000003f0
        /*06dc*/ 	.word	0x000000ff
        /*06e0*/ 	.word	0x00034840
        /*06e4*/ 	.short	0x0100
        /*06e6*/ 	.byte	0x08
	.zero		1


	//   ....[4]....
        /*06e8*/ 	.word	0x00000400
        /*06ec*/ 	.word	0x000000ff
        /*06f0*/ 	.word	0x00034838
        /*06f4*/ 	.short	0x0100
        /*06f6*/ 	.byte	0x08
	.zero		1


	//   ....[5]....
        /*06f8*/ 	.word	0x00000410
        /*06fc*/ 	.word	0x000000ff
        /*0700*/ 	.word	0x00034848
        /*0704*/ 	.short	0x0100
        /*0706*/ 	.byte	0x08
	.zero		1


	//   ....[6]....
        /*0708*/ 	.word	0x00000540
        /*070c*/ 	.word	0x000000ff
        /*0710*/ 	.word	0x00034850
        /*0714*/ 	.short	0x0100
        /*0716*/ 	.byte	0x08
	.zero		1


	//   ....[7]....
        /*0718*/ 	.word	0x00000550
        /*071c*/ 	.word	0x000000ff
        /*0720*/ 	.word	0x00034860
        /*0724*/ 	.short	0x0100
        /*0726*/ 	.byte	0x08
	.zero		1


	//   ....[8]....
        /*0728*/ 	.word	0x00000560
        /*072c*/ 	.word	0x000000ff
        /*0730*/ 	.word	0x00034858
        /*0734*/ 	.short	0x0100
        /*0736*/ 	.byte	0x08
	.zero		1


	//   ....[9]....
        /*0738*/ 	.word	0x00000570
        /*073c*/ 	.word	0x000000ff
        /*0740*/ 	.word	0x00034868
        /*0744*/ 	.short	0x0100
        /*0746*/ 	.byte	0x08
	.zero		1


	//   ....[10]....
        /*0748*/ 	.word	0x00000660
        /*074c*/ 	.word	0x000000ff
        /*0750*/ 	.word	0x00034870
        /*0754*/ 	.short	0x0100
        /*0756*/ 	.byte	0x06
	.zero		1


	//   ....[11]....
        /*0758*/ 	.word	0x00000670
        /*075c*/ 	.word	0x000000ff
        /*0760*/ 	.word	0x00034880
        /*0764*/ 	.short	0x0100
        /*0766*/ 	.byte	0x06
	.zero		1


	//   ....[12]....
        /*0768*/ 	.word	0x00000680
        /*076c*/ 	.word	0x000000ff
        /*0770*/ 	.word	0x00034878
        /*0774*/ 	.short	0x0100
        /*0776*/ 	.byte	0x06
	.zero		1


	//   ....[13]....
        /*0778*/ 	.word	0x00000690
        /*077c*/ 	.word	0x000000ff
        /*0780*/ 	.word	0x00034888
        /*0784*/ 	.short	0x0100
        /*0786*/ 	.byte	0x06
	.zero		1


	//   ....[14]....
        /*0788*/ 	.word	0x000007c0
        /*078c*/ 	.word	0x000000ff
        /*0790*/ 	.word	0x00034890
        /*0794*/ 	.short	0x0100
        /*0796*/ 	.byte	0x08
	.zero		1


	//   ....[15]....
        /*0798*/ 	.word	0x000007d0
        /*079c*/ 	.word	0x000000ff
        /*07a0*/ 	.word	0x000348a0
        /*07a4*/ 	.short	0x0100
        /*07a6*/ 	.byte	0x08
	.zero		1


	//   ....[16]....
        /*07a8*/ 	.word	0x000007e0
        /*07ac*/ 	.word	0x000000ff
        /*07b0*/ 	.word	0x00034898
        /*07b4*/ 	.short	0x0100
        /*07b6*/ 	.byte	0x08
	.zero		1


	//   ....[17]....
        /*07b8*/ 	.word	0x000007f0
        /*07bc*/ 	.word	0x000000ff
        /*07c0*/ 	.word	0x000348a8
        /*07c4*/ 	.short	0x0100
        /*07c6*/ 	.byte	0x08
	.zero		1


	//   ....[18]....
        /*07c8*/ 	.word	0x00000920
        /*07cc*/ 	.word	0x000000ff
        /*07d0*/ 	.word	0x000348b0
        /*07d4*/ 	.short	0x0100
        /*07d6*/ 	.byte	0x08
	.zero		1


	//   ....[19]....
        /*07d8*/ 	.word	0x00000930
        /*07dc*/ 	.word	0x000000ff
        /*07e0*/ 	.word	0x000348c0
        /*07e4*/ 	.short	0x0100
        /*07e6*/ 	.byte	0x08
	.zero		1


	//   ....[20]....
        /*07e8*/ 	.word	0x00000940
        /*07ec*/ 	.word	0x000000ff
        /*07f0*/ 	.word	0x000348b8
        /*07f4*/ 	.short	0x0100
        /*07f6*/ 	.byte	0x08
	.zero		1


	//   ....[21]....
        /*07f8*/ 	.word	0x00000950
        /*07fc*/ 	.word	0x000000ff
        /*0800*/ 	.word	0x000348c8
        /*0804*/ 	.short	0x0100
        /*0806*/ 	.byte	0x08
	.zero		1


	//   ....[22]....
        /*0808*/ 	.word	0x00003510
        /*080c*/ 	.word	0x00000003
        /*0810*/ 	.word	0x00034890
        /*0814*/ 	.short	0x010a
        /*0816*/ 	.byte	0x3f
	.zero		1


	//   ....[23]....
        /*0818*/ 	.word	0x00006770
        /*081c*/ 	.word	0x00000003
        /*0820*/ 	.word	0x00034890
        /*0824*/ 	.short	0x010a
        /*0826*/ 	.byte	0x3f
	.zero		1


	//   ....[24]....
        /*0828*/ 	.word	0x00009730
        /*082c*/ 	.word	0x00000003
        /*0830*/ 	.word	0x00034890
        /*0834*/ 	.short	0x010a
        /*0836*/ 	.byte	0x3f
	.zero		1


	//   ....[25]....
        /*0838*/ 	.word	0x00009b00
        /*083c*/ 	.word	0x0000002c
        /*0840*/ 	.word	0x00000000
        /*0844*/ 	.short	0x0101
        /*0846*/ 	.byte	0x3f
	.zero		1


	//   ....[26]....
        /*0848*/ 	.word	0x00009b40
        /*084c*/ 	.word	0x00000003
        /*0850*/ 	.word	0x000348b0
        /*0854*/ 	.short	0x010a
        /*0856*/ 	.byte	0x3f
	.zero		1


	//   ....[27]....
        /*0858*/ 	.word	0x00009ff0
        /*085c*/ 	.word	0x00000003
        /*0860*/ 	.word	0x00000000
        /*0864*/ 	.short	0x0101
        /*0866*/ 	.byte	0x3f
	.zero		1


	//   ....[28]....
        /*0868*/ 	.word	0x0000a550
        /*086c*/ 	.word	0x00000002
        /*0870*/ 	.word	0x00034800
        /*0874*/ 	.short	0x010a
        /*0876*/ 	.byte	0x3f
	.zero		1


	//   ....[29]....
        /*0878*/ 	.word	0x0000a5a0
        /*087c*/ 	.word	0x00000002
        /*0880*/ 	.word	0x00034800
        /*0884*/ 	.short	0x010a
        /*0886*/ 	.byte	0x3f
	.zero		1


	//   ....[30]....
        /*0888*/ 	.word	0x0000b190
        /*088c*/ 	.word	0x00000002
        /*0890*/ 	.word	0x00034800
        /*0894*/ 	.short	0x010a
        /*0896*/ 	.byte	0x3f
	.zero		1


	//   ....[31]....
        /*0898*/ 	.word	0x0000d9d0
        /*089c*/ 	.word	0x00000002
        /*08a0*/ 	.word	0x00034800
        /*08a4*/ 	.short	0x010a
        /*08a6*/ 	.byte	0x3f
	.zero		1


	//   ....[32]....
        /*08a8*/ 	.word	0x0000fe70
        /*08ac*/ 	.word	0x00000000
        /*08b0*/ 	.word	0x00034830
        /*08b4*/ 	.short	0x010a
        /*08b6*/ 	.byte	0x3f
	.zero		1


	//   ....[33]....
        /*08b8*/ 	.word	0x0000fef0
        /*08bc*/ 	.word	0x00000000
        /*08c0*/ 	.word	0x00034830
        /*08c4*/ 	.short	0x010a
        /*08c6*/ 	.byte	0x3f
	.zero		1


	//   ....[34]....
        /*08c8*/ 	.word	0x00011060
        /*08cc*/ 	.word	0x00000000
        /*08d0*/ 	.word	0x00000000
        /*08d4*/ 	.short	0x0101
        /*08d6*/ 	.byte	0x3f
	.zero		1


	//   ....[35]....
        /*08d8*/ 	.word	0x00013080
        /*08dc*/ 	.word	0x0000000e
        /*08e0*/ 	.word	0x00034830
        /*08e4*/ 	.short	0x010a
        /*08e6*/ 	.byte	0x3f
	.zero		1


	//   ....[36]....
        /*08e8*/ 	.word	0x000130f0
        /*08ec*/ 	.word	0x0000000e
        /*08f0*/ 	.word	0x00034830
        /*08f4*/ 	.short	0x010a
        /*08f6*/ 	.byte	0x3f
	.zero		1


	//   ....[37]....
        /*08f8*/ 	.word	0x00013c70
        /*08fc*/ 	.word	0x0000000f
        /*0900*/ 	.word	0x00034850
        /*0904*/ 	.short	0x010a
        /*0906*/ 	.byte	0x3f
	.zero		1


	//   ....[38]....
        /*0908*/ 	.word	0x00013cc0
        /*090c*/ 	.word	0x0000000f
        /*0910*/ 	.word	0x00034850
        /*0914*/ 	.short	0x010a
        /*0916*/ 	.byte	0x3f
	.zero		1


	//   ....[39]....
        /*0918*/ 	.word	0x00015750
        /*091c*/ 	.word	0x0000001a
        /*0920*/ 	.word	0x00000000
        /*0924*/ 	.short	0x0101
        /*0926*/ 	.byte	0x3f
	.zero		1


	//   ....[40]....
        /*0928*/ 	.word	0x000157a0
        /*092c*/ 	.word	0x0000001b
        /*0930*/ 	.word	0x00000000
        /*0934*/ 	.short	0x0101
        /*0936*/ 	.byte	0x3f
	.zero		1


	//   ....[41]....
        /*0938*/ 	.word	0x000160f0
        /*093c*/ 	.word	0x0000000c
        /*0940*/ 	.word	0x00034850
        /*0944*/ 	.short	0x010a
        /*0946*/ 	.byte	0x3f
	.zero		1


	//   ....[42]....
        /*0948*/ 	.word	0x00016190
        /*094c*/ 	.word	0x0000000c
        /*0950*/ 	.word	0x00034850
        /*0954*/ 	.short	0x010a
        /*0956*/ 	.byte	0x3f
	.zero		1


	//   ....[43]....
        /*0958*/ 	.word	0x00016740
        /*095c*/ 	.word	0x0000000c
        /*0960*/ 	.word	0x00000000
        /*0964*/ 	.short	0x0101
        /*0966*/ 	.byte	0x3f
	.zero		1


	//   ....[44]....
        /*0968*/ 	.word	0x00017970
        /*096c*/ 	.word	0x00000000
        /*0970*/ 	.word	0x00000000
        /*0974*/ 	.short	0x0101
        /*0976*/ 	.byte	0x3f
	.zero		1


	//   ....[45]....
        /*0978*/ 	.word	0x00019aa0
        /*097c*/ 	.word	0x00000005
        /*0980*/ 	.word	0x00034820
        /*0984*/ 	.short	0x010a
        /*0986*/ 	.byte	0x3f
	.zero		1


	//   ....[46]....
        /*0988*/ 	.word	0x00019b30
        /*098c*/ 	.word	0x00000006
        /*0990*/ 	.word	0x000348a0
        /*0994*/ 	.short	0x010a
        /*0996*/ 	.byte	0x3f
	.zero		1


	//   ....[47]....
        /*0998*/ 	.word	0x00019dc0
        /*099c*/ 	.word	0x00000006
        /*09a0*/ 	.word	0x000348c0
        /*09a4*/ 	.short	0x010a
        /*09a6*/ 	.byte	0x3f
	.zero		1


	//   ....[48]....
        /*09a8*/ 	.word	0x0001a180
        /*09ac*/ 	.word	0x00000007
        /*09b0*/ 	.word	0x000348a0
        /*09b4*/ 	.short	0x010a
        /*09b6*/ 	.byte	0x3f
	.zero		1


	//   ....[49]....
        /*09b8*/ 	.word	0x0001a3f0
        /*09bc*/ 	.word	0x00000007
        /*09c0*/ 	.word	0x000348c0
        /*09c4*/ 	.short	0x010a
        /*09c6*/ 	.byte	0x3f
	.zero		1


	//   ....[50]....
        /*09c8*/ 	.word	0x0001b330
        /*09cc*/ 	.word	0x00000006
        /*09d0*/ 	.word	0x00034840
        /*09d4*/ 	.short	0x010a
        /*09d6*/ 	.byte	0x3f
	.zero		1


	//   ....[51]....
        /*09d8*/ 	.word	0x0001b8f0
        /*09dc*/ 	.word	0x00000007
        /*09e0*/ 	.word	0x00034820
        /*09e4*/ 	.short	0x010a
        /*09e6*/ 	.byte	0x3f
	.zero		1


	//   ....[52]....
        /*09e8*/ 	.word	0x0001bc40
        /*09ec*/ 	.word	0x00000008
        /*09f0*/ 	.word	0x00034840
        /*09f4*/ 	.short	0x010a
        /*09f6*/ 	.byte	0x3f
	.zero		1


	//   ....[53]....
        /*09f8*/ 	.word	0x0001bf40
        /*09fc*/ 	.word	0x00000009
        /*0a00*/ 	.word	0x00000060
        /*0a04*/ 	.short	0x010a
        /*0a06*/ 	.byte	0x3f
	.zero		1


	//   ....[54]....
        /*0a08*/ 	.word	0x0001c510
        /*0a0c*/ 	.word	0x00000002
        /*0a10*/ 	.word	0x00034840
        /*0a14*/ 	.short	0x010a
        /*0a16*/ 	.byte	0x3f
	.zero		1


	//   ....[55]....
        /*0a18*/ 	.word	0x0001c810
        /*0a1c*/ 	.word	0x00000003
        /*0a20*/ 	.word	0x00000060
        /*0a24*/ 	.short	0x010a
        /*0a26*/ 	.byte	0x3f
	.zero		1


	//   ....[56]....
        /*0a28*/ 	.word	0x0001cce0
        /*0a2c*/ 	.word	0x00000002
        /*0a30*/ 	.word	0x00034840
        /*0a34*/ 	.short	0x010a
        /*0a36*/ 	.byte	0x3f
	.zero		1


	//   ....[57]....
        /*0a38*/ 	.word	0x0001cff0
        /*0a3c*/ 	.word	0x00000002
        /*0a40*/ 	.word	0x00000060
        /*0a44*/ 	.short	0x010a
        /*0a46*/ 	.byte	0x3f
	.zero		1


	//   ....[58]....
        /*0a48*/ 	.word	0x0001d460
        /*0a4c*/ 	.word	0x00000003
        /*0a50*/ 	.word	0x00034860
        /*0a54*/ 	.short	0x010a
        /*0a56*/ 	.byte	0x3f
	.zero		1


	//   ....[59]....
        /*0a58*/ 	.word	0x0001e210
        /*0a5c*/ 	.word	0x00000000
        /*0a60*/ 	.word	0x00034820
        /*0a64*/ 	.short	0x010a
        /*0a66*/ 	.byte	0x3f
	.zero		1


	//   ....[60]....
        /*0a68*/ 	.word	0x0001e3c0
        /*0a6c*/ 	.word	0x00000006
        /*0a70*/ 	.word	0x00000000
        /*0a74*/ 	.short	0x010a
        /*0a76*/ 	.byte	0x3f
	.zero		1


	//   ....[61]....
        /*0a78*/ 	.word	0x0001e430
        /*0a7c*/ 	.word	0x00000007
        /*0a80*/ 	.word	0x00000000
        /*0a84*/ 	.short	0x010a
        /*0a86*/ 	.byte	0x3f
	.zero		1


	//   ....[62]....
        /*0a88*/ 	.word	0x0001e4a0
        /*0a8c*/ 	.word	0x00000004
        /*0a90*/ 	.word	0x00000000
        /*0a94*/ 	.short	0x010a
        /*0a96*/ 	.byte	0x3f
	.zero		1


	//   ....[63]....
        /*0a98*/ 	.word	0x0001e4d0
        /*0a9c*/ 	.word	0x00000003
        /*0aa0*/ 	.word	0x00000000
        /*0aa4*/ 	.short	0x010a
        /*0aa6*/ 	.byte	0x3f
	.zero		1


	//   ....[64]....
        /*0aa8*/ 	.word	0x0001e530
        /*0aac*/ 	.word	0x00000003
        /*0ab0*/ 	.word	0x00034890
        /*0ab4*/ 	.short	0x010a
        /*0ab6*/ 	.byte	0x3f
	.zero		1


	//   ....[65]....
        /*0ab8*/ 	.word	0x0001e580
        /*0abc*/ 	.word	0x00000003
        /*0ac0*/ 	.word	0x00034890
        /*0ac4*/ 	.short	0x010a
        /*0ac6*/ 	.byte	0x3f
	.zero		1


	//   ....[66]....
        /*0ac8*/ 	.word	0x0001e5d0
        /*0acc*/ 	.word	0x00000003
        /*0ad0*/ 	.word	0x00034890
        /*0ad4*/ 	.short	0x010a
        /*0ad6*/ 	.byte	0x3f
	.zero		1


	//   ....[67]....
        /*0ad8*/ 	.word	0x0001e620
        /*0adc*/ 	.word	0x00000003
        /*0ae0*/ 	.word	0x000348b0
        /*0ae4*/ 	.short	0x010a
        /*0ae6*/ 	.byte	0x3f
	.zero		1


	//   ....[68]....
        /*0ae8*/ 	.word	0x0001e8f0
        /*0aec*/ 	.word	0x00000002
        /*0af0*/ 	.word	0x00034800
        /*0af4*/ 	.short	0x010a
        /*0af6*/ 	.byte	0x3f
	.zero		1


	//   ....[69]....
        /*0af8*/ 	.word	0x0001ebc0
        /*0afc*/ 	.word	0x00000002
        /*0b00*/ 	.word	0x00034800
        /*0b04*/ 	.short	0x010a
        /*0b06*/ 	.byte	0x3f
	.zero		1


	//   ....[70]....
        /*0b08*/ 	.word	0x0001ec10
        /*0b0c*/ 	.word	0x00000000
        /*0b10*/ 	.word	0x00034830
        /*0b14*/ 	.short	0x010a
        /*0b16*/ 	.byte	0x3f
	.zero		1


	//   ....[71]....
        /*0b18*/ 	.word	0x0001ec60
        /*0b1c*/ 	.word	0x0000000e
        /*0b20*/ 	.word	0x00034830
        /*0b24*/ 	.short	0x010a
        /*0b26*/ 	.byte	0x3f
	.zero		1


	//   ....[72]....
        /*0b28*/ 	.word	0x0001ecb0
        /*0b2c*/ 	.word	0x0000000f
        /*0b30*/ 	.word	0x00034850
        /*0b34*/ 	.short	0x010a
        /*0b36*/ 	.byte	0x3f
	.zero		1


	//   ....[73]....
        /*0b38*/ 	.word	0x0001ed00
        /*0b3c*/ 	.word	0x0000000c
        /*0b40*/ 	.word	0x00034850
        /*0b44*/ 	.short	0x010a
        /*0b46*/ 	.byte	0x3f
	.zero		1


	//   ....[74]....
        /*0b48*/ 	.word	0x0001eea0
        /*0b4c*/ 	.word	0x00000005
        /*0b50*/ 	.word	0x00034820
        /*0b54*/ 	.short	0x010a
        /*0b56*/ 	.byte	0x3f
	.zero		1


	//   ....[75]....
        /*0b58*/ 	.word	0x0001eef0
        /*0b5c*/ 	.word	0x00000006
        /*0b60*/ 	.word	0x000348a0
        /*0b64*/ 	.short	0x010a
        /*0b66*/ 	.byte	0x3f
	.zero		1


	//   ....[76]....
        /*0b68*/ 	.word	0x0001ef40
        /*0b6c*/ 	.word	0x00000006
        /*0b70*/ 	.word	0x000348c0
        /*0b74*/ 	.short	0x010a
        /*0b76*/ 	.byte	0x3f
	.zero		1


	//   ....[77]....
        /*0b78*/ 	.word	0x0001ef90
        /*0b7c*/ 	.word	0x00000007
        /*0b80*/ 	.word	0x000348a0
        /*0b84*/ 	.short	0x010a
        /*0b86*/ 	.byte	0x3f
	.zero		1


	//   ....[78]....
        /*0b88*/ 	.word	0x0001efe0
        /*0b8c*/ 	.word	0x00000007
        /*0b90*/ 	.word	0x000348c0
        /*0b94*/ 	.short	0x010a
        /*0b96*/ 	.byte	0x3f
	.zero		1


	//   ....[79]....
        /*0b98*/ 	.word	0x0001f180
        /*0b9c*/ 	.word	0x00000006
        /*0ba0*/ 	.word	0x00034840
        /*0ba4*/ 	.short	0x010a
        /*0ba6*/ 	.byte	0x3f
	.zero		1


	//   ....[80]....
        /*0ba8*/ 	.word	0x0001f200
        /*0bac*/ 	.word	0x00000006
        /*0bb0*/ 	.word	0x00034820
        /*0bb4*/ 	.short	0x010a
        /*0bb6*/ 	.byte	0x3f
	.zero		1


	//   ....[81]....
        /*0bb8*/ 	.word	0x0001f250
        /*0bbc*/ 	.word	0x00000008
        /*0bc0*/ 	.word	0x00034840
        /*0bc4*/ 	.short	0x010a
        /*0bc6*/ 	.byte	0x3f
	.zero		1


	//   ....[82]....
        /*0bc8*/ 	.word	0x0001f2a0
        /*0bcc*/ 	.word	0x00000009
        /*0bd0*/ 	.word	0x00000060
        /*0bd4*/ 	.short	0x010a
        /*0bd6*/ 	.byte	0x3f
	.zero		1


	//   ....[83]....
        /*0bd8*/ 	.word	0x0001f2f0
        /*0bdc*/ 	.word	0x00000002
        /*0be0*/ 	.word	0x00034840
        /*0be4*/ 	.short	0x010a
        /*0be6*/ 	.byte	0x3f
	.zero		1


	//   ....[84]....
        /*0be8*/ 	.word	0x0001f340
        /*0bec*/ 	.word	0x00000003
        /*0bf0*/ 	.word	0x00000060
        /*0bf4*/ 	.short	0x010a
        /*0bf6*/ 	.byte	0x3f
	.zero		1


	//   ....[85]....
        /*0bf8*/ 	.word	0x0001f390
        /*0bfc*/ 	.word	0x00000002
        /*0c00*/ 	.word	0x00034840
        /*0c04*/ 	.short	0x010a
        /*0c06*/ 	.byte	0x3f
	.zero		1


	//   ....[86]....
        /*0c08*/ 	.word	0x0001f3e0
        /*0c0c*/ 	.word	0x00000002
        /*0c10*/ 	.word	0x00000060
        /*0c14*/ 	.short	0x010a
        /*0c16*/ 	.byte	0x3f
	.zero		1


	//   ....[87]....
        /*0c18*/ 	.word	0x0001f430
        /*0c1c*/ 	.word	0x00000003
        /*0c20*/ 	.word	0x00034860
        /*0c24*/ 	.short	0x010a
        /*0c26*/ 	.byte	0x3f
	.zero		1


	//   ....[88]....
        /*0c28*/ 	.word	0x0001fde0
        /*0c2c*/ 	.word	0x00000000
        /*0c30*/ 	.word	0x00034820
        /*0c34*/ 	.short	0x010a
        /*0c36*/ 	.byte	0x3f
	.zero		1


	//   ....[89]....
        /*0c38*/ 	.word	0x0001ff80
        /*0c3c*/ 	.word	0x00000006
        /*0c40*/ 	.word	0x00000000
        /*0c44*/ 	.short	0x010a
        /*0c46*/ 	.byte	0x3f
	.zero		1


	//   ....[90]....
        /*0c48*/ 	.word	0x0001ffd0
        /*0c4c*/ 	.word	0x00000007
        /*0c50*/ 	.word	0x00000000
        /*0c54*/ 	.short	0x010a
        /*0c56*/ 	.byte	0x3f
	.zero		1


	//   ....[91]....
        /*0c58*/ 	.word	0x00020020
        /*0c5c*/ 	.word	0x00000004
        /*0c60*/ 	.word	0x00000000
        /*0c64*/ 	.short	0x010a
        /*0c66*/ 	.byte	0x3f
	.zero		1


	//----- nvinfo : EIATTR_NUM_MBARRIERS
	.align		4
.L_189:
        /*0c68*/ 	.byte	0x03, 0x38
        /*0c6a*/ 	.short	0x0016


	//----- nvinfo : EIATTR_EXIT_INSTR_OFFSETS
	.align		4
        /*0c6c*/ 	.byte	0x04, 0x1c
        /*0c6e*/ 	.short	(.L_191 - .L_190)


	//   ....[0]....
.L_190:
        /*0c70*/ 	.word	0x0001e520


	//----- nvinfo : EIATTR_MAX_THREADS
	.align		4
.L_191:
        /*0c74*/ 	.byte	0x04, 0x05
        /*0c76*/ 	.short	(.L_193 - .L_192)
.L_192:
        /*0c78*/ 	.word	0x00000180
        /*0c7c*/ 	.word	0x00000001
        /*0c80*/ 	.word	0x00000001


	//----- nvinfo : EIATTR_CRS_STACK_SIZE
	.align		4
.L_193:
        /*0c84*/ 	.byte	0x04, 0x1e
        /*0c86*/ 	.short	(.L_195 - .L_194)
.L_194:
        /*0c88*/ 	.word	0x00000000


	//----- nvinfo : EIATTR_CBANK_PARAM_SIZE
	.align		4
.L_195:
        /*0c8c*/ 	.byte	0x03, 0x19
        /*0c8e*/ 	.short	0x0a70


	//----- nvinfo : EIATTR_PARAM_CBANK
	.align		4
        /*0c90*/ 	.byte	0x04, 0x0a
        /*0c92*/ 	.short	(.L_197 - .L_196)
	.align		4
.L_196:
        /*0c94*/ 	.word	index@(.nv.constant0._ZN7cutlass13device_kernelIN5flash11enable_sm90INS1_16FlashAttnFwdSm90INS1_25CollectiveMainloopFwdSm90ILi2EN4cute5tupleIJNS5_1CILi1EEES8_S8_EEENS6_IJNS7_ILi128EEESA_NS7_ILi192EEEEEELi128ENS_6half_tEfNS_4arch4Sm90ELb0ELb0ELb1ELb1ELb0ELb1ELb0ELb1ELb1ELb0ELb0ELb0EEENS1_21CollectiveEpilogueFwdINS6_IJSA_SA_SA_EEES9_SD_SF_Li256ELb1ELb0ELb0ELb0EEENS1_36VarlenDynamicPersistentTileSchedulerILi128ELi128ELi256ELi32ELb0ELb0ELb1ELb0ELb1ELb1EEEEEEEEEvNT_6ParamsE)
        /*0c98*/ 	.short	0x0210
        /*0c9a*/ 	.short	0x0a70


	//----- nvinfo : EIATTR_SW_WAR
	.align		4
.L_197:
        /*0c9c*/ 	.byte	0x04, 0x36
        /*0c9e*/ 	.short	(.L_199 - .L_198)
.L_198:
        /*0ca0*/ 	.word	0x00000008
.L_199:


//--------------------- .nv.info._ZN7cutlass13device_kernelIN5flash11enable_sm90INS1_16FlashAttnFwdSm90INS1_25CollectiveMainloopFwdSm90ILi2EN4cute5tupleIJNS5_1CILi1EEES8_S8_EEENS6_IJNS7_ILi128EEENS7_ILi96EEENS7_ILi192EEEEEELi128ENS_6half_tEfNS_4arch4Sm90ELb0ELb1ELb1ELb0ELb0ELb0ELb0ELb1ELb1ELb0ELb0ELb0EEENS1_21CollectiveEpilogueFwdINS6_IJSA_SA_SB_EEES9_SE_SG_Li256ELb0ELb0ELb0ELb0EEENS1_30DynamicPersistentTileSchedulerILi256ELi32ELb0ELb0ELb1EEEEEEEEEvNT_6ParamsE --------------------------
	.section	.nv.info._ZN7cutlass13device_kernelIN5flash11enable_sm90INS1_16FlashAttnFwdSm90INS1_25CollectiveMainloopFwdSm90ILi2EN4cute5tupleIJNS5_1CILi1EEES8_S8_EEENS6_IJNS7_ILi128EEENS7_ILi96EEENS7_ILi192EEEEEELi128ENS_6half_tEfNS_4arch4Sm90ELb0ELb1ELb1ELb0ELb0ELb0ELb0ELb1ELb1ELb0ELb0ELb0EEENS1_21CollectiveEpilogueFwdINS6_IJSA_SA_SB_EEES9_SE_SG_Li256ELb0ELb0ELb0ELb0EEENS1_30DynamicPersistentTileSchedulerILi256ELi32ELb0ELb0ELb1EEEEEEEEEvNT_6ParamsE,"",@"SHT_CUDA_INFO"
	.sectionflags	@""
	.align	4


	//----- nvinfo : EIATTR_CUDA_API_VERSION
	.align		4
        /*0000*/ 	.byte	0x04, 0x37
        /*0002*/ 	.short	(.L_201 - .L_200)
.L_200:
        /*0004*/ 	.word	0x00000082


	//----- nvinfo : EIATTR_KPARAM_INFO
	.align		4
.L_201:
        /*0008*/ 	.byte	0x04, 0x17
        /*000a*/ 	.short	(.L_203 - .L_202)
.L_202:
        /*000c*/ 	.word	0x00000000
        /*0010*/ 	.short	0x0000
        /*0012*/ 	.short	0x0070
        /*0014*/ 	.byte	0x00, 0xf0, 0x01, 0x2e


	//----- nvinfo : EIATTR_SPARSE_MMA_MASK
	.align		4
.L_203:
        /*0018*/ 	.byte	0x03, 0x50
        /*001a*/ 	.short	0x0000


	//----- nvinfo : EIATTR_MAXREG_COUNT
	.align		4
        /*001c*/ 	.byte	0x03, 0x1b
        /*001e*/ 	.short	0x00a8


	//----- nvinfo : EIATTR_NUM_BARRIERS
	.align		4
        /*0020*/ 	.byte	0x02, 0x4c
        /*0022*/ 	.byte	0x09
	.zero		1


	//----- nvinfo : EIATTR_EXTERNS
	.align		4
        /*0024*/ 	.byte	0x04, 0x0f
        /*0026*/ 	.short	(.L_205 - .L_204)


	//   ....[0]....
	.align		4
.L_204:
        /*0028*/ 	.word	index@(__assertfail)


	//----- nvinfo : EIATTR_ANNOTATIONS
	.align		4
.L_205:
        /*002c*/ 	.byte	0x04, 0x55
        /*002e*/ 	.short	(.L_207 - .L_206)


	//   ....[0]....
.L_206:
        /*0030*/ 	.word	0x00000001
        /*0034*/ 	.byte	0x80, 0x09, 0x00, 0x00, 0x01, 0x00, 0x00, 0x00, 0x50, 0x0a, 0x00, 0x00, 0x01, 0x00, 0x00, 0x00
        /*0044*/ 	.byte	0x90, 0x26, 0x01, 0x00


	//----- nvinfo : EIATTR_MERCURY_ISA_VERSION
	.align		4
.L_207:
        /*0048*/ 	.byte	0x03, 0x5f
        /*004a*/ 	.short	0x0101


	//----- nvinfo : EIATTR_INT_WARP_WIDE_INSTR_OFFSETS
	.align		4
        /*004c*/ 	.byte	0x04, 0x31
        /*004e*/ 	.short	(.L_209 - .L_208)


	//   ....[0]....
.L_208:
        /*0050*/ 	.word	0x00000190


	//   ....[1]....
        /*0054*/ 	.word	0x000001c0


	//   ....[2]....
        /*0058*/ 	.word	0x000001d0


	//   ....[3]....
        /*005c*/ 	.word	0x0000fd90


	//   ....[4]....
        /*0060*/ 	.word	0x0000fe20


	//   ....[5]....
        /*0064*/ 	.word	0x00010390


	//   ....[6]....
        /*0068*/ 	.word	0x000120a0


	//   ....[7]....
        /*006c*/ 	.word	0x00012130


	//----- nvinfo : EIATTR_COOP_GROUP_MASK_REGIDS
	.align		4
.L_209:
        /*0070*/ 	.byte	0x04, 0x29
        /*0072*/ 	.short	(.L_211 - .L_210)


	//   ....[0]....
.L_210:
        /*0074*/ 	.word	0xffffffff


	//   ....[1]....
        /*0078*/ 	.word	0xffffffff


	//   ....[2]....
        /*007c*/ 	.word	0xffffffff


	//   ....[3]....
        /*0080*/ 	.word	0xffffffff


	//   ....[4]....
        /*0084*/ 	.word	0xffffffff


	//   ....[5]....
        /*0088*/ 	.word	0xffffffff


	//   ....[6]....
        /*008c*/ 	.word	0xffffffff


	//   ....[7]....
        /*0090*/ 	.word	0xffffffff


	//   ....[8]....
        /*0094*/ 	.word	0xffffffff


	//   ....[9]....
        /*0098*/ 	.word	0xffffffff


	//   ....[10]....
        /*009c*/ 	.word	0xffffffff


	//   ....[11]....
        /*00a0*/ 	.word	0xffffffff


	//   ....[12]....
        /*00a4*/ 	.word	0xffffffff


	//   ....[13]....
        /*00a8*/ 	.word	0xffffffff


	//   ....[14]....
        /*00ac*/ 	.word	0xffffffff


	//   ....[15]....
        /*00b0*/ 	.word	0xffffffff


	//   ....[16]....
        /*00b4*/ 	.word	0xffffffff


	//   ....[17]....
        /*00b8*/ 	.word	0xffffffff


	//   ....[18]....
        /*00bc*/ 	.word	0xffffffff


	//   ....[19]....
        /*00c0*/ 	.word	0xffffffff


	//   ....[20]....
        /*00c4*/ 	.word	0xffffffff


	//   ....[21]....
        /*00c8*/ 	.word	0xffffffff


	//   ....[22]....
        /*00cc*/ 	.word	0xffffffff


	//   ....[23]....
        /*00d0*/ 	.word	0xffffffff


	//   ....[24]....
        /*00d4*/ 	.word	0xffffffff


	//   ....[25]....
        /*00d8*/ 	.word	0xffffffff


	//   ....[26]....
        /*00dc*/ 	.word	0xffffffff


	//   ....[27]....
        /*00e0*/ 	.word	0xffffffff


	//   ....[28]....
        /*00e4*/ 	.word	0xffffffff


	//   ....[29]....
        /*00e8*/ 	.word	0xffffffff


	//   ....[30]....
        /*00ec*/ 	.word	0xffffffff


	//   ....[31]....
        /*00f0*/ 	.word	0xffffffff


	//   ....[32]....
        /*00f4*/ 	.word	0x0500000f


	//   ....[33]....
        /*00f8*/ 	.word	0x0500000f


	//----- nvinfo : EIATTR_COOP_GROUP_INSTR_OFFSETS
	.align		4
.L_211:
        /*00fc*/ 	.byte	0x04, 0x28
        /*00fe*/ 	.short	(.L_213 - .L_212)


	//   ....[0]....
.L_212:
        /*0100*/ 	.word	0x00000060


	//   ....[1]....
        /*0104*/ 	.word	0x000001a0


	//   ....[2]....
        /*0108*/ 	.word	0x000001f0


	//   ....[3]....
        /*010c*/ 	.word	0x000003e0


	//   ....[4]....
        /*0110*/ 	.word	0x00000540


	//   ....[5]....
        /*0114*/ 	.word	0x00000660


	//   ....[6]....
        /*0118*/ 	.word	0x000007c0


	//   ....[7]....
        /*011c*/ 	.word	0x000016f0


	//   ....[8]....
        /*0120*/ 	.word	0x000038d0


	//   ....[9]....
        /*0124*/ 	.word	0x00003900


	//   ....[10]....
        /*0128*/ 	.word	0x00003d20


	//   ....[11]....
        /*012c*/ 	.word	0x00003d90


	//   ....[12]....
        /*0130*/ 	.word	0x00006ca0


	//   ....[13]....
        /*0134*/ 	.word	0x00006dc0


	//   ....[14]....
        /*0138*/ 	.word	0x00007340


	//   ....[15]....
        /*013c*/ 	.word	0x000073d0


	//   ....[16]....
        /*0140*/ 	.word	0x00009260


	//   ....[17]....
        /*0144*/ 	.word	0x00009280


	//   ....[18]....
        /*0148*/ 	.word	0x000096b0


	//   ....[19]....
        /*014c*/ 	.word	0x00009720


	//   ....[20]....
        /*0150*/ 	.word	0x0000c460


	//   ....[21]....
        /*0154*/ 	.word	0x0000c580


	//   ....[22]....
        /*0158*/ 	.word	0x0000cb40


	//   ....[23]....
        /*015c*/ 	.word	0x0000cb90


	//   ....[24]....
        /*0160*/ 	.word	0x0000da00


	//   ....[25]....
        /*0164*/ 	.word	0x0000da30


	//   ....[26]....
        /*0168*/ 	.word	0x0000db30


	//   ....[27]....
        /*016c*/ 	.word	0x0000db40


	//   ....[28]....
        /*0170*/ 	.word	0x0000e910


	//   ....[29]....
        /*0174*/ 	.word	0x0000f4e0


	//   ....[30]....
        /*0178*/ 	.word	0x00012460


	//   ....[31]....
        /*017c*/ 	.word	0x00012630


	//   ....[32]....
        /*0180*/ 	.word	0x00012c80


	//   ....[33]....
        /*0184*/ 	.word	0x00013060


	//----- nvinfo : EIATTR_REG_RECONFIG
	.align		4
.L_213:
        /*0188*/ 	.byte	0x01, 0x54
	.zero		2


	//----- nvinfo : EIATTR_SYSCALL_OFFSETS
	.align		4
        /*018c*/ 	.byte	0x04, 0x46
        /*018e*/ 	.short	(.L_215 - .L_214)


	//   ....[0]....
.L_214:
        /*0190*/ 	.word	0x000018a0


	//   ....[1]....
        /*0194*/ 	.word	0x0000ffb0


	//   ....[2]....
        /*0198*/ 	.word	0x000100f0


	//   ....[3]....
        /*019c*/ 	.word	0x000101e0


	//----- nvinfo : EIATTR_MBARRIER_INSTR_OFFSETS
	.align		4
.L_215:
        /*01a0*/ 	.byte	0x04, 0x39
        /*01a2*/ 	.short	(.L_217 - .L_216)


	//   ....[0]....
.L_216:
        /*01a4*/ 	.word	0x00000290
        /*01a8*/ 	.word	0x000000ff
        /*01ac*/ 	.word	0x0002a800
        /*01b0*/ 	.short	0x0100
        /*01b2*/ 	.byte	0x06
	.zero		1


	//   ....[1]....
        /*01b4*/ 	.word	0x000002a0
        /*01b8*/ 	.word	0x000000ff
        /*01bc*/ 	.word	0x0002a820
        /*01c0*/ 	.short	0x0100
        /*01c2*/ 	.byte	0x06
	.zero		1


	//   ....[2]....
        /*01c4*/ 	.word	0x00000390
        /*01c8*/ 	.word	0x000000ff
        /*01cc*/ 	.word	0x0002a830
        /*01d0*/ 	.short	0x0100
        /*01d2*/ 	.byte	0x08
	.zero		1


	//   ....[3]....
        /*01d4*/ 	.word	0x000003a0
        /*01d8*/ 	.word	0x000000ff
        /*01dc*/ 	.word	0x0002a840
        /*01e0*/ 	.short	0x0100
        /*01e2*/ 	.byte	0x08
	.zero		1


	//   ....[4]....
        /*01e4*/ 	.word	0x000003b0
        /*01e8*/ 	.word	0x000000ff
        /*01ec*/ 	.word	0x0002a838
        /*01f0*/ 	.short	0x0100
        /*01f2*/ 	.byte	0x08
	.zero		1


	//   ....[5]....
        /*01f4*/ 	.word	0x000003c0
        /*01f8*/ 	.word	0x000000ff
        /*01fc*/ 	.word	0x0002a848
        /*0200*/ 	.short	0x0100
        /*0202*/ 	.byte	0x08
	.zero		1


	//   ....[6]....
        /*0204*/ 	.word	0x000004f0
        /*0208*/ 	.word	0x000000ff
        /*020c*/ 	.word	0x0002a850
        /*0210*/ 	.short	0x0100
        /*0212*/ 	.byte	0x08
	.zero		1


	//   ....[7]....
        /*0214*/ 	.word	0x00000500
        /*0218*/ 	.word	0x000000ff
        /*021c*/ 	.word	0x0002a860
        /*0220*/ 	.short	0x0100
        /*0222*/ 	.byte	0x08
	.zero		1


	//   ....[8]....
        /*0224*/ 	.word	0x00000510
        /*0228*/ 	.word	0x000000ff
        /*022c*/ 	.word	0x0002a858
        /*0230*/ 	.short	0x0100
        /*0232*/ 	.byte	0x08
	.zero		1


	//   ....[9]....
        /*0234*/ 	.word	0x00000520
        /*0238*/ 	.word	0x000000ff
        /*023c*/ 	.word	0x0002a868
        /*0240*/ 	.short	0x0100
        /*0242*/ 	.byte	0x08
	.zero		1


	//   ....[10]....
        /*0244*/ 	.word	0x00000610
        /*0248*/ 	.word	0x000000ff
        /*024c*/ 	.word	0x0002a870
        /*0250*/ 	.short	0x0100
        /*0252*/ 	.byte	0x06
	.zero		1


	//   ....[11]....
        /*0254*/ 	.word	0x00000620
        /*0258*/ 	.word	0x000000ff
        /*025c*/ 	.word	0x0002a880
        /*0260*/ 	.short	0x0100
        /*0262*/ 	.byte	0x06
	.zero		1


	//   ....[12]....
        /*0264*/ 	.word	0x00000630
        /*0268*/ 	.word	0x000000ff
        /*026c*/ 	.word	0x0002a878
        /*0270*/ 	.short	0x0100
        /*0272*/ 	.byte	0x06
	.zero		1


	//   ....[13]....
        /*0274*/ 	.word	0x00000640
        /*0278*/ 	.word	0x000000ff
        /*027c*/ 	.word	0x0002a888
        /*0280*/ 	.short	0x0100
        /*0282*/ 	.byte	0x06
	.zero		1


	//   ....[14]....
        /*0284*/ 	.word	0x00000770
        /*0288*/ 	.word	0x000000ff
        /*028c*/ 	.word	0x0002a890
        /*0290*/ 	.short	0x0100
        /*0292*/ 	.byte	0x08
	.zero		1


	//   ....[15]....
        /*0294*/ 	.word	0x00000780
        /*0298*/ 	.word	0x000000ff
        /*029c*/ 	.word	0x0002a8a0
        /*02a0*/ 	.short	0x0100
        /*02a2*/ 	.byte	0x08
	.zero		1


	//   ....[16]....
        /*02a4*/ 	.word	0x00000790
        /*02a8*/ 	.word	0x000000ff
        /*02ac*/ 	.word	0x0002a898
        /*02b0*/ 	.short	0x0100
        /*02b2*/ 	.byte	0x08
	.zero		1


	//   ....[17]....
        /*02b4*/ 	.word	0x000007a0
        /*02b8*/ 	.word	0x000000ff
        /*02bc*/ 	.word	0x0002a8a8
        /*02c0*/ 	.short	0x0100
        /*02c2*/ 	.byte	0x08
	.zero		1


	//   ....[18]....
        /*02c4*/ 	.word	0x000008d0
        /*02c8*/ 	.word	0x000000ff
        /*02cc*/ 	.word	0x0002a8b0
        /*02d0*/ 	.short	0x0100
        /*02d2*/ 	.byte	0x08
	.zero		1


	//   ....[19]....
        /*02d4*/ 	.word	0x000008e0
        /*02d8*/ 	.word	0x000000ff
        /*02dc*/ 	.word	0x0002a8c0
        /*02e0*/ 	.short	0x0100
        /*02e2*/ 	.byte	0x08
	.zero		1


	//   ....[20]....
        /*02e4*/ 	.word	0x000008f0
        /*02e8*/ 	.word	0x000000ff
        /*02ec*/ 	.word	0x0002a8b8
        /*02f0*/ 	.short	0x0100
        /*02f2*/ 	.byte	0x08
	.zero		1


	//   ....[21]....
        /*02f4*/ 	.word	0x00000900
        /*02f8*/ 	.word	0x000000ff
        /*02fc*/ 	.word	0x0002a8c8
        /*0300*/ 	.short	0x0100
        /*0302*/ 	.byte	0x08
	.zero		1


	//   ....[22]....
        /*0304*/ 	.word	0x00001910
        /*0308*/ 	.word	0x000000ff
        /*030c*/ 	.word	0x0002a800
        /*0310*/ 	.short	0x010a
        /*0312*/ 	.byte	0x25
	.zero		1


	//   ....[23]....
        /*0314*/ 	.word	0x000019a0
        /*0318*/ 	.word	0x00000003
        /*031c*/ 	.word	0x0002a830
        /*0320*/ 	.short	0x010a
        /*0322*/ 	.byte	0x3f
	.zero		1


	//   ....[24]....
        /*0324*/ 	.word	0x00001a20
        /*0328*/ 	.word	0x00000003
        /*032c*/ 	.word	0x0002a830
        /*0330*/ 	.short	0x010a
        /*0332*/ 	.byte	0x3f
	.zero		1


	//   ....[25]....
        /*0334*/ 	.word	0x000021a0
        /*0338*/ 	.word	0x00000003
        /*033c*/ 	.word	0x00000000
        /*0340*/ 	.short	0x0101
        /*0342*/ 	.byte	0x3f
	.zero		1


	//   ....[26]....
        /*0344*/ 	.word	0x00004b20
        /*0348*/ 	.word	0x000000ff
        /*034c*/ 	.word	0x0002a830
        /*0350*/ 	.short	0x010a
        /*0352*/ 	.byte	0x07
	.zero		1


	//   ....[27]....
        /*0354*/ 	.word	0x00004b60
        /*0358*/ 	.word	0x000000ff
        /*035c*/ 	.word	0x0002a830
        /*0360*/ 	.short	0x010a
        /*0362*/ 	.byte	0x07
	.zero		1


	//   ....[28]....
        /*0364*/ 	.word	0x00005420
        /*0368*/ 	.word	0x000000ff
        /*036c*/ 	.word	0x0002a850
        /*0370*/ 	.short	0x010a
        /*0372*/ 	.byte	0x06
	.zero		1


	//   ....[29]....
        /*0374*/ 	.word	0x00005460
        /*0378*/ 	.word	0x000000ff
        /*037c*/ 	.word	0x0002a850
        /*0380*/ 	.short	0x010a
        /*0382*/ 	.byte	0x06
	.zero		1


	//   ....[30]....
        /*0384*/ 	.word	0x00005d60
        /*0388*/ 	.word	0x0000006a
        /*038c*/ 	.word	0x00000000
        /*0390*/ 	.short	0x0101
        /*0392*/ 	.byte	0x3f
	.zero		1


	//   ....[31]....
        /*0394*/ 	.word	0x00007850
        /*0398*/ 	.word	0x00000062
        /*039c*/ 	.word	0x00000000
        /*03a0*/ 	.short	0x0101
        /*03a2*/ 	.byte	0x3f
	.zero		1


	//   ....[32]....
        /*03a4*/ 	.word	0x00008030
        /*03a8*/ 	.word	0x000000ff
        /*03ac*/ 	.word	0x0002a830
        /*03b0*/ 	.short	0x010a
        /*03b2*/ 	.byte	0x06
	.zero		1


	//   ....[33]....
        /*03b4*/ 	.word	0x00008070
        /*03b8*/ 	.word	0x000000ff
        /*03bc*/ 	.word	0x0002a830
        /*03c0*/ 	.short	0x010a
        /*03c2*/ 	.byte	0x06
	.zero		1


	//   ....[34]....
        /*03c4*/ 	.word	0x00008930
        /*03c8*/ 	.word	0x000000ff
        /*03cc*/ 	.word	0x0002a850
        /*03d0*/ 	.short	0x010a
        /*03d2*/ 	.byte	0x0a
	.zero		1


	//   ....[35]....
        /*03d4*/ 	.word	0x00008970
        /*03d8*/ 	.word	0x000000ff
        /*03dc*/ 	.word	0x0002a850
        /*03e0*/ 	.short	0x010a
        /*03e2*/ 	.byte	0x0a
	.zero		1


	//   ....[36]....
        /*03e4*/ 	.word	0x00009ef0
        /*03e8*/ 	.word	0x00000058
        /*03ec*/ 	.word	0x00000000
        /*03f0*/ 	.short	0x0101
        /*03f2*/ 	.byte	0x3f
	.zero		1


	//   ....[37]....
        /*03f4*/ 	.word	0x00009f90
        /*03f8*/ 	.word	0x00000058
        /*03fc*/ 	.word	0x00000000
        /*0400*/ 	.short	0x0101
        /*0402*/ 	.byte	0x3f
	.zero		1


	//   ....[38]....
        /*0404*/ 	.word	0x0000a2d0
        /*0408*/ 	.word	0x000000ff
        /*040c*/ 	.word	0x0002a830
        /*0410*/ 	.short	0x010a
        /*0412*/ 	.byte	0x06
	.zero		1


	//   ....[39]....
        /*0414*/ 	.word	0x0000a310
        /*0418*/ 	.word	0x000000ff
        /*041c*/ 	.word	0x0002a830
        /*0420*/ 	.short	0x010a
        /*0422*/ 	.byte	0x06
	.zero		1


	//   ....[40]....
        /*0424*/ 	.word	0x0000abd0
        /*0428*/ 	.word	0x000000ff
        /*042c*/ 	.word	0x0002a850
        /*0430*/ 	.short	0x010a
        /*0432*/ 	.byte	0x0a
	.zero		1


	//   ....[41]....
        /*0434*/ 	.word	0x0000ac10
        /*0438*/ 	.word	0x000000ff
        /*043c*/ 	.word	0x0002a850
        /*0440*/ 	.short	0x010a
        /*0442*/ 	.byte	0x0a
	.zero		1


	//   ....[42]....
        /*0444*/ 	.word	0x0000b530
        /*0448*/ 	.word	0x0000006a
        /*044c*/ 	.word	0x00000000
        /*0450*/ 	.short	0x0101
        /*0452*/ 	.byte	0x3f
	.zero		1


	//   ....[43]....
        /*0454*/ 	.word	0x0000cf80
        /*0458*/ 	.word	0x00000062
        /*045c*/ 	.word	0x00000000
        /*0460*/ 	.short	0x0101
        /*0462*/ 	.byte	0x3f
	.zero		1


	//   ....[44]....
        /*0464*/ 	.word	0x0000d970
        /*0468*/ 	.word	0x000000ff
        /*046c*/ 	.word	0x0002a850
        /*0470*/ 	.short	0x010a
        /*0472*/ 	.byte	0x05
	.zero		1


	//   ....[45]....
        /*0474*/ 	.word	0x0000d9b0
        /*0478*/ 	.word	0x000000ff
        /*047c*/ 	.word	0x0002a850
        /*0480*/ 	.short	0x010a
        /*0482*/ 	.byte	0x05
	.zero		1


	//   ....[46]....
        /*0484*/ 	.word	0x0000de60
        /*0488*/ 	.word	0x00000007
        /*048c*/ 	.word	0x00000000
        /*0490*/ 	.short	0x0101
        /*0492*/ 	.byte	0x3f
	.zero		1


	//   ....[47]....
        /*0494*/ 	.word	0x0000ebe0
        /*0498*/ 	.word	0x000000ff
        /*049c*/ 	.word	0x00000000
        /*04a0*/ 	.short	0x0101
        /*04a2*/ 	.byte	0x05
	.zero		1


	//   ....[48]....
        /*04a4*/ 	.word	0x00010660
        /*04a8*/ 	.word	0x00000008
        /*04ac*/ 	.word	0x0002a840
        /*04b0*/ 	.short	0x010a
        /*04b2*/ 	.byte	0x3f
	.zero		1


	//   ....[49]....
        /*04b4*/ 	.word	0x00010af0
        /*04b8*/ 	.word	0x000000ff
        /*04bc*/ 	.word	0x0002a820
        /*04c0*/ 	.short	0x010a
        /*04c2*/ 	.byte	0x26
	.zero		1


	//   ....[50]....
        /*04c4*/ 	.word	0x00010dd0
        /*04c8*/ 	.word	0x00000003
        /*04cc*/ 	.word	0x0002a840
        /*04d0*/ 	.short	0x010a
        /*04d2*/ 	.byte	0x3f
	.zero		1


	//   ....[51]....
        /*04d4*/ 	.word	0x00011040
        /*04d8*/ 	.word	0x00000002
        /*04dc*/ 	.word	0x00000060
        /*04e0*/ 	.short	0x010a
        /*04e2*/ 	.byte	0x3f
	.zero		1


	//   ....[52]....
        /*04e4*/ 	.word	0x00011510
        /*04e8*/ 	.word	0x00000003
        /*04ec*/ 	.word	0x0002a840
        /*04f0*/ 	.short	0x010a
        /*04f2*/ 	.byte	0x3f
	.zero		1


	//   ....[53]....
        /*04f4*/ 	.word	0x00011780
        /*04f8*/ 	.word	0x00000002
        /*04fc*/ 	.word	0x00000060
        /*0500*/ 	.short	0x010a
        /*0502*/ 	.byte	0x3f
	.zero		1


	//   ....[54]....
        /*0504*/ 	.word	0x00011b70
        /*0508*/ 	.word	0x00000002
        /*050c*/ 	.word	0x0002a840
        /*0510*/ 	.short	0x010a
        /*0512*/ 	.byte	0x3f
	.zero		1


	//   ....[55]....
        /*0514*/ 	.word	0x00011e10
        /*0518*/ 	.word	0x00000002
        /*051c*/ 	.word	0x00000060
        /*0520*/ 	.short	0x010a
        /*0522*/ 	.byte	0x3f
	.zero		1


	//   ....[56]....
        /*0524*/ 	.word	0x000121d0
        /*0528*/ 	.word	0x00000003
        /*052c*/ 	.word	0x0002a860
        /*0530*/ 	.short	0x010a
        /*0532*/ 	.byte	0x3f
	.zero		1


	//   ....[57]....
        /*0534*/ 	.word	0x000125e0
        /*0538*/ 	.word	0x00000007
        /*053c*/ 	.word	0x0002a820
        /*0540*/ 	.short	0x010a
        /*0542*/ 	.byte	0x3f
	.zero		1


	//   ....[58]....
        /*0544*/ 	.word	0x00012750
        /*0548*/ 	.word	0x00000005
        /*054c*/ 	.word	0x00000000
        /*0550*/ 	.short	0x010a
        /*0552*/ 	.byte	0x3f
	.zero		1


	//   ....[59]....
        /*0554*/ 	.word	0x000127c0
        /*0558*/ 	.word	0x00000003
        /*055c*/ 	.word	0x00000000
        /*0560*/ 	.short	0x010a
        /*0562*/ 	.byte	0x3f
	.zero		1


	//   ....[60]....
        /*0564*/ 	.word	0x00012820
        /*0568*/ 	.word	0x00000005
        /*056c*/ 	.word	0x00000000
        /*0570*/ 	.short	0x010a
        /*0572*/ 	.byte	0x3f
	.zero		1


	//   ....[61]....
        /*0574*/ 	.word	0x00012850
        /*0578*/ 	.word	0x00000003
        /*057c*/ 	.word	0x00000000
        /*0580*/ 	.short	0x010a
        /*0582*/ 	.byte	0x3f
	.zero		1


	//   ....[62]....
        /*0584*/ 	.word	0x000128c0
        /*0588*/ 	.word	0x00000003
        /*058c*/ 	.word	0x0002a800
        /*0590*/ 	.short	0x010a
        /*0592*/ 	.byte	0x3f
	.zero		1


	//   ....[63]....
        /*0594*/ 	.word	0x00012910
        /*0598*/ 	.word	0x00000003
        /*059c*/ 	.word	0x0002a830
        /*05a0*/ 	.short	0x010a
        /*05a2*/ 	.byte	0x3f
	.zero		1


	//   ....[64]....
        /*05a4*/ 	.word	0x00012970
        /*05a8*/ 	.word	0x00000058
        /*05ac*/ 	.word	0x0002a830
        /*05b0*/ 	.short	0x010a
        /*05b2*/ 	.byte	0x3f
	.zero		1


	//   ....[65]....
        /*05b4*/ 	.word	0x000129d0
        /*05b8*/ 	.word	0x00000015
        /*05bc*/ 	.word	0x0002a850
        /*05c0*/ 	.short	0x010a
        /*05c2*/ 	.byte	0x3f
	.zero		1


	//   ....[66]....
        /*05c4*/ 	.word	0x00012a30
        /*05c8*/ 	.word	0x0000000f
        /*05cc*/ 	.word	0x0002a830
        /*05d0*/ 	.short	0x010a
        /*05d2*/ 	.byte	0x3f
	.zero		1


	//   ....[67]....
        /*05d4*/ 	.word	0x00012a90
        /*05d8*/ 	.word	0x0000000f
        /*05dc*/ 	.word	0x0002a850
        /*05e0*/ 	.short	0x010a
        /*05e2*/ 	.byte	0x3f
	.zero		1


	//   ....[68]....
        /*05e4*/ 	.word	0x00012af0
        /*05e8*/ 	.word	0x0000000f
        /*05ec*/ 	.word	0x0002a830
        /*05f0*/ 	.short	0x010a
        /*05f2*/ 	.byte	0x3f
	.zero		1


	//   ....[69]....
        /*05f4*/ 	.word	0x00012b50
        /*05f8*/ 	.word	0x0000000f
        /*05fc*/ 	.word	0x0002a850
        /*0600*/ 	.short	0x010a
        /*0602*/ 	.byte	0x3f
	.zero		1


	//   ....[70]....
        /*0604*/ 	.word	0x00012bb0
        /*0608*/ 	.word	0x00000003
        /*060c*/ 	.word	0x0002a850
        /*0610*/ 	.short	0x010a
        /*0612*/ 	.byte	0x3f
	.zero		1


	//   ....[71]....
        /*0614*/ 	.word	0x00012d30
        /*0618*/ 	.word	0x00000008
        /*061c*/ 	.word	0x0002a840
        /*0620*/ 	.short	0x010a
        /*0622*/ 	.byte	0x3f
	.zero		1


	//   ....[72]....
        /*0624*/ 	.word	0x00012d90
        /*0628*/ 	.word	0x00000008
        /*062c*/ 	.word	0x0002a820
        /*0630*/ 	.short	0x010a
        /*0632*/ 	.byte	0x3f
	.zero		1


	//   ....[73]....
        /*0634*/ 	.word	0x00012de0
        /*0638*/ 	.word	0x00000003
        /*063c*/ 	.word	0x0002a840
        /*0640*/ 	.short	0x010a
        /*0642*/ 	.byte	0x3f
	.zero		1


	//   ....[74]....
        /*0644*/ 	.word	0x00012e30
        /*0648*/ 	.word	0x00000002
        /*064c*/ 	.word	0x00000060
        /*0650*/ 	.short	0x010a
        /*0652*/ 	.byte	0x3f
	.zero		1


	//   ....[75]....
        /*0654*/ 	.word	0x00012e80
        /*0658*/ 	.word	0x00000003
        /*065c*/ 	.word	0x0002a840
        /*0660*/ 	.short	0x010a
        /*0662*/ 	.byte	0x3f
	.zero		1


	//   ....[76]....
        /*0664*/ 	.word	0x00012ed0
        /*0668*/ 	.word	0x00000002
        /*066c*/ 	.word	0x00000060
        /*0670*/ 	.short	0x010a
        /*0672*/ 	.byte	0x3f
	.zero		1


	//   ....[77]....
        /*0674*/ 	.word	0x00012f20
        /*0678*/ 	.word	0x00000002
        /*067c*/ 	.word	0x0002a840
        /*0680*/ 	.short	0x010a
        /*0682*/ 	.byte	0x3f
	.zero		1


	//   ....[78]....
        /*0684*/ 	.word	0x00012f70
        /*0688*/ 	.word	0x00000002
        /*068c*/ 	.word	0x00000060
        /*0690*/ 	.short	0x010a
        /*0692*/ 	.byte	0x3f
	.zero		1


	//   ....[79]....
        /*0694*/ 	.word	0x00012fc0
        /*0698*/ 	.word	0x00000003
        /*069c*/ 	.word	0x0002a860
        /*06a0*/ 	.short	0x010a
        /*06a2*/ 	.byte	0x3f
	.zero		1


	//   ....[80]....
        /*06a4*/ 	.word	0x000130a0
        /*06a8*/ 	.word	0x00000007
        /*06ac*/ 	.word	0x0002a820
        /*06b0*/ 	.short	0x010a
        /*06b2*/ 	.byte	0x3f
	.zero		1


	//   ....[81]....
        /*06b4*/ 	.word	0x000130f0
        /*06b8*/ 	.word	0x00000005
        /*06bc*/ 	.word	0x00000000
        /*06c0*/ 	.short	0x010a
        /*06c2*/ 	.byte	0x3f
	.zero		1


	//   ....[82]....
        /*06c4*/ 	.word	0x00013140
        /*06c8*/ 	.word	0x00000003
        /*06cc*/ 	.word	0x00000000
        /*06d0*/ 	.short	0x010a
        /*06d2*/ 	.byte	0x3f
	.zero		1


	//   ....[83]....
        /*06d4*/ 	.word	0x00013190
        /*06d8*/ 	.word	0x00000005
        /*06dc*/ 	.word	0x00000000
        /*06e0*/ 	.short	0x010a
        /*06e2*/ 	.byte	0x3f
	.zero		1


	//----- nvinfo : EIATTR_NUM_MBARRIERS
	.align		4
.L_217:
        /*06e4*/ 	.byte	0x03, 0x38
        /*06e6*/ 	.short	0x0016


	//----- nvinfo : EIATTR_EXIT_INSTR_OFFSETS
	.align		4
        /*06e8*/ 	.byte	0x04, 0x1c
        /*06ea*/ 	.short	(.L_219 - .L_218)


	//   ....[0]....
.L_218:
        /*06ec*/ 	.word	0x00000a40


	//   ....[1]....
        /*06f0*/ 	.word	0x0000f4a0


	//   ....[2]....
        /*06f4*/ 	.word	0x0000f500


	//   ....[3]....
        /*06f8*/ 	.word	0x00012650


	//   ....[4]....
        /*06fc*/ 	.word	0x000128a0


	//----- nvinfo : EIATTR_MAX_THREADS
	.align		4
.L_219:
        /*0700*/ 	.byte	0x04, 0x05
        /*0702*/ 	.short	(.L_221 - .L_220)
.L_220:
        /*0704*/ 	.word	0x00000180
        /*0708*/ 	.word	0x00000001
        /*070c*/ 	.word	0x00000001


	//----- nvinfo : EIATTR_CRS_STACK_SIZE
	.align		4
.L_221:
        /*0710*/ 	.byte	0x04, 0x1e
        /*0712*/ 	.short	(.L_223 - .L_222)
.L_222:
        /*0714*/ 	.word	0x00000000


	//----- nvinfo : EIATTR_CBANK_PARAM_SIZE
	.align		4
.L_223:
        /*0718*/ 	.byte	0x03, 0x19
        /*071a*/ 	.short	0x0bf0


	//----- nvinfo : EIATTR_PARAM_CBANK
	.align		4
        /*071c*/ 	.byte	0x04, 0x0a
        /*071e*/ 	.short	(.L_225 - .L_224)
	.align		4
.L_224:
        /*0720*/ 	.word	index@(.nv.constant0._ZN7cutlass13device_kernelIN5flash11enable_sm90INS1_16FlashAttnFwdSm90INS1_25CollectiveMainloopFwdSm90ILi2EN4cute5tupleIJNS5_1CILi1EEES8_S8_EEENS6_IJNS7_ILi128EEENS7_ILi96EEENS7_ILi192EEEEEELi128ENS_6half_tEfNS_4arch4Sm90ELb0ELb1ELb1ELb0ELb0ELb0ELb0ELb1ELb1ELb0ELb0ELb0EEENS1_21CollectiveEpilogueFwdINS6_IJSA_SA_SB_EEES9_SE_SG_Li256ELb0ELb0ELb0ELb0EEENS1_30DynamicPersistentTileSchedulerILi256ELi32ELb0ELb0ELb1EEEEEEEEEvNT_6ParamsE)
        /*0724*/ 	.short	0x0210
        /*0726*/ 	.short	0x0bf0


	//----- nvinfo : EIATTR_SW_WAR
	.align		4
.L_225:
        /*0728*/ 	.byte	0x04, 0x36
        /*072a*/ 	.short	(.L_227 - .L_226)
.L_226:
        /*072c*/ 	.word	0x00000008
.L_227:


//--------------------- .nv.info._ZN7cutlass13device_kernelIN5flash11enable_sm90INS1_16FlashAttnFwdSm90INS1_25CollectiveMainloopFwdSm90ILi2EN4cute5tupleIJNS5_1CILi1EEES8_S8_EEENS6_IJNS7_ILi128EEENS7_ILi96EEENS7_ILi192EEEEEELi128ENS_6half_tEfNS_4arch4Sm90ELb0ELb1ELb1ELb1ELb0ELb0ELb0ELb1ELb1ELb0ELb0ELb0EEENS1_21CollectiveEpilogueFwdINS6_IJSA_SA_SB_EEES9_SE_SG_Li256ELb1ELb0ELb0ELb0EEENS1_36VarlenDynamicPersistentTileSchedulerILi128ELi96ELi256ELi32ELb0ELb0ELb1ELb1ELb0ELb1EEEEEEEEEvNT_6ParamsE --------------------------
	.section	.nv.info._ZN7cutlass13device_kernelIN5flash11enable_sm90INS1_16FlashAttnFwdSm90INS1_25CollectiveMainloopFwdSm90ILi2EN4cute5tupleIJNS5_1CILi1EEES8_S8_EEENS6_IJNS7_ILi128EEENS7_ILi96EEENS7_ILi192EEEEEELi128ENS_6half_tEfNS_4arch4Sm90ELb0ELb1ELb1ELb1ELb0ELb0ELb0ELb1ELb1ELb0ELb0ELb0EEENS1_21CollectiveEpilogueFwdINS6_IJSA_SA_SB_EEES9_SE_SG_Li256ELb1ELb0ELb0ELb0EEENS1_36VarlenDynamicPersistentTileSchedulerILi128ELi96ELi256ELi32ELb0ELb0ELb1ELb1ELb0ELb1EEEEEEEEEvNT_6ParamsE,"",@"SHT_CUDA_INFO"
	.sectionflags	@""
	.align	4


	//----- nvinfo : EIATTR_CUDA_API_VERSION
	.align		4
        /*0000*/ 	.byte	0x04, 0x37
        /*0002*/ 	.short	(.L_229 - .L_228)
.L_228:
        /*0004*/ 	.word	0x00000082


	//----- nvinfo : EIATTR_KPARAM_INFO
	.align		4
.L_229:
        /*0008*/ 	.byte	0x04, 0x17
        /*000a*/ 	.short	(.L_231 - .L_230)
.L_230:
        /*000c*/ 	.word	0x00000000
        /*0010*/ 	.short	0x0000
        /*0012*/ 	.short	0x0070
        /*0014*/ 	.byte	0x00, 0xf0, 0x01, 0x28


	//----- nvinfo : EIATTR_SPARSE_MMA_MASK
	.align		4
.L_231:
        /*0018*/ 	.byte	0x03, 0x50
        /*001a*/ 	.short	0x0000


	//----- nvinfo : EIATTR_MAXREG_COUNT
	.align		4
        /*001c*/ 	.byte	0x03, 0x1b
        /*001e*/ 	.short	0x00a8


	//----- nvinfo : EIATTR_NUM_BARRIERS
	.align		4
        /*0020*/ 	.byte	0x02, 0x4c
        /*0022*/ 	.byte	0x09
	.zero		1


	//----- nvinfo : EIATTR_EXTERNS
	.align		4
        /*0024*/ 	.byte	0x04, 0x0f
        /*0026*/ 	.short	(.L_233 - .L_232)


	//   ....[0]....
	.align		4
.L_232:
        /*0028*/ 	.word	index@(__assertfail)


	//----- nvinfo : EIATTR_ANNOTATIONS
	.align		4
.L_233:
        /*002c*/ 	.byte	0x04, 0x55
        /*002e*/ 	.short	(.L_235 - .L_234)


	//   ....[0]....
.L_234:
        /* <DEDUP_REMOVED lines=34> */


	//----- nvinfo : EIATTR_MERCURY_ISA_VERSION
	.align		4
.L_235:
        /*0240*/ 	.byte	0x03, 0x5f
        /*0242*/ 	.short	0x0101


	//----- nvinfo : EIATTR_UNUSED_LOAD_BYTE_OFFSET
	.align		4
        /*0244*/ 	.byte	0x04, 0x44
        /*0246*/ 	.short	(.L_237 - .L_236)


	//   ....[0]....
.L_236:
        /*0248*/ 	.word	0x00000a10
        /*024c*/ 	.word	0x0000fff0


	//   ....[1]....
        /*0250*/ 	.word	0x0000e270
        /*0254*/ 	.word	0x0000fff0


	//----- nvinfo : EIATTR_INT_WARP_WIDE_INSTR_OFFSETS
	.align		4
.L_237:
        /*0258*/ 	.byte	0x04, 0x31
        /*025a*/ 	.short	(.L_239 - .L_238)


	//   ....[0]....
.L_238:
        /*025c*/ 	.word	0x00000150


	//   ....[1]....
        /*0260*/ 	.word	0x00000190


	//   ....[2]....
        /*0264*/ 	.word	0x00000250


	//   ....[3]....
        /*0268*/ 	.word	0x000115e0


	//   ....[4]....
        /*026c*/ 	.word	0x00011680


	//   ....[5]....
        /*0270*/ 	.word	0x00011b90


	//   ....[6]....
        /*0274*/ 	.word	0x00011c10


	//   ....[7]....
        /*0278*/ 	.word	0x00011d20


	//   ....[8]....
        /*027c*/ 	.word	0x00011e10


	//   ....[9]....
        /*0280*/ 	.word	0x00014170


	//   ....[10]....
        /*0284*/ 	.word	0x00014210


	//----- nvinfo : EIATTR_COOP_GROUP_MASK_REGIDS
	.align		4
.L_239:
        /*0288*/ 	.byte	0x04, 0x29
        /*028a*/ 	.short	(.L_241 - .L_240)


	//   ....[0]....
.L_240:
        /*028c*/ 	.word	0xffffffff


	//   ....[1]....
        /*0290*/ 	.word	0xffffffff


	//   ....[2]....
        /*0294*/ 	.word	0xffffffff


	//   ....[3]....
        /*0298*/ 	.word	0xffffffff


	//   ....[4]....
        /*029c*/ 	.word	0xffffffff


	//   ....[5]....
        /*02a0*/ 	.word	0xffffffff


	//   ....[6]....
        /*02a4*/ 	.word	0xffffffff


	//   ....[7]....
        /*02a8*/ 	.word	0xffffffff


	//   ....[8]....
        /*02ac*/ 	.word	0xffffffff


	//   ....[9]....
        /*02b0*/ 	.word	0xffffffff


	//   ....[10]....
        /*02b4*/ 	.word	0xffffffff


	//   ....[11]....
        /*02b8*/ 	.word	0xffffffff


	//   ....[12]....
        /*02bc*/ 	.word	0xffffffff


	//   ....[13]....
        /*02c0*/ 	.word	0xffffffff


	//   ....[14]....
        /*02c4*/ 	.word	0xffffffff


	//   ....[15]....
        /*02c8*/ 	.word	0xffffffff


	//   ....[16]....
        /*02cc*/ 	.word	0xffffffff


	//   ....[17]....
        /*02d0*/ 	.word	0xffffffff


	//   ....[18]....
        /*02d4*/ 	.word	0xffffffff


	//   ....[19]....
        /*02d8*/ 	.word	0xffffffff


	//   ....[20]....
        /*02dc*/ 	.word	0xffffffff


	//   ....[21]....
        /*02e0*/ 	.word	0xffffffff


	//   ....[22]....
        /*02e4*/ 	.word	0xffffffff


	//   ....[23]....
        /*02e8*/ 	.word	0xffffffff


	//   ....[24]....
        /*02ec*/ 	.word	0xffffffff


	//   ....[25]....
        /*02f0*/ 	.word	0xffffffff


	//   ....[26]....
        /*02f4*/ 	.word	0xffffffff


	//   ....[27]....
        /*02f8*/ 	.word	0xffffffff


	//   ....[28]....
        /*02fc*/ 	.word	0xffffffff


	//   ....[29]....
        /*0300*/ 	.word	0xffffffff


	//   ....[30]....
        /*0304*/ 	.word	0xffffffff


	//   ....[31]....
        /*0308*/ 	.word	0xffffffff


	//   ....[32]....
        /*030c*/ 	.word	0xffffffff


	//   ....[33]....
        /*0310*/ 	.word	0xffffffff


	//   ....[34]....
        /*0314*/ 	.word	0xffffffff


	//   ....[35]....
        /*0318*/ 	.word	0xffffffff


	//   ....[36]....
        /*031c*/ 	.word	0xffffffff


	//   ....[37]....
        /*0320*/ 	.word	0xffffffff


	//   ....[38]....
        /*0324*/ 	.word	0xffffffff


	//   ....[39]....
        /*0328*/ 	.word	0xffffffff


	//   ....[40]....
        /*032c*/ 	.word	0xffffffff


	//   ....[41]....
        /*0330*/ 	.word	0xffffffff


	//   ....[42]....
        /*0334*/ 	.word	0xffffffff


	//   ....[43]....
        /*0338*/ 	.word	0xffffffff


	//   ....[44]....
        /*033c*/ 	.word	0xffffffff


	//   ....[45]....
        /*0340*/ 	.word	0xffffffff


	//   ....[46]....
        /*0344*/ 	.word	0xffffffff


	//   ....[47]....
        /*0348*/ 	.word	0xffffffff


	//   ....[48]....
        /*034c*/ 	.word	0xffffffff


	//   ....[49]....
        /*0350*/ 	.word	0xffffffff


	//   ....[50]....
        /*0354*/ 	.word	0xffffffff


	//   ....[51]....
        /*0358*/ 	.word	0xffffffff


	//   ....[52]....
        /*035c*/ 	.word	0xffffffff


	//   ....[53]....
        /*0360*/ 	.word	0xffffffff


	//   ....[54]....
        /*0364*/ 	.word	0xffffffff


	//   ....[55]....
        /*0368*/ 	.word	0xffffffff


	//   ....[56]....
        /*036c*/ 	.word	0xffffffff


	//   ....[57]....
        /*0370*/ 	.word	0xffffffff


	//   ....[58]....
        /*0374*/ 	.word	0xffffffff


	//   ....[59]....
        /*0378*/ 	.word	0xffffffff


	//   ....[60]....
        /*037c*/ 	.word	0xffffffff


	//   ....[61]....
        /*0380*/ 	.word	0xffffffff


	//   ....[62]....
        /*0384*/ 	.word	0x0500000f


	//   ....[63]....
        /*0388*/ 	.word	0x0500000f


	//   ....[64]....
        /*038c*/ 	.word	0x0500000f


	//   ....[65]....
        /*0390*/ 	.word	0x0500000f


	//   ....[66]....
        /*0394*/ 	.word	0x0500000f


	//   ....[67]....
        /*0398*/ 	.word	0x0500000f


	//   ....[68]....
        /*039c*/ 	.word	0x0500000f


	//   ....[69]....
        /*03a0*/ 	.word	0x0500000f


	//   ....[70]....
        /*03a4*/ 	.word	0x0500000f


	//   ....[71]....
        /*03a8*/ 	.word	0x0500000f


	//   ....[72]....
        /*03ac*/ 	.word	0x0500000f


	//   ....[73]....
        /*03b0*/ 	.word	0x0500000f


	//   ....[74]....
        /*03b4*/ 	.word	0x0500000f


	//   ....[75]....
        /*03b8*/ 	.word	0x0500000f


	//   ....[76]....
        /*03bc*/ 	.word	0x0500000f


	//   ....[77]....
        /*03c0*/ 	.word	0x0500000f


	//   ....[78]....
        /*03c4*/ 	.word	0x0500000f


	//   ....[79]....
        /*03c8*/ 	.word	0x0500000f


	//   ....[80]....
        /*03cc*/ 	.word	0x0500000f


	//----- nvinfo : EIATTR_COOP_GROUP_INSTR_OFFSETS
	.align		4
.L_241:
        /*03d0*/ 	.byte	0x04, 0x28
        /*03d2*/ 	.short	(.L_243 - .L_242)


	//   ....[0]....
.L_242:
        /*03d4*/ 	.word	0x00000060


	//   ....[1]....
        /*03d8*/ 	.word	0x00000160


	//   ....[2]....
        /*03dc*/ 	.word	0x00000260


	//   ....[3]....
        /*03e0*/ 	.word	0x000003d0


	//   ....[4]....
        /*03e4*/ 	.word	0x00000530


	//   ....[5]....
        /*03e8*/ 	.word	0x00000650


	//   ....[6]....
        /*03ec*/ 	.word	0x000007b0


	//   ....[7]....
        /*03f0*/ 	.word	0x000016a0


	//   ....[8]....
        /*03f4*/ 	.word	0x000037f0


	//   ....[9]....
        /*03f8*/ 	.word	0x00003820


	//   ....[10]....
        /*03fc*/ 	.word	0x00003c20


	//   ....[11]....
        /*0400*/ 	.word	0x00003ca0


	//   ....[12]....
        /*0404*/ 	.word	0x00006ba0


	//   ....[13]....
        /*0408*/ 	.word	0x00006cb0


	//   ....[14]....
        /*040c*/ 	.word	0x000072e0


	//   ....[15]....
        /*0410*/ 	.word	0x00007350


	//   ....[16]....
        /*0414*/ 	.word	0x000092e0


	//   ....[17]....
        /*0418*/ 	.word	0x00009310


	//   ....[18]....
        /*041c*/ 	.word	0x00009670


	//   ....[19]....
        /*0420*/ 	.word	0x000096f0


	//   ....[20]....
        /*0424*/ 	.word	0x0000c400


	//   ....[21]....
        /*0428*/ 	.word	0x0000c510


	//   ....[22]....
        /*042c*/ 	.word	0x0000caf0


	//   ....[23]....
        /*0430*/ 	.word	0x0000cb60


	//   ....[24]....
        /*0434*/ 	.word	0x0000d9c0


	//   ....[25]....
        /*0438*/ 	.word	0x0000d9f0


	//   ....[26]....
        /*043c*/ 	.word	0x0000daf0


	//   ....[27]....
        /*0440*/ 	.word	0x0000db00


	//   ....[28]....
        /*0444*/ 	.word	0x000100e0


	//   ....[29]....
        /*0448*/ 	.word	0x00010280


	//   ....[30]....
        /*044c*/ 	.word	0x000102b0


	//   ....[31]....
        /*0450*/ 	.word	0x000102e0


	//   ....[32]....
        /*0454*/ 	.word	0x00010320


	//   ....[33]....
        /*0458*/ 	.word	0x00010370


	//   ....[34]....
        /*045c*/ 	.word	0x000103d0


	//   ....[35]....
        /*0460*/ 	.word	0x000105c0


	//   ....[36]....
        /*0464*/ 	.word	0x00010620


	//   ....[37]....
        /*0468*/ 	.word	0x00010660


	//   ....[38]....
        /*046c*/ 	.word	0x000106a0


	//   ....[39]....
        /*0470*/ 	.word	0x000106d0


	//   ....[40]....
        /*0474*/ 	.word	0x00010700


	//   ....[41]....
        /*0478*/ 	.word	0x000107a0


	//   ....[42]....
        /*047c*/ 	.word	0x00010800


	//   ....[43]....
        /*0480*/ 	.word	0x00010890


	//   ....[44]....
        /*0484*/ 	.word	0x00014620


	//   ....[45]....
        /*0488*/ 	.word	0x00014630


	//   ....[46]....
        /*048c*/ 	.word	0x00014750


	//   ....[47]....
        /*0490*/ 	.word	0x000147b0


	//   ....[48]....
        /*0494*/ 	.word	0x000147f0


	//   ....[49]....
        /*0498*/ 	.word	0x00014830


	//   ....[50]....
        /*049c*/ 	.word	0x00014860


	//   ....[51]....
        /*04a0*/ 	.word	0x00014890


	//   ....[52]....
        /*04a4*/ 	.word	0x00014a30


	//   ....[53]....
        /*04a8*/ 	.word	0x00014a90


	//   ....[54]....
        /*04ac*/ 	.word	0x00014ad0


	//   ....[55]....
        /*04b0*/ 	.word	0x00014b10


	//   ....[56]....
        /*04b4*/ 	.word	0x00014b40


	//   ....[57]....
        /*04b8*/ 	.word	0x00014b70


	//   ....[58]....
        /*04bc*/ 	.word	0x00014c30


	//   ....[59]....
        /*04c0*/ 	.word	0x00014c50


	//   ....[60]....
        /*04c4*/ 	.word	0x00014cc0


	//   ....[61]....
        /*04c8*/ 	.word	0x00015360


	//   ....[62]....
        /*04cc*/ 	.word	0x000159f0


	//   ....[63]....
        /*04d0*/ 	.word	0x00015e10


	//   ....[64]....
        /*04d4*/ 	.word	0x00015ea0


	//   ....[65]....
        /*04d8*/ 	.word	0x00015f40


	//   ....[66]....
        /*04dc*/ 	.word	0x00015ff0


	//   ....[67]....
        /*04e0*/ 	.word	0x00016070


	//   ....[68]....
        /*04e4*/ 	.word	0x000160f0


	//   ....[69]....
        /*04e8*/ 	.word	0x00016170


	//   ....[70]....
        /*04ec*/ 	.word	0x000161f0


	//   ....[71]....
        /*04f0*/ 	.word	0x00016280


	//   ....[72]....
        /*04f4*/ 	.word	0x00016330


	//   ....[73]....
        /*04f8*/ 	.word	0x000163b0


	//   ....[74]....
        /*04fc*/ 	.word	0x00016430


	//   ....[75]....
        /*0500*/ 	.word	0x000164b0


	//   ....[76]....
        /*0504*/ 	.word	0x00016530


	//   ....[77]....
        /*0508*/ 	.word	0x000165a0


	//   ....[78]....
        /*050c*/ 	.word	0x00016640


	//   ....[79]....
        /*0510*/ 	.word	0x000166d0


	//   ....[80]....
        /*0514*/ 	.word	0x00016800


	//----- nvinfo : EIATTR_REG_RECONFIG
	.align		4
.L_243:
        /*0518*/ 	.byte	0x01, 0x54
	.zero		2


	//----- nvinfo : EIATTR_SYSCALL_OFFSETS
	.align		4
        /*051c*/ 	.byte	0x04, 0x46
        /*051e*/ 	.short	(.L_245 - .L_244)


	//   ....[0]....
.L_244:
        /*0520*/ 	.word	0x00001880


	//   ....[1]....
        /*0524*/ 	.word	0x00011810


	//   ....[2]....
        /*0528*/ 	.word	0x00011950


	//   ....[3]....
        /*052c*/ 	.word	0x00011a50


	//----- nvinfo : EIATTR_MBARRIER_INSTR_OFFSETS
	.align		4
.L_245:
        /*0530*/ 	.byte	0x04, 0x39
        /*0532*/ 	.short	(.L_247 - .L_246)


	//   ....[0]....
.L_246:
        /*0534*/ 	.word	0x00000280
        /*0538*/ 	.word	0x000000ff
        /*053c*/ 	.word	0x0002a800
        /*0540*/ 	.short	0x0100
        /*0542*/ 	.byte	0x08
	.zero		1


	//   ....[1]....
        /*0544*/ 	.word	0x00000290
        /*0548*/ 	.word	0x000000ff
        /*054c*/ 	.word	0x0002a820
        /*0550*/ 	.short	0x0100
        /*0552*/ 	.byte	0x08
	.zero		1


	//   ....[2]....
        /*0554*/ 	.word	0x00000380
        /*0558*/ 	.word	0x000000ff
        /*055c*/ 	.word	0x0002a830
        /*0560*/ 	.short	0x0100
        /*0562*/ 	.byte	0x08
	.zero		1


	//   ....[3]....
        /*0564*/ 	.word	0x00000390
        /*0568*/ 	.word	0x000000ff
        /*056c*/ 	.word	0x0002a840
        /*0570*/ 	.short	0x0100
        /*0572*/ 	.byte	0x08
	.zero		1


	//   ....[4]....
        /*0574*/ 	.word	0x000003a0
        /*0578*/ 	.word	0x000000ff
        /*057c*/ 	.word	0x0002a838
        /*0580*/ 	.short	0x0100
        /*0582*/ 	.byte	0x08
	.zero		1


	//   ....[5]....
        /*0584*/ 	.word	0x000003b0
        /*0588*/ 	.word	0x000000ff
        /*058c*/ 	.word	0x0002a848
        /*0590*/ 	.short	0x0100
        /*0592*/ 	.byte	0x08
	.zero		1


	//   ....[6]....
        /*0594*/ 	.word	0x000004e0
        /*0598*/ 	.word	0x000000ff
        /*059c*/ 	.word	0x0002a850
        /*05a0*/ 	.short	0x0100
        /*05a2*/ 	.byte	0x08
	.zero		1


	//   ....[7]....
        /*05a4*/ 	.word	0x000004f0
        /*05a8*/ 	.word	0x000000ff
        /*05ac*/ 	.word	0x0002a860
        /*05b0*/ 	.short	0x0100
        /*05b2*/ 	.byte	0x08
	.zero		1


	//   ....[8]....
        /*05b4*/ 	.word	0x00000500
        /*05b8*/ 	.word	0x000000ff
        /*05bc*/ 	.word	0x0002a858
        /*05c0*/ 	.short	0x0100
        /*05c2*/ 	.byte	0x08
	.zero		1


	//   ....[9]....
        /*05c4*/ 	.word	0x00000510
        /*05c8*/ 	.word	0x000000ff
        /*05cc*/ 	.word	0x0002a868
        /*05d0*/ 	.short	0x0100
        /*05d2*/ 	.byte	0x08
	.zero		1


	//   ....[10]....
        /*05d4*/ 	.word	0x00000600
        /*05d8*/ 	.word	0x000000ff
        /*05dc*/ 	.word	0x0002a870
        /*05e0*/ 	.short	0x0100
        /*05e2*/ 	.byte	0x06
	.zero		1


	//   ....[11]....
        /*05e4*/ 	.word	0x00000610
        /*05e8*/ 	.word	0x000000ff
        /*05ec*/ 	.word	0x0002a880
        /*05f0*/ 	.short	0x0100
        /*05f2*/ 	.byte	0x06
	.zero		1


	//   ....[12]....
        /*05f4*/ 	.word	0x00000620
        /*05f8*/ 	.word	0x000000ff
        /*05fc*/ 	.word	0x0002a878
        /*0600*/ 	.short	0x0100
        /*0602*/ 	.byte	0x06
	.zero		1


	//   ....[13]....
        /*0604*/ 	.word	0x00000630
        /*0608*/ 	.word	0x000000ff
        /*060c*/ 	.word	0x0002a888
        /*0610*/ 	.short	0x0100
        /*0612*/ 	.byte	0x06
	.zero		1


	//   ....[14]....
        /*0614*/ 	.word	0x00000760
        /*0618*/ 	.word	0x000000ff
        /*061c*/ 	.word	0x0002a890
        /*0620*/ 	.short	0x0100
        /*0622*/ 	.byte	0x08
	.zero		1


	//   ....[15]....
        /*0624*/ 	.word	0x00000770
        /*0628*/ 	.word	0x000000ff
        /*062c*/ 	.word	0x0002a8a0
        /*0630*/ 	.short	0x0100
        /*0632*/ 	.byte	0x08
	.zero		1


	//   ....[16]....
        /*0634*/ 	.word	0x00000780
        /*0638*/ 	.word	0x000000ff
        /*063c*/ 	.word	0x0002a898
        /*0640*/ 	.short	0x0100
        /*0642*/ 	.byte	0x08
	.zero		1


	//   ....[17]....
        /*0644*/ 	.word	0x00000790
        /*0648*/ 	.word	0x000000ff
        /*064c*/ 	.word	0x0002a8a8
        /*0650*/ 	.short	0x0100
        /*0652*/ 	.byte	0x08
	.zero		1


	//   ....[18]....
        /*0654*/ 	.word	0x000008c0
        /*0658*/ 	.word	0x000000ff
        /*065c*/ 	.word	0x0002a8b0
        /*0660*/ 	.short	0x0100
        /*0662*/ 	.byte	0x08
	.zero		1


	//   ....[19]....
        /*0664*/ 	.word	0x000008d0
        /*0668*/ 	.word	0x000000ff
        /*066c*/ 	.word	0x0002a8c0
        /*0670*/ 	.short	0x0100
        /*0672*/ 	.byte	0x08
	.zero		1


	//   ....[20]....
        /*0674*/ 	.word	0x000008e0
        /*0678*/ 	.word	0x000000ff
        /*067c*/ 	.word	0x0002a8b8
        /*0680*/ 	.short	0x0100
        /*0682*/ 	.byte	0x08
	.zero		1


	//   ....[21]....
        /*0684*/ 	.word	0x000008f0
        /*0688*/ 	.word	0x000000ff
        /*068c*/ 	.word	0x0002a8c8
        /*0690*/ 	.short	0x0100
        /*0692*/ 	.byte	0x08
	.zero		1


	//   ....[22]....
        /*0694*/ 	.word	0x000018e0
        /*0698*/ 	.word	0x000000ff
        /*069c*/ 	.word	0x0002a800
        /*06a0*/ 	.short	0x010a
        /*06a2*/ 	.byte	0x27
	.zero		1


	//   ....[23]....
        /*06a4*/ 	.word	0x00001960
        /*06a8*/ 	.word	0x00000003
        /*06ac*/ 	.word	0x0002a830
        /*06b0*/ 	.short	0x010a
        /*06b2*/ 	.byte	0x3f
	.zero		1


	//   ....[24]....
        /*06b4*/ 	.word	0x00001a00
        /*06b8*/ 	.word	0x00000003
        /*06bc*/ 	.word	0x0002a830
        /*06c0*/ 	.short	0x010a
        /*06c2*/ 	.byte	0x3f
	.zero		1


	//   ....[25]....
        /*06c4*/ 	.word	0x000023a0
        /*06c8*/ 	.word	0x00000002
        /*06cc*/ 	.word	0x00000000
        /*06d0*/ 	.short	0x0101
        /*06d2*/ 	.byte	0x3f
	.zero		1


	//   ....[26]....
        /*06d4*/ 	.word	0x00004a40
        /*06d8*/ 	.word	0x000000ff
        /*06dc*/ 	.word	0x0002a830
        /*06e0*/ 	.short	0x010a
        /*06e2*/ 	.byte	0x06
	.zero		1


	//   ....[27]....
        /*06e4*/ 	.word	0x00004a80
        /*06e8*/ 	.word	0x000000ff
        /*06ec*/ 	.word	0x0002a830
        /*06f0*/ 	.short	0x010a
        /*06f2*/ 	.byte	0x06
	.zero		1


	//   ....[28]....
        /*06f4*/ 	.word	0x00005340
        /*06f8*/ 	.word	0x000000ff
        /*06fc*/ 	.word	0x0002a850
        /*0700*/ 	.short	0x010a
        /*0702*/ 	.byte	0x0b
	.zero		1


	//   ....[29]....
        /*0704*/ 	.word	0x00005380
        /*0708*/ 	.word	0x000000ff
        /*070c*/ 	.word	0x0002a850
        /*0710*/ 	.short	0x010a
        /*0712*/ 	.byte	0x0b
	.zero		1


	//   ....[30]....
        /*0714*/ 	.word	0x00005cb0
        /*0718*/ 	.word	0x00000067
        /*071c*/ 	.word	0x00000000
        /*0720*/ 	.short	0x0101
        /*0722*/ 	.byte	0x3f
	.zero		1


	//   ....[31]....
        /*0724*/ 	.word	0x000077d0
        /*0728*/ 	.word	0x0000005e
        /*072c*/ 	.word	0x00000000
        /*0730*/ 	.short	0x0101
        /*0732*/ 	.byte	0x3f
	.zero		1


	//   ....[32]....
        /*0734*/ 	.word	0x00007f70
        /*0738*/ 	.word	0x000000ff
        /*073c*/ 	.word	0x0002a830
        /*0740*/ 	.short	0x010a
        /*0742*/ 	.byte	0x06
	.zero		1


	//   ....[33]....
        /*0744*/ 	.word	0x00007fb0
        /*0748*/ 	.word	0x000000ff
        /*074c*/ 	.word	0x0002a830
        /*0750*/ 	.short	0x010a
        /*0752*/ 	.byte	0x06
	.zero		1


	//   ....[34]....
        /*0754*/ 	.word	0x00008870
        /*0758*/ 	.word	0x000000ff
        /*075c*/ 	.word	0x0002a850
        /*0760*/ 	.short	0x010a
        /*0762*/ 	.byte	0x0b
	.zero		1


	//   ....[35]....
        /*0764*/ 	.word	0x000088b0
        /*0768*/ 	.word	0x000000ff
        /*076c*/ 	.word	0x0002a850
        /*0770*/ 	.short	0x010a
        /*0772*/ 	.byte	0x0b
	.zero		1


	//   ....[36]....
        /*0774*/ 	.word	0x00009d90
        /*0778*/ 	.word	0x0000000d
        /*077c*/ 	.word	0x00000000
        /*0780*/ 	.short	0x0101
        /*0782*/ 	.byte	0x3f
	.zero		1


	//   ....[37]....
        /*0784*/ 	.word	0x00009e40
        /*0788*/ 	.word	0x0000000d
        /*078c*/ 	.word	0x00000000
        /*0790*/ 	.short	0x0101
        /*0792*/ 	.byte	0x3f
	.zero		1


	//   ....[38]....
        /*0794*/ 	.word	0x0000a260
        /*0798*/ 	.word	0x000000ff
        /*079c*/ 	.word	0x0002a830
        /*07a0*/ 	.short	0x010a
        /*07a2*/ 	.byte	0x06
	.zero		1


	//   ....[39]....
        /*07a4*/ 	.word	0x0000a2a0
        /*07a8*/ 	.word	0x000000ff
        /*07ac*/ 	.word	0x0002a830
        /*07b0*/ 	.short	0x010a
        /*07b2*/ 	.byte	0x06
	.zero		1


	//   ....[40]....
        /*07b4*/ 	.word	0x0000ab60
        /*07b8*/ 	.word	0x000000ff
        /*07bc*/ 	.word	0x0002a850
        /*07c0*/ 	.short	0x010a
        /*07c2*/ 	.byte	0x0b
	.zero		1


	//   ....[41]....
        /*07c4*/ 	.word	0x0000aba0
        /*07c8*/ 	.word	0x000000ff
        /*07cc*/ 	.word	0x0002a850
        /*07d0*/ 	.short	0x010a
        /*07d2*/ 	.byte	0x0b
	.zero		1


	//   ....[42]....
        /*07d4*/ 	.word	0x0000b500
        /*07d8*/ 	.word	0x00000066
        /*07dc*/ 	.word	0x00000000
        /*07e0*/ 	.short	0x0101
        /*07e2*/ 	.byte	0x3f
	.zero		1


	//   ....[43]....
        /*07e4*/ 	.word	0x0000ce60
        /*07e8*/ 	.word	0x0000005c
        /*07ec*/ 	.word	0x00000000
        /*07f0*/ 	.short	0x0101
        /*07f2*/ 	.byte	0x3f
	.zero		1


	//   ....[44]....
        /*07f4*/ 	.word	0x0000d930
        /*07f8*/ 	.word	0x000000ff
        /*07fc*/ 	.word	0x0002a850
        /*0800*/ 	.short	0x010a
        /*0802*/ 	.byte	0x05
	.zero		1


	//   ....[45]....
        /*0804*/ 	.word	0x0000d970
        /*0808*/ 	.word	0x000000ff
        /*080c*/ 	.word	0x0002a850
        /*0810*/ 	.short	0x010a
        /*0812*/ 	.byte	0x05
	.zero		1


	//   ....[46]....
        /*0814*/ 	.word	0x0000de10
        /*0818*/ 	.word	0x00000004
        /*081c*/ 	.word	0x00000000
        /*0820*/ 	.short	0x0101
        /*0822*/ 	.byte	0x3f
	.zero		1


	//   ....[47]....
        /*0824*/ 	.word	0x0000f060
        /*0828*/ 	.word	0x00000003
        /*082c*/ 	.word	0x00000000
        /*0830*/ 	.short	0x0101
        /*0832*/ 	.byte	0x3f
	.zero		1


	//   ....[48]....
        /*0834*/ 	.word	0x00012160
        /*0838*/ 	.word	0x00000009
        /*083c*/ 	.word	0x0002a840
        /*0840*/ 	.short	0x010a
        /*0842*/ 	.byte	0x3f
	.zero		1


	//   ....[49]....
        /*0844*/ 	.word	0x00012710
        /*0848*/ 	.word	0x0000000a
        /*084c*/ 	.word	0x0002a820
        /*0850*/ 	.short	0x010a
        /*0852*/ 	.byte	0x3f
	.zero		1


	//   ....[50]....
        /*0854*/ 	.word	0x00012a60
        /*0858*/ 	.word	0x00000002
        /*085c*/ 	.word	0x0002a840
        /*0860*/ 	.short	0x010a
        /*0862*/ 	.byte	0x3f
	.zero		1


	//   ....[51]....
        /*0864*/ 	.word	0x00012d60
        /*0868*/ 	.word	0x00000003
        /*086c*/ 	.word	0x00000060
        /*0870*/ 	.short	0x010a
        /*0872*/ 	.byte	0x3f
	.zero		1


	//   ....[52]....
        /*0874*/ 	.word	0x00013360
        /*0878*/ 	.word	0x00000002
        /*087c*/ 	.word	0x0002a840
        /*0880*/ 	.short	0x010a
        /*0882*/ 	.byte	0x3f
	.zero		1


	//   ....[53]....
        /*0884*/ 	.word	0x00013660
        /*0888*/ 	.word	0x00000003
        /*088c*/ 	.word	0x00000060
        /*0890*/ 	.short	0x010a
        /*0892*/ 	.byte	0x3f
	.zero		1


	//   ....[54]....
        /*0894*/ 	.word	0x00013b40
        /*0898*/ 	.word	0x00000002
        /*089c*/ 	.word	0x0002a840
        /*08a0*/ 	.short	0x010a
        /*08a2*/ 	.byte	0x3f
	.zero		1


	//   ....[55]....
        /*08a4*/ 	.word	0x00013e50
        /*08a8*/ 	.word	0x00000002
        /*08ac*/ 	.word	0x00000060
        /*08b0*/ 	.short	0x010a
        /*08b2*/ 	.byte	0x3f
	.zero		1


	//   ....[56]....
        /*08b4*/ 	.word	0x000142d0
        /*08b8*/ 	.word	0x00000003
        /*08bc*/ 	.word	0x0002a860
        /*08c0*/ 	.short	0x010a
        /*08c2*/ 	.byte	0x3f
	.zero		1


	//   ....[57]....
        /*08c4*/ 	.word	0x000152e0
        /*08c8*/ 	.word	0x00000000
        /*08cc*/ 	.word	0x0002a820
        /*08d0*/ 	.short	0x010a
        /*08d2*/ 	.byte	0x3f
	.zero		1


	//   ....[58]....
        /*08d4*/ 	.word	0x000154a0
        /*08d8*/ 	.word	0x00000006
        /*08dc*/ 	.word	0x00000000
        /*08e0*/ 	.short	0x010a
        /*08e2*/ 	.byte	0x3f
	.zero		1


	//   ....[59]....
        /*08e4*/ 	.word	0x00015510
        /*08e8*/ 	.word	0x00000007
        /*08ec*/ 	.word	0x00000000
        /*08f0*/ 	.short	0x010a
        /*08f2*/ 	.byte	0x3f
	.zero		1


	//   ....[60]....
        /*08f4*/ 	.word	0x00015580
        /*08f8*/ 	.word	0x00000004
        /*08fc*/ 	.word	0x00000000
        /*0900*/ 	.short	0x010a
        /*0902*/ 	.byte	0x3f
	.zero		1


	//   ....[61]....
        /*0904*/ 	.word	0x000155b0
        /*0908*/ 	.word	0x00000003
        /*090c*/ 	.word	0x00000000
        /*0910*/ 	.short	0x010a
        /*0912*/ 	.byte	0x3f
	.zero		1


	//   ....[62]....
        /*0914*/ 	.word	0x00015620
        /*0918*/ 	.word	0x00000003
        /*091c*/ 	.word	0x0002a800
        /*0920*/ 	.short	0x010a
        /*0922*/ 	.byte	0x3f
	.zero		1


	//   ....[63]....
        /*0924*/ 	.word	0x00015670
        /*0928*/ 	.word	0x00000003
        /*092c*/ 	.word	0x0002a830
        /*0930*/ 	.short	0x010a
        /*0932*/ 	.byte	0x3f
	.zero		1


	//   ....[64]....
        /*0934*/ 	.word	0x000156d0
        /*0938*/ 	.word	0x0000000e
        /*093c*/ 	.word	0x0002a830
        /*0940*/ 	.short	0x010a
        /*0942*/ 	.byte	0x3f
	.zero		1


	//   ....[65]....
        /*0944*/ 	.word	0x00015730
        /*0948*/ 	.word	0x0000000b
        /*094c*/ 	.word	0x0002a850
        /*0950*/ 	.short	0x010a
        /*0952*/ 	.byte	0x3f
	.zero		1


	//   ....[66]....
        /*0954*/ 	.word	0x00015790
        /*0958*/ 	.word	0x00000009
        /*095c*/ 	.word	0x0002a830
        /*0960*/ 	.short	0x010a
        /*0962*/ 	.byte	0x3f
	.zero		1


	//   ....[67]....
        /*0964*/ 	.word	0x000157f0
        /*0968*/ 	.word	0x00000009
        /*096c*/ 	.word	0x0002a850
        /*0970*/ 	.short	0x010a
        /*0972*/ 	.byte	0x3f
	.zero		1


	//   ....[68]....
        /*0974*/ 	.word	0x00015850
        /*0978*/ 	.word	0x00000009
        /*097c*/ 	.word	0x0002a830
        /*0980*/ 	.short	0x010a
        /*0982*/ 	.byte	0x3f
	.zero		1


	//   ....[69]....
        /*0984*/ 	.word	0x000158b0
        /*0988*/ 	.word	0x00000009
        /*098c*/ 	.word	0x0002a850
        /*0990*/ 	.short	0x010a
        /*0992*/ 	.byte	0x3f
	.zero		1


	//   ....[70]....
        /*0994*/ 	.word	0x00015910
        /*0998*/ 	.word	0x00000003
        /*099c*/ 	.word	0x0002a850
        /*09a0*/ 	.short	0x010a
        /*09a2*/ 	.byte	0x3f
	.zero		1


	//   ....[71]....
        /*09a4*/ 	.word	0x00015ab0
        /*09a8*/ 	.word	0x00000009
        /*09ac*/ 	.word	0x0002a840
        /*09b0*/ 	.short	0x010a
        /*09b2*/ 	.byte	0x3f
	.zero		1


	//   ....[72]....
        /*09b4*/ 	.word	0x00015b30
        /*09b8*/ 	.word	0x00000008
        /*09bc*/ 	.word	0x0002a820
        /*09c0*/ 	.short	0x010a
        /*09c2*/ 	.byte	0x3f
	.zero		1


	//   ....[73]....
        /*09c4*/ 	.word	0x00015b80
        /*09c8*/ 	.word	0x00000002
        /*09cc*/ 	.word	0x0002a840
        /*09d0*/ 	.short	0x010a
        /*09d2*/ 	.byte	0x3f
	.zero		1


	//   ....[74]....
        /*09d4*/ 	.word	0x00015bd0
        /*09d8*/ 	.word	0x00000003
        /*09dc*/ 	.word	0x00000060
        /*09e0*/ 	.short	0x010a
        /*09e2*/ 	.byte	0x3f
	.zero		1


	//   ....[75]....
        /*09e4*/ 	.word	0x00015c20
        /*09e8*/ 	.word	0x00000002
        /*09ec*/ 	.word	0x0002a840
        /*09f0*/ 	.short	0x010a
        /*09f2*/ 	.byte	0x3f
	.zero		1


	//   ....[76]....
        /*09f4*/ 	.word	0x00015c70
        /*09f8*/ 	.word	0x00000003
        /*09fc*/ 	.word	0x00000060
        /*0a00*/ 	.short	0x010a
        /*0a02*/ 	.byte	0x3f
	.zero		1


	//   ....[77]....
        /*0a04*/ 	.word	0x00015cc0
        /*0a08*/ 	.word	0x00000002
        /*0a0c*/ 	.word	0x0002a840
        /*0a10*/ 	.short	0x010a
        /*0a12*/ 	.byte	0x3f
	.zero		1


	//   ....[78]....
        /*0a14*/ 	.word	0x00015d10
        /*0a18*/ 	.word	0x00000002
        /*0a1c*/ 	.word	0x00000060
        /*0a20*/ 	.short	0x010a
        /*0a22*/ 	.byte	0x3f
	.zero		1


	//   ....[79]....
        /*0a24*/ 	.word	0x00015d60
        /*0a28*/ 	.word	0x00000003
        /*0a2c*/ 	.word	0x0002a860
        /*0a30*/ 	.short	0x010a
        /*0a32*/ 	.byte	0x3f
	.zero		1


	//   ....[80]....
        /*0a34*/ 	.word	0x00016720
        /*0a38*/ 	.word	0x00000000
        /*0a3c*/ 	.word	0x0002a820
        /*0a40*/ 	.short	0x010a
        /*0a42*/ 	.byte	0x3f
	.zero		1


	//   ....[81]....
        /*0a44*/ 	.word	0x000168c0
        /*0a48*/ 	.word	0x00000006
        /*0a4c*/ 	.word	0x00000000
        /*0a50*/ 	.short	0x010a
        /*0a52*/ 	.byte	0x3f
	.zero		1


	//   ....[82]....
        /*0a54*/ 	.word	0x00016910
        /*0a58*/ 	.word	0x00000007
        /*0a5c*/ 	.word	0x00000000
        /*0a60*/ 	.short	0x010a
        /*0a62*/ 	.byte	0x3f
	.zero		1


	//   ....[83]....
        /*0a64*/ 	.word	0x00016960
        /*0a68*/ 	.word	0x00000004
        /*0a6c*/ 	.word	0x00000000
        /*0a70*/ 	.short	0x010a
        /*0a72*/ 	.byte	0x3f
	.zero		1


	//----- nvinfo : EIATTR_NUM_MBARRIERS
	.align		4
.L_247:
        /*0a74*/ 	.byte	0x03, 0x38
        /*0a76*/ 	.short	0x0016


	//----- nvinfo : EIATTR_EXIT_INSTR_OFFSETS
	.align		4
        /*0a78*/ 	.byte	0x04, 0x1c
        /*0a7a*/ 	.short	(.L_249 - .L_248)


	//   ....[0]....
.L_248:
        /*0a7c*/ 	.word	0x00000a50


	//   ....[1]....
        /*0a80*/ 	.word	0x000100a0


	//   ....[2]....
        /*0a84*/ 	.word	0x00010100


	//   ....[3]....
        /*0a88*/ 	.word	0x00015600


	//----- nvinfo : EIATTR_MAX_THREADS
	.align		4
.L_249:
        /*0a8c*/ 	.byte	0x04, 0x05
        /*0a8e*/ 	.short	(.L_251 - .L_250)
.L_250:
        /*0a90*/ 	.word	0x00000180
        /*0a94*/ 	.word	0x00000001
        /*0a98*/ 	.word	0x00000001


	//----- nvinfo : EIATTR_CRS_STACK_SIZE
	.align		4
.L_251:
        /*0a9c*/ 	.byte	0x04, 0x1e
        /*0a9e*/ 	.short	(.L_253 - .L_252)
.L_252:
        /*0aa0*/ 	.word	0x00000000


	//----- nvinfo : EIATTR_CBANK_PARAM_SIZE
	.align		4
.L_253:
        /*0aa4*/ 	.byte	0x03, 0x19
        /*0aa6*/ 	.short	0x0a70


	//----- nvinfo : EIATTR_PARAM_CBANK
	.align		4
        /*0aa8*/ 	.byte	0x04, 0x0a
        /*0aaa*/ 	.short	(.L_255 - .L_254)
	.align		4
.L_254:
        /*0aac*/ 	.word	index@(.nv.constant0._ZN7cutlass13device_kernelIN5flash11enable_sm90INS1_16FlashAttnFwdSm90INS1_25CollectiveMainloopFwdSm90ILi2EN4cute5tupleIJNS5_1CILi1EEES8_S8_EEENS6_IJNS7_ILi128EEENS7_ILi96EEENS7_ILi192EEEEEELi128ENS_6half_tEfNS_4arch4Sm90ELb0ELb1ELb1ELb1ELb0ELb0ELb0ELb1ELb1ELb0ELb0ELb0EEENS1_21CollectiveEpilogueFwdINS6_IJSA_SA_SB_EEES9_SE_SG_Li256ELb1ELb0ELb0ELb0EEENS1_36VarlenDynamicPersistentTileSchedulerILi128ELi96ELi256ELi32ELb0ELb0ELb1ELb1ELb0ELb1EEEEEEEEEvNT_6ParamsE)
        /*0ab0*/ 	.short	0x0210
        /*0ab2*/ 	.short	0x0a70


	//----- nvinfo : EIATTR_SW_WAR
	.align		4
.L_255:
        /*0ab4*/ 	.byte	0x04, 0x36
        /*0ab6*/ 	.short	(.L_257 - .L_256)
.L_256:
        /*0ab8*/ 	.word	0x00000008
.L_257:


//--------------------- .nv.info._ZN7cutlass13device_kernelIN5flash11enable_sm90INS1_16FlashAttnFwdSm90INS1_25CollectiveMainloopFwdSm90ILi2EN4cute5tupleIJNS5_1CILi1EEES8_S8_EEENS6_IJNS7_ILi128EEENS7_ILi96EEENS7_ILi192EEEEEELi128ENS_6half_tEfNS_4arch4Sm90ELb0ELb1ELb1ELb1ELb0ELb1ELb0ELb1ELb1ELb0ELb0ELb0EEENS1_21CollectiveEpilogueFwdINS6_IJSA_SA_SB_EEES9_SE_SG_Li256ELb1ELb0ELb0ELb0EEENS1_36VarlenDynamicPersistentTileSchedulerILi128ELi96ELi256ELi32ELb0ELb0ELb1ELb1ELb0ELb1EEEEEEEEEvNT_6ParamsE --------------------------
	.section	.nv.info._ZN7cutlass13device_kernelIN5flash11enable_sm90INS1_16FlashAttnFwdSm90INS1_25CollectiveMainloopFwdSm90ILi2EN4cute5tupleIJNS5_1CILi1EEES8_S8_EEENS6_IJNS7_ILi128EEENS7_ILi96EEENS7_ILi192EEEEEELi128ENS_6half_tEfNS_4arch4Sm90ELb0ELb1ELb1ELb1ELb0ELb1ELb0ELb1ELb1ELb0ELb0ELb0EEENS1_21CollectiveEpilogueFwdINS6_IJSA_SA_SB_EEES9_SE_SG_Li256ELb1ELb0ELb0ELb0EEENS1_36VarlenDynamicPersistentTileSchedulerILi128ELi96ELi256ELi32ELb0ELb0ELb1ELb1ELb0ELb1EEEEEEEEEvNT_6ParamsE,"",@"SHT_CUDA_INFO"
	.sectionflags	@""
	.align	4


	//----- nvinfo : EIATTR_CUDA_API_VERSION
	.align		4
        /*0000*/ 	.byte	0x04, 0x37
        /*0002*/ 	.short	(.L_259 - .L_258)
.L_258:
        /*0004*/ 	.word	0x00000082


	//----- nvinfo : EIATTR_KPARAM_INFO
	.align		4
.L_259:
        /*0008*/ 	.byte	0x04, 0x17
        /*000a*/ 	.short	(.L_261 - .L_260)
.L_260:
        /*000c*/ 	.word	0x00000000
        /*0010*/ 	.short	0x0000
        /*0012*/ 	.short	0x0070
        /*0014*/ 	.byte	0x00, 0xf0, 0x01, 0x28


	//----- nvinfo : EIATTR_SPARSE_MMA_MASK
	.align		4
.L_261:
        /*0018*/ 	.byte	0x03, 0x50
        /*001a*/ 	.short	0x0000


	//----- nvinfo : EIATTR_MAXREG_COUNT
	.align		4
        /*001c*/ 	.byte	0x03, 0x1b
        /*001e*/ 	.short	0x00a8


	//----- nvinfo : EIATTR_NUM_BARRIERS
	.align		4
        /*0020*/ 	.byte	0x02, 0x4c
        /*0022*/ 	.byte	0x10
	.zero		1


	//----- nvinfo : EIATTR_EXTERNS
	.align		4
        /*0024*/ 	.byte	0x04, 0x0f
        /*0026*/ 	.short	(.L_263 - .L_262)


	//   ....[0]....
	.align		4
.L_262:
        /*0028*/ 	.word	index@(__assertfail)


	//----- nvinfo : EIATTR_ANNOTATIONS
	.align		4
.L_263:
        /*002c*/ 	.byte	0x04, 0x55
        /*002e*/ 	.short	(.L_265 - .L_264)


	//   ....[0]....
.L_264:
        /* <DEDUP_REMOVED lines=63> */


	//----- nvinfo : EIATTR_MERCURY_ISA_VERSION
	.align		4
.L_265:
        /*0410*/ 	.byte	0x03, 0x5f
        /*0412*/ 	.short	0x0101


	//----- nvinfo : EIATTR_UNUSED_LOAD_BYTE_OFFSET
	.align		4
        /*0414*/ 	.byte	0x04, 0x44
        /*0416*/ 	.short	(.L_267 - .L_266)


	//   ....[0]....
.L_266:
        /*0418*/ 	.word	0x00000ab0
        /*041c*/ 	.word	0x0000fff0


	//   ....[1]....
        /*0420*/ 	.word	0x0001f5c0
        /*0424*/ 	.word	0x0000fff0


	//----- nvinfo : EIATTR_INT_WARP_WIDE_INSTR_OFFSETS
	.align		4
.L_267:
        /*0428*/ 	.byte	0x04, 0x31
        /*042a*/ 	.short	(.L_269 - .L_268)


	//   ....[0]....
.L_268:
        /*042c*/ 	.word	0x000001c0


	//   ....[1]....
        /*0430*/ 	.word	0x00000200


	//   ....[2]....
        /*0434*/ 	.word	0x00000270


	//   ....[3]....
        /*0438*/ 	.word	0x00023c10


	//   ....[4]....
        /*043c*/ 	.word	0x00023cb0


	//   ....[5]....
        /*0440*/ 	.word	0x000241b0


	//   ....[6]....
        /*0444*/ 	.word	0x000241f0


	//   ....[7]....
        /*0448*/ 	.word	0x00024350


	//   ....[8]....
        /*044c*/ 	.word	0x00024440


	//   ....[9]....
        /*0450*/ 	.word	0x00026790


	//   ....[10]....
        /*0454*/ 	.word	0x00026830


	//----- nvinfo : EIATTR_COOP_GROUP_MASK_REGIDS
	.align		4
.L_269:
        /*0458*/ 	.byte	0x04, 0x29
        /*045a*/ 	.short	(.L_271 - .L_270)


	//   ....[0]....
.L_270:
        /*045c*/ 	.word	0xffffffff


	//   ....[1]....
        /*0460*/ 	.word	0xffffffff


	//   ....[2]....
        /*0464*/ 	.word	0xffffffff


	//   ....[3]....
        /*0468*/ 	.word	0xffffffff


	//   ....[4]....
        /*046c*/ 	.word	0xffffffff


	//   ....[5]....
        /*0470*/ 	.word	0xffffffff


	//   ....[6]....
        /*0474*/ 	.word	0xffffffff


	//   ....[7]....
        /*0478*/ 	.word	0xffffffff


	//   ....[8]....
        /*047c*/ 	.word	0xffffffff


	//   ....[9]....
        /*0480*/ 	.word	0xffffffff


	//   ....[10]....
        /*0484*/ 	.word	0xffffffff


	//   ....[11]....
        /*0488*/ 	.word	0xffffffff


	//   ....[12]....
        /*048c*/ 	.word	0xffffffff


	//   ....[13]....
        /*0490*/ 	.word	0xffffffff


	//   ....[14]....
        /*0494*/ 	.word	0xffffffff


	//   ....[15]....
        /*0498*/ 	.word	0xffffffff


	//   ....[16]....
        /*049c*/ 	.word	0xffffffff


	//   ....[17]....
        /*04a0*/ 	.word	0xffffffff


	//   ....[18]....
        /*04a4*/ 	.word	0xffffffff


	//   ....[19]....
        /*04a8*/ 	.word	0xffffffff


	//   ....[20]....
        /*04ac*/ 	.word	0xffffffff


	//   ....[21]....
        /*04b0*/ 	.word	0xffffffff


	//   ....[22]....
        /*04b4*/ 	.word	0xffffffff


	//   ....[23]....
        /*04b8*/ 	.word	0xffffffff


	//   ....[24]....
        /*04bc*/ 	.word	0xffffffff


	//   ....[25]....
        /*04c0*/ 	.word	0xffffffff


	//   ....[26]....
        /*04c4*/ 	.word	0xffffffff


	//   ....[27]....
        /*04c8*/ 	.word	0xffffffff


	//   ....[28]....
        /*04cc*/ 	.word	0xffffffff


	//   ....[29]....
        /*04d0*/ 	.word	0xffffffff


	//   ....[30]....
        /*04d4*/ 	.word	0xffffffff


	//   ....[31]....
        /*04d8*/ 	.word	0xffffffff


	//   ....[32]....
        /*04dc*/ 	.word	0xffffffff


	//   ....[33]....
        /*04e0*/ 	.word	0xffffffff


	//   ....[34]....
        /*04e4*/ 	.word	0xffffffff


	//   ....[35]....
        /*04e8*/ 	.word	0xffffffff


	//   ....[36]....
        /*04ec*/ 	.word	0xffffffff


	//   ....[37]....
        /*04f0*/ 	.word	0xffffffff


	//   ....[38]....
        /*04f4*/ 	.word	0xffffffff


	//   ....[39]....
        /*04f8*/ 	.word	0xffffffff


	//   ....[40]....
        /*04fc*/ 	.word	0xffffffff


	//   ....[41]....
        /*0500*/ 	.word	0xffffffff


	//   ....[42]....
        /*0504*/ 	.word	0xffffffff


	//   ....[43]....
        /*0508*/ 	.word	0xffffffff


	//   ....[44]....
        /*050c*/ 	.word	0xffffffff


	//   ....[45]....
        /*0510*/ 	.word	0xffffffff


	//   ....[46]....
        /*0514*/ 	.word	0xffffffff


	//   ....[47]....
        /*0518*/ 	.word	0xffffffff


	//   ....[48]....
        /*051c*/ 	.word	0xffffffff


	//   ....[49]....
        /*0520*/ 	.word	0xffffffff


	//   ....[50]....
        /*0524*/ 	.word	0xffffffff


	//   ....[51]....
        /*0528*/ 	.word	0xffffffff


	//   ....[52]....
        /*052c*/ 	.word	0xffffffff


	//   ....[53]....
        /*0530*/ 	.word	0xffffffff


	//   ....[54]....
        /*0534*/ 	.word	0xffffffff


	//   ....[55]....
        /*0538*/ 	.word	0xffffffff


	//   ....[56]....
        /*053c*/ 	.word	0xffffffff


	//   ....[57]....
        /*0540*/ 	.word	0xffffffff


	//   ....[58]....
        /*0544*/ 	.word	0xffffffff


	//   ....[59]....
        /*0548*/ 	.word	0xffffffff


	//   ....[60]....
        /*054c*/ 	.word	0xffffffff


	//   ....[61]....
        /*0550*/ 	.word	0xffffffff


	//   ....[62]....
        /*0554*/ 	.word	0x0500000f


	//   ....[63]....
        /*0558*/ 	.word	0x0500000f


	//   ....[64]....
        /*055c*/ 	.word	0x0500000f


	//   ....[65]....
        /*0560*/ 	.word	0x0500000f


	//   ....[66]....
        /*0564*/ 	.word	0x0500000f


	//   ....[67]....
        /*0568*/ 	.word	0x0500000f


	//   ....[68]....
        /*056c*/ 	.word	0x0500000f


	//   ....[69]....
        /*0570*/ 	.word	0x0500000f


	//   ....[70]....
        /*0574*/ 	.word	0x0500000f


	//   ....[71]....
        /*0578*/ 	.word	0x0500000f


	//   ....[72]....
        /*057c*/ 	.word	0x0500000f


	//   ....[73]....
        /*0580*/ 	.word	0x0500000f


	//   ....[74]....
        /*0584*/ 	.word	0x0500000f


	//   ....[75]....
        /*0588*/ 	.word	0x0500000f


	//   ....[76]....
        /*058c*/ 	.word	0x0500000f


	//   ....[77]....
        /*0590*/ 	.word	0x0500000f


	//   ....[78]....
        /*0594*/ 	.word	0x0500000f


	//   ....[79]....
        /*0598*/ 	.word	0x0500000f


	//   ....[80]....
        /*059c*/ 	.word	0x0500000f


	//   ....[81]....
        /*05a0*/ 	.word	0x0500000f


	//   ....[82]....
        /*05a4*/ 	.word	0x0500000f


	//   ....[83]....
        /*05a8*/ 	.word	0x0500000f


	//   ....[84]....
        /*05ac*/ 	.word	0x0500000f


	//   ....[85]....
        /*05b0*/ 	.word	0x0500000f


	//   ....[86]....
        /*05b4*/ 	.word	0x0500000f


	//   ....[87]....
        /*05b8*/ 	.word	0x0500000f


	//   ....[88]....
        /*05bc*/ 	.word	0x0500000f


	//   ....[89]....
        /*05c0*/ 	.word	0x0500000f


	//   ....[90]....
        /*05c4*/ 	.word	0x0500000f


	//   ....[91]....
        /*05c8*/ 	.word	0x0500000f


	//   ....[92]....
        /*05cc*/ 	.word	0x0500000f


	//   ....[93]....
        /*05d0*/ 	.word	0x0500000f


	//   ....[94]....
        /*05d4*/ 	.word	0x0500000f


	//   ....[95]....
        /*05d8*/ 	.word	0x0500000f


	//   ....[96]....
        /*05dc*/ 	.word	0x0500000f


	//   ....[97]....
        /*05e0*/ 	.word	0x0500000f


	//----- nvinfo : EIATTR_COOP_GROUP_INSTR_OFFSETS
	.align		4
.L_271:
        /*05e4*/ 	.byte	0x04, 0x28
        /*05e6*/ 	.short	(.L_273 - .L_272)


	//   ....[0]....
.L_272:
        /*05e8*/ 	.word	0x00000060


	//   ....[1]....
        /*05ec*/ 	.word	0x000001d0


	//   ....[2]....
        /*05f0*/ 	.word	0x00000220


	//   ....[3]....
        /*05f4*/ 	.word	0x00000450


	//   ....[4]....
        /*05f8*/ 	.word	0x000005b0


	//   ....[5]....
        /*05fc*/ 	.word	0x000006d0


	//   ....[6]....
        /*0600*/ 	.word	0x00000830


	//   ....[7]....
        /*0604*/ 	.word	0x0000adb0


	//   ....[8]....
        /*0608*/ 	.word	0x00013cb0


	//   ....[9]....
        /*060c*/ 	.word	0x00013db0


	//   ....[10]....
        /*0610*/ 	.word	0x000143d0


	//   ....[11]....
        /*0614*/ 	.word	0x00014460


	//   ....[12]....
        /*0618*/ 	.word	0x00017840


	//   ....[13]....
        /*061c*/ 	.word	0x000178f0


	//   ....[14]....
        /*0620*/ 	.word	0x00017e40


	//   ....[15]....
        /*0624*/ 	.word	0x00017ee0


	//   ....[16]....
        /*0628*/ 	.word	0x0001a0e0


	//   ....[17]....
        /*062c*/ 	.word	0x0001a110


	//   ....[18]....
        /*0630*/ 	.word	0x0001a560


	//   ....[19]....
        /*0634*/ 	.word	0x0001a5e0


	//   ....[20]....
        /*0638*/ 	.word	0x0001d7c0


	//   ....[21]....
        /*063c*/ 	.word	0x0001d860


	//   ....[22]....
        /*0640*/ 	.word	0x0001dd90


	//   ....[23]....
        /*0644*/ 	.word	0x0001de20


	//   ....[24]....
        /*0648*/ 	.word	0x0001ed00


	//   ....[25]....
        /*064c*/ 	.word	0x0001ed40


	//   ....[26]....
        /*0650*/ 	.word	0x0001ee30


	//   ....[27]....
        /*0654*/ 	.word	0x0001f050


	//   ....[28]....
        /*0658*/ 	.word	0x000214a0


	//   ....[29]....
        /*065c*/ 	.word	0x00021630


	//   ....[30]....
        /*0660*/ 	.word	0x00021660


	//   ....[31]....
        /*0664*/ 	.word	0x000216a0


	//   ....[32]....
        /*0668*/ 	.word	0x00021700


	//   ....[33]....
        /*066c*/ 	.word	0x00021760


	//   ....[34]....
        /*0670*/ 	.word	0x000217b0


	//   ....[35]....
        /*0674*/ 	.word	0x00021970


	//   ....[36]....
        /*0678*/ 	.word	0x000219d0


	//   ....[37]....
        /*067c*/ 	.word	0x00021a10


	//   ....[38]....
        /*0680*/ 	.word	0x00021a50


	//   ....[39]....
        /*0684*/ 	.word	0x00021a80


	//   ....[40]....
        /*0688*/ 	.word	0x00021ab0


	//   ....[41]....
        /*068c*/ 	.word	0x00021b50


	//   ....[42]....
        /*0690*/ 	.word	0x00021bb0


	//   ....[43]....
        /*0694*/ 	.word	0x00021c40


	//   ....[44]....
        /*0698*/ 	.word	0x00026c40


	//   ....[45]....
        /*069c*/ 	.word	0x00026c50


	//   ....[46]....
        /*06a0*/ 	.word	0x00026d70


	//   ....[47]....
        /*06a4*/ 	.word	0x00026dd0


	//   ....[48]....
        /*06a8*/ 	.word	0x00026e10


	//   ....[49]....
        /*06ac*/ 	.word	0x00026e50


	//   ....[50]....
        /*06b0*/ 	.word	0x00026e80


	//   ....[51]....
        /*06b4*/ 	.word	0x00026eb0


	//   ....[52]....
        /*06b8*/ 	.word	0x00027050


	//   ....[53]....
        /*06bc*/ 	.word	0x000270b0


	//   ....[54]....
        /*06c0*/ 	.word	0x000270f0


	//   ....[55]....
        /*06c4*/ 	.word	0x00027130


	//   ....[56]....
        /*06c8*/ 	.word	0x00027160


	//   ....[57]....
        /*06cc*/ 	.word	0x00027190


	//   ....[58]....
        /*06d0*/ 	.word	0x00027250


	//   ....[59]....
        /*06d4*/ 	.word	0x00027270


	//   ....[60]....
        /*06d8*/ 	.word	0x000272e0


	//   ....[61]....
        /*06dc*/ 	.word	0x00027980


	//   ....[62]....
        /*06e0*/ 	.word	0x00027dc0


	//   ....[63]....
        /*06e4*/ 	.word	0x00027e60


	//   ....[64]....
        /*06e8*/ 	.word	0x00027f00


	//   ....[65]....
        /*06ec*/ 	.word	0x00027fa0


	//   ....[66]....
        /*06f0*/ 	.word	0x00028040


	//   ....[67]....
        /*06f4*/ 	.word	0x000280e0


	//   ....[68]....
        /*06f8*/ 	.word	0x00028180


	//   ....[69]....
        /*06fc*/ 	.word	0x00028220


	//   ....[70]....
        /*0700*/ 	.word	0x00028310


	//   ....[71]....
        /*0704*/ 	.word	0x000283b0


	//   ....[72]....
        /*0708*/ 	.word	0x00028450


	//   ....[73]....
        /*070c*/ 	.word	0x000284f0


	//   ....[74]....
        /*0710*/ 	.word	0x00028590


	//   ....[75]....
        /*0714*/ 	.word	0x00028630


	//   ....[76]....
        /*0718*/ 	.word	0x000286d0


	//   ....[77]....
        /*071c*/ 	.word	0x00028770


	//   ....[78]....
        /*0720*/ 	.word	0x00028b10


	//   ....[79]....
        /*0724*/ 	.word	0x00028df0


	//   ....[80]....
        /*0728*/ 	.word	0x00029210


	//   ....[81]....
        /*072c*/ 	.word	0x000292a0


	//   ....[82]....
        /*0730*/ 	.word	0x00029340


	//   ....[83]....
        /*0734*/ 	.word	0x000293f0


	//   ....[84]....
        /*0738*/ 	.word	0x00029470


	//   ....[85]....
        /*073c*/ 	.word	0x000294f0


	//   ....[86]....
        /*0740*/ 	.word	0x00029570


	//   ....[87]....
        /*0744*/ 	.word	0x000295f0


	//   ....[88]....
        /*0748*/ 	.word	0x00029680


	//   ....[89]....
        /*074c*/ 	.word	0x00029730


	//   ....[90]....
        /*0750*/ 	.word	0x000297b0


	//   ....[91]....
        /*0754*/ 	.word	0x00029830


	//   ....[92]....
        /*0758*/ 	.word	0x000298b0


	//   ....[93]....
        /*075c*/ 	.word	0x00029930


	//   ....[94]....
        /*0760*/ 	.word	0x000299a0


	//   ....[95]....
        /*0764*/ 	.word	0x00029a40


	//   ....[96]....
        /*0768*/ 	.word	0x00029ad0


	//   ....[97]....
        /*076c*/ 	.word	0x00029c00


	//----- nvinfo : EIATTR_REG_RECONFIG
	.align		4
.L_273:
        /*0770*/ 	.byte	0x01, 0x54
	.zero		2


	//----- nvinfo : EIATTR_SYSCALL_OFFSETS
	.align		4
        /*0774*/ 	.byte	0x04, 0x46
        /*0776*/ 	.short	(.L_275 - .L_274)


	//   ....[0]....
.L_274:
        /*0778*/ 	.word	0x00001c50


	//   ....[1]....
        /*077c*/ 	.word	0x00001da0


	//   ....[2]....
        /*0780*/ 	.word	0x0000af50


	//   ....[3]....
        /*0784*/ 	.word	0x0000b3f0


	//   ....[4]....
        /*0788*/ 	.word	0x00023e40


	//   ....[5]....
        /*078c*/ 	.word	0x00023f80


	//   ....[6]....
        /*0790*/ 	.word	0x00024080


	//----- nvinfo : EIATTR_MBARRIER_INSTR_OFFSETS
	.align		4
.L_275:
        /*0794*/ 	.byte	0x04, 0x39
        /*0796*/ 	.short	(.L_277 - .L_276)


	//   ....[0]....
.L_276:
        /*0798*/ 	.word	0x00000300
        /*079c*/ 	.word	0x000000ff
        /*07a0*/ 	.word	0x0002a800
        /*07a4*/ 	.short	0x0100
        /*07a6*/ 	.byte	0x08
	.zero		1


	//   ....[1]....
        /*07a8*/ 	.word	0x00000310
        /*07ac*/ 	.word	0x000000ff
        /*07b0*/ 	.word	0x0002a820
        /*07b4*/ 	.short	0x0100
        /*07b6*/ 	.byte	0x08
	.zero		1


	//   ....[2]....
        /*07b8*/ 	.word	0x00000400
        /*07bc*/ 	.word	0x000000ff
        /*07c0*/ 	.word	0x0002a830
        /*07c4*/ 	.short	0x0100
        /*07c6*/ 	.byte	0x08
	.zero		1


	//   ....[3]....
        /*07c8*/ 	.word	0x00000410
        /*07cc*/ 	.word	0x000000ff
        /*07d0*/ 	.word	0x0002a840
        /*07d4*/ 	.short	0x0100
        /*07d6*/ 	.byte	0x08
	.zero		1


	//   ....[4]....
        /*07d8*/ 	.word	0x00000420
        /*07dc*/ 	.word	0x000000ff
        /*07e0*/ 	.word	0x0002a838
        /*07e4*/ 	.short	0x0100
        /*07e6*/ 	.byte	0x08
	.zero		1


	//   ....[5]....
        /*07e8*/ 	.word	0x00000430
        /*07ec*/ 	.word	0x000000ff
        /*07f0*/ 	.word	0x0002a848
        /*07f4*/ 	.short	0x0100
        /*07f6*/ 	.byte	0x08
	.zero		1


	//   ....[6]....
        /*07f8*/ 	.word	0x00000560
        /*07fc*/ 	.word	0x000000ff
        /*0800*/ 	.word	0x0002a850
        /*0804*/ 	.short	0x0100
        /*0806*/ 	.byte	0x08
	.zero		1


	//   ....[7]....
        /*0808*/ 	.word	0x00000570
        /*080c*/ 	.word	0x000000ff
        /*0810*/ 	.word	0x0002a860
        /*0814*/ 	.short	0x0100
        /*0816*/ 	.byte	0x08
	.zero		1


	//   ....[8]....
        /*0818*/ 	.word	0x00000580
        /*081c*/ 	.word	0x000000ff
        /*0820*/ 	.word	0x0002a858
        /*0824*/ 	.short	0x0100
        /*0826*/ 	.byte	0x08
	.zero		1


	//   ....[9]....
        /*0828*/ 	.word	0x00000590
        /*082c*/ 	.word	0x000000ff
        /*0830*/ 	.word	0x0002a868
        /*0834*/ 	.short	0x0100
        /*0836*/ 	.byte	0x08
	.zero		1


	//   ....[10]....
        /*0838*/ 	.word	0x00000680
        /*083c*/ 	.word	0x000000ff
        /*0840*/ 	.word	0x0002a870
        /*0844*/ 	.short	0x0100
        /*0846*/ 	.byte	0x06
	.zero		1


	//   ....[11]....
        /*0848*/ 	.word	0x00000690
        /*084c*/ 	.word	0x000000ff
        /*0850*/ 	.word	0x0002a880
        /*0854*/ 	.short	0x0100
        /*0856*/ 	.byte	0x06
	.zero		1


	//   ....[12]....
        /*0858*/ 	.word	0x000006a0
        /*085c*/ 	.word	0x000000ff
        /*0860*/ 	.word	0x0002a878
        /*0864*/ 	.short	0x0100
        /*0866*/ 	.byte	0x06
	.zero		1


	//   ....[13]....
        /*0868*/ 	.word	0x000006b0
        /*086c*/ 	.word	0x000000ff
        /*0870*/ 	.word	0x0002a888
        /*0874*/ 	.short	0x0100
        /*0876*/ 	.byte	0x06
	.zero		1


	//   ....[14]....
        /*0878*/ 	.word	0x000007e0
        /*087c*/ 	.word	0x000000ff
        /*0880*/ 	.word	0x0002a890
        /*0884*/ 	.short	0x0100
        /*0886*/ 	.byte	0x08
	.zero		1


	//   ....[15]....
        /*0888*/ 	.word	0x000007f0
        /*088c*/ 	.word	0x000000ff
        /*0890*/ 	.word	0x0002a8a0
        /*0894*/ 	.short	0x0100
        /*0896*/ 	.byte	0x08
	.zero		1


	//   ....[16]....
        /*0898*/ 	.word	0x00000800
        /*089c*/ 	.word	0x000000ff
        /*08a0*/ 	.word	0x0002a898
        /*08a4*/ 	.short	0x0100
        /*08a6*/ 	.byte	0x08
	.zero		1


	//   ....[17]....
        /*08a8*/ 	.word	0x00000810
        /*08ac*/ 	.word	0x000000ff
        /*08b0*/ 	.word	0x0002a8a8
        /*08b4*/ 	.short	0x0100
        /*08b6*/ 	.byte	0x08
	.zero		1


	//   ....[18]....
        /*08b8*/ 	.word	0x00000940
        /*08bc*/ 	.word	0x000000ff
        /*08c0*/ 	.word	0x0002a8b0
        /*08c4*/ 	.short	0x0100
        /*08c6*/ 	.byte	0x08
	.zero		1


	//   ....[19]....
        /*08c8*/ 	.word	0x00000950
        /*08cc*/ 	.word	0x000000ff
        /*08d0*/ 	.word	0x0002a8c0
        /*08d4*/ 	.short	0x0100
        /*08d6*/ 	.byte	0x08
	.zero		1


	//   ....[20]....
        /*08d8*/ 	.word	0x00000960
        /*08dc*/ 	.word	0x000000ff
        /*08e0*/ 	.word	0x0002a8b8
        /*08e4*/ 	.short	0x0100
        /*08e6*/ 	.byte	0x08
	.zero		1


	//   ....[21]....
        /*08e8*/ 	.word	0x00000970
        /*08ec*/ 	.word	0x000000ff
        /*08f0*/ 	.word	0x0002a8c8
        /*08f4*/ 	.short	0x0100
        /*08f6*/ 	.byte	0x08
	.zero		1


	//   ....[22]....
        /*08f8*/ 	.word	0x00003a00
        /*08fc*/ 	.word	0x00000004
        /*0900*/ 	.word	0x0002a890
        /*0904*/ 	.short	0x010a
        /*0906*/ 	.byte	0x3f
	.zero		1


	//   ....[23]....
        /*0908*/ 	.word	0x00006dc0
        /*090c*/ 	.word	0x00000004
        /*0910*/ 	.word	0x0002a890
        /*0914*/ 	.short	0x010a
        /*0916*/ 	.byte	0x3f
	.zero		1


	//   ....[24]....
        /*0918*/ 	.word	0x00009e20
        /*091c*/ 	.word	0x00000004
        /*0920*/ 	.word	0x0002a890
        /*0924*/ 	.short	0x010a
        /*0926*/ 	.byte	0x3f
	.zero		1


	//   ....[25]....
        /*0928*/ 	.word	0x0000a210
        /*092c*/ 	.word	0x00000020
        /*0930*/ 	.word	0x00000000
        /*0934*/ 	.short	0x0101
        /*0936*/ 	.byte	0x3f
	.zero		1


	//   ....[26]....
        /*0938*/ 	.word	0x0000a250
        /*093c*/ 	.word	0x00000004
        /*0940*/ 	.word	0x0002a8b0
        /*0944*/ 	.short	0x010a
        /*0946*/ 	.byte	0x3f
	.zero		1


	//   ....[27]....
        /*0948*/ 	.word	0x0000a720
        /*094c*/ 	.word	0x00000004
        /*0950*/ 	.word	0x00000000
        /*0954*/ 	.short	0x0101
        /*0956*/ 	.byte	0x3f
	.zero		1


	//   ....[28]....
        /*0958*/ 	.word	0x0000afd0
        /*095c*/ 	.word	0x00000012
        /*0960*/ 	.word	0x0002a800
        /*0964*/ 	.short	0x010a
        /*0966*/ 	.byte	0x3f
	.zero		1


	//   ....[29]....
        /*0968*/ 	.word	0x0000b020
        /*096c*/ 	.word	0x00000012
        /*0970*/ 	.word	0x0002a800
        /*0974*/ 	.short	0x010a
        /*0976*/ 	.byte	0x3f
	.zero		1


	//   ....[30]....
        /*0978*/ 	.word	0x0000c3d0
        /*097c*/ 	.word	0x00000012
        /*0980*/ 	.word	0x0002a800
        /*0984*/ 	.short	0x010a
        /*0986*/ 	.byte	0x3f
	.zero		1


	//   ....[31]....
        /*0988*/ 	.word	0x0000f560
        /*098c*/ 	.word	0x00000012
        /*0990*/ 	.word	0x0002a800
        /*0994*/ 	.short	0x010a
        /*0996*/ 	.byte	0x3f
	.zero		1


	//   ....[32]....
        /*0998*/ 	.word	0x00011d70
        /*099c*/ 	.word	0x00000004
        /*09a0*/ 	.word	0x0002a830
        /*09a4*/ 	.short	0x010a
        /*09a6*/ 	.byte	0x3f
	.zero		1


	//   ....[33]....
        /*09a8*/ 	.word	0x00011de0
        /*09ac*/ 	.word	0x00000004
        /*09b0*/ 	.word	0x0002a830
        /*09b4*/ 	.short	0x010a
        /*09b6*/ 	.byte	0x3f
	.zero		1


	//   ....[34]....
        /*09b8*/ 	.word	0x00012790
        /*09bc*/ 	.word	0x00000004
        /*09c0*/ 	.word	0x00000000
        /*09c4*/ 	.short	0x0101
        /*09c6*/ 	.byte	0x3f
	.zero		1


	//   ....[35]....
        /*09c8*/ 	.word	0x00015210
        /*09cc*/ 	.word	0x000000c0
        /*09d0*/ 	.word	0x0002a830
        /*09d4*/ 	.short	0x010a
        /*09d6*/ 	.byte	0x3f
	.zero		1


	//   ....[36]....
        /*09d8*/ 	.word	0x00015280
        /*09dc*/ 	.word	0x000000c0
        /*09e0*/ 	.word	0x0002a830
        /*09e4*/ 	.short	0x010a
        /*09e6*/ 	.byte	0x3f
	.zero		1


	//   ....[37]....
        /*09e8*/ 	.word	0x00015e00
        /*09ec*/ 	.word	0x0000000c
        /*09f0*/ 	.word	0x0002a850
        /*09f4*/ 	.short	0x010a
        /*09f6*/ 	.byte	0x3f
	.zero		1


	//   ....[38]....
        /*09f8*/ 	.word	0x00015ea0
        /*09fc*/ 	.word	0x0000000c
        /*0a00*/ 	.word	0x0002a850
        /*0a04*/ 	.short	0x010a
        /*0a06*/ 	.byte	0x3f
	.zero		1


	//   ....[39]....
        /*0a08*/ 	.word	0x00016830
        /*0a0c*/ 	.word	0x000000c0
        /*0a10*/ 	.word	0x00000000
        /*0a14*/ 	.short	0x0101
        /*0a16*/ 	.byte	0x3f
	.zero		1


	//   ....[40]....
        /*0a18*/ 	.word	0x00017fa0
        /*0a1c*/ 	.word	0x00000071
        /*0a20*/ 	.word	0x00000000
        /*0a24*/ 	.short	0x0101
        /*0a26*/ 	.byte	0x3f
	.zero		1


	//   ....[41]....
        /*0a28*/ 	.word	0x00018b60
        /*0a2c*/ 	.word	0x0000000a
        /*0a30*/ 	.word	0x0002a830
        /*0a34*/ 	.short	0x010a
        /*0a36*/ 	.byte	0x3f
	.zero		1


	//   ....[42]....
        /*0a38*/ 	.word	0x00018bd0
        /*0a3c*/ 	.word	0x0000000a
        /*0a40*/ 	.word	0x0002a830
        /*0a44*/ 	.short	0x010a
        /*0a46*/ 	.byte	0x3f
	.zero		1


	//   ....[43]....
        /*0a48*/ 	.word	0x00019750
        /*0a4c*/ 	.word	0x00000014
        /*0a50*/ 	.word	0x0002a850
        /*0a54*/ 	.short	0x010a
        /*0a56*/ 	.byte	0x3f
	.zero		1


	//   ....[44]....
        /*0a58*/ 	.word	0x000197a0
        /*0a5c*/ 	.word	0x00000014
        /*0a60*/ 	.word	0x0002a850
        /*0a64*/ 	.short	0x010a
        /*0a66*/ 	.byte	0x3f
	.zero		1


	//   ....[45]....
        /*0a68*/ 	.word	0x0001ab50
        /*0a6c*/ 	.word	0x0000000d
        /*0a70*/ 	.word	0x00000000
        /*0a74*/ 	.short	0x0101
        /*0a76*/ 	.byte	0x3f
	.zero		1


	//   ....[46]....
        /*0a78*/ 	.word	0x0001ac80
        /*0a7c*/ 	.word	0x0000000f
        /*0a80*/ 	.word	0x00000000
        /*0a84*/ 	.short	0x0101
        /*0a86*/ 	.byte	0x3f
	.zero		1


	//   ....[47]....
        /*0a88*/ 	.word	0x0001b170
        /*0a8c*/ 	.word	0x0000000f
        /*0a90*/ 	.word	0x0002a830
        /*0a94*/ 	.short	0x010a
        /*0a96*/ 	.byte	0x3f
	.zero		1


	//   ....[48]....
        /*0a98*/ 	.word	0x0001b1e0
        /*0a9c*/ 	.word	0x0000000f
        /*0aa0*/ 	.word	0x0002a830
        /*0aa4*/ 	.short	0x010a
        /*0aa6*/ 	.byte	0x3f
	.zero		1


	//   ....[49]....
        /*0aa8*/ 	.word	0x0001bd60
        /*0aac*/ 	.word	0x0000000a
        /*0ab0*/ 	.word	0x0002a850
        /*0ab4*/ 	.short	0x010a
        /*0ab6*/ 	.byte	0x3f
	.zero		1


	//   ....[50]....
        /*0ab8*/ 	.word	0x0001be00
        /*0abc*/ 	.word	0x0000000a
        /*0ac0*/ 	.word	0x0002a850
        /*0ac4*/ 	.short	0x010a
        /*0ac6*/ 	.byte	0x3f
	.zero		1


	//   ....[51]....
        /*0ac8*/ 	.word	0x0001c730
        /*0acc*/ 	.word	0x00000006
        /*0ad0*/ 	.word	0x00000000
        /*0ad4*/ 	.short	0x0101
        /*0ad6*/ 	.byte	0x3f
	.zero		1


	//   ....[52]....
        /*0ad8*/ 	.word	0x0001e280
        /*0adc*/ 	.word	0x0000006d
        /*0ae0*/ 	.word	0x00000000
        /*0ae4*/ 	.short	0x0101
        /*0ae6*/ 	.byte	0x3f
	.zero		1


	//   ....[53]....
        /*0ae8*/ 	.word	0x0001ebe0
        /*0aec*/ 	.word	0x0000000d
        /*0af0*/ 	.word	0x0002a850
        /*0af4*/ 	.short	0x010a
        /*0af6*/ 	.byte	0x3f
	.zero		1


	//   ....[54]....
        /*0af8*/ 	.word	0x0001ec80
        /*0afc*/ 	.word	0x0000000d
        /*0b00*/ 	.word	0x0002a850
        /*0b04*/ 	.short	0x010a
        /*0b06*/ 	.byte	0x3f
	.zero		1


	//   ....[55]....
        /*0b08*/ 	.word	0x0001f150
        /*0b0c*/ 	.word	0x0000000c
        /*0b10*/ 	.word	0x00000000
        /*0b14*/ 	.short	0x0101
        /*0b16*/ 	.byte	0x3f
	.zero		1


	//   ....[56]....
        /*0b18*/ 	.word	0x00020400
        /*0b1c*/ 	.word	0x00000000
        /*0b20*/ 	.word	0x00000000
        /*0b24*/ 	.short	0x0101
        /*0b26*/ 	.byte	0x3f
	.zero		1


	//   ....[57]....
        /*0b28*/ 	.word	0x00022c70
        /*0b2c*/ 	.word	0x00000008
        /*0b30*/ 	.word	0x0002a820
        /*0b34*/ 	.short	0x010a
        /*0b36*/ 	.byte	0x3f
	.zero		1


	//   ....[58]....
        /*0b38*/ 	.word	0x00022d00
        /*0b3c*/ 	.word	0x00000009
        /*0b40*/ 	.word	0x0002a8a0
        /*0b44*/ 	.short	0x010a
        /*0b46*/ 	.byte	0x3f
	.zero		1


	//   ....[59]....
        /*0b48*/ 	.word	0x00022f90
        /*0b4c*/ 	.word	0x00000009
        /*0b50*/ 	.word	0x0002a8c0
        /*0b54*/ 	.short	0x010a
        /*0b56*/ 	.byte	0x3f
	.zero		1


	//   ....[60]....
        /*0b58*/ 	.word	0x000232d0
        /*0b5c*/ 	.word	0x00000009
        /*0b60*/ 	.word	0x0002a8a0
        /*0b64*/ 	.short	0x010a
        /*0b66*/ 	.byte	0x3f
	.zero		1


	//   ....[61]....
        /*0b68*/ 	.word	0x00023550
        /*0b6c*/ 	.word	0x00000009
        /*0b70*/ 	.word	0x0002a8c0
        /*0b74*/ 	.short	0x010a
        /*0b76*/ 	.byte	0x3f
	.zero		1


	//   ....[62]....
        /*0b78*/ 	.word	0x00024780
        /*0b7c*/ 	.word	0x00000007
        /*0b80*/ 	.word	0x0002a840
        /*0b84*/ 	.short	0x010a
        /*0b86*/ 	.byte	0x3f
	.zero		1


	//   ....[63]....
        /*0b88*/ 	.word	0x00024d30
        /*0b8c*/ 	.word	0x0000000a
        /*0b90*/ 	.word	0x0002a820
        /*0b94*/ 	.short	0x010a
        /*0b96*/ 	.byte	0x3f
	.zero		1


	//   ....[64]....
        /*0b98*/ 	.word	0x00025080
        /*0b9c*/ 	.word	0x00000003
        /*0ba0*/ 	.word	0x0002a840
        /*0ba4*/ 	.short	0x010a
        /*0ba6*/ 	.byte	0x3f
	.zero		1


	//   ....[65]....
        /*0ba8*/ 	.word	0x00025380
        /*0bac*/ 	.word	0x00000008
        /*0bb0*/ 	.word	0x00000060
        /*0bb4*/ 	.short	0x010a
        /*0bb6*/ 	.byte	0x3f
	.zero		1


	//   ....[66]....
        /*0bb8*/ 	.word	0x00025980
        /*0bbc*/ 	.word	0x00000002
        /*0bc0*/ 	.word	0x0002a840
        /*0bc4*/ 	.short	0x010a
        /*0bc6*/ 	.byte	0x3f
	.zero		1


	//   ....[67]....
        /*0bc8*/ 	.word	0x00025c80
        /*0bcc*/ 	.word	0x00000003
        /*0bd0*/ 	.word	0x00000060
        /*0bd4*/ 	.short	0x010a
        /*0bd6*/ 	.byte	0x3f
	.zero		1


	//   ....[68]....
        /*0bd8*/ 	.word	0x00026160
        /*0bdc*/ 	.word	0x00000002
        /*0be0*/ 	.word	0x0002a840
        /*0be4*/ 	.short	0x010a
        /*0be6*/ 	.byte	0x3f
	.zero		1


	//   ....[69]....
        /*0be8*/ 	.word	0x00026470
        /*0bec*/ 	.word	0x00000002
        /*0bf0*/ 	.word	0x00000060
        /*0bf4*/ 	.short	0x010a
        /*0bf6*/ 	.byte	0x3f
	.zero		1


	//   ....[70]....
        /*0bf8*/ 	.word	0x000268f0
        /*0bfc*/ 	.word	0x00000003
        /*0c00*/ 	.word	0x0002a860
        /*0c04*/ 	.short	0x010a
        /*0c06*/ 	.byte	0x3f
	.zero		1


	//   ....[71]....
        /*0c08*/ 	.word	0x00027900
        /*0c0c*/ 	.word	0x00000000
        /*0c10*/ 	.word	0x0002a820
        /*0c14*/ 	.short	0x010a
        /*0c16*/ 	.byte	0x3f
	.zero		1


	//   ....[72]....
        /*0c18*/ 	.word	0x00027ab0
        /*0c1c*/ 	.word	0x00000006
        /*0c20*/ 	.word	0x00000000
        /*0c24*/ 	.short	0x010a
        /*0c26*/ 	.byte	0x3f
	.zero		1


	//   ....[73]....
        /*0c28*/ 	.word	0x00027b20
        /*0c2c*/ 	.word	0x00000007
        /*0c30*/ 	.word	0x00000000
        /*0c34*/ 	.short	0x010a
        /*0c36*/ 	.byte	0x3f
	.zero		1


	//   ....[74]....
        /*0c38*/ 	.word	0x00027b90
        /*0c3c*/ 	.word	0x00000004
        /*0c40*/ 	.word	0x00000000
        /*0c44*/ 	.short	0x010a
        /*0c46*/ 	.byte	0x3f
	.zero		1


	//   ....[75]....
        /*0c48*/ 	.word	0x00027bc0
        /*0c4c*/ 	.word	0x00000003
        /*0c50*/ 	.word	0x00000000
        /*0c54*/ 	.short	0x010a
        /*0c56*/ 	.byte	0x3f
	.zero		1


	//   ....[76]....
        /*0c58*/ 	.word	0x00027c20
        /*0c5c*/ 	.word	0x00000004
        /*0c60*/ 	.word	0x0002a890
        /*0c64*/ 	.short	0x010a
        /*0c66*/ 	.byte	0x3f
	.zero		1


	//   ....[77]....
        /*0c68*/ 	.word	0x00027c70
        /*0c6c*/ 	.word	0x00000004
        /*0c70*/ 	.word	0x0002a890
        /*0c74*/ 	.short	0x010a
        /*0c76*/ 	.byte	0x3f
	.zero		1


	//   ....[78]....
        /*0c78*/ 	.word	0x00027cc0
        /*0c7c*/ 	.word	0x00000004
        /*0c80*/ 	.word	0x0002a890
        /*0c84*/ 	.short	0x010a
        /*0c86*/ 	.byte	0x3f
	.zero		1


	//   ....[79]....
        /*0c88*/ 	.word	0x00027d10
        /*0c8c*/ 	.word	0x00000004
        /*0c90*/ 	.word	0x0002a8b0
        /*0c94*/ 	.short	0x010a
        /*0c96*/ 	.byte	0x3f
	.zero		1


	//   ....[80]....
        /*0c98*/ 	.word	0x00028260
        /*0c9c*/ 	.word	0x00000012
        /*0ca0*/ 	.word	0x0002a800
        /*0ca4*/ 	.short	0x010a
        /*0ca6*/ 	.byte	0x3f
	.zero		1


	//   ....[81]....
        /*0ca8*/ 	.word	0x000287b0
        /*0cac*/ 	.word	0x00000012
        /*0cb0*/ 	.word	0x0002a800
        /*0cb4*/ 	.short	0x010a
        /*0cb6*/ 	.byte	0x3f
	.zero		1


	//   ....[82]....
        /*0cb8*/ 	.word	0x00028800
        /*0cbc*/ 	.word	0x00000004
        /*0cc0*/ 	.word	0x0002a830
        /*0cc4*/ 	.short	0x010a
        /*0cc6*/ 	.byte	0x3f
	.zero		1


	//   ....[83]....
        /*0cc8*/ 	.word	0x00028850
        /*0ccc*/ 	.word	0x000000c0
        /*0cd0*/ 	.word	0x0002a830
        /*0cd4*/ 	.short	0x010a
        /*0cd6*/ 	.byte	0x3f
	.zero		1


	//   ....[84]....
        /*0cd8*/ 	.word	0x000288a0
        /*0cdc*/ 	.word	0x0000000c
        /*0ce0*/ 	.word	0x0002a850
        /*0ce4*/ 	.short	0x010a
        /*0ce6*/ 	.byte	0x3f
	.zero		1


	//   ....[85]....
        /*0ce8*/ 	.word	0x000288f0
        /*0cec*/ 	.word	0x0000000a
        /*0cf0*/ 	.word	0x0002a830
        /*0cf4*/ 	.short	0x010a
        /*0cf6*/ 	.byte	0x3f
	.zero		1


	//   ....[86]....
        /*0cf8*/ 	.word	0x00028940
        /*0cfc*/ 	.word	0x00000014
        /*0d00*/ 	.word	0x0002a850
        /*0d04*/ 	.short	0x010a
        /*0d06*/ 	.byte	0x3f
	.zero		1


	//   ....[87]....
        /*0d08*/ 	.word	0x00028990
        /*0d0c*/ 	.word	0x0000000f
        /*0d10*/ 	.word	0x0002a830
        /*0d14*/ 	.short	0x010a
        /*0d16*/ 	.byte	0x3f
	.zero		1


	//   ....[88]....
        /*0d18*/ 	.word	0x000289e0
        /*0d1c*/ 	.word	0x0000000a
        /*0d20*/ 	.word	0x0002a850
        /*0d24*/ 	.short	0x010a
        /*0d26*/ 	.byte	0x3f
	.zero		1


	//   ....[89]....
        /*0d28*/ 	.word	0x00028a30
        /*0d2c*/ 	.word	0x0000000d
        /*0d30*/ 	.word	0x0002a850
        /*0d34*/ 	.short	0x010a
        /*0d36*/ 	.byte	0x3f
	.zero		1


	//   ....[90]....
        /*0d38*/ 	.word	0x00028bd0
        /*0d3c*/ 	.word	0x00000008
        /*0d40*/ 	.word	0x0002a820
        /*0d44*/ 	.short	0x010a
        /*0d46*/ 	.byte	0x3f
	.zero		1


	//   ....[91]....
        /*0d48*/ 	.word	0x00028c20
        /*0d4c*/ 	.word	0x00000009
        /*0d50*/ 	.word	0x0002a8a0
        /*0d54*/ 	.short	0x010a
        /*0d56*/ 	.byte	0x3f
	.zero		1


	//   ....[92]....
        /*0d58*/ 	.word	0x00028c70
        /*0d5c*/ 	.word	0x00000009
        /*0d60*/ 	.word	0x0002a8c0
        /*0d64*/ 	.short	0x010a
        /*0d66*/ 	.byte	0x3f
	.zero		1


	//   ....[93]....
        /*0d68*/ 	.word	0x00028cc0
        /*0d6c*/ 	.word	0x00000009
        /*0d70*/ 	.word	0x0002a8a0
        /*0d74*/ 	.short	0x010a
        /*0d76*/ 	.byte	0x3f
	.zero		1


	//   ....[94]....
        /*0d78*/ 	.word	0x00028d10
        /*0d7c*/ 	.word	0x00000009
        /*0d80*/ 	.word	0x0002a8c0
        /*0d84*/ 	.short	0x010a
        /*0d86*/ 	.byte	0x3f
	.zero		1


	//   ....[95]....
        /*0d88*/ 	.word	0x00028eb0
        /*0d8c*/ 	.word	0x00000007
        /*0d90*/ 	.word	0x0002a840
        /*0d94*/ 	.short	0x010a
        /*0d96*/ 	.byte	0x3f
	.zero		1


	//   ....[96]....
        /*0d98*/ 	.word	0x00028f30
        /*0d9c*/ 	.word	0x00000003
        /*0da0*/ 	.word	0x0002a820
        /*0da4*/ 	.short	0x010a
        /*0da6*/ 	.byte	0x3f
	.zero		1


	//   ....[97]....
        /*0da8*/ 	.word	0x00028f80
        /*0dac*/ 	.word	0x00000003
        /*0db0*/ 	.word	0x0002a840
        /*0db4*/ 	.short	0x010a
        /*0db6*/ 	.byte	0x3f
	.zero		1


	//   ....[98]....
        /*0db8*/ 	.word	0x00028fd0
        /*0dbc*/ 	.word	0x00000008
        /*0dc0*/ 	.word	0x00000060
        /*0dc4*/ 	.short	0x010a
        /*0dc6*/ 	.byte	0x3f
	.zero		1


	//   ....[99]....
        /*0dc8*/ 	.word	0x00029020
        /*0dcc*/ 	.word	0x00000002
        /*0dd0*/ 	.word	0x0002a840
        /*0dd4*/ 	.short	0x010a
        /*0dd6*/ 	.byte	0x3f
	.zero		1


	//   ....[100]....
        /*0dd8*/ 	.word	0x00029070
        /*0ddc*/ 	.word	0x00000003
        /*0de0*/ 	.word	0x00000060
        /*0de4*/ 	.short	0x010a
        /*0de6*/ 	.byte	0x3f
	.zero		1


	//   ....[101]....
        /*0de8*/ 	.word	0x000290c0
        /*0dec*/ 	.word	0x00000002
        /*0df0*/ 	.word	0x0002a840
        /*0df4*/ 	.short	0x010a
        /*0df6*/ 	.byte	0x3f
	.zero		1


	//   ....[102]....
        /*0df8*/ 	.word	0x00029110
        /*0dfc*/ 	.word	0x00000002
        /*0e00*/ 	.word	0x00000060
        /*0e04*/ 	.short	0x010a
        /*0e06*/ 	.byte	0x3f
	.zero		1


	//   ....[103]....
        /*0e08*/ 	.word	0x00029160
        /*0e0c*/ 	.word	0x00000003
        /*0e10*/ 	.word	0x0002a860
        /*0e14*/ 	.short	0x010a
        /*0e16*/ 	.byte	0x3f
	.zero		1


	//   ....[104]....
        /*0e18*/ 	.word	0x00029b20
        /*0e1c*/ 	.word	0x00000000
        /*0e20*/ 	.word	0x0002a820
        /*0e24*/ 	.short	0x010a
        /*0e26*/ 	.byte	0x3f
	.zero		1


	//   ....[105]....
        /*0e28*/ 	.word	0x00029cc0
        /*0e2c*/ 	.word	0x00000006
        /*0e30*/ 	.word	0x00000000
        /*0e34*/ 	.short	0x010a
        /*0e36*/ 	.byte	0x3f
	.zero		1


	//   ....[106]....
        /*0e38*/ 	.word	0x00029d10
        /*0e3c*/ 	.word	0x00000007
        /*0e40*/ 	.word	0x00000000
        /*0e44*/ 	.short	0x010a
        /*0e46*/ 	.byte	0x3f
	.zero		1


	//   ....[107]....
        /*0e48*/ 	.word	0x00029d60
        /*0e4c*/ 	.word	0x00000004
        /*0e50*/ 	.word	0x00000000
        /*0e54*/ 	.short	0x010a
        /*0e56*/ 	.byte	0x3f
	.zero		1


	//----- nvinfo : EIATTR_NUM_MBARRIERS
	.align		4
.L_277:
        /*0e58*/ 	.byte	0x03, 0x38
        /*0e5a*/ 	.short	0x0016


	//----- nvinfo : EIATTR_EXIT_INSTR_OFFSETS
	.align		4
        /*0e5c*/ 	.byte	0x04, 0x1c
        /*0e5e*/ 	.short	(.L_279 - .L_278)


	//   ....[0]....
.L_278:
        /*0e60*/ 	.word	0x00027c10


	//----- nvinfo : EIATTR_MAX_THREADS
	.align		4
.L_279:
        /*0e64*/ 	.byte	0x04, 0x05
        /*0e66*/ 	.short	(.L_281 - .L_280)
.L_280:
        /*0e68*/ 	.word	0x00000180
        /*0e6c*/ 	.word	0x00000001
        /*0e70*/ 	.word	0x00000001


	//----- nvinfo : EIATTR_CRS_STACK_SIZE
	.align		4
.L_281:
        /*0e74*/ 	.byte	0x04, 0x1e
        /*0e76*/ 	.short	(.L_283 - .L_282)
.L_282:
        /*0e78*/ 	.word	0x00000000


	//----- nvinfo : EIATTR_CBANK_PARAM_SIZE
	.align		4
.L_283:
        /*0e7c*/ 	.byte	0x03, 0x19
        /*0e7e*/ 	.short	0x0a70


	//----- nvinfo : EIATTR_PARAM_CBANK
	.align		4
        /*0e80*/ 	.byte	0x04, 0x0a
        /*0e82*/ 	.short	(.L_285 - .L_284)
	.align		4
.L_284:
        /*0e84*/ 	.word	index@(.nv.constant0._ZN7cutlass13device_kernelIN5flash11enable_sm90INS1_16FlashAttnFwdSm90INS1_25CollectiveMainloopFwdSm90ILi2EN4cute5tupleIJNS5_1CILi1EEES8_S8_EEENS6_IJNS7_ILi128EEENS7_ILi96EEENS7_ILi192EEEEEELi128ENS_6half_tEfNS_4arch4Sm90ELb0ELb1ELb1ELb1ELb0ELb1ELb0ELb1ELb1ELb0ELb0ELb0EEENS1_21CollectiveEpilogueFwdINS6_IJSA_SA_SB_EEES9_SE_SG_Li256ELb1ELb0ELb0ELb0EEENS1_36VarlenDynamicPersistentTileSchedulerILi128ELi96ELi256ELi32ELb0ELb0ELb1ELb1ELb0ELb1EEEEEEEEEvNT_6ParamsE)
        /*0e88*/ 	.short	0x0210
        /*0e8a*/ 	.short	0x0a70


	//----- nvinfo : EIATTR_SW_WAR
	.align		4
.L_285:
        /*0e8c*/ 	.byte	0x04, 0x36
        /*0e8e*/ 	.short	(.L_287 - .L_286)
.L_286:
        /*0e90*/ 	.word	0x00000008
.L_287:


//--------------------- .nv.info._ZN7cutlass13device_kernelIN5flash11enable_sm90INS1_16FlashAttnFwdSm90INS1_25CollectiveMainloopFwdSm90ILi2EN4cute5tupleIJNS5_1CILi1EEES8_S8_EEENS6_IJNS7_ILi128EEESA_NS7_ILi192EEEEEELi128ENS_6half_tEfNS_4arch4Sm90ELb1ELb0ELb1ELb0ELb0ELb0ELb0ELb1ELb1ELb0ELb0ELb0EEENS1_21CollectiveEpilogueFwdINS6_IJSA_SA_SA_EEES9_SD_SF_Li256ELb0ELb0ELb0ELb0EEENS1_30DynamicPersistentTileSchedulerILi256ELi32ELb0ELb0ELb1EEEEEEEEEvNT_6ParamsE --------------------------
	.section	.nv.info._ZN7cutlass13device_kernelIN5flash11enable_sm90INS1_16FlashAttnFwdSm90INS1_25CollectiveMainloopFwdSm90ILi2EN4cute5tupleIJNS5_1CILi1EEES8_S8_EEENS6_IJNS7_ILi128EEESA_NS7_ILi192EEEEEELi128ENS_6half_tEfNS_4arch4Sm90ELb1ELb0ELb1ELb0ELb0ELb0ELb0ELb1ELb1ELb0ELb0ELb0EEENS1_21CollectiveEpilogueFwdINS6_IJSA_SA_SA_EEES9_SD_SF_Li256ELb0ELb0ELb0ELb0EEENS1_30DynamicPersistentTileSchedulerILi256ELi32ELb0ELb0ELb1EEEEEEEEEvNT_6ParamsE,"",@"SHT_CUDA_INFO"
	.sectionflags	@""
	.align	4


	//----- nvinfo : EIATTR_CUDA_API_VERSION
	.align		4
        /*0000*/ 	.byte	0x04, 0x37
        /*0002*/ 	.short	(.L_289 - .L_288)
.L_288:
        /*0004*/ 	.word	0x00000082


	//----- nvinfo : EIATTR_KPARAM_INFO
	.align		4
.L_289:
        /*0008*/ 	.byte	0x04, 0x17
        /*000a*/ 	.short	(.L_291 - .L_290)
.L_290:
        /*000c*/ 	.word	0x00000000
        /*0010*/ 	.short	0x0000
        /*0012*/ 	.short	0x0070
        /*0014*/ 	.byte	0x00, 0xf0, 0x01, 0x2e


	//----- nvinfo : EIATTR_SPARSE_MMA_MASK
	.align		4
.L_291:
        /*0018*/ 	.byte	0x03, 0x50
        /*001a*/ 	.short	0x0000


	//----- nvinfo : EIATTR_MAXREG_COUNT
	.align		4
        /*001c*/ 	.byte	0x03, 0x1b
        /*001e*/ 	.short	0x00a8


	//----- nvinfo : EIATTR_NUM_BARRIERS
	.align		4
        /*0020*/ 	.byte	0x02, 0x4c
        /*0022*/ 	.byte	0x09
	.zero		1


	//----- nvinfo : EIATTR_EXTERNS
	.align		4
        /*0024*/ 	.byte	0x04, 0x0f
        /*0026*/ 	.short	(.L_293 - .L_292)


	//   ....[0]....
	.align		4
.L_292:
        /*0028*/ 	.word	index@(__assertfail)


	//----- nvinfo : EIATTR_ANNOTATIONS
	.align		4
.L_293:
        /*002c*/ 	.byte	0x04, 0x55
        /*002e*/ 	.short	(.L_295 - .L_294)


	//   ....[0]....
.L_294:
        /*0030*/ 	.word	0x00000001
        /*0034*/ 	.byte	0x70, 0x09, 0x00, 0x00, 0x01, 0x00, 0x00, 0x00, 0x40, 0x0a, 0x00, 0x00, 0x01, 0x00, 0x00, 0x00
        /*0044*/ 	.byte	0x00, 0xf3, 0x00, 0x00


	//----- nvinfo : EIATTR_MERCURY_ISA_VERSION
	.align		4
.L_295:
        /*0048*/ 	.byte	0x03, 0x5f
        /*004a*/ 	.short	0x0101


	//----- nvinfo : EIATTR_INT_WARP_WIDE_INSTR_OFFSETS
	.align		4
        /*004c*/ 	.byte	0x04, 0x31
        /*004e*/ 	.short	(.L_297 - .L_296)


	//   ....[0]....
.L_296:
        /*0050*/ 	.word	0x00000190


	//   ....[1]....
        /*0054*/ 	.word	0x000001c0


	//   ....[2]....
        /*0058*/ 	.word	0x000001d0


	//   ....[3]....
        /*005c*/ 	.word	0x0000cae0


	//   ....[4]....
        /*0060*/ 	.word	0x0000cb80


	//   ....[5]....
        /*0064*/ 	.word	0x0000d0e0


	//   ....[6]....
        /*0068*/ 	.word	0x0000ed40


	//   ....[7]....
        /*006c*/ 	.word	0x0000ede0


	//----- nvinfo : EIATTR_COOP_GROUP_MASK_REGIDS
	.align		4
.L_297:
        /*0070*/ 	.byte	0x04, 0x29
        /*0072*/ 	.short	(.L_299 - .L_298)


	//   ....[0]....
.L_298:
        /*0074*/ 	.word	0xffffffff


	//   ....[1]....
        /*0078*/ 	.word	0xffffffff


	//   ....[2]....
        /*007c*/ 	.word	0xffffffff


	//   ....[3]....
        /*0080*/ 	.word	0xffffffff


	//   ....[4]....
        /*0084*/ 	.word	0xffffffff


	//   ....[5]....
        /*0088*/ 	.word	0xffffffff


	//   ....[6]....
        /*008c*/ 	.word	0xffffffff


	//   ....[7]....
        /*0090*/ 	.word	0xffffffff


	//   ....[8]....
        /*0094*/ 	.word	0xffffffff


	//   ....[9]....
        /*0098*/ 	.word	0xffffffff


	//   ....[10]....
        /*009c*/ 	.word	0xffffffff


	//   ....[11]....
        /*00a0*/ 	.word	0xffffffff


	//   ....[12]....
        /*00a4*/ 	.word	0xffffffff


	//   ....[13]....
        /*00a8*/ 	.word	0xffffffff


	//   ....[14]....
        /*00ac*/ 	.word	0xffffffff


	//   ....[15]....
        /*00b0*/ 	.word	0xffffffff


	//   ....[16]....
        /*00b4*/ 	.word	0xffffffff


	//   ....[17]....
        /*00b8*/ 	.word	0xffffffff


	//   ....[18]....
        /*00bc*/ 	.word	0xffffffff


	//   ....[19]....
        /*00c0*/ 	.word	0xffffffff


	//   ....[20]....
        /*00c4*/ 	.word	0xffffffff


	//   ....[21]....
        /*00c8*/ 	.word	0xffffffff


	//   ....[22]....
        /*00cc*/ 	.word	0xffffffff


	//   ....[23]....
        /*00d0*/ 	.word	0xffffffff


	//   ....[24]....
        /*00d4*/ 	.word	0xffffffff


	//   ....[25]....
        /*00d8*/ 	.word	0xffffffff


	//   ....[26]....
        /*00dc*/ 	.word	0xffffffff


	//   ....[27]....
        /*00e0*/ 	.word	0xffffffff


	//   ....[28]....
        /*00e4*/ 	.word	0x0500000f


	//   ....[29]....
        /*00e8*/ 	.word	0x0500000f


	//----- nvinfo : EIATTR_COOP_GROUP_INSTR_OFFSETS
	.align		4
.L_299:
        /*00ec*/ 	.byte	0x04, 0x28
        /*00ee*/ 	.short	(.L_301 - .L_300)


	//   ....[0]....
.L_300:
        /*00f0*/ 	.word	0x00000060


	//   ....[1]....
        /*00f4*/ 	.word	0x000001a0


	//   ....[2]....
        /*00f8*/ 	.word	0x000001f0


	//   ....[3]....
        /*00fc*/ 	.word	0x000003e0


	//   ....[4]....
        /*0100*/ 	.word	0x00000540


	//   ....[5]....
        /*0104*/ 	.word	0x00000660


	//   ....[6]....
        /*0108*/ 	.word	0x000007c0


	//   ....[7]....
        /*010c*/ 	.word	0x00001420


	//   ....[8]....
        /*0110*/ 	.word	0x00002e20


	//   ....[9]....
        /*0114*/ 	.word	0x00002e90


	//   ....[10]....
        /*0118*/ 	.word	0x000038d0


	//   ....[11]....
        /*011c*/ 	.word	0x00003940


	//   ....[12]....
        /*0120*/ 	.word	0x000065a0


	//   ....[13]....
        /*0124*/ 	.word	0x000066a0


	//   ....[14]....
        /*0128*/ 	.word	0x00006db0


	//   ....[15]....
        /*012c*/ 	.word	0x00006e00


	//   ....[16]....
        /*0130*/ 	.word	0x000092f0


	//   ....[17]....
        /*0134*/ 	.word	0x00009340


	//   ....[18]....
        /*0138*/ 	.word	0x000095c0


	//   ....[19]....
        /*013c*/ 	.word	0x00009640


	//   ....[20]....
        /*0140*/ 	.word	0x0000a970


	//   ....[21]....
        /*0144*/ 	.word	0x0000a9a0


	//   ....[22]....
        /*0148*/ 	.word	0x0000aaa0


	//   ....[23]....
        /*014c*/ 	.word	0x0000aac0


	//   ....[24]....
        /*0150*/ 	.word	0x0000b900


	//   ....[25]....
        /*0154*/ 	.word	0x0000c570


	//   ....[26]....
        /*0158*/ 	.word	0x0000f0f0


	//   ....[27]....
        /*015c*/ 	.word	0x0000f2a0


	//   ....[28]....
        /*0160*/ 	.word	0x0000f830


	//   ....[29]....
        /*0164*/ 	.word	0x0000fc10


	//----- nvinfo : EIATTR_REG_RECONFIG
	.align		4
.L_301:
        /*0168*/ 	.byte	0x01, 0x54
	.zero		2


	//----- nvinfo : EIATTR_SYSCALL_OFFSETS
	.align		4
        /*016c*/ 	.byte	0x04, 0x46
        /*016e*/ 	.short	(.L_303 - .L_302)


	//   ....[0]....
.L_302:
        /*0170*/ 	.word	0x000015d0


	//   ....[1]....
        /*0174*/ 	.word	0x0000cd10


	//   ....[2]....
        /*0178*/ 	.word	0x0000ce50


	//   ....[3]....
        /*017c*/ 	.word	0x0000cf50


	//----- nvinfo : EIATTR_MBARRIER_INSTR_OFFSETS
	.align		4
.L_303:
        /*0180*/ 	.byte	0x04, 0x39
        /*0182*/ 	.short	(.L_305 - .L_304)


	//   ....[0]....
.L_304:
        /*0184*/ 	.word	0x00000290
        /*0188*/ 	.word	0x000000ff
        /*018c*/ 	.word	0x00034800
        /*0190*/ 	.short	0x0100
        /*0192*/ 	.byte	0x06
	.zero		1


	//   ....[1]....
        /*0194*/ 	.word	0x000002a0
        /*0198*/ 	.word	0x000000ff
        /*019c*/ 	.word	0x00034820
        /*01a0*/ 	.short	0x0100
        /*01a2*/ 	.byte	0x06
	.zero		1


	//   ....[2]....
        /*01a4*/ 	.word	0x00000390
        /*01a8*/ 	.word	0x000000ff
        /*01ac*/ 	.word	0x00034830
        /*01b0*/ 	.short	0x0100
        /*01b2*/ 	.byte	0x08
	.zero		1


	//   ....[3]....
        /*01b4*/ 	.word	0x000003a0
        /*01b8*/ 	.word	0x000000ff
        /*01bc*/ 	.word	0x00034840
        /*01c0*/ 	.short	0x0100
        /*01c2*/ 	.byte	0x08
	.zero		1


	//   ....[4]....
        /*01c4*/ 	.word	0x000003b0
        /*01c8*/ 	.word	0x000000ff
        /*01cc*/ 	.word	0x00034838
        /*01d0*/ 	.short	0x0100
        /*01d2*/ 	.byte	0x08
	.zero		1


	//   ....[5]....
        /*01d4*/ 	.word	0x000003c0
        /*01d8*/ 	.word	0x000000ff
        /*01dc*/ 	.word	0x00034848
        /*01e0*/ 	.short	0x0100
        /*01e2*/ 	.byte	0x08
	.zero		1


	//   ....[6]....
        /*01e4*/ 	.word	0x000004f0
        /*01e8*/ 	.word	0x000000ff
        /*01ec*/ 	.word	0x00034850
        /*01f0*/ 	.short	0x0100
        /*01f2*/ 	.byte	0x08
	.zero		1


	//   ....[7]....
        /*01f4*/ 	.word	0x00000500
        /*01f8*/ 	.word	0x000000ff
        /*01fc*/ 	.word	0x00034860
        /*0200*/ 	.short	0x0100
        /*0202*/ 	.byte	0x08
	.zero		1


	//   ....[8]....
        /*0204*/ 	.word	0x00000510
        /*0208*/ 	.word	0x000000ff
        /*020c*/ 	.word	0x00034858
        /*0210*/ 	.short	0x0100
        /*0212*/ 	.byte	0x08
	.zero		1


	//   ....[9]....
        /*0214*/ 	.word	0x00000520
        /*0218*/ 	.word	0x000000ff
        /*021c*/ 	.word	0x00034868
        /*0220*/ 	.short	0x0100
        /*0222*/ 	.byte	0x08
	.zero		1


	//   ....[10]....
        /*0224*/ 	.word	0x00000610
        /*0228*/ 	.word	0x000000ff
        /*022c*/ 	.word	0x00034870
        /*0230*/ 	.short	0x0100
        /*0232*/ 	.byte	0x06
	.zero		1


	//   ....[11]....
        /*0234*/ 	.word	0x00000620
        /*0238*/ 	.word	0x000000ff
        /*023c*/ 	.word	0x00034880
        /*0240*/ 	.short	0x0100
        /*0242*/ 	.byte	0x06
	.zero		1


	//   ....[12]....
        /*0244*/ 	.word	0x00000630
        /*0248*/ 	.word	0x000000ff
        /*024c*/ 	.word	0x00034878
        /*0250*/ 	.short	0x0100
        /*0252*/ 	.byte	0x06
	.zero		1


	//   ....[13]....
        /*0254*/ 	.word	0x00000640
        /*0258*/ 	.word	0x000000ff
        /*025c*/ 	.word	0x00034888
        /*0260*/ 	.short	0x0100
        /*0262*/ 	.byte	0x06
	.zero		1


	//   ....[14]....
        /*0264*/ 	.word	0x00000770
        /*0268*/ 	.word	0x000000ff
        /*026c*/ 	.word	0x00034890
        /*0270*/ 	.short	0x0100
        /*0272*/ 	.byte	0x08
	.zero		1


	//   ....[15]....
        /*0274*/ 	.word	0x00000780
        /*0278*/ 	.word	0x000000ff
        /*027c*/ 	.word	0x000348a0
        /*0280*/ 	.short	0x0100
        /*0282*/ 	.byte	0x08
	.zero		1


	//   ....[16]....
        /*0284*/ 	.word	0x00000790
        /*0288*/ 	.word	0x000000ff
        /*028c*/ 	.word	0x00034898
        /*0290*/ 	.short	0x0100
        /*0292*/ 	.byte	0x08
	.zero		1


	//   ....[17]....
        /*0294*/ 	.word	0x000007a0
        /*0298*/ 	.word	0x000000ff
        /*029c*/ 	.word	0x000348a8
        /*02a0*/ 	.short	0x0100
        /*02a2*/ 	.byte	0x08
	.zero		1


	//   ....[18]....
        /*02a4*/ 	.word	0x000008d0
        /*02a8*/ 	.word	0x000000ff
        /*02ac*/ 	.word	0x000348b0
        /*02b0*/ 	.short	0x0100
        /*02b2*/ 	.byte	0x08
	.zero		1


	//   ....[19]....
        /*02b4*/ 	.word	0x000008e0
        /*02b8*/ 	.word	0x000000ff
        /*02bc*/ 	.word	0x000348c0
        /*02c0*/ 	.short	0x0100
        /*02c2*/ 	.byte	0x08
	.zero		1


	//   ....[20]....
        /*02c4*/ 	.word	0x000008f0
        /*02c8*/ 	.word	0x000000ff
        /*02cc*/ 	.word	0x000348b8
        /*02d0*/ 	.short	0x0100
        /*02d2*/ 	.byte	0x08
	.zero		1


	//   ....[21]....
        /*02d4*/ 	.word	0x00000900
        /*02d8*/ 	.word	0x000000ff
        /*02dc*/ 	.word	0x000348c8
        /*02e0*/ 	.short	0x0100
        /*02e2*/ 	.byte	0x08
	.zero		1


	//   ....[22]....
        /*02e4*/ 	.word	0x00001670
        /*02e8*/ 	.word	0x000000ff
        /*02ec*/ 	.word	0x00034800
        /*02f0*/ 	.short	0x010a
        /*02f2*/ 	.byte	0x26
	.zero		1


	//   ....[23]....
        /*02f4*/ 	.word	0x000016f0
        /*02f8*/ 	.word	0x00000000
        /*02fc*/ 	.word	0x00034830
        /*0300*/ 	.short	0x010a
        /*0302*/ 	.byte	0x3f
	.zero		1


	//   ....[24]....
        /*0304*/ 	.word	0x00001760
        /*0308*/ 	.word	0x00000000
        /*030c*/ 	.word	0x00034830
        /*0310*/ 	.short	0x010a
        /*0312*/ 	.byte	0x3f
	.zero		1


	//   ....[25]....
        /*0314*/ 	.word	0x00002910
        /*0318*/ 	.word	0x00000000
        /*031c*/ 	.word	0x00000000
        /*0320*/ 	.short	0x0101
        /*0322*/ 	.byte	0x3f
	.zero		1


	//   ....[26]....
        /*0324*/ 	.word	0x000049b0
        /*0328*/ 	.word	0x000000ff
        /*032c*/ 	.word	0x00034830
        /*0330*/ 	.short	0x010a
        /*0332*/ 	.byte	0x25
	.zero		1


	//   ....[27]....
        /*0334*/ 	.word	0x000049f0
        /*0338*/ 	.word	0x000000ff
        /*033c*/ 	.word	0x00034830
        /*0340*/ 	.short	0x010a
        /*0342*/ 	.byte	0x25
	.zero		1


	//   ....[28]....
        /*0344*/ 	.word	0x000052b0
        /*0348*/ 	.word	0x000000ff
        /*034c*/ 	.word	0x00034850
        /*0350*/ 	.short	0x010a
        /*0352*/ 	.byte	0x06
	.zero		1


	//   ....[29]....
        /*0354*/ 	.word	0x000052f0
        /*0358*/ 	.word	0x000000ff
        /*035c*/ 	.word	0x00034850
        /*0360*/ 	.short	0x010a
        /*0362*/ 	.byte	0x06
	.zero		1


	//   ....[30]....
        /*0364*/ 	.word	0x00007580
        /*0368*/ 	.word	0x00000003
        /*036c*/ 	.word	0x00000000
        /*0370*/ 	.short	0x0101
        /*0372*/ 	.byte	0x3f
	.zero		1


	//   ....[31]....
        /*0374*/ 	.word	0x000075b0
        /*0378*/ 	.word	0x00000037
        /*037c*/ 	.word	0x00000000
        /*0380*/ 	.short	0x0101
        /*0382*/ 	.byte	0x3f
	.zero		1


	//   ....[32]....
        /*0384*/ 	.word	0x00007c20
        /*0388*/ 	.word	0x000000ff
        /*038c*/ 	.word	0x00034830
        /*0390*/ 	.short	0x010a
        /*0392*/ 	.byte	0x06
	.zero		1


	//   ....[33]....
        /*0394*/ 	.word	0x00007c60
        /*0398*/ 	.word	0x000000ff
        /*039c*/ 	.word	0x00034830
        /*03a0*/ 	.short	0x010a
        /*03a2*/ 	.byte	0x06
	.zero		1


	//   ....[34]....
        /*03a4*/ 	.word	0x00008520
        /*03a8*/ 	.word	0x000000ff
        /*03ac*/ 	.word	0x00034850
        /*03b0*/ 	.short	0x010a
        /*03b2*/ 	.byte	0x06
	.zero		1


	//   ....[35]....
        /*03b4*/ 	.word	0x00008560
        /*03b8*/ 	.word	0x000000ff
        /*03bc*/ 	.word	0x00034850
        /*03c0*/ 	.short	0x010a
        /*03c2*/ 	.byte	0x06
	.zero		1


	//   ....[36]....
        /*03c4*/ 	.word	0x00009ee0
        /*03c8*/ 	.word	0x00000025
        /*03cc*/ 	.word	0x00000000
        /*03d0*/ 	.short	0x0101
        /*03d2*/ 	.byte	0x3f
	.zero		1


	//   ....[37]....
        /*03d4*/ 	.word	0x00009f30
        /*03d8*/ 	.word	0x0000002e
        /*03dc*/ 	.word	0x00000000
        /*03e0*/ 	.short	0x0101
        /*03e2*/ 	.byte	0x3f
	.zero		1


	//   ....[38]....
        /*03e4*/ 	.word	0x0000a8e0
        /*03e8*/ 	.word	0x000000ff
        /*03ec*/ 	.word	0x00034850
        /*03f0*/ 	.short	0x010a
        /*03f2*/ 	.byte	0x05
	.zero		1


	//   ....[39]....
        /*03f4*/ 	.word	0x0000a920
        /*03f8*/ 	.word	0x000000ff
        /*03fc*/ 	.word	0x00034850
        /*0400*/ 	.short	0x010a
        /*0402*/ 	.byte	0x05
	.zero		1


	//   ....[40]....
        /*0404*/ 	.word	0x0000ae60
        /*0408*/ 	.word	0x00000007
        /*040c*/ 	.word	0x00000000
        /*0410*/ 	.short	0x0101
        /*0412*/ 	.byte	0x3f
	.zero		1


	//   ....[41]....
        /*0414*/ 	.word	0x0000bc10
        /*0418*/ 	.word	0x000000ff
        /*041c*/ 	.word	0x00000000
        /*0420*/ 	.short	0x0101
        /*0422*/ 	.byte	0x05
	.zero		1


	//   ....[42]....
        /*0424*/ 	.word	0x0000d3d0
        /*0428*/ 	.word	0x00000008
        /*042c*/ 	.word	0x00034840
        /*0430*/ 	.short	0x010a
        /*0432*/ 	.byte	0x3f
	.zero		1


	//   ....[43]....
        /*0434*/ 	.word	0x0000d840
        /*0438*/ 	.word	0x000000ff
        /*043c*/ 	.word	0x00034820
        /*0440*/ 	.short	0x010a
        /*0442*/ 	.byte	0x26
	.zero		1


	//   ....[44]....
        /*0444*/ 	.word	0x0000db40
        /*0448*/ 	.word	0x00000003
        /*044c*/ 	.word	0x00034840
        /*0450*/ 	.short	0x010a
        /*0452*/ 	.byte	0x3f
	.zero		1


	//   ....[45]....
        /*0454*/ 	.word	0x0000dd90
        /*0458*/ 	.word	0x00000002
        /*045c*/ 	.word	0x00000060
        /*0460*/ 	.short	0x010a
        /*0462*/ 	.byte	0x3f
	.zero		1


	//   ....[46]....
        /*0464*/ 	.word	0x0000e230
        /*0468*/ 	.word	0x00000003
        /*046c*/ 	.word	0x00034840
        /*0470*/ 	.short	0x010a
        /*0472*/ 	.byte	0x3f
	.zero		1


	//   ....[47]....
        /*0474*/ 	.word	0x0000e480
        /*0478*/ 	.word	0x00000002
        /*047c*/ 	.word	0x00000060
        /*0480*/ 	.short	0x010a
        /*0482*/ 	.byte	0x3f
	.zero		1


	//   ....[48]....
        /*0484*/ 	.word	0x0000e880
        /*0488*/ 	.word	0x00000002
        /*048c*/ 	.word	0x00034840
        /*0490*/ 	.short	0x010a
        /*0492*/ 	.byte	0x3f
	.zero		1


	//   ....[49]....
        /*0494*/ 	.word	0x0000ead0
        /*0498*/ 	.word	0x00000002
        /*049c*/ 	.word	0x00000060
        /*04a0*/ 	.short	0x010a
        /*04a2*/ 	.byte	0x3f
	.zero		1


	//   ....[50]....
        /*04a4*/ 	.word	0x0000ee80
        /*04a8*/ 	.word	0x00000003
        /*04ac*/ 	.word	0x00034860
        /*04b0*/ 	.short	0x010a
        /*04b2*/ 	.byte	0x3f
	.zero		1


	//   ....[51]....
        /*04b4*/ 	.word	0x0000f250
        /*04b8*/ 	.word	0x00000007
        /*04bc*/ 	.word	0x00034820
        /*04c0*/ 	.short	0x010a
        /*04c2*/ 	.byte	0x3f
	.zero		1


	//   ....[52]....
        /*04c4*/ 	.word	0x0000f3c0
        /*04c8*/ 	.word	0x00000005
        /*04cc*/ 	.word	0x00000000
        /*04d0*/ 	.short	0x010a
        /*04d2*/ 	.byte	0x3f
	.zero		1


	//   ....[53]....
        /*04d4*/ 	.word	0x0000f430
        /*04d8*/ 	.word	0x00000003
        /*04dc*/ 	.word	0x00000000
        /*04e0*/ 	.short	0x010a
        /*04e2*/ 	.byte	0x3f
	.zero		1


	//   ....[54]....
        /*04e4*/ 	.word	0x0000f490
        /*04e8*/ 	.word	0x00000005
        /*04ec*/ 	.word	0x00000000
        /*04f0*/ 	.short	0x010a
        /*04f2*/ 	.byte	0x3f
	.zero		1


	//   ....[55]....
        /*04f4*/ 	.word	0x0000f4c0
        /*04f8*/ 	.word	0x00000003
        /*04fc*/ 	.word	0x00000000
        /*0500*/ 	.short	0x010a
        /*0502*/ 	.byte	0x3f
	.zero		1


	//   ....[56]....
        /*0504*/ 	.word	0x0000f530
        /*0508*/ 	.word	0x00000003
        /*050c*/ 	.word	0x00034800
        /*0510*/ 	.short	0x010a
        /*0512*/ 	.byte	0x3f
	.zero		1


	//   ....[57]....
        /*0514*/ 	.word	0x0000f580
        /*0518*/ 	.word	0x00000000
        /*051c*/ 	.word	0x00034830
        /*0520*/ 	.short	0x010a
        /*0522*/ 	.byte	0x3f
	.zero		1


	//   ....[58]....
        /*0524*/ 	.word	0x0000f5e0
        /*0528*/ 	.word	0x0000000c
        /*052c*/ 	.word	0x00034830
        /*0530*/ 	.short	0x010a
        /*0532*/ 	.byte	0x3f
	.zero		1


	//   ....[59]....
        /*0534*/ 	.word	0x0000f640
        /*0538*/ 	.word	0x00000005
        /*053c*/ 	.word	0x00034850
        /*0540*/ 	.short	0x010a
        /*0542*/ 	.byte	0x3f
	.zero		1


	//   ....[60]....
        /*0544*/ 	.word	0x0000f6a0
        /*0548*/ 	.word	0x0000000c
        /*054c*/ 	.word	0x00034830
        /*0550*/ 	.short	0x010a
        /*0552*/ 	.byte	0x3f
	.zero		1


	//   ....[61]....
        /*0554*/ 	.word	0x0000f700
        /*0558*/ 	.word	0x00000005
        /*055c*/ 	.word	0x00034850
        /*0560*/ 	.short	0x010a
        /*0562*/ 	.byte	0x3f
	.zero		1


	//   ....[62]....
        /*0564*/ 	.word	0x0000f760
        /*0568*/ 	.word	0x00000007
        /*056c*/ 	.word	0x00034850
        /*0570*/ 	.short	0x010a
        /*0572*/ 	.byte	0x3f
	.zero		1


	//   ....[63]....
        /*0574*/ 	.word	0x0000f8e0
        /*0578*/ 	.word	0x00000008
        /*057c*/ 	.word	0x00034840
        /*0580*/ 	.short	0x010a
        /*0582*/ 	.byte	0x3f
	.zero		1


	//   ....[64]....
        /*0584*/ 	.word	0x0000f940
        /*0588*/ 	.word	0x00000008
        /*058c*/ 	.word	0x00034820
        /*0590*/ 	.short	0x010a
        /*0592*/ 	.byte	0x3f
	.zero		1


	//   ....[65]....
        /*0594*/ 	.word	0x0000f990
        /*0598*/ 	.word	0x00000003
        /*059c*/ 	.word	0x00034840
        /*05a0*/ 	.short	0x010a
        /*05a2*/ 	.byte	0x3f
	.zero		1


	//   ....[66]....
        /*05a4*/ 	.word	0x0000f9e0
        /*05a8*/ 	.word	0x00000002
        /*05ac*/ 	.word	0x00000060
        /*05b0*/ 	.short	0x010a
        /*05b2*/ 	.byte	0x3f
	.zero		1


	//   ....[67]....
        /*05b4*/ 	.word	0x0000fa30
        /*05b8*/ 	.word	0x00000003
        /*05bc*/ 	.word	0x00034840
        /*05c0*/ 	.short	0x010a
        /*05c2*/ 	.byte	0x3f
	.zero		1


	//   ....[68]....
        /*05c4*/ 	.word	0x0000fa80
        /*05c8*/ 	.word	0x00000002
        /*05cc*/ 	.word	0x00000060
        /*05d0*/ 	.short	0x010a
        /*05d2*/ 	.byte	0x3f
	.zero		1


	//   ....[69]....
        /*05d4*/ 	.word	0x0000fad0
        /*05d8*/ 	.word	0x00000002
        /*05dc*/ 	.word	0x00034840
        /*05e0*/ 	.short	0x010a
        /*05e2*/ 	.byte	0x3f
	.zero		1


	//   ....[70]....
        /*05e4*/ 	.word	0x0000fb20
        /*05e8*/ 	.word	0x00000002
        /*05ec*/ 	.word	0x00000060
        /*05f0*/ 	.short	0x010a
        /*05f2*/ 	.byte	0x3f
	.zero		1


	//   ....[71]....
        /*05f4*/ 	.word	0x0000fb70
        /*05f8*/ 	.word	0x00000003
        /*05fc*/ 	.word	0x00034860
        /*0600*/ 	.short	0x010a
        /*0602*/ 	.byte	0x3f
	.zero		1


	//   ....[72]....
        /*0604*/ 	.word	0x0000fc50
        /*0608*/ 	.word	0x00000007
        /*060c*/ 	.word	0x00034820
        /*0610*/ 	.short	0x010a
        /*0612*/ 	.byte	0x3f
	.zero		1


	//   ....[73]....
        /*0614*/ 	.word	0x0000fca0
        /*0618*/ 	.word	0x00000005
        /*061c*/ 	.word	0x00000000
        /*0620*/ 	.short	0x010a
        /*0622*/ 	.byte	0x3f
	.zero		1


	//   ....[74]....
        /*0624*/ 	.word	0x0000fcf0
        /*0628*/ 	.word	0x00000003
        /*062c*/ 	.word	0x00000000
        /*0630*/ 	.short	0x010a
        /*0632*/ 	.byte	0x3f
	.zero		1


	//   ....[75]....
        /*0634*/ 	.word	0x0000fd40
        /*0638*/ 	.word	0x00000005
        /*063c*/ 	.word	0x00000000
        /*0640*/ 	.short	0x010a
        /*0642*/ 	.byte	0x3f
	.zero		1


	//----- nvinfo : EIATTR_NUM_MBARRIERS
	.align		4
.L_305:
        /*0644*/ 	.byte	0x03, 0x38
        /*0646*/ 	.short	0x0016


	//----- nvinfo : EIATTR_EXIT_INSTR_OFFSETS
	.align		4
        /*0648*/ 	.byte	0x04, 0x1c
        /*064a*/ 	.short	(.L_307 - .L_306)


	//   ....[0]....
.L_306:
        /*064c*/ 	.word	0x00000a30


	//   ....[1]....
        /*0650*/ 	.word	0x0000c530


	//   ....[2]....
        /*0654*/ 	.word	0x0000c590


	//   ....[3]....
        /*0658*/ 	.word	0x0000f2c0


	//   ....[4]....
        /*065c*/ 	.word	0x0000f510


	//----- nvinfo : EIATTR_MAX_THREADS
	.align		4
.L_307:
        /*0660*/ 	.byte	0x04, 0x05
        /*0662*/ 	.short	(.L_309 - .L_308)
.L_308:
        /*0664*/ 	.word	0x00000180
        /*0668*/ 	.word	0x00000001
        /*066c*/ 	.word	0x00000001


	//----- nvinfo : EIATTR_CRS_STACK_SIZE
	.align		4
.L_309:
        /*0670*/ 	.byte	0x04, 0x1e
        /*0672*/ 	.short	(.L_311 - .L_310)
.L_310:
        /*0674*/ 	.word	0x00000000


	//----- nvinfo : EIATTR_CBANK_PARAM_SIZE
	.align		4
.L_311:
        /*0678*/ 	.byte	0x03, 0x19
        /*067a*/ 	.short	0x0bf0


	//----- nvinfo : EIATTR_PARAM_CBANK
	.align		4
        /*067c*/ 	.byte	0x04, 0x0a
        /*067e*/ 	.short	(.L_313 - .L_312)
	.align		4
.L_312:
        /*0680*/ 	.word	index@(.nv.constant0._ZN7cutlass13device_kernelIN5flash11enable_sm90INS1_16FlashAttnFwdSm90INS1_25CollectiveMainloopFwdSm90ILi2EN4cute5tupleIJNS5_1CILi1EEES8_S8_EEENS6_IJNS7_ILi128EEESA_NS7_ILi192EEEEEELi128ENS_6half_tEfNS_4arch4Sm90ELb1ELb0ELb1ELb0ELb0ELb0ELb0ELb1ELb1ELb0ELb0ELb0EEENS1_21CollectiveEpilogueFwdINS6_IJSA_SA_SA_EEES9_SD_SF_Li256ELb0ELb0ELb0ELb0EEENS1_30DynamicPersistentTileSchedulerILi256ELi32ELb0ELb0ELb1EEEEEEEEEvNT_6ParamsE)
        /*0684*/ 	.short	0x0210
        /*0686*/ 	.short	0x0bf0


	//----- nvinfo : EIATTR_SW_WAR
	.align		4
.L_313:
        /*0688*/ 	.byte	0x04, 0x36
        /*068a*/ 	.short	(.L_315 - .L_314)
.L_314:
        /*068c*/ 	.word	0x00000008
.L_315:


//--------------------- .nv.info._ZN7cutlass13device_kernelIN5flash11enable_sm90INS1_16FlashAttnFwdSm90INS1_25CollectiveMainloopFwdSm90ILi2EN4cute5tupleIJNS5_1CILi1EEES8_S8_EEENS6_IJNS7_ILi128EEESA_NS7_ILi192EEEEEELi128ENS_6half_tEfNS_4arch4Sm90ELb1ELb0ELb1ELb1ELb0ELb0ELb0ELb1ELb1ELb0ELb0ELb0EEENS1_21CollectiveEpilogueFwdINS6_IJSA_SA_SA_EEES9_SD_SF_Li256ELb1ELb0ELb0ELb0EEENS1_36VarlenDynamicPersistentTileSchedulerILi128ELi128ELi256ELi32ELb0ELb0ELb1ELb1ELb1ELb1EEEEEEEEEvNT_6ParamsE --------------------------
	.section	.nv.info._ZN7cutlass13device_kernelIN5flash11enable_sm90INS1_16FlashAttnFwdSm90INS1_25CollectiveMainloopFwdSm90ILi2EN4cute5tupleIJNS5_1CILi1EEES8_S8_EEENS6_IJNS7_ILi128EEESA_NS7_ILi192EEEEEELi128ENS_6half_tEfNS_4arch4Sm90ELb1ELb0ELb1ELb1ELb0ELb0ELb0ELb1ELb1ELb0ELb0ELb0EEENS1_21CollectiveEpilogueFwdINS6_IJSA_SA_SA_EEES9_SD_SF_Li256ELb1ELb0ELb0ELb0EEENS1_36VarlenDynamicPersistentTileSchedulerILi128ELi128ELi256ELi32ELb0ELb0ELb1ELb1ELb1ELb1EEEEEEEEEvNT_6ParamsE,"",@"SHT_CUDA_INFO"
	.sectionflags	@""
	.align	4


	//----- nvinfo : EIATTR_CUDA_API_VERSION
	.align		4
        /*0000*/ 	.byte	0x04, 0x37
        /*0002*/ 	.short	(.L_317 - .L_316)
.L_316:
        /*0004*/ 	.word	0x00000082


	//----- nvinfo : EIATTR_KPARAM_INFO
	.align		4
.L_317:
        /*0008*/ 	.byte	0x04, 0x17
        /*000a*/ 	.short	(.L_319 - .L_318)
.L_318:
        /*000c*/ 	.word	0x00000000
        /*0010*/ 	.short	0x0000
        /*0012*/ 	.short	0x0070
        /*0014*/ 	.byte	0x00, 0xf0, 0x01, 0x28


	//----- nvinfo : EIATTR_SPARSE_MMA_MASK
	.align		4
.L_319:
        /*0018*/ 	.byte	0x03, 0x50
        /*001a*/ 	.short	0x0000


	//----- nvinfo : EIATTR_MAXREG_COUNT
	.align		4
        /*001c*/ 	.byte	0x03, 0x1b
        /*001e*/ 	.short	0x00a8


	//----- nvinfo : EIATTR_NUM_BARRIERS
	.align		4
        /*0020*/ 	.byte	0x02, 0x4c
        /*0022*/ 	.byte	0x09
	.zero		1


	//----- nvinfo : EIATTR_EXTERNS
	.align		4
        /*0024*/ 	.byte	0x04, 0x0f
        /*0026*/ 	.short	(.L_321 - .L_320)


	//   ....[0]....
	.align		4
.L_320:
        /*0028*/ 	.word	index@(__assertfail)


	//----- nvinfo : EIATTR_ANNOTATIONS
	.align		4
.L_321:
        /*002c*/ 	.byte	0x04, 0x55
        /*002e*/ 	.short	(.L_323 - .L_322)


	//   ....[0]....
.L_322:
        /* <DEDUP_REMOVED lines=33> */


	//----- nvinfo : EIATTR_MERCURY_ISA_VERSION
	.align		4
.L_323:
        /*0230*/ 	.byte	0x03, 0x5f
        /*0232*/ 	.short	0x0101


	//----- nvinfo : EIATTR_UNUSED_LOAD_BYTE_OFFSET
	.align		4
        /*0234*/ 	.byte	0x04, 0x44
        /*0236*/ 	.short	(.L_325 - .L_324)


	//   ....[0]....
.L_324:
        /*0238*/ 	.word	0x00000a40
        /*023c*/ 	.word	0x0000fff0


	//   ....[1]....
        /*0240*/ 	.word	0x0000b520
        /*0244*/ 	.word	0x0000fff0


	//----- nvinfo : EIATTR_INT_WARP_WIDE_INSTR_OFFSETS
	.align		4
.L_325:
        /*0248*/ 	.byte	0x04, 0x31
        /*024a*/ 	.short	(.L_327 - .L_326)


	//   ....[0]....
.L_326:
        /*024c*/ 	.word	0x00000160


	//   ....[1]....
        /*0250*/ 	.word	0x000001a0


	//   ....[2]....
        /*0254*/ 	.word	0x00000210


	//   ....[3]....
        /*0258*/ 	.word	0x0000e940


	//   ....[4]....
        /*025c*/ 	.word	0x0000e9e0


	//   ....[5]....
        /*0260*/ 	.word	0x0000ee70


	//   ....[6]....
        /*0264*/ 	.word	0x0000eea0


	//   ....[7]....
        /*0268*/ 	.word	0x0000f0b0


	//   ....[8]....
        /*026c*/ 	.word	0x0000f1a0


	//   ....[9]....
        /*0270*/ 	.word	0x000114a0


	//   ....[10]....
        /*0274*/ 	.word	0x00011540


	//----- nvinfo : EIATTR_COOP_GROUP_MASK_REGIDS
	.align		4
.L_327:
        /*0278*/ 	.byte	0x04, 0x29
        /*027a*/ 	.short	(.L_329 - .L_328)


	//   ....[0]....
.L_328:
        /*027c*/ 	.word	0xffffffff


	//   ....[1]....
        /*0280*/ 	.word	0xffffffff


	//   ....[2]....
        /*0284*/ 	.word	0xffffffff


	//   ....[3]....
        /*0288*/ 	.word	0xffffffff


	//   ....[4]....
        /*028c*/ 	.word	0xffffffff


	//   ....[5]....
        /*0290*/ 	.word	0xffffffff


	//   ....[6]....
        /*0294*/ 	.word	0xffffffff


	//   ....[7]....
        /*0298*/ 	.word	0xffffffff


	//   ....[8]....
        /*029c*/ 	.word	0xffffffff


	//   ....[9]....
        /*02a0*/ 	.word	0xffffffff


	//   ....[10]....
        /*02a4*/ 	.word	0xffffffff


	//   ....[11]....
        /*02a8*/ 	.word	0xffffffff


	//   ....[12]....
        /*02ac*/ 	.word	0xffffffff


	//   ....[13]....
        /*02b0*/ 	.word	0xffffffff


	//   ....[14]....
        /*02b4*/ 	.word	0xffffffff


	//   ....[15]....
        /*02b8*/ 	.word	0xffffffff


	//   ....[16]....
        /*02bc*/ 	.word	0xffffffff


	//   ....[17]....
        /*02c0*/ 	.word	0xffffffff


	//   ....[18]....
        /*02c4*/ 	.word	0xffffffff


	//   ....[19]....
        /*02c8*/ 	.word	0xffffffff


	//   ....[20]....
        /*02cc*/ 	.word	0xffffffff


	//   ....[21]....
        /*02d0*/ 	.word	0xffffffff


	//   ....[22]....
        /*02d4*/ 	.word	0xffffffff


	//   ....[23]....
        /*02d8*/ 	.word	0xffffffff


	//   ....[24]....
        /*02dc*/ 	.word	0xffffffff


	//   ....[25]....
        /*02e0*/ 	.word	0xffffffff


	//   ....[26]....
        /*02e4*/ 	.word	0xffffffff


	//   ....[27]....
        /*02e8*/ 	.word	0xffffffff


	//   ....[28]....
        /*02ec*/ 	.word	0xffffffff


	//   ....[29]....
        /*02f0*/ 	.word	0xffffffff


	//   ....[30]....
        /*02f4*/ 	.word	0xffffffff


	//   ....[31]....
        /*02f8*/ 	.word	0xffffffff


	//   ....[32]....
        /*02fc*/ 	.word	0xffffffff


	//   ....[33]....
        /*0300*/ 	.word	0xffffffff


	//   ....[34]....
        /*0304*/ 	.word	0xffffffff


	//   ....[35]....
        /*0308*/ 	.word	0xffffffff


	//   ....[36]....
        /*030c*/ 	.word	0xffffffff


	//   ....[37]....
        /*0310*/ 	.word	0xffffffff


	//   ....[38]....
        /*0314*/ 	.word	0xffffffff


	//   ....[39]....
        /*0318*/ 	.word	0xffffffff


	//   ....[40]....
        /*031c*/ 	.word	0xffffffff


	//   ....[41]....
        /*0320*/ 	.word	0xffffffff


	//   ....[42]....
        /*0324*/ 	.word	0xffffffff


	//   ....[43]....
        /*0328*/ 	.word	0xffffffff


	//   ....[44]....
        /*032c*/ 	.word	0xffffffff


	//   ....[45]....
        /*0330*/ 	.word	0xffffffff


	//   ....[46]....
        /*0334*/ 	.word	0xffffffff


	//   ....[47]....
        /*0338*/ 	.word	0xffffffff


	//   ....[48]....
        /*033c*/ 	.word	0xffffffff


	//   ....[49]....
        /*0340*/ 	.word	0xffffffff


	//   ....[50]....
        /*0344*/ 	.word	0xffffffff


	//   ....[51]....
        /*0348*/ 	.word	0xffffffff


	//   ....[52]....
        /*034c*/ 	.word	0xffffffff


	//   ....[53]....
        /*0350*/ 	.word	0xffffffff


	//   ....[54]....
        /*0354*/ 	.word	0xffffffff


	//   ....[55]....
        /*0358*/ 	.word	0xffffffff


	//   ....[56]....
        /*035c*/ 	.word	0xffffffff


	//   ....[57]....
        /*0360*/ 	.word	0xffffffff


	//   ....[58]....
        /*0364*/ 	.word	0x0500000f


	//   ....[59]....
        /*0368*/ 	.word	0x0500000f


	//   ....[60]....
        /*036c*/ 	.word	0x0500000f


	//   ....[61]....
        /*0370*/ 	.word	0x0500000f


	//   ....[62]....
        /*0374*/ 	.word	0x0500000f


	//   ....[63]....
        /*0378*/ 	.word	0x0500000f


	//   ....[64]....
        /*037c*/ 	.word	0x0500000f


	//   ....[65]....
        /*0380*/ 	.word	0x0500000f


	//   ....[66]....
        /*0384*/ 	.word	0x0500000f


	//   ....[67]....
        /*0388*/ 	.word	0x0500000f


	//   ....[68]....
        /*038c*/ 	.word	0x0500000f


	//   ....[69]....
        /*0390*/ 	.word	0x0500000f


	//   ....[70]....
        /*0394*/ 	.word	0x0500000f


	//   ....[71]....
        /*0398*/ 	.word	0x0500000f


	//   ....[72]....
        /*039c*/ 	.word	0x0500000f


	//   ....[73]....
        /*03a0*/ 	.word	0x0500000f


	//   ....[74]....
        /*03a4*/ 	.word	0x0500000f


	//   ....[75]....
        /*03a8*/ 	.word	0x0500000f


	//   ....[76]....
        /*03ac*/ 	.word	0x0500000f


	//----- nvinfo : EIATTR_COOP_GROUP_INSTR_OFFSETS
	.align		4
.L_329:
        /*03b0*/ 	.byte	0x04, 0x28
        /*03b2*/ 	.short	(.L_331 - .L_330)


	//   ....[0]....
.L_330:
        /*03b4*/ 	.word	0x00000060


	//   ....[1]....
        /*03b8*/ 	.word	0x00000170


	//   ....[2]....
        /*03bc*/ 	.word	0x000001c0


	//   ....[3]....
        /*03c0*/ 	.word	0x000003f0


	//   ....[4]....
        /*03c4*/ 	.word	0x00000550


	//   ....[5]....
        /*03c8*/ 	.word	0x00000670


	//   ....[6]....
        /*03cc*/ 	.word	0x000007d0


	//   ....[7]....
        /*03d0*/ 	.word	0x00001650


	//   ....[8]....
        /*03d4*/ 	.word	0x000030a0


	//   ....[9]....
        /*03d8*/ 	.word	0x00003110


	//   ....[10]....
        /*03dc*/ 	.word	0x00003b10


	//   ....[11]....
        /*03e0*/ 	.word	0x00003b80


	//   ....[12]....
        /*03e4*/ 	.word	0x00006650


	//   ....[13]....
        /*03e8*/ 	.word	0x00006810


	//   ....[14]....
        /*03ec*/ 	.word	0x00006f40


	//   ....[15]....
        /*03f0*/ 	.word	0x00006fa0


	//   ....[16]....
        /*03f4*/ 	.word	0x00009580


	//   ....[17]....
        /*03f8*/ 	.word	0x000095d0


	//   ....[18]....
        /*03fc*/ 	.word	0x00009860


	//   ....[19]....
        /*0400*/ 	.word	0x000098e0


	//   ....[20]....
        /*0404*/ 	.word	0x0000abd0


	//   ....[21]....
        /*0408*/ 	.word	0x0000ac00


	//   ....[22]....
        /*040c*/ 	.word	0x0000ad00


	//   ....[23]....
        /*0410*/ 	.word	0x0000ad30


	//   ....[24]....
        /*0414*/ 	.word	0x0000d6e0


	//   ....[25]....
        /*0418*/ 	.word	0x0000d870


	//   ....[26]....
        /*041c*/ 	.word	0x0000d8a0


	//   ....[27]....
        /*0420*/ 	.word	0x0000d8e0


	//   ....[28]....
        /*0424*/ 	.word	0x0000d950


	//   ....[29]....
        /*0428*/ 	.word	0x0000d9b0


	//   ....[30]....
        /*042c*/ 	.word	0x0000d9f0


	//   ....[31]....
        /*0430*/ 	.word	0x0000dba0


	//   ....[32]....
        /*0434*/ 	.word	0x0000dc00


	//   ....[33]....
        /*0438*/ 	.word	0x0000dc40


	//   ....[34]....
        /*043c*/ 	.word	0x0000dc80


	//   ....[35]....
        /*0440*/ 	.word	0x0000dcb0


	//   ....[36]....
        /*0444*/ 	.word	0x0000dce0


	//   ....[37]....
        /*0448*/ 	.word	0x0000dd80


	//   ....[38]....
        /*044c*/ 	.word	0x0000dde0


	//   ....[39]....
        /*0450*/ 	.word	0x0000de70


	//   ....[40]....
        /*0454*/ 	.word	0x00011950


	//   ....[41]....
        /*0458*/ 	.word	0x00011960


	//   ....[42]....
        /*045c*/ 	.word	0x00011a80


	//   ....[43]....
        /*0460*/ 	.word	0x00011ae0


	//   ....[44]....
        /*0464*/ 	.word	0x00011b20


	//   ....[45]....
        /*0468*/ 	.word	0x00011b60


	//   ....[46]....
        /*046c*/ 	.word	0x00011b90


	//   ....[47]....
        /*0470*/ 	.word	0x00011bc0


	//   ....[48]....
        /*0474*/ 	.word	0x00011d60


	//   ....[49]....
        /*0478*/ 	.word	0x00011dc0


	//   ....[50]....
        /*047c*/ 	.word	0x00011e00


	//   ....[51]....
        /*0480*/ 	.word	0x00011e40


	//   ....[52]....
        /*0484*/ 	.word	0x00011e70


	//   ....[53]....
        /*0488*/ 	.word	0x00011ea0


	//   ....[54]....
        /*048c*/ 	.word	0x00011f60


	//   ....[55]....
        /*0490*/ 	.word	0x00011f80


	//   ....[56]....
        /*0494*/ 	.word	0x00011ff0


	//   ....[57]....
        /*0498*/ 	.word	0x00012690


	//   ....[58]....
        /*049c*/ 	.word	0x00012c80


	//   ....[59]....
        /*04a0*/ 	.word	0x000130a0


	//   ....[60]....
        /*04a4*/ 	.word	0x00013130


	//   ....[61]....
        /*04a8*/ 	.word	0x000131d0


	//   ....[62]....
        /*04ac*/ 	.word	0x00013280


	//   ....[63]....
        /*04b0*/ 	.word	0x00013300


	//   ....[64]....
        /*04b4*/ 	.word	0x00013380


	//   ....[65]....
        /*04b8*/ 	.word	0x00013400


	//   ....[66]....
        /*04bc*/ 	.word	0x00013480


	//   ....[67]....
        /*04c0*/ 	.word	0x00013510


	//   ....[68]....
        /*04c4*/ 	.word	0x000135c0


	//   ....[69]....
        /*04c8*/ 	.word	0x00013640


	//   ....[70]....
        /*04cc*/ 	.word	0x000136c0


	//   ....[71]....
        /*04d0*/ 	.word	0x00013740


	//   ....[72]....
        /*04d4*/ 	.word	0x000137c0


	//   ....[73]....
        /*04d8*/ 	.word	0x00013830


	//   ....[74]....
        /*04dc*/ 	.word	0x000138d0


	//   ....[75]....
        /*04e0*/ 	.word	0x00013960


	//   ....[76]....
        /*04e4*/ 	.word	0x00013a90


	//----- nvinfo : EIATTR_REG_RECONFIG
	.align		4
.L_331:
        /*04e8*/ 	.byte	0x01, 0x54
	.zero		2


	//----- nvinfo : EIATTR_SYSCALL_OFFSETS
	.align		4
        /*04ec*/ 	.byte	0x04, 0x46
        /*04ee*/ 	.short	(.L_333 - .L_332)


	//   ....[0]....
.L_332:
        /*04f0*/ 	.word	0x00001830


	//   ....[1]....
        /*04f4*/ 	.word	0x0000eb70


	//   ....[2]....
        /*04f8*/ 	.word	0x0000ecb0


	//   ....[3]....
        /*04fc*/ 	.word	0x0000edb0


	//----- nvinfo : EIATTR_MBARRIER_INSTR_OFFSETS
	.align		4
.L_333:
        /*0500*/ 	.byte	0x04, 0x39
        /*0502*/ 	.short	(.L_335 - .L_334)


	//   ....[0]....
.L_334:
        /*0504*/ 	.word	0x000002a0
        /*0508*/ 	.word	0x000000ff
        /*050c*/ 	.word	0x00034800
        /*0510*/ 	.short	0x0100
        /*0512*/ 	.byte	0x08
	.zero		1


	//   ....[1]....
        /*0514*/ 	.word	0x000002b0
        /*0518*/ 	.word	0x000000ff
        /*051c*/ 	.word	0x00034820
        /*0520*/ 	.short	0x0100
        /*0522*/ 	.byte	0x08
	.zero		1


	//   ....[2]....
        /*0524*/ 	.word	0x000003a0
        /*0528*/ 	.word	0x000000ff
        /*052c*/ 	.word	0x00034830
        /*0530*/ 	.short	0x0100
        /*0532*/ 	.byte	0x08
	.zero		1


	//   ....[3]....
        /*0534*/ 	.word	0x000003b0
        /*0538*/ 	.word	0x000000ff
        /*053c*/ 	.word	0x00034840
        /*0540*/ 	.short	0x0100
        /*0542*/ 	.byte	0x08
	.zero		1


	//   ....[4]....
        /*0544*/ 	.word	0x000003c0
        /*0548*/ 	.word	0x000000ff
        /*054c*/ 	.word	0x00034838
        /*0550*/ 	.short	0x0100
        /*0552*/ 	.byte	0x08
	.zero		1


	//   ....[5]....
        /*0554*/ 	.word	0x000003d0
        /*0558*/ 	.word	0x000000ff
        /*055c*/ 	.word	0x00034848
        /*0560*/ 	.short	0x0100
        /*0562*/ 	.byte	0x08
	.zero		1


	//   ....[6]....
        /*0564*/ 	.word	0x00000500
        /*0568*/ 	.word	0x000000ff
        /*056c*/ 	.word	0x00034850
        /*0570*/ 	.short	0x0100
        /*0572*/ 	.byte	0x08
	.zero		1


	//   ....[7]....
        /*0574*/ 	.word	0x00000510
        /*0578*/ 	.word	0x000000ff
        /*057c*/ 	.word	0x00034860
        /*0580*/ 	.short	0x0100
        /*0582*/ 	.byte	0x08
	.zero		1


	//   ....[8]....
        /*0584*/ 	.word	0x00000520
        /*0588*/ 	.word	0x000000ff
        /*058c*/ 	.word	0x00034858
        /*0590*/ 	.short	0x0100
        /*0592*/ 	.byte	0x08
	.zero		1


	//   ....[9]....
        /*0594*/ 	.word	0x00000530
        /*0598*/ 	.word	0x000000ff
        /*059c*/ 	.word	0x00034868
        /*05a0*/ 	.short	0x0100
        /*05a2*/ 	.byte	0x08
	.zero		1


	//   ....[10]....
        /*05a4*/ 	.word	0x00000620
        /*05a8*/ 	.word	0x000000ff
        /*05ac*/ 	.word	0x00034870
        /*05b0*/ 	.short	0x0100
        /*05b2*/ 	.byte	0x06
	.zero		1


	//   ....[11]....
        /*05b4*/ 	.word	0x00000630
        /*05b8*/ 	.word	0x000000ff
        /*05bc*/ 	.word	0x00034880
        /*05c0*/ 	.short	0x0100
        /*05c2*/ 	.byte	0x06
	.zero		1


	//   ....[12]....
        /*05c4*/ 	.word	0x00000640
        /*05c8*/ 	.word	0x000000ff
        /*05cc*/ 	.word	0x00034878
        /*05d0*/ 	.short	0x0100
        /*05d2*/ 	.byte	0x06
	.zero		1


	//   ....[13]....
        /*05d4*/ 	.word	0x00000650
        /*05d8*/ 	.word	0x000000ff
        /*05dc*/ 	.word	0x00034888
        /*05e0*/ 	.short	0x0100
        /*05e2*/ 	.byte	0x06
	.zero		1


	//   ....[14]....
        /*05e4*/ 	.word	0x00000780
        /*05e8*/ 	.word	0x000000ff
        /*05ec*/ 	.word	0x00034890
        /*05f0*/ 	.short	0x0100
        /*05f2*/ 	.byte	0x08
	.zero		1


	//   ....[15]....
        /*05f4*/ 	.word	0x00000790
        /*05f8*/ 	.word	0x000000ff
        /*05fc*/ 	.word	0x000348a0
        /*0600*/ 	.short	0x0100
        /*0602*/ 	.byte	0x08
	.zero		1


	//   ....[16]....
        /*0604*/ 	.word	0x000007a0
        /*0608*/ 	.word	0x000000ff
        /*060c*/ 	.word	0x00034898
        /*0610*/ 	.short	0x0100
        /*0612*/ 	.byte	0x08
	.zero		1


	//   ....[17]....
        /*0614*/ 	.word	0x000007b0
        /*0618*/ 	.word	0x000000ff
        /*061c*/ 	.word	0x000348a8
        /*0620*/ 	.short	0x0100
        /*0622*/ 	.byte	0x08
	.zero		1


	//   ....[18]....
        /*0624*/ 	.word	0x000008e0
        /*0628*/ 	.word	0x000000ff
        /*062c*/ 	.word	0x000348b0
        /*0630*/ 	.short	0x0100
        /*0632*/ 	.byte	0x08
	.zero		1


	//   ....[19]....
        /*0634*/ 	.word	0x000008f0
        /*0638*/ 	.word	0x000000ff
        /*063c*/ 	.word	0x000348c0
        /*0640*/ 	.short	0x0100
        /*0642*/ 	.byte	0x08
	.zero		1


	//   ....[20]....
        /*0644*/ 	.word	0x00000900
        /*0648*/ 	.word	0x000000ff
        /*064c*/ 	.word	0x000348b8
        /*0650*/ 	.short	0x0100
        /*0652*/ 	.byte	0x08
	.zero		1


	//   ....[21]....
        /*0654*/ 	.word	0x00000910
        /*0658*/ 	.word	0x000000ff
        /*065c*/ 	.word	0x000348c8
        /*0660*/ 	.short	0x0100
        /*0662*/ 	.byte	0x08
	.zero		1


	//   ....[22]....
        /*0664*/ 	.word	0x000018d0
        /*0668*/ 	.word	0x000000ff
        /*066c*/ 	.word	0x00034800
        /*0670*/ 	.short	0x010a
        /*0672*/ 	.byte	0x26
	.zero		1


	//   ....[23]....
        /*0674*/ 	.word	0x00001950
        /*0678*/ 	.word	0x00000000
        /*067c*/ 	.word	0x00034830
        /*0680*/ 	.short	0x010a
        /*0682*/ 	.byte	0x3f
	.zero		1


	//   ....[24]....
        /*0684*/ 	.word	0x000019c0
        /*0688*/ 	.word	0x00000000
        /*068c*/ 	.word	0x00034830
        /*0690*/ 	.short	0x010a
        /*0692*/ 	.byte	0x3f
	.zero		1


	//   ....[25]....
        /*0694*/ 	.word	0x00002b00
        /*0698*/ 	.word	0x00000000
        /*069c*/ 	.word	0x00000000
        /*06a0*/ 	.short	0x0101
        /*06a2*/ 	.byte	0x3f
	.zero		1


	//   ....[26]....
        /*06a4*/ 	.word	0x00004b90
        /*06a8*/ 	.word	0x000000ff
        /*06ac*/ 	.word	0x00034830
        /*06b0*/ 	.short	0x010a
        /*06b2*/ 	.byte	0x08
	.zero		1


	//   ....[27]....
        /*06b4*/ 	.word	0x00004bd0
        /*06b8*/ 	.word	0x000000ff
        /*06bc*/ 	.word	0x00034830
        /*06c0*/ 	.short	0x010a
        /*06c2*/ 	.byte	0x08
	.zero		1


	//   ....[28]....
        /*06c4*/ 	.word	0x000054f0
        /*06c8*/ 	.word	0x000000ff
        /*06cc*/ 	.word	0x00034850
        /*06d0*/ 	.short	0x010a
        /*06d2*/ 	.byte	0x09
	.zero		1


	//   ....[29]....
        /*06d4*/ 	.word	0x00005530
        /*06d8*/ 	.word	0x000000ff
        /*06dc*/ 	.word	0x00034850
        /*06e0*/ 	.short	0x010a
        /*06e2*/ 	.byte	0x09
	.zero		1


	//   ....[30]....
        /*06e4*/ 	.word	0x000076e0
        /*06e8*/ 	.word	0x00000003
        /*06ec*/ 	.word	0x00000000
        /*06f0*/ 	.short	0x0101
        /*06f2*/ 	.byte	0x3f
	.zero		1


	//   ....[31]....
        /*06f4*/ 	.word	0x00007730
        /*06f8*/ 	.word	0x00000035
        /*06fc*/ 	.word	0x00000000
        /*0700*/ 	.short	0x0101
        /*0702*/ 	.byte	0x3f
	.zero		1


	//   ....[32]....
        /*0704*/ 	.word	0x00007e30
        /*0708*/ 	.word	0x000000ff
        /*070c*/ 	.word	0x00034830
        /*0710*/ 	.short	0x010a
        /*0712*/ 	.byte	0x08
	.zero		1


	//   ....[33]....
        /*0714*/ 	.word	0x00007e70
        /*0718*/ 	.word	0x000000ff
        /*071c*/ 	.word	0x00034830
        /*0720*/ 	.short	0x010a
        /*0722*/ 	.byte	0x08
	.zero		1


	//   ....[34]....
        /*0724*/ 	.word	0x00008790
        /*0728*/ 	.word	0x000000ff
        /*072c*/ 	.word	0x00034850
        /*0730*/ 	.short	0x010a
        /*0732*/ 	.byte	0x08
	.zero		1


	//   ....[35]....
        /*0734*/ 	.word	0x000087d0
        /*0738*/ 	.word	0x000000ff
        /*073c*/ 	.word	0x00034850
        /*0740*/ 	.short	0x010a
        /*0742*/ 	.byte	0x08
	.zero		1


	//   ....[36]....
        /*0744*/ 	.word	0x0000a140
        /*0748*/ 	.word	0x00000023
        /*074c*/ 	.word	0x00000000
        /*0750*/ 	.short	0x0101
        /*0752*/ 	.byte	0x3f
	.zero		1


	//   ....[37]....
        /*0754*/ 	.word	0x0000a190
        /*0758*/ 	.word	0x0000002c
        /*075c*/ 	.word	0x00000000
        /*0760*/ 	.short	0x0101
        /*0762*/ 	.byte	0x3f
	.zero		1


	//   ....[38]....
        /*0764*/ 	.word	0x0000ab40
        /*0768*/ 	.word	0x000000ff
        /*076c*/ 	.word	0x00034850
        /*0770*/ 	.short	0x010a
        /*0772*/ 	.byte	0x05
	.zero		1


	//   ....[39]....
        /*0774*/ 	.word	0x0000ab80
        /*0778*/ 	.word	0x000000ff
        /*077c*/ 	.word	0x00034850
        /*0780*/ 	.short	0x010a
        /*0782*/ 	.byte	0x05
	.zero		1


	//   ....[40]....
        /*0784*/ 	.word	0x0000b0c0
        /*0788*/ 	.word	0x00000008
        /*078c*/ 	.word	0x00000000
        /*0790*/ 	.short	0x0101
        /*0792*/ 	.byte	0x3f
	.zero		1


	//   ....[41]....
        /*0794*/ 	.word	0x0000c490
        /*0798*/ 	.word	0x00000003
        /*079c*/ 	.word	0x00000000
        /*07a0*/ 	.short	0x0101
        /*07a2*/ 	.byte	0x3f
	.zero		1


	//   ....[42]....
        /*07a4*/ 	.word	0x0000f4f0
        /*07a8*/ 	.word	0x00000008
        /*07ac*/ 	.word	0x00034840
        /*07b0*/ 	.short	0x010a
        /*07b2*/ 	.byte	0x3f
	.zero		1


	//   ....[43]....
        /*07b4*/ 	.word	0x0000faa0
        /*07b8*/ 	.word	0x00000009
        /*07bc*/ 	.word	0x00034820
        /*07c0*/ 	.short	0x010a
        /*07c2*/ 	.byte	0x3f
	.zero		1


	//   ....[44]....
        /*07c4*/ 	.word	0x0000fdd0
        /*07c8*/ 	.word	0x00000002
        /*07cc*/ 	.word	0x00034840
        /*07d0*/ 	.short	0x010a
        /*07d2*/ 	.byte	0x3f
	.zero		1


	//   ....[45]....
        /*07d4*/ 	.word	0x000100d0
        /*07d8*/ 	.word	0x00000003
        /*07dc*/ 	.word	0x00000060
        /*07e0*/ 	.short	0x010a
        /*07e2*/ 	.byte	0x3f
	.zero		1


	//   ....[46]....
        /*07e4*/ 	.word	0x000106a0
        /*07e8*/ 	.word	0x00000002
        /*07ec*/ 	.word	0x00034840
        /*07f0*/ 	.short	0x010a
        /*07f2*/ 	.byte	0x3f
	.zero		1


	//   ....[47]....
        /*07f4*/ 	.word	0x000109a0
        /*07f8*/ 	.word	0x00000003
        /*07fc*/ 	.word	0x00000060
        /*0800*/ 	.short	0x010a
        /*0802*/ 	.byte	0x3f
	.zero		1


	//   ....[48]....
        /*0804*/ 	.word	0x00010e70
        /*0808*/ 	.word	0x00000002
        /*080c*/ 	.word	0x00034840
        /*0810*/ 	.short	0x010a
        /*0812*/ 	.byte	0x3f
	.zero		1


	//   ....[49]....
        /*0814*/ 	.word	0x00011180
        /*0818*/ 	.word	0x00000002
        /*081c*/ 	.word	0x00000060
        /*0820*/ 	.short	0x010a
        /*0822*/ 	.byte	0x3f
	.zero		1


	//   ....[50]....
        /*0824*/ 	.word	0x00011600
        /*0828*/ 	.word	0x00000003
        /*082c*/ 	.word	0x00034860
        /*0830*/ 	.short	0x010a
        /*0832*/ 	.byte	0x3f
	.zero		1


	//   ....[51]....
        /*0834*/ 	.word	0x00012610
        /*0838*/ 	.word	0x00000000
        /*083c*/ 	.word	0x00034820
        /*0840*/ 	.short	0x010a
        /*0842*/ 	.byte	0x3f
	.zero		1


	//   ....[52]....
        /*0844*/ 	.word	0x000127f0
        /*0848*/ 	.word	0x00000006
        /*084c*/ 	.word	0x00000000
        /*0850*/ 	.short	0x010a
        /*0852*/ 	.byte	0x3f
	.zero		1


	//   ....[53]....
        /*0854*/ 	.word	0x00012860
        /*0858*/ 	.word	0x00000007
        /*085c*/ 	.word	0x00000000
        /*0860*/ 	.short	0x010a
        /*0862*/ 	.byte	0x3f
	.zero		1


	//   ....[54]....
        /*0864*/ 	.word	0x000128d0
        /*0868*/ 	.word	0x00000004
        /*086c*/ 	.word	0x00000000
        /*0870*/ 	.short	0x010a
        /*0872*/ 	.byte	0x3f
	.zero		1


	//   ....[55]....
        /*0874*/ 	.word	0x00012900
        /*0878*/ 	.word	0x00000003
        /*087c*/ 	.word	0x00000000
        /*0880*/ 	.short	0x010a
        /*0882*/ 	.byte	0x3f
	.zero		1


	//   ....[56]....
        /*0884*/ 	.word	0x00012970
        /*0888*/ 	.word	0x00000003
        /*088c*/ 	.word	0x00034800
        /*0890*/ 	.short	0x010a
        /*0892*/ 	.byte	0x3f
	.zero		1


	//   ....[57]....
        /*0894*/ 	.word	0x000129c0
        /*0898*/ 	.word	0x00000000
        /*089c*/ 	.word	0x00034830
        /*08a0*/ 	.short	0x010a
        /*08a2*/ 	.byte	0x3f
	.zero		1


	//   ....[58]....
        /*08a4*/ 	.word	0x00012a20
        /*08a8*/ 	.word	0x0000000a
        /*08ac*/ 	.word	0x00034830
        /*08b0*/ 	.short	0x010a
        /*08b2*/ 	.byte	0x3f
	.zero		1


	//   ....[59]....
        /*08b4*/ 	.word	0x00012a80
        /*08b8*/ 	.word	0x00000005
        /*08bc*/ 	.word	0x00034850
        /*08c0*/ 	.short	0x010a
        /*08c2*/ 	.byte	0x3f
	.zero		1


	//   ....[60]....
        /*08c4*/ 	.word	0x00012ae0
        /*08c8*/ 	.word	0x0000000a
        /*08cc*/ 	.word	0x00034830
        /*08d0*/ 	.short	0x010a
        /*08d2*/ 	.byte	0x3f
	.zero		1


	//   ....[61]....
        /*08d4*/ 	.word	0x00012b40
        /*08d8*/ 	.word	0x00000005
        /*08dc*/ 	.word	0x00034850
        /*08e0*/ 	.short	0x010a
        /*08e2*/ 	.byte	0x3f
	.zero		1


	//   ....[62]....
        /*08e4*/ 	.word	0x00012ba0
        /*08e8*/ 	.word	0x00000007
        /*08ec*/ 	.word	0x00034850
        /*08f0*/ 	.short	0x010a
        /*08f2*/ 	.byte	0x3f
	.zero		1


	//   ....[63]....
        /*08f4*/ 	.word	0x00012d40
        /*08f8*/ 	.word	0x00000008
        /*08fc*/ 	.word	0x00034840
        /*0900*/ 	.short	0x010a
        /*0902*/ 	.byte	0x3f
	.zero		1


	//   ....[64]....
        /*0904*/ 	.word	0x00012dc0
        /*0908*/ 	.word	0x00000008
        /*090c*/ 	.word	0x00034820
        /*0910*/ 	.short	0x010a
        /*0912*/ 	.byte	0x3f
	.zero		1


	//   ....[65]....
        /*0914*/ 	.word	0x00012e10
        /*0918*/ 	.word	0x00000002
        /*091c*/ 	.word	0x00034840
        /*0920*/ 	.short	0x010a
        /*0922*/ 	.byte	0x3f
	.zero		1


	//   ....[66]....
        /*0924*/ 	.word	0x00012e60
        /*0928*/ 	.word	0x00000003
        /*092c*/ 	.word	0x00000060
        /*0930*/ 	.short	0x010a
        /*0932*/ 	.byte	0x3f
	.zero		1


	//   ....[67]....
        /*0934*/ 	.word	0x00012eb0
        /*0938*/ 	.word	0x00000002
        /*093c*/ 	.word	0x00034840
        /*0940*/ 	.short	0x010a
        /*0942*/ 	.byte	0x3f
	.zero		1


	//   ....[68]....
        /*0944*/ 	.word	0x00012f00
        /*0948*/ 	.word	0x00000003
        /*094c*/ 	.word	0x00000060
        /*0950*/ 	.short	0x010a
        /*0952*/ 	.byte	0x3f
	.zero		1


	//   ....[69]....
        /*0954*/ 	.word	0x00012f50
        /*0958*/ 	.word	0x00000002
        /*095c*/ 	.word	0x00034840
        /*0960*/ 	.short	0x010a
        /*0962*/ 	.byte	0x3f
	.zero		1


	//   ....[70]....
        /*0964*/ 	.word	0x00012fa0
        /*0968*/ 	.word	0x00000002
        /*096c*/ 	.word	0x00000060
        /*0970*/ 	.short	0x010a
        /*0972*/ 	.byte	0x3f
	.zero		1


	//   ....[71]....
        /*0974*/ 	.word	0x00012ff0
        /*0978*/ 	.word	0x00000003
        /*097c*/ 	.word	0x00034860
        /*0980*/ 	.short	0x010a
        /*0982*/ 	.byte	0x3f
	.zero		1


	//   ....[72]....
        /*0984*/ 	.word	0x000139b0
        /*0988*/ 	.word	0x00000000
        /*098c*/ 	.word	0x00034820
        /*0990*/ 	.short	0x010a
        /*0992*/ 	.byte	0x3f
	.zero		1


	//   ....[73]....
        /*0994*/ 	.word	0x00013b50
        /*0998*/ 	.word	0x00000006
        /*099c*/ 	.word	0x00000000
        /*09a0*/ 	.short	0x010a
        /*09a2*/ 	.byte	0x3f
	.zero		1


	//   ....[74]....
        /*09a4*/ 	.word	0x00013ba0
        /*09a8*/ 	.word	0x00000007
        /*09ac*/ 	.word	0x00000000
        /*09b0*/ 	.short	0x010a
        /*09b2*/ 	.byte	0x3f
	.zero		1


	//   ....[75]....
        /*09b4*/ 	.word	0x00013bf0
        /*09b8*/ 	.word	0x00000004
        /*09bc*/ 	.word	0x00000000
        /*09c0*/ 	.short	0x010a
        /*09c2*/ 	.byte	0x3f
	.zero		1


	//----- nvinfo : EIATTR_NUM_MBARRIERS
	.align		4
.L_335:
        /*09c4*/ 	.byte	0x03, 0x38
        /*09c6*/ 	.short	0x0016


	//----- nvinfo : EIATTR_EXIT_INSTR_OFFSETS
	.align		4
        /*09c8*/ 	.byte	0x04, 0x1c
        /*09ca*/ 	.short	(.L_337 - .L_336)


	//   ....[0]....
.L_336:
        /*09cc*/ 	.word	0x00000a80


	//   ....[1]....
        /*09d0*/ 	.word	0x0000d6a0


	//   ....[2]....
        /*09d4*/ 	.word	0x0000d700


	//   ....[3]....
        /*09d8*/ 	.word	0x00012950


	//----- nvinfo : EIATTR_MAX_THREADS
	.align		4
.L_337:
        /*09dc*/ 	.byte	0x04, 0x05
        /*09de*/ 	.short	(.L_339 - .L_338)
.L_338:
        /*09e0*/ 	.word	0x00000180
        /*09e4*/ 	.word	0x00000001
        /*09e8*/ 	.word	0x00000001


	//----- nvinfo : EIATTR_CRS_STACK_SIZE
	.align		4
.L_339:
        /*09ec*/ 	.byte	0x04, 0x1e
        /*09ee*/ 	.short	(.L_341 - .L_340)
.L_340:
        /*09f0*/ 	.word	0x00000000


	//----- nvinfo : EIATTR_CBANK_PARAM_SIZE
	.align		4
.L_341:
        /*09f4*/ 	.byte	0x03, 0x19
        /*09f6*/ 	.short	0x0a70


	//----- nvinfo : EIATTR_PARAM_CBANK
	.align		4
        /*09f8*/ 	.byte	0x04, 0x0a
        /*09fa*/ 	.short	(.L_343 - .L_342)
	.align		4
.L_342:
        /*09fc*/ 	.word	index@(.nv.constant0._ZN7cutlass13device_kernelIN5flash11enable_sm90INS1_16FlashAttnFwdSm90INS1_25CollectiveMainloopFwdSm90ILi2EN4cute5tupleIJNS5_1CILi1EEES8_S8_EEENS6_IJNS7_ILi128EEESA_NS7_ILi192EEEEEELi128ENS_6half_tEfNS_4arch4Sm90ELb1ELb0ELb1ELb1ELb0ELb0ELb0ELb1ELb1ELb0ELb0ELb0EEENS1_21CollectiveEpilogueFwdINS6_IJSA_SA_SA_EEES9_SD_SF_Li256ELb1ELb0ELb0ELb0EEENS1_36VarlenDynamicPersistentTileSchedulerILi128ELi128ELi256ELi32ELb0ELb0ELb1ELb1ELb1ELb1EEEEEEEEEvNT_6ParamsE)
        /*0a00*/ 	.short	0x0210
        /*0a02*/ 	.short	0x0a70


	//----- nvinfo : EIATTR_SW_WAR
	.align		4
.L_343:
        /*0a04*/ 	.byte	0x04, 0x36
        /*0a06*/ 	.short	(.L_345 - .L_344)
.L_344:
        /*0a08*/ 	.word	0x00000008
.L_345:


//--------------------- .nv.info._ZN7cutlass13device_kernelIN5flash11enable_sm90INS1_16FlashAttnFwdSm90INS1_25CollectiveMainloopFwdSm90ILi2EN4cute5tupleIJNS5_1CILi1EEES8_S8_EEENS6_IJNS7_ILi128EEESA_NS7_ILi192EEEEEELi128ENS_6half_tEfNS_4arch4Sm90ELb1ELb0ELb1ELb1ELb0ELb1ELb0ELb1ELb1ELb0ELb0ELb0EEENS1_21CollectiveEpilogueFwdINS6_IJSA_SA_SA_EEES9_SD_SF_Li256ELb1ELb0ELb0ELb0EEENS1_36VarlenDynamicPersistentTileSchedulerILi128ELi128ELi256ELi32ELb0ELb0ELb1ELb1ELb1ELb1EEEEEEEEEvNT_6ParamsE --------------------------
	.section	.nv.info._ZN7cutlass13device_kernelIN5flash11enable_sm90INS1_16FlashAttnFwdSm90INS1_25CollectiveMainloopFwdSm90ILi2EN4cute5tupleIJNS5_1CILi1EEES8_S8_EEENS6_IJNS7_ILi128EEESA_NS7_ILi192EEEEEELi128ENS_6half_tEfNS_4arch4Sm90ELb1ELb0ELb1ELb1ELb0ELb1ELb0ELb1ELb1ELb0ELb0ELb0EEENS1_21CollectiveEpilogueFwdINS6_IJSA_SA_SA_EEES9_SD_SF_Li256ELb1ELb0ELb0ELb0EEENS1_36VarlenDynamicPersistentTileSchedulerILi128ELi128ELi256ELi32ELb0ELb0ELb1ELb1ELb1ELb1EEEEEEEEEvNT_6ParamsE,"",@"SHT_CUDA_INFO"
	.sectionflags	@""
	.align	4


	//----- nvinfo : EIATTR_CUDA_API_VERSION
	.align		4
        /*0000*/ 	.byte	0x04, 0x37
        /*0002*/ 	.short	(.L_347 - .L_346)
.L_346:
        /*0004*/ 	.word	0x00000082


	//----- nvinfo : EIATTR_KPARAM_INFO
	.align		4
.L_347:
        /*0008*/ 	.byte	0x04, 0x17
        /*000a*/ 	.short	(.L_349 - .L_348)
.L_348:
        /*000c*/ 	.word	0x00000000
        /*0010*/ 	.short	0x0000
        /*0012*/ 	.short	0x0070
        /*0014*/ 	.byte	0x00, 0xf0, 0x01, 0x28


	//----- nvinfo : EIATTR_SPARSE_MMA_MASK
	.align		4
.L_349:
        /*0018*/ 	.byte	0x03, 0x50
        /*001a*/ 	.short	0x0000


	//----- nvinfo : EIATTR_MAXREG_COUNT
	.align		4
        /*001c*/ 	.byte	0x03, 0x1b
        /*001e*/ 	.short	0x00a8


	//----- nvinfo : EIATTR_NUM_BARRIERS
	.align		4
        /*0020*/ 	.byte	0x02, 0x4c
        /*0022*/ 	.byte	0x10
	.zero		1


	//----- nvinfo : EIATTR_EXTERNS
	.align		4
        /*0024*/ 	.byte	0x04, 0x0f
        /*0026*/ 	.short	(.L_351 - .L_350)


	//   ....[0]....
	.align		4
.L_350:
        /*0028*/ 	.word	index@(__assertfail)


	//----- nvinfo : EIATTR_ANNOTATIONS
	.align		4
.L_351:
        /*002c*/ 	.byte	0x04, 0x55
        /*002e*/ 	.short	(.L_353 - .L_352)


	//   ....[0]....
.L_352:
        /* <DEDUP_REMOVED lines=54> */


	//----- nvinfo : EIATTR_MERCURY_ISA_VERSION
	.align		4
.L_353:
        /*0378*/ 	.byte	0x03, 0x5f
        /*037a*/ 	.short	0x0101


	//----- nvinfo : EIATTR_UNUSED_LOAD_BYTE_OFFSET
	.align		4
        /*037c*/ 	.byte	0x04, 0x44
        /*037e*/ 	.short	(.L_355 - .L_354)


	//   ....[0]....
.L_354:
        /*0380*/ 	.word	0x00000ab0
        /*0384*/ 	.word	0x0000fff0


	//   ....[1]....
        /*0388*/ 	.word	0x0001b940
        /*038c*/ 	.word	0x0000fff0


	//----- nvinfo : EIATTR_INT_WARP_WIDE_INSTR_OFFSETS
	.align		4
.L_355:
        /*0390*/ 	.byte	0x04, 0x31
        /*0392*/ 	.short	(.L_357 - .L_356)


	//   ....[0]....
.L_356:
        /*0394*/ 	.word	0x000001b0


	//   ....[1]....
        /*0398*/ 	.word	0x000001f0


	//   ....[2]....
        /*039c*/ 	.word	0x000002b0


	//   ....[3]....
        /*03a0*/ 	.word	0x0001f870


	//   ....[4]....
        /*03a4*/ 	.word	0x0001f900


	//   ....[5]....
        /*03a8*/ 	.word	0x0001fd80


	//   ....[6]....
        /*03ac*/ 	.word	0x0001fdb0


	//   ....[7]....
        /*03b0*/ 	.word	0x0001ffc0


	//   ....[8]....
        /*03b4*/ 	.word	0x000200b0


	//   ....[9]....
        /*03b8*/ 	.word	0x00022340


	//   ....[10]....
        /*03bc*/ 	.word	0x000223d0


	//----- nvinfo : EIATTR_COOP_GROUP_MASK_REGIDS
	.align		4
.L_357:
        /*03c0*/ 	.byte	0x04, 0x29
        /*03c2*/ 	.short	(.L_359 - .L_358)


	//   ....[0]....
.L_358:
        /*03c4*/ 	.word	0xffffffff


	//   ....[1]....
        /*03c8*/ 	.word	0xffffffff


	//   ....[2]....
        /*03cc*/ 	.word	0xffffffff


	//   ....[3]....
        /*03d0*/ 	.word	0xffffffff


	//   ....[4]....
        /*03d4*/ 	.word	0xffffffff


	//   ....[5]....
        /*03d8*/ 	.word	0xffffffff


	//   ....[6]....
        /*03dc*/ 	.word	0xffffffff


	//   ....[7]....
        /*03e0*/ 	.word	0xffffffff


	//   ....[8]....
        /*03e4*/ 	.word	0xffffffff


	//   ....[9]....
        /*03e8*/ 	.word	0xffffffff


	//   ....[10]....
        /*03ec*/ 	.word	0xffffffff


	//   ....[11]....
        /*03f0*/ 	.word	0xffffffff


	//   ....[12]....
        /*03f4*/ 	.word	0xffffffff


	//   ....[13]....
        /*03f8*/ 	.word	0xffffffff


	//   ....[14]....
        /*03fc*/ 	.word	0xffffffff


	//   ....[15]....
        /*0400*/ 	.word	0xffffffff


	//   ....[16]....
        /*0404*/ 	.word	0xffffffff


	//   ....[17]....
        /*0408*/ 	.word	0xffffffff


	//   ....[18]....
        /*040c*/ 	.word	0xffffffff


	//   ....[19]....
        /*0410*/ 	.word	0xffffffff


	//   ....[20]....
        /*0414*/ 	.word	0xffffffff


	//   ....[21]....
        /*0418*/ 	.word	0xffffffff


	//   ....[22]....
        /*041c*/ 	.word	0xffffffff


	//   ....[23]....
        /*0420*/ 	.word	0xffffffff


	//   ....[24]....
        /*0424*/ 	.word	0xffffffff


	//   ....[25]....
        /*0428*/ 	.word	0xffffffff


	//   ....[26]....
        /*042c*/ 	.word	0xffffffff


	//   ....[27]....
        /*0430*/ 	.word	0xffffffff


	//   ....[28]....
        /*0434*/ 	.word	0xffffffff


	//   ....[29]....
        /*0438*/ 	.word	0xffffffff


	//   ....[30]....
        /*043c*/ 	.word	0xffffffff


	//   ....[31]....
        /*0440*/ 	.word	0xffffffff


	//   ....[32]....
        /*0444*/ 	.word	0xffffffff


	//   ....[33]....
        /*0448*/ 	.word	0xffffffff


	//   ....[34]....
        /*044c*/ 	.word	0xffffffff


	//   ....[35]....
        /*0450*/ 	.word	0xffffffff


	//   ....[36]....
        /*0454*/ 	.word	0xffffffff


	//   ....[37]....
        /*0458*/ 	.word	0xffffffff


	//   ....[38]....
        /*045c*/ 	.word	0xffffffff


	//   ....[39]....
        /*0460*/ 	.word	0xffffffff


	//   ....[40]....
        /*0464*/ 	.word	0xffffffff


	//   ....[41]....
        /*0468*/ 	.word	0xffffffff


	//   ....[42]....
        /*046c*/ 	.word	0xffffffff


	//   ....[43]....
        /*0470*/ 	.word	0xffffffff


	//   ....[44]....
        /*0474*/ 	.word	0xffffffff


	//   ....[45]....
        /*0478*/ 	.word	0xffffffff


	//   ....[46]....
        /*047c*/ 	.word	0xffffffff


	//   ....[47]....
        /*0480*/ 	.word	0xffffffff


	//   ....[48]....
        /*0484*/ 	.word	0xffffffff


	//   ....[49]....
        /*0488*/ 	.word	0xffffffff


	//   ....[50]....
        /*048c*/ 	.word	0xffffffff


	//   ....[51]....
        /*0490*/ 	.word	0xffffffff


	//   ....[52]....
        /*0494*/ 	.word	0xffffffff


	//   ....[53]....
        /*0498*/ 	.word	0xffffffff


	//   ....[54]....
        /*049c*/ 	.word	0xffffffff


	//   ....[55]....
        /*04a0*/ 	.word	0xffffffff


	//   ....[56]....
        /*04a4*/ 	.word	0xffffffff


	//   ....[57]....
        /*04a8*/ 	.word	0xffffffff


	//   ....[58]....
        /*04ac*/ 	.word	0x0500000f


	//   ....[59]....
        /*04b0*/ 	.word	0x0500000f


	//   ....[60]....
        /*04b4*/ 	.word	0x0500000f


	//   ....[61]....
        /*04b8*/ 	.word	0x0500000f


	//   ....[62]....
        /*04bc*/ 	.word	0x0500000f


	//   ....[63]....
        /*04c0*/ 	.word	0x0500000f


	//   ....[64]....
        /*04c4*/ 	.word	0x0500000f


	//   ....[65]....
        /*04c8*/ 	.word	0x0500000f


	//   ....[66]....
        /*04cc*/ 	.word	0x0500000f


	//   ....[67]....
        /*04d0*/ 	.word	0x0500000f


	//   ....[68]....
        /*04d4*/ 	.word	0x0500000f


	//   ....[69]....
        /*04d8*/ 	.word	0x0500000f


	//   ....[70]....
        /*04dc*/ 	.word	0x0500000f


	//   ....[71]....
        /*04e0*/ 	.word	0x0500000f


	//   ....[72]....
        /*04e4*/ 	.word	0x0500000f


	//   ....[73]....
        /*04e8*/ 	.word	0x0500000f


	//   ....[74]....
        /*04ec*/ 	.word	0x0500000f


	//   ....[75]....
        /*04f0*/ 	.word	0x0500000f


	//   ....[76]....
        /*04f4*/ 	.word	0x0500000f


	//   ....[77]....
        /*04f8*/ 	.word	0x0500000f


	//   ....[78]....
        /*04fc*/ 	.word	0x0500000f


	//   ....[79]....
        /*0500*/ 	.word	0x0500000f


	//   ....[80]....
        /*0504*/ 	.word	0x0500000f


	//   ....[81]....
        /*0508*/ 	.word	0x0500000f


	//   ....[82]....
        /*050c*/ 	.word	0x0500000f


	//   ....[83]....
        /*0510*/ 	.word	0x0500000f


	//   ....[84]....
        /*0514*/ 	.word	0x0500000f


	//   ....[85]....
        /*0518*/ 	.word	0x0500000f


	//   ....[86]....
        /*051c*/ 	.word	0x0500000f


	//   ....[87]....
        /*0520*/ 	.word	0x0500000f


	//   ....[88]....
        /*0524*/ 	.word	0x0500000f


	//   ....[89]....
        /*0528*/ 	.word	0x0500000f


	//   ....[90]....
        /*052c*/ 	.word	0x0500000f


	//   ....[91]....
        /*0530*/ 	.word	0x0500000f


	//   ....[92]....
        /*0534*/ 	.word	0x0500000f


	//   ....[93]....
        /*0538*/ 	.word	0x0500000f


	//----- nvinfo : EIATTR_COOP_GROUP_INSTR_OFFSETS
	.align		4
.L_359:
        /*053c*/ 	.byte	0x04, 0x28
        /*053e*/ 	.short	(.L_361 - .L_360)


	//   ....[0]....
.L_360:
        /*0540*/ 	.word	0x00000060


	//   ....[1]....
        /*0544*/ 	.word	0x000001c0


	//   ....[2]....
        /*0548*/ 	.word	0x000002c0


	//   ....[3]....
        /*054c*/ 	.word	0x00000430


	//   ....[4]....
        /*0550*/ 	.word	0x00000590


	//   ....[5]....
        /*0554*/ 	.word	0x000006b0


	//   ....[6]....
        /*0558*/ 	.word	0x00000810


	//   ....[7]....
        /*055c*/ 	.word	0x0000a380


	//   ....[8]....
        /*0560*/ 	.word	0x00012cd0


	//   ....[9]....
        /*0564*/ 	.word	0x00012d40


	//   ....[10]....
        /*0568*/ 	.word	0x00013750


	//   ....[11]....
        /*056c*/ 	.word	0x000137a0


	//   ....[12]....
        /*0570*/ 	.word	0x00016510


	//   ....[13]....
        /*0574*/ 	.word	0x00016540


	//   ....[14]....
        /*0578*/ 	.word	0x00017050


	//   ....[15]....
        /*057c*/ 	.word	0x000170a0


	//   ....[16]....
        /*0580*/ 	.word	0x00019520


	//   ....[17]....
        /*0584*/ 	.word	0x00019580


	//   ....[18]....
        /*0588*/ 	.word	0x00019cd0


	//   ....[19]....
        /*058c*/ 	.word	0x00019d30


	//   ....[20]....
        /*0590*/ 	.word	0x0001afb0


	//   ....[21]....
        /*0594*/ 	.word	0x0001aff0


	//   ....[22]....
        /*0598*/ 	.word	0x0001b0d0


	//   ....[23]....
        /*059c*/ 	.word	0x0001b3d0


	//   ....[24]....
        /*05a0*/ 	.word	0x0001d700


	//   ....[25]....
        /*05a4*/ 	.word	0x0001d870


	//   ....[26]....
        /*05a8*/ 	.word	0x0001d8a0


	//   ....[27]....
        /*05ac*/ 	.word	0x0001d8e0


	//   ....[28]....
        /*05b0*/ 	.word	0x0001d950


	//   ....[29]....
        /*05b4*/ 	.word	0x0001d9b0


	//   ....[30]....
        /*05b8*/ 	.word	0x0001d9f0


	//   ....[31]....
        /*05bc*/ 	.word	0x0001db90


	//   ....[32]....
        /*05c0*/ 	.word	0x0001dbf0


	//   ....[33]....
        /*05c4*/ 	.word	0x0001dc30


	//   ....[34]....
        /*05c8*/ 	.word	0x0001dc70


	//   ....[35]....
        /*05cc*/ 	.word	0x0001dca0


	//   ....[36]....
        /*05d0*/ 	.word	0x0001dcd0


	//   ....[37]....
        /*05d4*/ 	.word	0x0001dd60


	//   ....[38]....
        /*05d8*/ 	.word	0x0001ddc0


	//   ....[39]....
        /*05dc*/ 	.word	0x0001de50


	//   ....[40]....
        /*05e0*/ 	.word	0x000227e0


	//   ....[41]....
        /*05e4*/ 	.word	0x000227f0


	//   ....[42]....
        /*05e8*/ 	.word	0x00022900


	//   ....[43]....
        /*05ec*/ 	.word	0x00022960


	//   ....[44]....
        /*05f0*/ 	.word	0x000229a0


	//   ....[45]....
        /*05f4*/ 	.word	0x000229e0


	//   ....[46]....
        /*05f8*/ 	.word	0x00022a10


	//   ....[47]....
        /*05fc*/ 	.word	0x00022a40


	//   ....[48]....
        /*0600*/ 	.word	0x00022bd0


	//   ....[49]....
        /*0604*/ 	.word	0x00022c30


	//   ....[50]....
        /*0608*/ 	.word	0x00022c70


	//   ....[51]....
        /*060c*/ 	.word	0x00022cb0


	//   ....[52]....
        /*0610*/ 	.word	0x00022ce0


	//   ....[53]....
        /*0614*/ 	.word	0x00022d10


	//   ....[54]....
        /*0618*/ 	.word	0x00022dd0


	//   ....[55]....
        /*061c*/ 	.word	0x00022df0


	//   ....[56]....
        /*0620*/ 	.word	0x00022e60


	//   ....[57]....
        /*0624*/ 	.word	0x000234f0


	//   ....[58]....
        /*0628*/ 	.word	0x00023930


	//   ....[59]....
        /*062c*/ 	.word	0x000239d0


	//   ....[60]....
        /*0630*/ 	.word	0x00023a70


	//   ....[61]....
        /*0634*/ 	.word	0x00023b10


	//   ....[62]....
        /*0638*/ 	.word	0x00023bb0


	//   ....[63]....
        /*063c*/ 	.word	0x00023c50


	//   ....[64]....
        /*0640*/ 	.word	0x00023cf0


	//   ....[65]....
        /*0644*/ 	.word	0x00023d90


	//   ....[66]....
        /*0648*/ 	.word	0x00023e80


	//   ....[67]....
        /*064c*/ 	.word	0x00023f20


	//   ....[68]....
        /*0650*/ 	.word	0x00023fc0


	//   ....[69]....
        /*0654*/ 	.word	0x00024060


	//   ....[70]....
        /*0658*/ 	.word	0x00024100


	//   ....[71]....
        /*065c*/ 	.word	0x000241a0


	//   ....[72]....
        /*0660*/ 	.word	0x00024240


	//   ....[73]....
        /*0664*/ 	.word	0x000242e0


	//   ....[74]....
        /*0668*/ 	.word	0x000245e0


	//   ....[75]....
        /*066c*/ 	.word	0x000248c0


	//   ....[76]....
        /*0670*/ 	.word	0x00024ce0


	//   ....[77]....
        /*0674*/ 	.word	0x00024d70


	//   ....[78]....
        /*0678*/ 	.word	0x00024e10


	//   ....[79]....
        /*067c*/ 	.word	0x00024ec0


	//   ....[80]....
        /*0680*/ 	.word	0x00024f40


	//   ....[81]....
        /*0684*/ 	.word	0x00024fc0


	//   ....[82]....
        /*0688*/ 	.word	0x00025040


	//   ....[83]....
        /*068c*/ 	.word	0x000250c0


	//   ....[84]....
        /*0690*/ 	.word	0x00025150


	//   ....[85]....
        /*0694*/ 	.word	0x00025200


	//   ....[86]....
        /*0698*/ 	.word	0x00025280


	//   ....[87]....
        /*069c*/ 	.word	0x00025300


	//   ....[88]....
        /*06a0*/ 	.word	0x00025380


	//   ....[89]....
        /*06a4*/ 	.word	0x00025400


	//   ....[90]....
        /*06a8*/ 	.word	0x00025470


	//   ....[91]....
        /*06ac*/ 	.word	0x00025510


	//   ....[92]....
        /*06b0*/ 	.word	0x000255a0


	//   ....[93]....
        /*06b4*/ 	.word	0x000256d0


	//----- nvinfo : EIATTR_REG_RECONFIG
	.align		4
.L_361:
        /*06b8*/ 	.byte	0x01, 0x54
	.zero		2


	//----- nvinfo : EIATTR_SYSCALL_OFFSETS
	.align		4
        /*06bc*/ 	.byte	0x04, 0x46
        /*06be*/ 	.short	(.L_363 - .L_362)


	//   ....[0]....
.L_362:
        /*06c0*/ 	.word	0x00001910


	//   ....[1]....
        /*06c4*/ 	.word	0x00001a60


	//   ....[2]....
        /*06c8*/ 	.word	0x0000a510


	//   ....[3]....
        /*06cc*/ 	.word	0x0000a980


	//   ....[4]....
        /*06d0*/ 	.word	0x0001fa90


	//   ....[5]....
        /*06d4*/ 	.word	0x0001fbd0


	//   ....[6]....
        /*06d8*/ 	.word	0x0001fcd0


	//----- nvinfo : EIATTR_MBARRIER_INSTR_OFFSETS
	.align		4
.L_363:
        /*06dc*/ 	.byte	0x04, 0x39
        /*06de*/ 	.short	(.L_365 - .L_364)


	//   ....[0]....
.L_364:
        /*06e0*/ 	.word	0x000002e0
        /*06e4*/ 	.word	0x000000ff
        /*06e8*/ 	.word	0x00034800
        /*06ec*/ 	.short	0x0100
        /*06ee*/ 	.byte	0x08
	.zero		1


	//   ....[1]....
        /*06f0*/ 	.word	0x000002f0
        /*06f4*/ 	.word	0x000000ff
        /*06f8*/ 	.word	0x00034820
        /*06fc*/ 	.short	0x0100
        /*06fe*/ 	.byte	0x08
	.zero		1


	//   ....[2]....
        /*0700*/ 	.word	0x000003e0
        /*0704*/ 	.word	0x000000ff
        /*0708*/ 	.word	0x00034830
        /*070c*/ 	.short	0x0100
        /*070e*/ 	.byte	0x08
	.zero		1


	//   ....[3]....
        /*0710*/ 	.word	0x000003f0
        /*0714*/ 	.word	0x000000ff
        /*0718*/ 	.word	0x00034840
        /*071c*/ 	.short	0x0100
        /*071e*/ 	.byte	0x08
	.zero		1


	//   ....[4]....
        /*0720*/ 	.word	0x00000400
        /*0724*/ 	.word	0x000000ff
        /*0728*/ 	.word	0x00034838
        /*072c*/ 	.short	0x0100
        /*072e*/ 	.byte	0x08
	.zero		1


	//   ....[5]....
        /*0730*/ 	.word	0x00000410
        /*0734*/ 	.word	0x000000ff
        /*0738*/ 	.word	0x00034848
        /*073c*/ 	.short	0x0100
        /*073e*/ 	.byte	0x08
	.zero		1


	//   ....[6]....
        /*0740*/ 	.word	0x00000540
        /*0744*/ 	.word	0x000000ff
        /*0748*/ 	.word	0x00034850
        /*074c*/ 	.short	0x0100
        /*074e*/ 	.byte	0x08
	.zero		1


	//   ....[7]....
        /*0750*/ 	.word	0x00000550
        /*0754*/ 	.word	0x000000ff
        /*0758*/ 	.word	0x00034860
        /*075c*/ 	.short	0x0100
        /*075e*/ 	.byte	0x08
	.zero		1


	//   ....[8]....
        /*0760*/ 	.word	0x00000560
        /*0764*/ 	.word	0x000000ff
        /*0768*/ 	.word	0x00034858
        /*076c*/ 	.short	0x0100
        /*076e*/ 	.byte	0x08
	.zero		1


	//   ....[9]....
        /*0770*/ 	.word	0x00000570
        /*0774*/ 	.word	0x000000ff
        /*0778*/ 	.word	0x00034868
        /*077c*/ 	.short	0x0100
        /*077e*/ 	.byte	0x08
	.zero		1


	//   ....[10]....
        /*0780*/ 	.word	0x00000660
        /*0784*/ 	.word	0x000000ff
        /*0788*/ 	.word	0x00034870
        /*078c*/ 	.short	0x0100
        /*078e*/ 	.byte	0x06
	.zero		1


	//   ....[11]....
        /*0790*/ 	.word	0x00000670
        /*0794*/ 	.word	0x000000ff
        /*0798*/ 	.word	0x00034880
        /*079c*/ 	.short	0x0100
        /*079e*/ 	.byte	0x06
	.zero		1


	//   ....[12]....
        /*07a0*/ 	.word	0x00000680
        /*07a4*/ 	.word	0x000000ff
        /*07a8*/ 	.word	0x00034878
        /*07ac*/ 	.short	0x0100
        /*07ae*/ 	.byte	0x06
	.zero		1


	//   ....[13]....
        /*07b0*/ 	.word	0x00000690
        /*07b4*/ 	.word	0x000000ff
        /*07b8*/ 	.word	0x00034888
        /*07bc*/ 	.short	0x0100
        /*07be*/ 	.byte	0x06
	.zero		1


	//   ....[14]....
        /*07c0*/ 	.word	0x000007c0
        /*07c4*/ 	.word	0x000000ff
        /*07c8*/ 	.word	0x00034890
        /*07cc*/ 	.short	0x0100
        /*07ce*/ 	.byte	0x08
	.zero		1


	//   ....[15]....
        /*07d0*/ 	.word	0x000007d0
        /*07d4*/ 	.word	0x000000ff
        /*07d8*/ 	.word	0x000348a0
        /*07dc*/ 	.short	0x0100
        /*07de*/ 	.byte	0x08
	.zero		1


	//   ....[16]....
        /*07e0*/ 	.word	0x000007e0
        /*07e4*/ 	.word	0x000000ff
        /*07e8*/ 	.word	0x00034898
        /*07ec*/ 	.short	0x0100
        /*07ee*/ 	.byte	0x08
	.zero		1


	//   ....[17]....
        /*07f0*/ 	.word	0x000007f0
        /*07f4*/ 	.word	0x000000ff
        /*07f8*/ 	.word	0x000348a8
        /*07fc*/ 	.short	0x0100
        /*07fe*/ 	.byte	0x08
	.zero		1


	//   ....[18]....
        /*0800*/ 	.word	0x00000920
        /*0804*/ 	.word	0x000000ff
        /*0808*/ 	.word	0x000348b0
        /*080c*/ 	.short	0x0100
        /*080e*/ 	.byte	0x08
	.zero		1


	//   ....[19]....
        /*0810*/ 	.word	0x00000930
        /*0814*/ 	.word	0x000000ff
        /*0818*/ 	.word	0x000348c0
        /*081c*/ 	.short	0x0100
        /*081e*/ 	.byte	0x08
	.zero		1


	//   ....[20]....
        /*0820*/ 	.word	0x00000940
        /*0824*/ 	.word	0x000000ff
        /*0828*/ 	.word	0x000348b8
        /*082c*/ 	.short	0x0100
        /*082e*/ 	.byte	0x08
	.zero		1


	//   ....[21]....
        /*0830*/ 	.word	0x00000950
        /*0834*/ 	.word	0x000000ff
        /*0838*/ 	.word	0x000348c8
        /*083c*/ 	.short	0x0100
        /*083e*/ 	.byte	0x08
	.zero		1


	//   ....[22]....
        /*0840*/ 	.word	0x00003540
        /*0844*/ 	.word	0x00000003
        /*0848*/ 	.word	0x00034890
        /*084c*/ 	.short	0x010a
        /*084e*/ 	.byte	0x3f
	.zero		1


	//   ....[23]....
        /*0850*/ 	.word	0x000067a0
        /*0854*/ 	.word	0x00000003
        /*0858*/ 	.word	0x00034890
        /*085c*/ 	.short	0x010a
        /*085e*/ 	.byte	0x3f
	.zero		1


	//   ....[24]....
        /*0860*/ 	.word	0x00009770
        /*0864*/ 	.word	0x00000003
        /*0868*/ 	.word	0x00034890
        /*086c*/ 	.short	0x010a
        /*086e*/ 	.byte	0x3f
	.zero		1


	//   ....[25]....
        /*0870*/ 	.word	0x00009b40
        /*0874*/ 	.word	0x00000024
        /*0878*/ 	.word	0x00000000
        /*087c*/ 	.short	0x0101
        /*087e*/ 	.byte	0x3f
	.zero		1


	//   ....[26]....
        /*0880*/ 	.word	0x00009b80
        /*0884*/ 	.word	0x00000003
        /*0888*/ 	.word	0x000348b0
        /*088c*/ 	.short	0x010a
        /*088e*/ 	.byte	0x3f
	.zero		1


	//   ....[27]....
        /*0890*/ 	.word	0x0000a050
        /*0894*/ 	.word	0x00000003
        /*0898*/ 	.word	0x00000000
        /*089c*/ 	.short	0x0101
        /*089e*/ 	.byte	0x3f
	.zero		1


	//   ....[28]....
        /*08a0*/ 	.word	0x0000a590
        /*08a4*/ 	.word	0x00000012
        /*08a8*/ 	.word	0x00034800
        /*08ac*/ 	.short	0x010a
        /*08ae*/ 	.byte	0x3f
	.zero		1


	//   ....[29]....
        /*08b0*/ 	.word	0x0000a5e0
        /*08b4*/ 	.word	0x00000012
        /*08b8*/ 	.word	0x00034800
        /*08bc*/ 	.short	0x010a
        /*08be*/ 	.byte	0x3f
	.zero		1


	//   ....[30]....
        /*08c0*/ 	.word	0x0000b950
        /*08c4*/ 	.word	0x00000012
        /*08c8*/ 	.word	0x00034800
        /*08cc*/ 	.short	0x010a
        /*08ce*/ 	.byte	0x3f
	.zero		1


	//   ....[31]....
        /*08d0*/ 	.word	0x0000eac0
        /*08d4*/ 	.word	0x00000012
        /*08d8*/ 	.word	0x00034800
        /*08dc*/ 	.short	0x010a
        /*08de*/ 	.byte	0x3f
	.zero		1


	//   ....[32]....
        /*08e0*/ 	.word	0x000112e0
        /*08e4*/ 	.word	0x00000000
        /*08e8*/ 	.word	0x00034830
        /*08ec*/ 	.short	0x010a
        /*08ee*/ 	.byte	0x3f
	.zero		1


	//   ....[33]....
        /*08f0*/ 	.word	0x00011360
        /*08f4*/ 	.word	0x00000000
        /*08f8*/ 	.word	0x00034830
        /*08fc*/ 	.short	0x010a
        /*08fe*/ 	.byte	0x3f
	.zero		1


	//   ....[34]....
        /*0900*/ 	.word	0x00012720
        /*0904*/ 	.word	0x00000000
        /*0908*/ 	.word	0x00000000
        /*090c*/ 	.short	0x0101
        /*090e*/ 	.byte	0x3f
	.zero		1


	//   ....[35]....
        /*0910*/ 	.word	0x000147f0
        /*0914*/ 	.word	0x0000000e
        /*0918*/ 	.word	0x00034830
        /*091c*/ 	.short	0x010a
        /*091e*/ 	.byte	0x3f
	.zero		1


	//   ....[36]....
        /*0920*/ 	.word	0x00014860
        /*0924*/ 	.word	0x0000000e
        /*0928*/ 	.word	0x00034830
        /*092c*/ 	.short	0x010a
        /*092e*/ 	.byte	0x3f
	.zero		1


	//   ....[37]....
        /*0930*/ 	.word	0x000153e0
        /*0934*/ 	.word	0x0000000f
        /*0938*/ 	.word	0x00034850
        /*093c*/ 	.short	0x010a
        /*093e*/ 	.byte	0x3f
	.zero		1


	//   ....[38]....
        /*0940*/ 	.word	0x00015430
        /*0944*/ 	.word	0x0000000f
        /*0948*/ 	.word	0x00034850
        /*094c*/ 	.short	0x010a
        /*094e*/ 	.byte	0x3f
	.zero		1


	//   ....[39]....
        /*0950*/ 	.word	0x00017a30
        /*0954*/ 	.word	0x0000000e
        /*0958*/ 	.word	0x00000000
        /*095c*/ 	.short	0x0101
        /*095e*/ 	.byte	0x3f
	.zero		1


	//   ....[40]....
        /*0960*/ 	.word	0x00017a80
        /*0964*/ 	.word	0x0000000f
        /*0968*/ 	.word	0x00000000
        /*096c*/ 	.short	0x0101
        /*096e*/ 	.byte	0x3f
	.zero		1


	//   ....[41]....
        /*0970*/ 	.word	0x00017e10
        /*0974*/ 	.word	0x00000008
        /*0978*/ 	.word	0x00034830
        /*097c*/ 	.short	0x010a
        /*097e*/ 	.byte	0x3f
	.zero		1


	//   ....[42]....
        /*0980*/ 	.word	0x00017e80
        /*0984*/ 	.word	0x00000008
        /*0988*/ 	.word	0x00034830
        /*098c*/ 	.short	0x010a
        /*098e*/ 	.byte	0x3f
	.zero		1


	//   ....[43]....
        /*0990*/ 	.word	0x00018a00
        /*0994*/ 	.word	0x0000000e
        /*0998*/ 	.word	0x00034850
        /*099c*/ 	.short	0x010a
        /*099e*/ 	.byte	0x3f
	.zero		1


	//   ....[44]....
        /*09a0*/ 	.word	0x00018a50
        /*09a4*/ 	.word	0x0000000e
        /*09a8*/ 	.word	0x00034850
        /*09ac*/ 	.short	0x010a
        /*09ae*/ 	.byte	0x3f
	.zero		1


	//   ....[45]....
        /*09b0*/ 	.word	0x0001a360
        /*09b4*/ 	.word	0x00000007
        /*09b8*/ 	.word	0x00000000
        /*09bc*/ 	.short	0x0101
        /*09be*/ 	.byte	0x3f
	.zero		1


	//   ....[46]....
        /*09c0*/ 	.word	0x0001a520
        /*09c4*/ 	.word	0x0000000d
        /*09c8*/ 	.word	0x00000000
        /*09cc*/ 	.short	0x0101
        /*09ce*/ 	.byte	0x3f
	.zero		1


	//   ....[47]....
        /*09d0*/ 	.word	0x0001ae90
        /*09d4*/ 	.word	0x0000000b
        /*09d8*/ 	.word	0x00034850
        /*09dc*/ 	.short	0x010a
        /*09de*/ 	.byte	0x3f
	.zero		1


	//   ....[48]....
        /*09e0*/ 	.word	0x0001af30
        /*09e4*/ 	.word	0x0000000b
        /*09e8*/ 	.word	0x00034850
        /*09ec*/ 	.short	0x010a
        /*09ee*/ 	.byte	0x3f
	.zero		1


	//   ....[49]....
        /*09f0*/ 	.word	0x0001b4c0
        /*09f4*/ 	.word	0x0000000a
        /*09f8*/ 	.word	0x00000000
        /*09fc*/ 	.short	0x0101
        /*09fe*/ 	.byte	0x3f
	.zero		1


	//   ....[50]....
        /*0a00*/ 	.word	0x0001c710
        /*0a04*/ 	.word	0x00000000
        /*0a08*/ 	.word	0x00000000
        /*0a0c*/ 	.short	0x0101
        /*0a0e*/ 	.byte	0x3f
	.zero		1


	//   ....[51]....
        /*0a10*/ 	.word	0x0001eb80
        /*0a14*/ 	.word	0x00000005
        /*0a18*/ 	.word	0x00034820
        /*0a1c*/ 	.short	0x010a
        /*0a1e*/ 	.byte	0x3f
	.zero		1


	//   ....[52]....
        /*0a20*/ 	.word	0x0001ec10
        /*0a24*/ 	.word	0x00000006
        /*0a28*/ 	.word	0x000348a0
        /*0a2c*/ 	.short	0x010a
        /*0a2e*/ 	.byte	0x3f
	.zero		1


	//   ....[53]....
        /*0a30*/ 	.word	0x0001eea0
        /*0a34*/ 	.word	0x00000006
        /*0a38*/ 	.word	0x000348c0
        /*0a3c*/ 	.short	0x010a
        /*0a3e*/ 	.byte	0x3f
	.zero		1


	//   ....[54]....
        /*0a40*/ 	.word	0x0001f260
        /*0a44*/ 	.word	0x00000007
        /*0a48*/ 	.word	0x000348a0
        /*0a4c*/ 	.short	0x010a
        /*0a4e*/ 	.byte	0x3f
	.zero		1


	//   ....[55]....
        /*0a50*/ 	.word	0x0001f4d0
        /*0a54*/ 	.word	0x00000007
        /*0a58*/ 	.word	0x000348c0
        /*0a5c*/ 	.short	0x010a
        /*0a5e*/ 	.byte	0x3f
	.zero		1


	//   ....[56]....
        /*0a60*/ 	.word	0x000203e0
        /*0a64*/ 	.word	0x00000007
        /*0a68*/ 	.word	0x00034840
        /*0a6c*/ 	.short	0x010a
        /*0a6e*/ 	.byte	0x3f
	.zero		1


	//   ....[57]....
        /*0a70*/ 	.word	0x00020990
        /*0a74*/ 	.word	0x0000000a
        /*0a78*/ 	.word	0x00034820
        /*0a7c*/ 	.short	0x010a
        /*0a7e*/ 	.byte	0x3f
	.zero		1


	//   ....[58]....
        /*0a80*/ 	.word	0x00020ca0
        /*0a84*/ 	.word	0x00000007
        /*0a88*/ 	.word	0x00034840
        /*0a8c*/ 	.short	0x010a
        /*0a8e*/ 	.byte	0x3f
	.zero		1


	//   ....[59]....
        /*0a90*/ 	.word	0x00020fa0
        /*0a94*/ 	.word	0x00000008
        /*0a98*/ 	.word	0x00000060
        /*0a9c*/ 	.short	0x010a
        /*0a9e*/ 	.byte	0x3f
	.zero		1


	//   ....[60]....
        /*0aa0*/ 	.word	0x00021560
        /*0aa4*/ 	.word	0x00000002
        /*0aa8*/ 	.word	0x00034840
        /*0aac*/ 	.short	0x010a
        /*0aae*/ 	.byte	0x3f
	.zero		1


	//   ....[61]....
        /*0ab0*/ 	.word	0x00021860
        /*0ab4*/ 	.word	0x00000003
        /*0ab8*/ 	.word	0x00000060
        /*0abc*/ 	.short	0x010a
        /*0abe*/ 	.byte	0x3f
	.zero		1


	//   ....[62]....
        /*0ac0*/ 	.word	0x00021d20
        /*0ac4*/ 	.word	0x00000002
        /*0ac8*/ 	.word	0x00034840
        /*0acc*/ 	.short	0x010a
        /*0ace*/ 	.byte	0x3f
	.zero		1


	//   ....[63]....
        /*0ad0*/ 	.word	0x00022030
        /*0ad4*/ 	.word	0x00000002
        /*0ad8*/ 	.word	0x00000060
        /*0adc*/ 	.short	0x010a
        /*0ade*/ 	.byte	0x3f
	.zero		1


	//   ....[64]....
        /*0ae0*/ 	.word	0x00022490
        /*0ae4*/ 	.word	0x00000003
        /*0ae8*/ 	.word	0x00034860
        /*0aec*/ 	.short	0x010a
        /*0aee*/ 	.byte	0x3f
	.zero		1


	//   ....[65]....
        /*0af0*/ 	.word	0x00023470
        /*0af4*/ 	.word	0x00000000
        /*0af8*/ 	.word	0x00034820
        /*0afc*/ 	.short	0x010a
        /*0afe*/ 	.byte	0x3f
	.zero		1


	//   ....[66]....
        /*0b00*/ 	.word	0x00023620
        /*0b04*/ 	.word	0x00000006
        /*0b08*/ 	.word	0x00000000
        /*0b0c*/ 	.short	0x010a
        /*0b0e*/ 	.byte	0x3f
	.zero		1


	//   ....[67]....
        /*0b10*/ 	.word	0x00023690
        /*0b14*/ 	.word	0x00000007
        /*0b18*/ 	.word	0x00000000
        /*0b1c*/ 	.short	0x010a
        /*0b1e*/ 	.byte	0x3f
	.zero		1


	//   ....[68]....
        /*0b20*/ 	.word	0x00023700
        /*0b24*/ 	.word	0x00000004
        /*0b28*/ 	.word	0x00000000
        /*0b2c*/ 	.short	0x010a
        /*0b2e*/ 	.byte	0x3f
	.zero		1


	//   ....[69]....
        /*0b30*/ 	.word	0x00023730
        /*0b34*/ 	.word	0x00000003
        /*0b38*/ 	.word	0x00000000
        /*0b3c*/ 	.short	0x010a
        /*0b3e*/ 	.byte	0x3f
	.zero		1


	//   ....[70]....
        /*0b40*/ 	.word	0x00023790
        /*0b44*/ 	.word	0x00000003
        /*0b48*/ 	.word	0x00034890
        /*0b4c*/ 	.short	0x010a
        /*0b4e*/ 	.byte	0x3f
	.zero		1


	//   ....[71]....
        /*0b50*/ 	.word	0x000237e0
        /*0b54*/ 	.word	0x00000003
        /*0b58*/ 	.word	0x00034890
        /*0b5c*/ 	.short	0x010a
        /*0b5e*/ 	.byte	0x3f
	.zero		1


	//   ....[72]....
        /*0b60*/ 	.word	0x00023830
        /*0b64*/ 	.word	0x00000003
        /*0b68*/ 	.word	0x00034890
        /*0b6c*/ 	.short	0x010a
        /*0b6e*/ 	.byte	0x3f
	.zero		1


	//   ....[73]....
        /*0b70*/ 	.word	0x00023880
        /*0b74*/ 	.word	0x00000003
        /*0b78*/ 	.word	0x000348b0
        /*0b7c*/ 	.short	0x010a
        /*0b7e*/ 	.byte	0x3f
	.zero		1


	//   ....[74]....
        /*0b80*/ 	.word	0x00023dd0
        /*0b84*/ 	.word	0x00000012
        /*0b88*/ 	.word	0x00034800
        /*0b8c*/ 	.short	0x010a
        /*0b8e*/ 	.byte	0x3f
	.zero		1


	//   ....[75]....
        /*0b90*/ 	.word	0x00024320
        /*0b94*/ 	.word	0x00000012
        /*0b98*/ 	.word	0x00034800
        /*0b9c*/ 	.short	0x010a
        /*0b9e*/ 	.byte	0x3f
	.zero		1


	//   ....[76]....
        /*0ba0*/ 	.word	0x00024370
        /*0ba4*/ 	.word	0x00000000
        /*0ba8*/ 	.word	0x00034830
        /*0bac*/ 	.short	0x010a
        /*0bae*/ 	.byte	0x3f
	.zero		1


	//   ....[77]....
        /*0bb0*/ 	.word	0x000243c0
        /*0bb4*/ 	.word	0x0000000e
        /*0bb8*/ 	.word	0x00034830
        /*0bbc*/ 	.short	0x010a
        /*0bbe*/ 	.byte	0x3f
	.zero		1


	//   ....[78]....
        /*0bc0*/ 	.word	0x00024410
        /*0bc4*/ 	.word	0x0000000f
        /*0bc8*/ 	.word	0x00034850
        /*0bcc*/ 	.short	0x010a
        /*0bce*/ 	.byte	0x3f
	.zero		1


	//   ....[79]....
        /*0bd0*/ 	.word	0x00024460
        /*0bd4*/ 	.word	0x00000008
        /*0bd8*/ 	.word	0x00034830
        /*0bdc*/ 	.short	0x010a
        /*0bde*/ 	.byte	0x3f
	.zero		1


	//   ....[80]....
        /*0be0*/ 	.word	0x000244b0
        /*0be4*/ 	.word	0x0000000e
        /*0be8*/ 	.word	0x00034850
        /*0bec*/ 	.short	0x010a
        /*0bee*/ 	.byte	0x3f
	.zero		1


	//   ....[81]....
        /*0bf0*/ 	.word	0x00024500
        /*0bf4*/ 	.word	0x0000000b
        /*0bf8*/ 	.word	0x00034850
        /*0bfc*/ 	.short	0x010a
        /*0bfe*/ 	.byte	0x3f
	.zero		1


	//   ....[82]....
        /*0c00*/ 	.word	0x000246a0
        /*0c04*/ 	.word	0x00000005
        /*0c08*/ 	.word	0x00034820
        /*0c0c*/ 	.short	0x010a
        /*0c0e*/ 	.byte	0x3f
	.zero		1


	//   ....[83]....
        /*0c10*/ 	.word	0x000246f0
        /*0c14*/ 	.word	0x00000006
        /*0c18*/ 	.word	0x000348a0
        /*0c1c*/ 	.short	0x010a
        /*0c1e*/ 	.byte	0x3f
	.zero		1


	//   ....[84]....
        /*0c20*/ 	.word	0x00024740
        /*0c24*/ 	.word	0x00000006
        /*0c28*/ 	.word	0x000348c0
        /*0c2c*/ 	.short	0x010a
        /*0c2e*/ 	.byte	0x3f
	.zero		1


	//   ....[85]....
        /*0c30*/ 	.word	0x00024790
        /*0c34*/ 	.word	0x00000007
        /*0c38*/ 	.word	0x000348a0
        /*0c3c*/ 	.short	0x010a
        /*0c3e*/ 	.byte	0x3f
	.zero		1


	//   ....[86]....
        /*0c40*/ 	.word	0x000247e0
        /*0c44*/ 	.word	0x00000007
        /*0c48*/ 	.word	0x000348c0
        /*0c4c*/ 	.short	0x010a
        /*0c4e*/ 	.byte	0x3f
	.zero		1


	//   ....[87]....
        /*0c50*/ 	.word	0x00024980
        /*0c54*/ 	.word	0x00000007
        /*0c58*/ 	.word	0x00034840
        /*0c5c*/ 	.short	0x010a
        /*0c5e*/ 	.byte	0x3f
	.zero		1


	//   ....[88]....
        /*0c60*/ 	.word	0x00024a00
        /*0c64*/ 	.word	0x00000003
        /*0c68*/ 	.word	0x00034820
        /*0c6c*/ 	.short	0x010a
        /*0c6e*/ 	.byte	0x3f
	.zero		1


	//   ....[89]....
        /*0c70*/ 	.word	0x00024a50
        /*0c74*/ 	.word	0x00000007
        /*0c78*/ 	.word	0x00034840
        /*0c7c*/ 	.short	0x010a
        /*0c7e*/ 	.byte	0x3f
	.zero		1


	//   ....[90]....
        /*0c80*/ 	.word	0x00024aa0
        /*0c84*/ 	.word	0x00000008
        /*0c88*/ 	.word	0x00000060
        /*0c8c*/ 	.short	0x010a
        /*0c8e*/ 	.byte	0x3f
	.zero		1


	//   ....[91]....
        /*0c90*/ 	.word	0x00024af0
        /*0c94*/ 	.word	0x00000002
        /*0c98*/ 	.word	0x00034840
        /*0c9c*/ 	.short	0x010a
        /*0c9e*/ 	.byte	0x3f
	.zero		1


	//   ....[92]....
        /*0ca0*/ 	.word	0x00024b40
        /*0ca4*/ 	.word	0x00000003
        /*0ca8*/ 	.word	0x00000060
        /*0cac*/ 	.short	0x010a
        /*0cae*/ 	.byte	0x3f
	.zero		1


	//   ....[93]....
        /*0cb0*/ 	.word	0x00024b90
        /*0cb4*/ 	.word	0x00000002
        /*0cb8*/ 	.word	0x00034840
        /*0cbc*/ 	.short	0x010a
        /*0cbe*/ 	.byte	0x3f
	.zero		1


	//   ....[94]....
        /*0cc0*/ 	.word	0x00024be0
        /*0cc4*/ 	.word	0x00000002
        /*0cc8*/ 	.word	0x00000060
        /*0ccc*/ 	.short	0x010a
        /*0cce*/ 	.byte	0x3f
	.zero		1


	//   ....[95]....
        /*0cd0*/ 	.word	0x00024c30
        /*0cd4*/ 	.word	0x00000003
        /*0cd8*/ 	.word	0x00034860
        /*0cdc*/ 	.short	0x010a
        /*0cde*/ 	.byte	0x3f
	.zero		1


	//   ....[96]....
        /*0ce0*/ 	.word	0x000255f0
        /*0ce4*/ 	.word	0x00000000
        /*0ce8*/ 	.word	0x00034820
        /*0cec*/ 	.short	0x010a
        /*0cee*/ 	.byte	0x3f
	.zero		1


	//   ....[97]....
        /*0cf0*/ 	.word	0x00025790
        /*0cf4*/ 	.word	0x00000006
        /*0cf8*/ 	.word	0x00000000
        /*0cfc*/ 	.short	0x010a
        /*0cfe*/ 	.byte	0x3f
	.zero		1


	//   ....[98]....
        /*0d00*/ 	.word	0x000257e0
        /*0d04*/ 	.word	0x00000007
        /*0d08*/ 	.word	0x00000000
        /*0d0c*/ 	.short	0x010a
        /*0d0e*/ 	.byte	0x3f
	.zero		1


	//   ....[99]....
        /*0d10*/ 	.word	0x00025830
        /*0d14*/ 	.word	0x00000004
        /*0d18*/ 	.word	0x00000000
        /*0d1c*/ 	.short	0x010a
        /*0d1e*/ 	.byte	0x3f
	.zero		1


	//----- nvinfo : EIATTR_NUM_MBARRIERS
	.align		4
.L_365:
        /*0d20*/ 	.byte	0x03, 0x38
        /*0d22*/ 	.short	0x0016


	//----- nvinfo : EIATTR_EXIT_INSTR_OFFSETS
	.align		4
        /*0d24*/ 	.byte	0x04, 0x1c
        /*0d26*/ 	.short	(.L_367 - .L_366)


	//   ....[0]....
.L_366:
        /*0d28*/ 	.word	0x00023780


	//----- nvinfo : EIATTR_MAX_THREADS
	.align		4
.L_367:
        /*0d2c*/ 	.byte	0x04, 0x05
        /*0d2e*/ 	.short	(.L_369 - .L_368)
.L_368:
        /*0d30*/ 	.word	0x00000180
        /*0d34*/ 	.word	0x00000001
        /*0d38*/ 	.word	0x00000001


	//----- nvinfo : EIATTR_CRS_STACK_SIZE
	.align		4
.L_369:
        /*0d3c*/ 	.byte	0x04, 0x1e
        /*0d3e*/ 	.short	(.L_371 - .L_370)
.L_370:
        /*0d40*/ 	.word	0x00000000


	//----- nvinfo : EIATTR_CBANK_PARAM_SIZE
	.align		4
.L_371:
        /*0d44*/ 	.byte	0x03, 0x19
        /*0d46*/ 	.short	0x0a70


	//----- nvinfo : EIATTR_PARAM_CBANK
	.align		4
        /*0d48*/ 	.byte	0x04, 0x0a
        /*0d4a*/ 	.short	(.L_373 - .L_372)
	.align		4
.L_372:
        /*0d4c*/ 	.word	index@(.nv.constant0._ZN7cutlass13device_kernelIN5flash11enable_sm90INS1_16FlashAttnFwdSm90INS1_25CollectiveMainloopFwdSm90ILi2EN4cute5tupleIJNS5_1CILi1EEES8_S8_EEENS6_IJNS7_ILi128EEESA_NS7_ILi192EEEEEELi128ENS_6half_tEfNS_4arch4Sm90ELb1ELb0ELb1ELb1ELb0ELb1ELb0ELb1ELb1ELb0ELb0ELb0EEENS1_21CollectiveEpilogueFwdINS6_IJSA_SA_SA_EEES9_SD_SF_Li256ELb1ELb0ELb0ELb0EEENS1_36VarlenDynamicPersistentTileSchedulerILi128ELi128ELi256ELi32ELb0ELb0ELb1ELb1ELb1ELb1EEEEEEEEEvNT_6ParamsE)
        /*0d50*/ 	.short	0x0210
        /*0d52*/ 	.short	0x0a70


	//----- nvinfo : EIATTR_SW_WAR
	.align		4
.L_373:
        /*0d54*/ 	.byte	0x04, 0x36
        /*0d56*/ 	.short	(.L_375 - .L_374)
.L_374:
        /*0d58*/ 	.word	0x00000008
.L_375:


//--------------------- .nv.callgraph             --------------------------
	.section	.nv.callgraph,"",@"SHT_CUDA_CALLGRAPH"
	.align	4
	.sectionentsize	8
	.align		4
        /*0000*/ 	.word	0x00000000
	.align		4
        /*0004*/ 	.word	0xffffffff
	.align		4
        /*0008*/ 	.word	index@(_ZN7cutlass13device_kernelIN5flash11enable_sm90INS1_16FlashAttnFwdSm90INS1_25CollectiveMainloopFwdSm90ILi2EN4cute5tupleIJNS5_1CILi1EEES8_S8_EEENS6_IJNS7_ILi128EEESA_NS7_ILi192EEEEEELi128ENS_6half_tEfNS_4arch4Sm90ELb0ELb0ELb1ELb0ELb0ELb0ELb0ELb1ELb1ELb0ELb0ELb0EEENS1_21CollectiveEpilogueFwdINS6_IJSA_SA_SA_EEES9_SD_SF_Li256ELb0ELb0ELb0ELb0EEENS1_29StaticPersistentTileSchedulerILb0EEEEEEEEEvNT_6ParamsE)
	.align		4
        /*000c*/ 	.word	index@(__assertfail)
	.align		4
        /*0010*/ 	.word	index@(_ZN7cutlass13device_kernelIN5flash11enable_sm90INS1_16FlashAttnFwdSm90INS1_25CollectiveMainloopFwdSm90ILi2EN4cute5tupleIJNS5_1CILi2EEENS7_ILi1EEES9_EEENS6_IJNS7_ILi128EEESB_NS7_ILi192EEEEEELi128ENS_6half_tEfNS_4arch4Sm90ELb0ELb0ELb1ELb0ELb0ELb0ELb0ELb1ELb1ELb0ELb0ELb0EEENS1_21CollectiveEpilogueFwdINS6_IJSB_SB_SB_EEESA_SE_SG_Li256ELb0ELb0ELb0ELb0EEENS1_29StaticPersistentTileSchedulerILb0EEEEEEEEEvNT_6ParamsE)
	.align		4
        /*0014*/ 	.word	index@(__assertfail)
	.align		4
        /*0018*/ 	.word	index@(_ZN7cutlass13device_kernelIN5flash11enable_sm90INS1_16FlashAttnFwdSm90INS1_25CollectiveMainloopFwdSm90ILi2EN4cute5tupleIJNS5_1CILi1EEES8_S8_EEENS6_IJNS7_ILi128EEESA_NS7_ILi192EEEEEELi128ENS_6half_tEfNS_4arch4Sm90ELb0ELb0ELb1ELb1ELb0ELb0ELb0ELb1ELb1ELb0ELb0ELb0EEENS1_21CollectiveEpilogueFwdINS6_IJSA_SA_SA_EEES9_SD_SF_Li256ELb1ELb0ELb0ELb0EEENS1_36VarlenDynamicPersistentTileSchedulerILi128ELi128ELi256ELi32ELb0ELb0ELb1ELb0ELb1ELb1EEEEEEEEEvNT_6ParamsE)
	.align		4
        /*001c*/ 	.word	index@(__assertfail)
	.align		4
        /*0020*/ 	.word	index@(_ZN7cutlass13device_kernelIN5flash11enable_sm90INS1_16FlashAttnFwdSm90INS1_25CollectiveMainloopFwdSm90ILi2EN4cute5tupleIJNS5_1CILi1EEES8_S8_EEENS6_IJNS7_ILi128EEESA_NS7_ILi192EEEEEELi128ENS_6half_tEfNS_4arch4Sm90ELb0ELb0ELb1ELb1ELb0ELb1ELb0ELb1ELb1ELb0ELb0ELb0EEENS1_21CollectiveEpilogueFwdINS6_IJSA_SA_SA_EEES9_SD_SF_Li256ELb1ELb0ELb0ELb0EEENS1_36VarlenDynamicPersistentTileSchedulerILi128ELi128ELi256ELi32ELb0ELb0ELb1ELb0ELb1ELb1EEEEEEEEEvNT_6ParamsE)
	.align		4
        /*0024*/ 	.word	index@(__assertfail)
	.align		4
        /*0028*/ 	.word	index@(_ZN7cutlass13device_kernelIN5flash11enable_sm90INS1_16FlashAttnFwdSm90INS1_25CollectiveMainloopFwdSm90ILi2EN4cute5tupleIJNS5_1CILi1EEES8_S8_EEENS6_IJNS7_ILi128EEENS7_ILi96EEENS7_ILi192EEEEEELi128ENS_6half_tEfNS_4arch4Sm90ELb0ELb1ELb1ELb0ELb0ELb0ELb0ELb1ELb1ELb0ELb0ELb0EEENS1_21CollectiveEpilogueFwdINS6_IJSA_SA_SB_EEES9_SE_SG_Li256ELb0ELb0ELb0ELb0EEENS1_30DynamicPersistentTileSchedulerILi256ELi32ELb0ELb0ELb1EEEEEEEEEvNT_6ParamsE)
	.align		4
        /*002c*/ 	.word	index@(__assertfail)
	.align		4
        /*0030*/ 	.word	index@(_ZN7cutlass13device_kernelIN5flash11enable_sm90INS1_16FlashAttnFwdSm90INS1_25CollectiveMainloopFwdSm90ILi2EN4cute5tupleIJNS5_1CILi1EEES8_S8_EEENS6_IJNS7_ILi128EEENS7_ILi96EEENS7_ILi192EEEEEELi128ENS_6half_tEfNS_4arch4Sm90ELb0ELb1ELb1ELb1ELb0ELb0ELb0ELb1ELb1ELb0ELb0ELb0EEENS1_21CollectiveEpilogueFwdINS6_IJSA_SA_SB_EEES9_SE_SG_Li256ELb1ELb0ELb0ELb0EEENS1_36VarlenDynamicPersistentTileSchedulerILi128ELi96ELi256ELi32ELb0ELb0ELb1ELb1ELb0ELb1EEEEEEEEEvNT_6ParamsE)
	.align		4
        /*0034*/ 	.word	index@(__assertfail)
	.align		4
        /*0038*/ 	.word	index@(_ZN7cutlass13device_kernelIN5flash11enable_sm90INS1_16FlashAttnFwdSm90INS1_25CollectiveMainloopFwdSm90ILi2EN4cute5tupleIJNS5_1CILi1EEES8_S8_EEENS6_IJNS7_ILi128EEENS7_ILi96EEENS7_ILi192EEEEEELi128ENS_6half_tEfNS_4arch4Sm90ELb0ELb1ELb1ELb1ELb0ELb1ELb0ELb1ELb1ELb0ELb0ELb0EEENS1_21CollectiveEpilogueFwdINS6_IJSA_SA_SB_EEES9_SE_SG_Li256ELb1ELb0ELb0ELb0EEENS1_36VarlenDynamicPersistentTileSchedulerILi128ELi96ELi256ELi32ELb0ELb0ELb1ELb1ELb0ELb1EEEEEEEEEvNT_6ParamsE)
	.align		4
        /*003c*/ 	.word	index@(__assertfail)
	.align		4
        /*0040*/ 	.word	index@(_ZN7cutlass13device_kernelIN5flash11enable_sm90INS1_16FlashAttnFwdSm90INS1_25CollectiveMainloopFwdSm90ILi2EN4cute5tupleIJNS5_1CILi1EEES8_S8_EEENS6_IJNS7_ILi128EEESA_NS7_ILi192EEEEEELi128ENS_6half_tEfNS_4arch4Sm90ELb1ELb0ELb1ELb0ELb0ELb0ELb0ELb1ELb1ELb0ELb0ELb0EEENS1_21CollectiveEpilogueFwdINS6_IJSA_SA_SA_EEES9_SD_SF_Li256ELb0ELb0ELb0ELb0EEENS1_30DynamicPersistentTileSchedulerILi256ELi32ELb0ELb0ELb1EEEEEEEEEvNT_6ParamsE)
	.align		4
        /*0044*/ 	.word	index@(__assertfail)
	.align		4
        /*0048*/ 	.word	index@(_ZN7cutlass13device_kernelIN5flash11enable_sm90INS1_16FlashAttnFwdSm90INS1_25CollectiveMainloopFwdSm90ILi2EN4cute5tupleIJNS5_1CILi1EEES8_S8_EEENS6_IJNS7_ILi128EEESA_NS7_ILi192EEEEEELi128ENS_6half_tEfNS_4arch4Sm90ELb1ELb0ELb1ELb1ELb0ELb0ELb0ELb1ELb1ELb0ELb0ELb0EEENS1_21CollectiveEpilogueFwdINS6_IJSA_SA_SA_EEES9_SD_SF_Li256ELb1ELb0ELb0ELb0EEENS1_36VarlenDynamicPersistentTileSchedulerILi128ELi128ELi256ELi32ELb0ELb0ELb1ELb1ELb1ELb1EEEEEEEEEvNT_6ParamsE)
	.align		4
        /*004c*/ 	.word	index@(__assertfail)
	.align		4
        /*0050*/ 	.word	index@(_ZN7cutlass13device_kernelIN5flash11enable_sm90INS1_16FlashAttnFwdSm90INS1_25CollectiveMainloopFwdSm90ILi2EN4cute5tupleIJNS5_1CILi1EEES8_S8_EEENS6_IJNS7_ILi128EEESA_NS7_ILi192EEEEEELi128ENS_6half_tEfNS_4arch4Sm90ELb1ELb0ELb1ELb1ELb0ELb1ELb0ELb1ELb1ELb0ELb0ELb0EEENS1_21CollectiveEpilogueFwdINS6_IJSA_SA_SA_EEES9_SD_SF_Li256ELb1ELb0ELb0ELb0EEENS1_36VarlenDynamicPersistentTileSchedulerILi128ELi128ELi256ELi32ELb0ELb0ELb1ELb1ELb1ELb1EEEEEEEEEvNT_6ParamsE)
	.align		4
        /*0054*/ 	.word	index@(__assertfail)
	.align		4
        /*0058*/ 	.word	0x00000000
	.align		4
        /*005c*/ 	.word	0xfffffffe
	.align		4
        /*0060*/ 	.word	0x00000000
	.align		4
        /*0064*/ 	.word	0xfffffffd
	.align		4
        /*0068*/ 	.word	0x00000000
	.align		4
        /*006c*/ 	.word	0xfffffffc


//--------------------- .nv.constant4             --------------------------
	.section	.nv.constant4,"a",@progbits
	.align	8
	.align		8
.nv.constant4:
        /*0000*/ 	.dword	__assertfail
	.align		8
        /*0008*/ 	.dword	__unnamed_1
	.align		8
        /*0010*/ 	.dword	__unnamed_2
	.align		8
        /*0018*/ 	.dword	__unnamed_3
	.align		8
        /*0020*/ 	.dword	__unnamed_4
	.align		8
        /*0028*/ 	.dword	__unnamed_5
	.align		8
        /*0030*/ 	.dword	__unnamed_6
	.align		8
        /*0038*/ 	.dword	__unnamed_7
	.align		8
        /*0040*/ 	.dword	__unnamed_8
	.align		8
        /*0048*/ 	.dword	__unnamed_9
	.align		8
        /*0050*/ 	.dword	__unnamed_10
	.align		8
        /*0058*/ 	.dword	__unnamed_11
	.align		8
        /*0060*/ 	.dword	_ZN78_INTERNAL_62a4a2dc_42_flash_fwd_hdim192_128_fp16_softcap_sm90_cu_a7f3af4d_38924cuda3std3__45__cpo5beginE
	.align		8
        /*0068*/ 	.dword	_ZN78_INTERNAL_62a4a2dc_42_flash_fwd_hdim192_128_fp16_softcap_sm90_cu_a7f3af4d_38924cuda3std3__45__cpo3endE
	.align		8
        /*0070*/ 	.dword	_ZN78_INTERNAL_62a4a2dc_42_flash_fwd_hdim192_128_fp16_softcap_sm90_cu_a7f3af4d_38924cuda3std3__45__cpo6cbeginE
	.align		8
        /*0078*/ 	.dword	_ZN78_INTERNAL_62a4a2dc_42_flash_fwd_hdim192_128_fp16_softcap_sm90_cu_a7f3af4d_38924cuda3std3__45__cpo4cendE
	.align		8
        /*0080*/ 	.dword	_ZN78_INTERNAL_62a4a2dc_42_flash_fwd_hdim192_128_fp16_softcap_sm90_cu_a7f3af4d_38924cuda3std3__480_GLOBAL__N__62a4a2dc_42_flash_fwd_hdim192_128_fp16_softcap_sm90_cu_a7f3af4d_38926ignoreE
	.align		8
        /*0088*/ 	.dword	_ZN78_INTERNAL_62a4a2dc_42_flash_fwd_hdim192_128_fp16_softcap_sm90_cu_a7f3af4d_38924cuda3std3__419piecewise_constructE
	.align		8
        /*0090*/ 	.dword	_ZN78_INTERNAL_62a4a2dc_42_flash_fwd_hdim192_128_fp16_softcap_sm90_cu_a7f3af4d_38924cuda3std3__48in_placeE
	.align		8
        /*0098*/ 	.dword	_ZN78_INTERNAL_62a4a2dc_42_flash_fwd_hdim192_128_fp16_softcap_sm90_cu_a7f3af4d_38924cuda3std6ranges3__45__cpo4swapE
	.align		8
        /*00a0*/ 	.dword	_ZN78_INTERNAL_62a4a2dc_42_flash_fwd_hdim192_128_fp16_softcap_sm90_cu_a7f3af4d_38924cuda3std6ranges3__45__cpo9iter_moveE
	.align		8
        /*00a8*/ 	.dword	_ZN78_INTERNAL_62a4a2dc_42_flash_fwd_hdim192_128_fp16_softcap_sm90_cu_a7f3af4d_38924cute7productE
	.align		8
        /*00b0*/ 	.dword	_ZN78_INTERNAL_62a4a2dc_42_flash_fwd_hdim192_128_fp16_softcap_sm90_cu_a7f3af4d_38924cute1_E
	.align		8
        /*00b8*/ 	.dword	$str$23
	.align		8
        /*00c0*/ 	.dword	$str$24


//--------------------- .text._ZN7cutlass13device_kernelIN5flash11enable_sm90INS1_16FlashAttnFwdSm90INS1_25CollectiveMainloopFwdSm90ILi2EN4cute5tupleIJNS5_1CILi1EEES8_S8_EEENS6_IJNS7_ILi128EEESA_NS7_ILi192EEEEEELi128ENS_6half_tEfNS_4arch4Sm90ELb0ELb0ELb1ELb0ELb0ELb0ELb0ELb1ELb1ELb0ELb0ELb0EEENS1_21CollectiveEpilogueFwdINS6_IJSA_SA_SA_EEES9_SD_SF_Li256ELb0ELb0ELb0ELb0EEENS1_29StaticPersistentTileSchedulerILb0EEEEEEEEEvNT_6ParamsE --------------------------
	.section	.text._ZN7cutlass13device_kernelIN5flash11enable_sm90INS1_16FlashAttnFwdSm90INS1_25CollectiveMainloopFwdSm90ILi2EN4cute5tupleIJNS5_1CILi1EEES8_S8_EEENS6_IJNS7_ILi128EEESA_NS7_ILi192EEEEEELi128ENS_6half_tEfNS_4arch4Sm90ELb0ELb0ELb1ELb0ELb0ELb0ELb0ELb1ELb1ELb0ELb0ELb0EEENS1_21CollectiveEpilogueFwdINS6_IJSA_SA_SA_EEES9_SD_SF_Li256ELb0ELb0ELb0ELb0EEENS1_29StaticPersistentTileSchedulerILb0EEEEEEEEEvNT_6ParamsE,"ax",@progbits
	.align	128
.text._ZN7cutlass13device_kernelIN5flash11enable_sm90INS1_16FlashAttnFwdSm90INS1_25CollectiveMainloopFwdSm90ILi2EN4cute5tupleIJNS5_1CILi1EEES8_S8_EEENS6_IJNS7_ILi128EEESA_NS7_ILi192EEEEEELi128ENS_6half_tEfNS_4arch4Sm90ELb0ELb0ELb1ELb0ELb0ELb0ELb0ELb1ELb1ELb0ELb0ELb0EEENS1_21CollectiveEpilogueFwdINS6_IJSA_SA_SA_EEES9_SD_SF_Li256ELb0ELb0ELb0ELb0EEENS1_29StaticPersistentTileSchedulerILb0EEEEEEEEEvNT_6ParamsE:
        .type           _ZN7cutlass13device_kernelIN5flash11enable_sm90INS1_16FlashAttnFwdSm90INS1_25CollectiveMainloopFwdSm90ILi2EN4cute5tupleIJNS5_1CILi1EEES8_S8_EEENS6_IJNS7_ILi128EEESA_NS7_ILi192EEEEEELi128ENS_6half_tEfNS_4arch4Sm90ELb0ELb0ELb1ELb0ELb0ELb0ELb0ELb1ELb1ELb0ELb0ELb0EEENS1_21CollectiveEpilogueFwdINS6_IJSA_SA_SA_EEES9_SD_SF_Li256ELb0ELb0ELb0ELb0EEENS1_29StaticPersistentTileSchedulerILb0EEEEEEEEEvNT_6ParamsE,@function
        .size           _ZN7cutlass13device_kernelIN5flash11enable_sm90INS1_16FlashAttnFwdSm90INS1_25CollectiveMainloopFwdSm90ILi2EN4cute5tupleIJNS5_1CILi1EEES8_S8_EEENS6_IJNS7_ILi128EEESA_NS7_ILi192EEEEEELi128ENS_6half_tEfNS_4arch4Sm90ELb0ELb0ELb1ELb0ELb0ELb0ELb0ELb1ELb1ELb0ELb0ELb0EEENS1_21CollectiveEpilogueFwdINS6_IJSA_SA_SA_EEES9_SD_SF_Li256ELb0ELb0ELb0ELb0EEENS1_29StaticPersistentTileSchedulerILb0EEEEEEEEEvNT_6ParamsE,(.L_x_2656 - _ZN7cutlass13device_kernelIN5flash11enable_sm90INS1_16FlashAttnFwdSm90INS1_25CollectiveMainloopFwdSm90ILi2EN4cute5tupleIJNS5_1CILi1EEES8_S8_EEENS6_IJNS7_ILi128EEESA_NS7_ILi192EEEEEELi128ENS_6half_tEfNS_4arch4Sm90ELb0ELb0ELb1ELb0ELb0ELb0ELb0ELb1ELb1ELb0ELb0ELb0EEENS1_21CollectiveEpilogueFwdINS6_IJSA_SA_SA_EEES9_SD_SF_Li256ELb0ELb0ELb0ELb0EEENS1_29StaticPersistentTileSchedulerILb0EEEEEEEEEvNT_6ParamsE)
        .other          _ZN7cutlass13device_kernelIN5flash11enable_sm90INS1_16FlashAttnFwdSm90INS1_25CollectiveMainloopFwdSm90ILi2EN4cute5tupleIJNS5_1CILi1EEES8_S8_EEENS6_IJNS7_ILi128EEESA_NS7_ILi192EEEEEELi128ENS_6half_tEfNS_4arch4Sm90ELb0ELb0ELb1ELb0ELb0ELb0ELb0ELb1ELb1ELb0ELb0ELb0EEENS1_21CollectiveEpilogueFwdINS6_IJSA_SA_SA_EEES9_SD_SF_Li256ELb0ELb0ELb0ELb0EEENS1_29StaticPersistentTileSchedulerILb0EEEEEEEEEvNT_6ParamsE,@"STO_CUDA_ENTRY STV_DEFAULT"
_ZN7cutlass13device_kernelIN5flash11enable_sm90INS1_16FlashAttnFwdSm90INS1_25CollectiveMainloopFwdSm90ILi2EN4cute5tupleIJNS5_1CILi1EEES8_S8_EEENS6_IJNS7_ILi128EEESA_NS7_ILi192EEEEEELi128ENS_6half_tEfNS_4arch4Sm90ELb0ELb0ELb1ELb0ELb0ELb0ELb0ELb1ELb1ELb0ELb0ELb0EEENS1_21CollectiveEpilogueFwdINS6_IJSA_SA_SA_EEES9_SD_SF_Li256ELb0ELb0ELb0ELb0EEENS1_29StaticPersistentTileSchedulerILb0EEEEEEEEEvNT_6ParamsE:
[----:B------:R-:W1:Y:S02]  /*0000*/  LDC R1, c[0x0][0x28] ;  /* 0x00000a00ff017b82 */ /* 0x000e640000000800 */
[----:B-1----:R-:W-:Y:S01]  /*0010*/  VIADD R1, R1, 0xffffffe0 ;  /* 0xffffffe001017836 */ /* 0x002fe20000000000 */
[----:B------:R-:W1:Y:S01]  /*0020*/  S2R R3, SR_TID.X ;  /* 0x0000000000037919 */ /* 0x000e620000002100 */
[----:B------:R-:W-:Y:S01]  /*0030*/  ELECT P0, URZ, PT ;  /* 0x00000000003f782f */ /* 0x000fe20003800000 */
[----:B------:R-:W-:Y:S01]  /*0040*/  BSSY B0, `(.L_x_0) ;  /* 0x0000013000007945 */ /* 0x000fe20003800000 */
[----:B-1----:R-:W-:-:S05]  /*0050*/  SHF.R.U32.HI R0, RZ, 0x5, R3 ;  /* 0x00000005ff007819 */ /* 0x002fca0000011603 */
[----:B------:R-:W1:Y:S02]  /*0060*/  SHFL.IDX PT, R2, R0, RZ, 0x1f ;  /* 0x00001fff00027589 */ /* 0x000e6400000e0000 */
[----:B-1----:R-:W-:-:S13]  /*0070*/  ISETP.EQ.AND P0, PT, R2, RZ, P0 ;  /* 0x000000ff0200720c */ /* 0x002fda0000702270 */
[----:B------:R-:W-:Y:S05]  /*0080*/  @!P0 BRA `(.L_x_1) ;  /* 0x0000000000388947 */ /* 0x000fea0003800000 */
[----:B------:R-:W-:Y:S02]  /*0090*/  ULDC.64 UR4, c[0x0][0x198] ;  /* 0x0000660000047ab9 */ /* 0x000fe40000000a00 */
[----:B------:R-:W-:Y:S02]  /*00a0*/  UIADD3 UR6, UP0, UR4, 0x270, URZ ;  /* 0x0000027004067890 */ /* 0x000fe4000ff1e03f */
[----:B------:R-:W-:Y:S02]  /*00b0*/  UIADD3 UR8, UP1, UR4, 0x370, URZ ;  /* 0x0000037004087890 */ /* 0x000fe4000ff3e03f */
[----:B------:R-:W-:Y:S02]  /*00c0*/  UIADD3 UR10, UP2, UR4, 0x470, URZ ;  /* 0x00000470040a7890 */ /* 0x000fe4000ff5e03f */
[----:B------:R-:W-:Y:S02]  /*00d0*/  UIADD3 UR4, UP3, UR4, 0x9f0, URZ ;  /* 0x000009f004047890 */ /* 0x000fe4000ff7e03f */
[----:B------:R-:W-:-:S02]  /*00e0*/  UIADD3.X UR7, URZ, UR5, URZ, UP0, !UPT ;  /* 0x000000053f077290 */ /* 0x000fc400087fe43f */
[----:B------:R-:W-:Y:S02]  /*00f0*/  UIADD3.X UR9, URZ, UR5, URZ, UP1, !UPT ;  /* 0x000000053f097290 */ /* 0x000fe40008ffe43f */
[----:B------:R-:W-:Y:S02]  /*0100*/  UIADD3.X UR11, URZ, UR5, URZ, UP2, !UPT ;  /* 0x000000053f0b7290 */ /* 0x000fe400097fe43f */
[----:B------:R-:W-:-:S03]  /*0110*/  UIADD3.X UR5, URZ, UR5, URZ, UP3, !UPT ;  /* 0x000000053f057290 */ /* 0x000fc60009ffe43f */
[----:B------:R1:W-:Y:S02]  /*0120*/  UTMACCTL.PF [UR6] ;  /* 0x00000000060079b9 */ /* 0x0003e40008040000 */
[----:B------:R1:W-:Y:S02]  /*0130*/  UTMACCTL.PF [UR8] ;  /* 0x00000000080079b9 */ /* 0x0003e40008040000 */
[----:B------:R1:W-:Y:S02]  /*0140*/  UTMACCTL.PF [UR10] ;  /* 0x000000000a0079b9 */ /* 0x0003e40008040000 */
[----:B------:R1:W-:Y:S02]  /*0150*/  UTMACCTL.PF [UR4] ;  /* 0x00000000040079b9 */ /* 0x0003e40008040000 */
[----:B-1----:R-:W-:Y:S01]  /*0160*/  NOP ;  /* 0x0000000000007918 */ /* 0x002fe20000000000 */
.L_x_1:
[----:B------:R-:W-:Y:S05]  /*0170*/  BSYNC B0 ;  /* 0x0000000000007941 */ /* 0x000fea0003800000 */
.L_x_0:
[----:B------:R-:W-:Y:S01]  /*0180*/  VOTEU.ANY UP0, P0 ;  /* 0x00000000003f7886 */ /* 0x000fe20000000100 */
[----:B------:R-:W1:Y:S01]  /*0190*/  SHFL.IDX PT, R2, R0, RZ, 0x1f ;  /* 0x00001fff00027589 */ /* 0x000e6200000e0000 */
[----:B------:R-:W-:Y:S01]  /*01a0*/  UMOV UR4, 0x1 ;  /* 0x0000000100047882 */ /* 0x000fe20000000000 */
[----:B------:R-:W-:Y:S02]  /*01b0*/  VOTEU.ANY UP1, P0 ;  /* 0x00000000003f7886 */ /* 0x000fe40000020100 */
[----:B------:R-:W2:Y:S01]  /*01c0*/  @UP0 S2UR UR7, SR_CgaCtaId ;  /* 0x00000000000709c3 */ /* 0x000ea20000008800 */
[----:B------:R-:W-:Y:S01]  /*01d0*/  @UP0 UMOV UR6, 0x400 ;  /* 0x0000040000060882 */ /* 0x000fe20000000000 */
[----:B------:R-:W-:-:S04]  /*01e0*/  @UP0 UIADD3 UR4, -UR4, 0x100000, URZ ;  /* 0x0010000004040890 */ /* 0x000fc8000fffe13f */
[----:B------:R-:W-:Y:S02]  /*01f0*/  @UP0 USHF.L.U32 UR5, UR4, 0xb, URZ ;  /* 0x0000000b04050899 */ /* 0x000fe4000800063f */
[----:B------:R-:W-:Y:S01]  /*0200*/  @UP0 USHF.L.U32 UR4, UR4, 0x1, URZ ;  /* 0x0000000104040899 */ /* 0x000fe2000800063f */
[----:B-1----:R-:W-:Y:S02]  /*0210*/  ISETP.NE.AND P1, PT, R2, RZ, PT ;  /* 0x000000ff0200720c */ /* 0x002fe40003f25270 */
[----:B------:R-:W-:Y:S01]  /*0220*/  SHF.R.U32.HI R2, RZ, 0x7, R3 ;  /* 0x00000007ff027819 */ /* 0x000fe20000011603 */
[----:B--2---:R-:W-:Y:S01]  /*0230*/  @UP0 ULEA UR6, UR7, UR6, 0x18 ;  /* 0x0000000607060291 */ /* 0x004fe2000f8ec03f */
[----:B------:R-:W-:-:S04]  /*0240*/  VOTEU.ANY UP0, P0 ;  /* 0x00000000003f7886 */ /* 0x000fc80000000100 */
[----:B------:R-:W1:Y:S04]  /*0250*/  SHFL.IDX PT, R2, R2, RZ, 0x1f ;  /* 0x00001fff02027589 */ /* 0x000e6800000e0000 */
[----:B------:R-:W2:Y:S03]  /*0260*/  FENCE.VIEW.ASYNC.S ;  /* 0x00000000000073c6 */ /* 0x000ea60000000000 */
[----:B--2---:R2:W3:Y:S01]  /*0270*/  @UP0 SYNCS.EXCH.64 URZ, [UR6+0x34800], UR4 ;  /* 0x03480004063f05b2 */ /* 0x0044e20008000100 */
[----:B------:R2:W4:Y:S01]  /*0280*/  @UP1 SYNCS.EXCH.64 URZ, [UR6+0x34820], UR4 ;  /* 0x03482004063f15b2 */ /* 0x0005220008000100 */
[----:B------:R-:W-:Y:S05]  /*0290*/  @P1 BRA `(.L_x_2) ;  /* 0x0000000000481947 */ /* 0x000fea0003800000 */
[----:B--2---:R-:W2:Y:S01]  /*02a0*/  S2UR UR5, SR_CgaCtaId ;  /* 0x00000000000579c3 */ /* 0x004ea20000008800 */
[----:B------:R-:W-:Y:S01]  /*02b0*/  UMOV UR4, 0x400 ;  /* 0x0000040000047882 */ /* 0x000fe20000000000 */
[----:B------:R-:W-:Y:S01]  /*02c0*/  UMOV UR6, 0x1 ;  /* 0x0000000100067882 */ /* 0x000fe20000000000 */
[----:B------:R-:W-:Y:S01]  /*02d0*/  UMOV UR9, 0x2 ;  /* 0x0000000200097882 */ /* 0x000fe20000000000 */
[----:B------:R-:W-:-:S04]  /*02e0*/  UIADD3 UR6, -UR6, 0x100000, URZ ;  /* 0x0010000006067890 */ /* 0x000fc8000fffe13f */
[----:B------:R-:W-:Y:S02]  /*02f0*/  USHF.L.U32 UR7, UR6, 0xb, URZ ;  /* 0x0000000b06077899 */ /* 0x000fe4000800063f */
[----:B------:R-:W-:Y:S01]  /*0300*/  USHF.L.U32 UR6, UR6, 0x1, URZ ;  /* 0x0000000106067899 */ /* 0x000fe2000800063f */
[----:B------:R-:W-:Y:S01]  /*0310*/  ELECT P0, URZ, PT ;  /* 0x00000000003f782f */ /* 0x000fe20003800000 */
[----:B--2---:R-:W-:Y:S02]  /*0320*/  ULEA UR8, UR5, UR4, 0x18 ;  /* 0x0000000405087291 */ /* 0x004fe4000f8ec03f */
[----:B------:R-:W-:-:S04]  /*0330*/  UIADD3 UR4, -UR9, 0x100000, URZ ;  /* 0x0010000009047890 */ /* 0x000fc8000fffe13f */
[----:B------:R-:W-:Y:S02]  /*0340*/  USHF.L.U32 UR5, UR4, 0xb, URZ ;  /* 0x0000000b04057899 */ /* 0x000fe4000800063f */
[----:B------:R-:W-:Y:S01]  /*0350*/  USHF.L.U32 UR4, UR4, 0x1, URZ ;  /* 0x0000000104047899 */ /* 0x000fe2000800063f */
[----:B------:R-:W2:Y:S03]  /*0360*/  FENCE.VIEW.ASYNC.S ;  /* 0x00000000000073c6 */ /* 0x000ea60000000000 */
[----:B--2---:R2:W1:Y:S08]  /*0370*/  SYNCS.EXCH.64 URZ, [UR8+0x34830], UR6 ;  /* 0x03483006083f75b2 */ /* 0x0044700008000100 */
[----:B------:R2:W1:Y:S01]  /*0380*/  SYNCS.EXCH.64 URZ, [UR8+0x34840], UR4 ;  /* 0x03484004083f75b2 */ /* 0x0004620008000100 */
[----:B------:R2:W1:Y:S01]  /*0390*/  SYNCS.EXCH.64 URZ, [UR8+0x34838], UR6 ;  /* 0x03483806083f75b2 */ /* 0x0004620008000100 */
[----:B------:R2:W1:Y:S01]  /*03a0*/  SYNCS.EXCH.64 URZ, [UR8+0x34848], UR4 ;  /* 0x03484804083f75b2 */ /* 0x0004620008000100 */
[----:B------:R-:W-:Y:S01]  /*03b0*/  NOP ;  /* 0x0000000000007918 */ /* 0x000fe20000000000 */
.L_x_2:
[----:B------:R-:W5:Y:S01]  /*03c0*/  SHFL.IDX PT, R4, R0, RZ, 0x1f ;  /* 0x00001fff00047589 */ /* 0x000f6200000e0000 */
[----:B------:R-:W-:Y:S01]  /*03d0*/  NOP ;  /* 0x0000000000007918 */ /* 0x000fe20000000000 */
[----:B-----5:R-:W-:-:S13]  /*03e0*/  ISETP.NE.AND P0, PT, R4, RZ, PT ;  /* 0x000000ff0400720c */ /* 0x020fda0003f05270 */
[----:B------:R-:W-:Y:S05]  /*03f0*/  @P0 BRA `(.L_x_3) ;  /* 0x0000000000480947 */ /* 0x000fea0003800000 */
[----:B--2---:R-:W2:Y:S01]  /*0400*/  S2UR UR5, SR_CgaCtaId ;  /* 0x00000000000579c3 */ /* 0x004ea20000008800 */
[----:B------:R-:W-:Y:S01]  /*0410*/  UMOV UR4, 0x400 ;  /* 0x0000040000047882 */ /* 0x000fe20000000000 */
[----:B------:R-:W-:Y:S01]  /*0420*/  UMOV UR6, 0x1 ;  /* 0x0000000100067882 */ /* 0x000fe20000000000 */
[----:B------:R-:W-:Y:S01]  /*0430*/  UMOV UR7, 0x2 ;  /* 0x0000000200077882 */ /* 0x000fe20000000000 */
[----:B------:R-:W-:Y:S01]  /*0440*/  ELECT P0, URZ, PT ;  /* 0x00000000003f782f */ /* 0x000fe20003800000 */
[----:B--2---:R-:W-:Y:S02]  /*0450*/  ULEA UR8, UR5, UR4, 0x18 ;  /* 0x0000000405087291 */ /* 0x004fe4000f8ec03f */
[----:B------:R-:W-:-:S04]  /*0460*/  UIADD3 UR4, -UR6, 0x100000, URZ ;  /* 0x0010000006047890 */ /* 0x000fc8000fffe13f */
[----:B------:R-:W-:Y:S02]  /*0470*/  USHF.L.U32 UR5, UR4, 0xb, URZ ;  /* 0x0000000b04057899 */ /* 0x000fe4000800063f */
[----:B------:R-:W-:Y:S02]  /*0480*/  USHF.L.U32 UR4, UR4, 0x1, URZ ;  /* 0x0000000104047899 */ /* 0x000fe4000800063f */
        /* <DEDUP_REMOVED lines=9> */
.L_x_3:
[----:B------:R-:W5:Y:S01]  /*0520*/  SHFL.IDX PT, R4, R0, RZ, 0x1f ;  /* 0x00001fff00047589 */ /* 0x000f6200000e0000 */
[----:B------:R-:W-:Y:S01]  /*0530*/  NOP ;  /* 0x0000000000007918 */ /* 0x000fe20000000000 */
[----:B-----5:R-:W-:-:S13]  /*0540*/  ISETP.NE.AND P0, PT, R4, RZ, PT ;  /* 0x000000ff0400720c */ /* 0x020fda0003f05270 */
[----:B------:R-:W-:Y:S05]  /*0550*/  @P0 BRA `(.L_x_4) ;  /* 0x0000000000380947 */ /* 0x000fea0003800000 */
[----:B--2---:R-:W2:Y:S01]  /*0560*/  S2UR UR5, SR_CgaCtaId ;  /* 0x00000000000579c3 */ /* 0x004ea20000008800 */
[----:B------:R-:W-:Y:S01]  /*0570*/  UMOV UR4, 0x400 ;  /* 0x0000040000047882 */ /* 0x000fe20000000000 */
[----:B------:R-:W-:Y:S01]  /*0580*/  UMOV UR7, 0x1 ;  /* 0x0000000100077882 */ /* 0x000fe20000000000 */
[----:B------:R-:W-:Y:S01]  /*0590*/  ELECT P0, URZ, PT ;  /* 0x00000000003f782f */ /* 0x000fe20003800000 */
[----:B--2---:R-:W-:Y:S02]  /*05a0*/  ULEA UR6, UR5, UR4, 0x18 ;  /* 0x0000000405067291 */ /* 0x004fe4000f8ec03f */
[----:B------:R-:W-:-:S04]  /*05b0*/  UIADD3 UR4, -UR7, 0x100000, URZ ;  /* 0x0010000007047890 */ /* 0x000fc8000fffe13f */
[----:B------:R-:W-:Y:S02]  /*05c0*/  USHF.L.U32 UR5, UR4, 0xb, URZ ;  /* 0x0000000b04057899 */ /* 0x000fe4000800063f */
[----:B------:R-:W-:Y:S01]  /*05d0*/  USHF.L.U32 UR4, UR4, 0x1, URZ ;  /* 0x0000000104047899 */ /* 0x000fe2000800063f */
[----:B------:R-:W2:Y:S11]  /*05e0*/  FENCE.VIEW.ASYNC.S ;  /* 0x00000000000073c6 */ /* 0x000eb60000000000 */
[----:B--2---:R2:W1:Y:S01]  /*05f0*/  SYNCS.EXCH.64 URZ, [UR6+0x34870], UR4 ;  /* 0x03487004063f75b2 */ /* 0x0044620008000100 */
[----:B------:R2:W1:Y:S01]  /*0600*/  SYNCS.EXCH.64 URZ, [UR6+0x34880], UR4 ;  /* 0x03488004063f75b2 */ /* 0x0004620008000100 */
[----:B------:R2:W1:Y:S01]  /*0610*/  SYNCS.EXCH.64 URZ, [UR6+0x34878], UR4 ;  /* 0x03487804063f75b2 */ /* 0x0004620008000100 */
[----:B------:R2:W1:Y:S01]  /*0620*/  SYNCS.EXCH.64 URZ, [UR6+0x34888], UR4 ;  /* 0x03488804063f75b2 */ /* 0x0004620008000100 */
[----:B------:R-:W-:Y:S01]  /*0630*/  NOP ;  /* 0x0000000000007918 */ /* 0x000fe20000000000 */
.L_x_4:
        /* <DEDUP_REMOVED lines=22> */
.L_x_5:
        /* <DEDUP_REMOVED lines=22> */
.L_x_6:
[----:B-1----:R-:W-:Y:S01]  /*0900*/  ISETP.NE.AND P0, PT, R2, RZ, PT ;  /* 0x000000ff0200720c */ /* 0x002fe20003f05270 */
[----:B------:R-:W-:Y:S01]  /*0910*/  IMAD.MOV.U32 R2, RZ, RZ, 0x1 ;  /* 0x00000001ff027424 */ /* 0x000fe200078e00ff */
[----:B------:R-:W-:-:S04]  /*0920*/  NOP ;  /* 0x0000000000007918 */ /* 0x000fc80000000000 */
[----:B------:R-:W-:-:S05]  /*0930*/  SEL R2, R2, 0x2, !P0 ;  /* 0x0000000202027807 */ /* 0x000fca0004000000 */
[----:B------:R1:W-:Y:S01]  /*0940*/  STL [R1+0x1c], R2 ;  /* 0x00001c0201007387 */ /* 0x0003e20000100800 */
[----:B---34-:R-:W-:Y:S06]  /*0950*/  BAR.SYNC.DEFER_BLOCKING 0x0 ;  /* 0x0000000000007b1d */ /* 0x018fec0000010000 */
[----:B------:R-:W-:Y:S05]  /*0960*/  @!P0 BRA `(.L_x_7) ;  /* 0x0000007800108947 */ /* 0x000fea0003800000 */
.L_x_8:
[----:B------:R-:W-:-:S08]  /*0970*/  NOP ;  /* 0x0000000000007918 */ /* 0x000fd00000000000 */
[----:B------:R-:W3:Y:S02]  /*0980*/  USETMAXREG.TRY_ALLOC.CTAPOOL UP0, 0xf0 ;  /* 0x000000f0000079c8 */ /* 0x000ee40008000600 */
[----:B---3--:R-:W-:-:S13]  /*0990*/  PLOP3.LUT P0, PT, PT, PT, UP0, 0x80, 0x0 ;  /* 0x000000000000781c */ /* 0x008fda0003f0f008 */
[----:B------:R-:W-:Y:S05]  /*09a0*/  @!P0 BRA `(.L_x_8) ;  /* 0xfffffffc00f08947 */ /* 0x000fea000383ffff */
[----:B--2---:R-:W2:Y:S08]  /*09b0*/  S2UR UR7, SR_CTAID.X ;  /* 0x00000000000779c3 */ /* 0x004eb00000002500 */
[----:B------:R-:W-:Y:S08]  /*09c0*/  BAR.ARV 0x8, 0x120 ;  /* 0x0204800000007b1d */ /* 0x000ff00000002000 */
[----:B------:R-:W2:Y:S02]  /*09d0*/  LDC R0, c[0x0][0xda4] ;  /* 0x00036900ff007b82 */ /* 0x000ea40000000800 */
[----:B--2---:R-:W-:-:S13]  /*09e0*/  ISETP.LE.AND P0, PT, R0, UR7, PT ;  /* 0x0000000700007c0c */ /* 0x004fda000bf03270 */
[----:B------:R-:W-:Y:S05]  /*09f0*/  @P0 EXIT ;  /* 0x000000000000094d */ /* 0x000fea0003800000 */
[----:B------:R-:W2:Y:S01]  /*0a00*/  LDL.LU R8, [R1+0x1c] ;  /* 0x00001c0001087983 */ /* 0x000ea20000300800 */
[----:B------:R-:W-:Y:S01]  /*0a10*/  IADD3 R0, R3, -0x80, RZ ;  /* 0xffffff8003007810 */ /* 0x000fe20007ffe0ff */
[----:B------:R-:W3:Y:S01]  /*0a20*/  S2UR UR4, SR_CgaCtaId ;  /* 0x00000000000479c3 */ /* 0x000ee20000008800 */
[----:B------:R-:W-:Y:S01]  /*0a30*/  UMOV UR60, 0x400 ;  /* 0x00000400003c7882 */ /* 0x000fe20000000000 */
[----:B------:R-:W-:Y:S01]  /*0a40*/  MOV R18, UR7 ;  /* 0x0000000700127c02 */ /* 0x000fe20008000f00 */
[----:B------:R-:W-:Y:S01]  /*0a50*/  IMAD.MOV.U32 R19, RZ, RZ, RZ ;  /* 0x000000ffff137224 */ /* 0x000fe200078e00ff */
[----:B------:R-:W-:Y:S01]  /*0a60*/  SHF.R.S32.HI R3, RZ, 0x1f, R0 ;  /* 0x0000001fff037819 */ /* 0x000fe20000011400 */
[----:B------:R-:W-:Y:S01]  /*0a70*/  UMOV UR39, URZ ;  /* 0x0000003f00277c82 */ /* 0x000fe20008000000 */
[----:B------:R-:W-:Y:S02]  /*0a80*/  UMOV UR38, URZ ;  /* 0x0000003f00267c82 */ /* 0x000fe40008000000 */
[CC--:B------:R-:W-:Y:S01]  /*0a90*/  LEA.HI R5, R3.reuse, R0.reuse, RZ, 0x7 ;  /* 0x0000000003057211 */ /* 0x0c0fe200078f38ff */
[----:B------:R-:W4:Y:S01]  /*0aa0*/  S2UR UR6, SR_SWINHI ;  /* 0x00000000000679c3 */ /* 0x000f220000002f00 */
[----:B------:R-:W-:-:S02]  /*0ab0*/  LEA.HI R4, R3, R0, RZ, 0x4 ;  /* 0x0000000003047211 */ /* 0x000fc400078f20ff */
[----:B------:R-:W-:Y:S02]  /*0ac0*/  LOP3.LUT R7, R5, 0xffffff80, RZ, 0xc0, !PT ;  /* 0xffffff8005077812 */ /* 0x000fe400078ec0ff */
[----:B------:R-:W-:Y:S02]  /*0ad0*/  SHF.R.S32.HI R11, RZ, 0x4, R4 ;  /* 0x00000004ff0b7819 */ /* 0x000fe40000011404 */
[----:B------:R-:W-:Y:S01]  /*0ae0*/  LOP3.LUT R9, R4, 0x3fffff0, RZ, 0xc0, !PT ;  /* 0x03fffff004097812 */ /* 0x000fe200078ec0ff */
[----:B------:R-:W-:Y:S01]  /*0af0*/  IMAD.IADD R22, R0, 0x1, -R7 ;  /* 0x0000000100167824 */ /* 0x000fe200078e0a07 */
[----:B------:R-:W-:Y:S02]  /*0b00*/  LEA.HI R185, R3, R0, RZ, 0x5 ;  /* 0x0000000003b97211 */ /* 0x000fe400078f28ff */
[----:B------:R-:W-:Y:S01]  /*0b10*/  LEA.HI R4, R4, R11, RZ, 0x1 ;  /* 0x0000000b04047211 */ /* 0x000fe200078f08ff */
[----:B------:R-:W-:Y:S01]  /*0b20*/  IMAD.IADD R0, R0, 0x1, -R9 ;  /* 0x0000000100007824 */ /* 0x000fe200078e0a09 */
[----:B------:R-:W-:-:S02]  /*0b30*/  SHF.R.S32.HI R7, RZ, 0x1f, R22 ;  /* 0x0000001fff077819 */ /* 0x000fc40000011416 */
[----:B------:R-:W-:Y:S01]  /*0b40*/  LOP3.LUT R4, R4, 0x1ffffffe, RZ, 0xc0, !PT ;  /* 0x1ffffffe04047812 */ /* 0x000fe200078ec0ff */
[----:B---3--:R-:W-:Y:S01]  /*0b50*/  ULEA UR60, UR4, UR60, 0x18 ;  /* 0x0000003c043c7291 */ /* 0x008fe2000f8ec03f */
[----:B-1----:R-:W-:Y:S02]  /*0b60*/  LEA.HI R2, R7, R22, RZ, 0x2 ;  /* 0x0000001607027211 */ /* 0x002fe400078f10ff */
[----:B------:R-:W-:Y:S02]  /*0b70*/  SHF.R.S32.HI R185, RZ, 0x5, R185 ;  /* 0x00000005ffb97819 */ /* 0x000fe400000114b9 */
[--C-:B------:R-:W-:Y:S02]  /*0b80*/  SHF.R.S32.HI R3, RZ, 0x2, R2.reuse ;  /* 0x00000002ff037819 */ /* 0x100fe40000011402 */
[----:B------:R-:W-:Y:S01]  /*0b90*/  SHF.R.S32.HI R6, RZ, 0x1f, R2 ;  /* 0x0000001fff067819 */ /* 0x000fe20000011402 */
[----:B------:R-:W-:Y:S01]  /*0ba0*/  IMAD R9, R185, 0x10, R0 ;  /* 0x00000010b9097824 */ /* 0x000fe200078e0200 */
[----:B------:R-:W-:Y:S01]  /*0bb0*/  SHF.R.S32.HI R184, RZ, 0x7, R5 ;  /* 0x00000007ffb87819 */ /* 0x000fe20000011405 */
[----:B------:R-:W-:Y:S01]  /*0bc0*/  UMOV UR4, UR60 ;  /* 0x0000003c00047c82 */ /* 0x000fe20008000000 */
[----:B----4-:R-:W-:Y:S01]  /*0bd0*/  UMOV UR5, UR6 ;  /* 0x0000000600057c82 */ /* 0x010fe20008000000 */
[----:B------:R-:W-:Y:S01]  /*0be0*/  LEA.HI R6, R6, R3, RZ, 0x3 ;  /* 0x0000000306067211 */ /* 0x000fe200078f18ff */
[----:B------:R-:W-:Y:S01]  /*0bf0*/  IMAD.U32 R16, RZ, RZ, UR4 ;  /* 0x00000004ff107e24 */ /* 0x000fe2000f8e00ff */
[----:B------:R-:W-:-:S02]  /*0c00*/  IADD3 R4, R11, -R4, RZ ;  /* 0x800000040b047210 */ /* 0x000fc40007ffe0ff */
[----:B------:R-:W-:Y:S02]  /*0c10*/  LOP3.LUT R6, R6, 0xfffffff8, RZ, 0xc0, !PT ;  /* 0xfffffff806067812 */ /* 0x000fe400078ec0ff */
[----:B------:R-:W-:Y:S01]  /*0c20*/  LEA.HI R7, R7, R22, RZ, 0x5 ;  /* 0x0000001607077211 */ /* 0x000fe200078f28ff */
[----:B------:R-:W-:Y:S01]  /*0c30*/  IMAD R4, R9, 0x8, R4 ;  /* 0x0000000809047824 */ /* 0x000fe200078e0204 */
[----:B------:R-:W-:Y:S02]  /*0c40*/  LEA.HI R5, R5, R184, RZ, 0x1 ;  /* 0x000000b805057211 */ /* 0x000fe400078f08ff */
[----:B------:R-:W-:Y:S01]  /*0c50*/  IADD3 R9, R3, -R6, RZ ;  /* 0x8000000603097210 */ /* 0x000fe20007ffe0ff */
[----:B------:R-:W-:Y:S01]  /*0c60*/  IMAD.MOV.U32 R6, RZ, RZ, -0x2 ;  /* 0xfffffffeff067424 */ /* 0x000fe200078e00ff */
[----:B------:R-:W-:Y:S02]  /*0c70*/  LOP3.LUT R3, R2, 0x7ffffffc, RZ, 0xc0, !PT ;  /* 0x7ffffffc02037812 */ /* 0x000fe400078ec0ff */
[----:B------:R-:W-:Y:S01]  /*0c80*/  SHF.R.S32.HI R0, RZ, 0x5, R7 ;  /* 0x00000005ff007819 */ /* 0x000fe20000011407 */
[----:B------:R-:W-:Y:S01]  /*0c90*/  IMAD.SHL.U32 R7, R4, 0x8, RZ ;  /* 0x0000000804077824 */ /* 0x000fe200078e00ff */
[----:B------:R-:W-:Y:S01]  /*0ca0*/  LOP3.LUT R5, R5, 0x3fffffe, RZ, 0xc0, !PT ;  /* 0x03fffffe05057812 */ /* 0x000fe200078ec0ff */
[----:B------:R-:W-:Y:S01]  /*0cb0*/  IMAD.IADD R3, R22, 0x1, -R3 ;  /* 0x0000000116037824 */ /* 0x000fe200078e0a03 */
[----:B------:R-:W-:-:S02]  /*0cc0*/  MOV R17, UR5 ;  /* 0x0000000500117c02 */ /* 0x000fc40008000f00 */
[----:B------:R-:W-:Y:S01]  /*0cd0*/  LEA R0, R0, R9, 0x4 ;  /* 0x0000000900007211 */ /* 0x000fe200078e20ff */
[----:B------:R-:W-:Y:S02]  /*0ce0*/  IMAD.IADD R5, R184, 0x1, -R5 ;  /* 0x00000001b8057824 */ /* 0x000fe400078e0a05 */
[----:B------:R-:W-:Y:S02]  /*0cf0*/  IMAD R187, R3, R6, 0x80 ;  /* 0x0000008003bb7424 */ /* 0x000fe400078e0206 */
[----:B------:R-:W-:-:S04]  /*0d00*/  IMAD.WIDE R16, R7, 0x2, R16 ;  /* 0x0000000207107825 */ /* 0x000fc800078e0210 */
[----:B------:R-:W-:Y:S01]  /*0d10*/  IMAD R186, R5, 0x40, R0 ;  /* 0x0000004005ba7824 */ /* 0x000fe200078e0200 */
[----:B--2---:R-:W-:-:S07]  /*0d20*/  LOP3.LUT R2, R8, 0x1, RZ, 0xfc, !PT ;  /* 0x0000000108027812 */ /* 0x004fce00078efcff */
.L_x_31:
[----:B-1----:R-:W1:Y:S01]  /*0d30*/  SHFL.IDX PT, R0, R184, RZ, 0x1f ;  /* 0x00001fffb8007589 */ /* 0x002e6200000e0000 */
[----:B------:R-:W2:Y:S01]  /*0d40*/  LDC R88, c[0x0][0x2e0] ;  /* 0x0000b800ff587b82 */ /* 0x000ea20000000800 */
[----:B------:R-:W-:Y:S01]  /*0d50*/  ULDC UR4, c[0x0][0xda8] ;  /* 0x00036a0000047ab9 */ /* 0x000fe20000000800 */
[----:B------:R-:W-:Y:S01]  /*0d60*/  R2UR UR13, R18 ;  /* 0x00000000120d72ca */ /* 0x000fe200000e0000 */
[----:B------:R-:W-:Y:S01]  /*0d70*/  ULDC.64 UR8, c[0x0][0x3f8] ;  /* 0x0000fe0000087ab9 */ /* 0x000fe20000000a00 */
[----:B------:R-:W-:Y:S02]  /*0d80*/  UISETP.NE.AND UP1, UPT, UR4, 0x1, UPT ;  /* 0x000000010400788c */ /* 0x000fe4000bf25270 */
[----:B------:R-:W-:Y:S01]  /*0d90*/  UISETP.NE.U32.AND UP0, UPT, UR8, URZ, UPT ;  /* 0x0000003f0800728c */ /* 0x000fe2000bf05070 */
[----:B------:R-:W-:Y:S01]  /*0da0*/  ULDC UR4, c[0x0][0xdb4] ;  /* 0x00036d0000047ab9 */ /* 0x000fe20000000800 */
[----:B------:R-:W-:Y:S02]  /*0db0*/  ULDC UR6, c[0x0][0x404] ;  /* 0x0001010000067ab9 */ /* 0x000fe40000000800 */
[----:B------:R-:W-:-:S02]  /*0dc0*/  UISETP.NE.AND.EX UP0, UPT, UR9, URZ, UPT, UP0 ;  /* 0x0000003f0900728c */ /* 0x000fc4000bf05300 */
[----:B------:R-:W-:Y:S02]  /*0dd0*/  UIADD3 UR9, UR60, 0x10400, URZ ;  /* 0x000104003c097890 */ /* 0x000fe4000fffe03f */
[----:B------:R-:W-:Y:S02]  /*0de0*/  UISETP.NE.AND UP2, UPT, UR4, 0x1, UPT ;  /* 0x000000010400788c */ /* 0x000fe4000bf45270 */
[----:B------:R-:W-:Y:S01]  /*0df0*/  USEL UR6, UR6, 0x1, UP0 ;  /* 0x0000000106067887 */ /* 0x000fe20008000000 */
[----:B------:R-:W-:Y:S01]  /*0e00*/  @UP1 ULDC UR4, c[0x0][0xdac] ;  /* 0x00036b0000041ab9 */ /* 0x000fe20000000800 */
[----:B------:R-:W-:Y:S02]  /*0e10*/  ULOP3.LUT UP3, URZ, UR9, 0x3ff, URZ, 0xc0, !UPT ;  /* 0x000003ff093f7892 */ /* 0x000fe4000f86c03f */
[----:B------:R-:W-:Y:S01]  /*0e20*/  UIMAD.WIDE.U32 UR4, UR13, UR4, URZ ;  /* 0x000000040d0472a5 */ /* 0x000fe2000f8e003f */
[----:B-1----:R-:W-:Y:S01]  /*0e30*/  R2UR UR7, R0 ;  /* 0x00000000000772ca */ /* 0x002fe200000e0000 */
[----:B------:R-:W-:Y:S01]  /*0e40*/  @UP1 ULDC UR12, c[0x0][0xdb0] ;  /* 0x00036c00000c1ab9 */ /* 0x000fe20000000800 */
[----:B------:R-:W-:Y:S01]  /*0e50*/  UMOV UR61, UR13 ;  /* 0x0000000d003d7c82 */ /* 0x000fe20008000000 */
[----:B--2---:R-:W-:Y:S01]  /*0e60*/  IMAD R88, R88, UR6, RZ ;  /* 0x0000000658587c24 */ /* 0x004fe2000f8e02ff */
[----:B------:R-:W-:Y:S01]  /*0e70*/  @UP1 USHF.R.U32.HI UR61, URZ, UR12, UR5 ;  /* 0x0000000c3f3d1299 */ /* 0x000fe20008011605 */
[----:B------:R-:W-:Y:S01]  /*0e80*/  PLOP3.LUT P0, PT, PT, PT, UP3, 0x80, 0x0 ;  /* 0x000000000000781c */ /* 0x000fe20003f0f038 */
[----:B------:R-:W-:Y:S01]  /*0e90*/  @UP2 ULDC.64 UR10, c[0x0][0xdb8] ;  /* 0x00036e00000a2ab9 */ /* 0x000fe20000000a00 */
[----:B------:R-:W-:Y:S01]  /*0ea0*/  VIADD R0, R88, 0x7f ;  /* 0x0000007f58007836 */ /* 0x000fe20000000000 */
[----:B------:R-:W-:-:S03]  /*0eb0*/  UIMAD.WIDE.U32 UR4, UR61, UR10, URZ ;  /* 0x0000000a3d0472a5 */ /* 0x000fc6000f8e003f */
[----:B------:R-:W-:Y:S01]  /*0ec0*/  UMOV UR36, UR61 ;  /* 0x0000003d00247c82 */ /* 0x000fe20008000000 */
[----:B------:R-:W-:Y:S01]  /*0ed0*/  SHF.R.S32.HI R3, RZ, 0x1f, R0 ;  /* 0x0000001fff037819 */ /* 0x000fe20000011400 */
[----:B------:R-:W-:Y:S02]  /*0ee0*/  ULEA.HI UR8, UR7, UR7, URZ, 0x1 ;  /* 0x0000000707087291 */ /* 0x000fe4000f8f083f */
[----:B------:R-:W-:Y:S01]  /*0ef0*/  UMOV UR4, UR13 ;  /* 0x0000000d00047c82 */ /* 0x000fe20008000000 */
[----:B------:R-:W-:Y:S01]  /*0f00*/  LEA.HI R3, R3, R0, RZ, 0x7 ;  /* 0x0000000003037211 */ /* 0x000fe200078f38ff */
[----:B------:R-:W-:Y:S01]  /*0f10*/  ULOP3.LUT UR8, UR8, 0x1e, URZ, 0xc0, !UPT ;  /* 0x0000001e08087892 */ /* 0x000fe2000f8ec03f */
[----:B------:R-:W-:Y:S01]  /*0f20*/  MOV R23, UR4 ;  /* 0x0000000400177c02 */ /* 0x000fe20008000f00 */
[----:B------:R-:W-:Y:S01]  /*0f30*/  @UP2 USHF.R.U32.HI UR36, URZ, UR11, UR5 ;  /* 0x0000000b3f242299 */ /* 0x000fe20008011605 */
[----:B------:R-:W-:Y:S01]  /*0f40*/  SHF.R.S32.HI R188, RZ, 0x7, R3 ;  /* 0x00000007ffbc7819 */ /* 0x000fe20000011403 */
[----:B------:R-:W-:-:S04]  /*0f50*/  UIADD3 UR8, UR7, -UR8, URZ ;  /* 0x8000000807087290 */ /* 0x000fc8000fffe03f */
[----:B------:R-:W-:-:S04]  /*0f60*/  ULEA UR8, UR8, UR9, 0xd ;  /* 0x0000000908087291 */ /* 0x000fc8000f8e683f */
[----:B------:R-:W-:-:S04]  /*0f70*/  USHF.R.U32.HI UR8, URZ, 0x4, UR8 ;  /* 0x000000043f087899 */ /* 0x000fc80008011608 */
[----:B------:R-:W-:Y:S01]  /*0f80*/  ULOP3.LUT UR40, UR8, 0x3fff, URZ, 0xc0, !UPT ;  /* 0x00003fff08287892 */ /* 0x000fe2000f8ec03f */
[----:B------:R-:W-:Y:S11]  /*0f90*/  @!P0 BRA `(.L_x_9) ;  /* 0x0000000000408947 */ /* 0x000ff60003800000 */
[----:B------:R-:W-:Y:S01]  /*0fa0*/  MOV R0, 0x0 ;  /* 0x0000000000007802 */ /* 0x000fe20000000f00 */
[----:B------:R-:W-:Y:S01]  /*0fb0*/  ULDC.64 UR4, c[0x4][0xb8] ;  /* 0x01002e0000047ab9 */ /* 0x000fe20000000a00 */
[----:B------:R-:W-:Y:S01]  /*0fc0*/  ULDC.64 UR6, c[0x4][0x28] ;  /* 0x01000a0000067ab9 */ /* 0x000fe20000000a00 */
[----:B------:R-:W-:Y:S01]  /*0fd0*/  IMAD.U32 R4, RZ, RZ, UR4 ;  /* 0x00000004ff047e24 */ /* 0x000fe2000f8e00ff */
[----:B------:R1:W2:Y:S01]  /*0fe0*/  LDC.64 R14, c[0x4][R0] ;  /* 0x01000000000e7b82 */ /* 0x0002a20000000a00 */
[----:B------:R-:W-:Y:S01]  /*0ff0*/  IMAD.U32 R5, RZ, RZ, UR5 ;  /* 0x00000005ff057e24 */ /* 0x000fe2000f8e00ff */
[----:B------:R-:W-:Y:S01]  /*1000*/  ULDC.64 UR4, c[0x4][0xc0] ;  /* 0x0100300000047ab9 */ /* 0x000fe20000000a00 */
[----:B------:R-:W-:Y:S01]  /*1010*/  IMAD.U32 R10, RZ, RZ, UR6 ;  /* 0x00000006ff0a7e24 */ /* 0x000fe2000f8e00ff */
[----:B------:R-:W-:Y:S01]  /*1020*/  MOV R6, UR4 ;  /* 0x0000000400067c02 */ /* 0x000fe20008000f00 */
[----:B------:R-:W-:Y:S01]  /*1030*/  IMAD.U32 R7, RZ, RZ, UR5 ;  /* 0x00000005ff077e24 */ /* 0x000fe2000f8e00ff */
[----:B------:R-:W-:Y:S01]  /*1040*/  MOV R11, UR7 ;  /* 0x00000007000b7c02 */ /* 0x000fe20008000f00 */
[----:B------:R-:W-:Y:S01]  /*1050*/  IMAD.MOV.U32 R8, RZ, RZ, 0x70 ;  /* 0x00000070ff087424 */ /* 0x000fe200078e00ff */
[----:B------:R-:W-:Y:S01]  /*1060*/  MOV R13, RZ ;  /* 0x000000ff000d7202 */ /* 0x000fe20000000f00 */
[----:B-1----:R-:W-:-:S07]  /*1070*/  IMAD.MOV.U32 R12, RZ, RZ, 0x1 ;  /* 0x00000001ff0c7424 */ /* 0x002fce00078e00ff */
[----:B------:R-:W-:-:S07]  /*1080*/  LEPC R20, `(.L_x_9) ;  /* 0x000000001014794e */ /* 0x000fce0000000000 */
[----:B--2---:R-:W-:Y:S05]  /*1090*/  CALL.ABS.NOINC R14 ;  /* 0x000000000e007343 */ /* 0x004fea0003c00000 */
.L_x_9:
[----:B------:R-:W-:Y:S02]  /*10a0*/  LOP3.LUT R0, R19, 0x1, RZ, 0xc0, !PT ;  /* 0x0000000113007812 */ /* 0x000fe400078ec0ff */
[----:B------:R-:W-:Y:S02]  /*10b0*/  ISETP.NE.AND P0, PT, R2, 0x3, PT ;  /* 0x000000030200780c */ /* 0x000fe40003f05270 */
[----:B------:R-:W-:-:S04]  /*10c0*/  SHF.L.U32 R0, R0, 0x1f, RZ ;  /* 0x0000001f00007819 */ /* 0x000fc800000006ff */
[----:B------:R-:W1:Y:S02]  /*10d0*/  SYNCS.PHASECHK.TRANS64.TRYWAIT P1, [UR60+0x34800], R0 ;  /* 0x03480000ff0075a7 */ /* 0x000e64000802017c */
[----:B-1----:R-:W-:Y:S05]  /*10e0*/  @!P1 BRA `(.L_x_10) ;  /* 0x000000a0008c9947 */ /* 0x002fea0003800000 */
.L_x_89:
[----:B------:R-:W-:Y:S05]  /*10f0*/  @!P0 BRA `(.L_x_11) ;  /* 0x0000000000048947 */ /* 0x000fea0003800000 */
[----:B------:R-:W-:Y:S01]  /*1100*/  BPT.TRAP 0x1 ;  /* 0x000000040000795c */ /* 0x000fe20000300000 */
.L_x_11:
[----:B-1----:R-:W-:Y:S02]  /*1110*/  IMAD.U32 R0, RZ, RZ, UR38 ;  /* 0x00000026ff007e24 */ /* 0x002fe4000f8e00ff */
[----:B------:R-:W-:-:S03]  /*1120*/  IMAD.U32 R3, RZ, RZ, UR39 ;  /* 0x00000027ff037e24 */ /* 0x000fc6000f8e00ff */
[----:B------:R-:W-:Y:S02]  /*1130*/  LEA R0, R0, UR60, 0x3 ;  /* 0x0000003c00007c11 */ /* 0x000fe4000f8e18ff */
[----:B------:R-:W-:-:S04]  /*1140*/  SHF.L.U32 R3, R3, 0x1f, RZ ;  /* 0x0000001f03037819 */ /* 0x000fc800000006ff */
[----:B------:R1:W2:Y:S01]  /*1150*/  SYNCS.PHASECHK.TRANS64.TRYWAIT P2, [R0+URZ+0x34830], R3 ;  /* 0x03483003000075a7 */ /* 0x0002a2000804017f */
[----:B------:R-:W-:Y:S05]  /*1160*/  @!P0 BRA `(.L_x_12) ;  /* 0x0000000000048947 */ /* 0x000fea0003800000 */
[----:B------:R-:W-:Y:S01]  /*1170*/  BPT.TRAP 0x1 ;  /* 0x000000040000795c */ /* 0x000fe20000300000 */
.L_x_12:
[----:B------:R-:W3:Y:S01]  /*1180*/  S2R R4, SR_TID.X ;  /* 0x0000000000047919 */ /* 0x000ee20000002100 */
[----:B------:R-:W-:Y:S02]  /*1190*/  MOV R151, RZ ;  /* 0x000000ff00977202 */ /* 0x000fe40000000f00 */
[----:B---3--:R-:W-:-:S04]  /*11a0*/  LOP3.LUT R4, R4, 0x7f, RZ, 0xc0, !PT ;  /* 0x0000007f04047812 */ /* 0x008fc800078ec0ff */
[----:B------:R-:W-:Y:S01]  /*11b0*/  ISETP.NE.AND P1, PT, R4, RZ, PT ;  /* 0x000000ff0400720c */ /* 0x000fe20003f25270 */
[----:B--2---:R-:W-:-:S12]  /*11c0*/  @P2 BRA `(.L_x_13) ;  /* 0x0000000000082947 */ /* 0x004fd80003800000 */
[----:B------:R-:W2:Y:S02]  /*11d0*/  SYNCS.PHASECHK.TRANS64.TRYWAIT P2, [R0+URZ+0x34830], R3 ;  /* 0x03483003000075a7 */ /* 0x000ea4000804017f */
[----:B--2---:R-:W-:Y:S05]  /*11e0*/  @!P2 BRA `(.L_x_14) ;  /* 0x000000a00064a947 */ /* 0x004fea0003800000 */
.L_x_13:
[----:B------:R-:W-:Y:S05]  /*11f0*/  WARPSYNC.ALL ;  /* 0x0000000000007948 */ /* 0x000fea0003800000 */
[----:B------:R-:W-:Y:S01]  /*1200*/  UIADD3 UR4, UR60, 0x1c400, URZ ;  /* 0x0001c4003c047890 */ /* 0x000fe2000fffe03f */
[----:B------:R-:W-:Y:S01]  /*1210*/  WARPGROUP.ARRIVE ;  /* 0x00000000000079c5 */ /* 0x000fe20000000000 */
[----:B------:R-:W-:Y:S01]  /*1220*/  UMOV UR9, 0x40000040 ;  /* 0x4000004000097882 */ /* 0x000fe20000000000 */
[----:B------:R-:W-:Y:S01]  /*1230*/  UMOV UR11, 0x40000040 ;  /* 0x40000040000b7882 */ /* 0x000fe20000000000 */
[----:B------:R-:W-:Y:S01]  /*1240*/  USHF.R.U32.HI UR4, URZ, 0x4, UR4 ;  /* 0x000000043f047899 */ /* 0x000fe20008011604 */
[----:B------:R-:W-:Y:S01]  /*1250*/  IMAD.U32 R5, RZ, RZ, UR9 ;  /* 0x00000009ff057e24 */ /* 0x000fe2000f8e00ff */
[----:B------:R-:W-:Y:S01]  /*1260*/  UMOV UR57, 0x40000040 ;  /* 0x4000004000397882 */ /* 0x000fe20000000000 */
[----:B------:R-:W-:Y:S01]  /*1270*/  UMOV UR59, 0x40000040 ;  /* 0x40000040003b7882 */ /* 0x000fe20000000000 */
[----:B------:R-:W-:Y:S01]  /*1280*/  ULOP3.LUT UR4, UR4, 0x3fff, URZ, 0xc0, !UPT ;  /* 0x00003fff04047892 */ /* 0x000fe2000f8ec03f */
[----:B------:R-:W-:Y:S01]  /*1290*/  IADD3 R7, R187, R88, RZ ;  /* 0x00000058bb077210 */ /* 0x000fe20007ffe0ff */
[----:B------:R-:W-:Y:S01]  /*12a0*/  UMOV UR53, 0x40000040 ;  /* 0x4000004000357882 */ /* 0x000fe20000000000 */
[----:B------:R-:W-:Y:S01]  /*12b0*/  UMOV UR55, 0x40000040 ;  /* 0x4000004000377882 */ /* 0x000fe20000000000 */
[----:B------:R-:W-:Y:S01]  /*12c0*/  ULOP3.LUT UR37, UR4, 0x10000, URZ, 0xfc, !UPT ;  /* 0x0001000004257892 */ /* 0x000fe2000f8efc3f */
[----:B------:R-:W-:Y:S01]  /*12d0*/  P2R R9, PR, RZ, 0x1 ;  /* 0x00000001ff097803 */ /* 0x000fe20000000000 */
[----:B------:R-:W-:Y:S01]  /*12e0*/  ULOP3.LUT UR4, UR40, 0x10000, URZ, 0xfc, !UPT ;  /* 0x0001000028047892 */ /* 0x000fe2000f8efc3f */
[----:B------:R-:W-:Y:S01]  /*12f0*/  IMAD R7, R188, -0x80, R7 ;  /* 0xffffff80bc077824 */ /* 0x000fe200078e0207 */
[----:B------:R-:W-:Y:S01]  /*1300*/  UIMAD UR5, UR38, 0xc00, UR37 ;  /* 0x00000c00260578a4 */ /* 0x000fe2000f8e0225 */
[----:B-12---:R-:W-:Y:S01]  /*1310*/  @!P1 VIADD R0, R0, 0x34840 ;  /* 0x0003484000009836 */ /* 0x006fe20000000000 */
[----:B------:R-:W-:Y:S01]  /*1320*/  UIADD3 UR56, UR4, 0x2, URZ ;  /* 0x0000000204387890 */ /* 0x000fe2000fffe03f */
[--C-:B------:R-:W-:Y:S01]  /*1330*/  IMAD.MOV.U32 R150, RZ, RZ, R151.reuse ;  /* 0x000000ffff967224 */ /* 0x100fe200078e0097 */
[----:B------:R-:W-:Y:S01]  /*1340*/  UIADD3 UR58, UR5, 0x2, URZ ;  /* 0x00000002053a7890 */ /* 0x000fe2000fffe03f */
[C---:B------:R-:W-:Y:S01]  /*1350*/  ISETP.GT.AND P2, PT, R7.reuse, RZ, PT ;  /* 0x000000ff0700720c */ /* 0x040fe20003f44270 */
[----:B------:R-:W-:Y:S01]  /*1360*/  UMOV UR8, UR4 ;  /* 0x0000000400087c82 */ /* 0x000fe20008000000 */
[----:B------:R-:W-:Y:S01]  /*1370*/  UMOV UR10, UR5 ;  /* 0x00000005000a7c82 */ /* 0x000fe20008000000 */
[----:B------:R-:W-:Y:S01]  /*1380*/  UIADD3 UR52, UR4, 0x4, URZ ;  /* 0x0000000404347890 */ /* 0x000fe2000fffe03f */
[----:B------:R-:W-:Y:S01]  /*1390*/  HGMMA.64x128x16.F32 R24, gdesc[UR8], RZ, !UPT, gsb0 ;  /* 0x01e00000081879f0 */ /* 0x000fe2000c0008ff */
[----:B------:R-:W-:Y:S01]  /*13a0*/  UIADD3 UR54, UR5, 0x4, URZ ;  /* 0x0000000405367890 */ /* 0x000fe2000fffe03f */
[----:B------:R-:W-:Y:S01]  /*13b0*/  IMAD.U32 R4, RZ, RZ, UR8 ;  /* 0x00000008ff047e24 */ /* 0x000fe2000f8e00ff */
[----:B------:R-:W-:Y:S01]  /*13c0*/  UIADD3 UR48, UR4, 0x6, URZ ;  /* 0x0000000604307890 */ /* 0x000fe2000fffe03f */
[C---:B------:R-:W-:Y:S01]  /*13d0*/  ISETP.GT.AND P3, PT, R7.reuse, 0x1, PT ;  /* 0x000000010700780c */ /* 0x040fe20003f64270 */
[----:B------:R-:W-:Y:S01]  /*13e0*/  UIADD3 UR50, UR5, 0x6, URZ ;  /* 0x0000000605327890 */ /* 0x000fe2000fffe03f */
[C---:B------:R-:W-:Y:S01]  /*13f0*/  ISETP.GT.AND P6, PT, R7.reuse, 0x8, PT ;  /* 0x000000080700780c */ /* 0x040fe20003fc4270 */
[----:B------:R-:W-:Y:S01]  /*1400*/  UMOV UR49, 0x40000040 ;  /* 0x4000004000317882 */ /* 0x000fe20000000000 */
[----:B------:R-:W-:Y:S01]  /*1410*/  UMOV UR51, 0x40000040 ;  /* 0x4000004000337882 */ /* 0x000fe20000000000 */
[----:B------:R-:W-:Y:S01]  /*1420*/  UIADD3 UR8, UR4, 0x400, URZ ;  /* 0x0000040004087890 */ /* 0x000fe2000fffe03f */
[C---:B------:R-:W-:Y:S01]  /*1430*/  ISETP.GT.AND P5, PT, R7.reuse, 0x9, PT ;  /* 0x000000090700780c */ /* 0x040fe20003fa4270 */
[----:B------:R-:W-:Y:S01]  /*1440*/  UIADD3 UR10, UR5, 0x400, URZ ;  /* 0x00000400050a7890 */ /* 0x000fe2000fffe03f */
[----:B------:R-:W-:Y:S01]  /*1450*/  ISETP.GT.AND P4, PT, R7, 0x10, PT ;  /* 0x000000100700780c */ /* 0x000fe20003f84270 */
[----:B------:R-:W-:Y:S01]  /*1460*/  UMOV UR9, 0x40000040 ;  /* 0x4000004000097882 */ /* 0x000fe20000000000 */
[----:B------:R-:W-:Y:S01]  /*1470*/  UMOV UR11, 0x40000040 ;  /* 0x40000040000b7882 */ /* 0x000fe20000000000 */
[----:B------:R-:W-:Y:S01]  /*1480*/  UIADD3 UR12, UR4, 0x402, URZ ;  /* 0x00000402040c7890 */ /* 0x000fe2000fffe03f */
[----:B------:R-:W-:Y:S01]  /*1490*/  @!P1 PRMT R0, RZ, 0x654, R0 ;  /* 0x00000654ff009816 */ /* 0x000fe20000000000 */
[----:B------:R-:W-:Y:S01]  /*14a0*/  UIADD3 UR14, UR5, 0x402, URZ ;  /* 0x00000402050e7890 */ /* 0x000fe2000fffe03f */
[-C--:B------:R-:W-:Y:S01]  /*14b0*/  MOV R149, R151.reuse ;  /* 0x0000009700957202 */ /* 0x080fe20000000f00 */
[----:B------:R-:W-:Y:S01]  /*14c0*/  UMOV UR13, 0x40000040 ;  /* 0x40000040000d7882 */ /* 0x000fe20000000000 */
[----:B------:R-:W-:Y:S01]  /*14d0*/  UMOV UR15, 0x40000040 ;  /* 0x40000040000f7882 */ /* 0x000fe20000000000 */
[----:B------:R-:W-:Y:S01]  /*14e0*/  UIADD3 UR16, UR4, 0x404, URZ ;  /* 0x0000040404107890 */ /* 0x000fe2000fffe03f */
[--C-:B------:R-:W-:Y:S01]  /*14f0*/  IMAD.MOV.U32 R148, RZ, RZ, R151.reuse ;  /* 0x000000ffff947224 */ /* 0x100fe200078e0097 */
[----:B------:R-:W-:Y:S01]  /*1500*/  UIADD3 UR18, UR5, 0x404, URZ ;  /* 0x0000040405127890 */ /* 0x000fe2000fffe03f */
[--C-:B------:R-:W-:Y:S01]  /*1510*/  IMAD.MOV.U32 R147, RZ, RZ, R151.reuse ;  /* 0x000000ffff937224 */ /* 0x100fe200078e0097 */
[----:B------:R-:W-:Y:S01]  /*1520*/  UMOV UR17, 0x40000040 ;  /* 0x4000004000117882 */ /* 0x000fe20000000000 */
[----:B------:R-:W-:Y:S01]  /*1530*/  UMOV UR19, 0x40000040 ;  /* 0x4000004000137882 */ /* 0x000fe20000000000 */
[----:B------:R-:W-:Y:S01]  /*1540*/  UIADD3 UR20, UR4, 0x406, URZ ;  /* 0x0000040604147890 */ /* 0x000fe2000fffe03f */
[-C--:B------:R-:W-:Y:S01]  /*1550*/  MOV R146, R151.reuse ;  /* 0x0000009700927202 */ /* 0x080fe20000000f00 */
[----:B------:R-:W-:Y:S01]  /*1560*/  UIADD3 UR22, UR5, 0x406, URZ ;  /* 0x0000040605167890 */ /* 0x000fe2000fffe03f */
[--C-:B------:R-:W-:Y:S01]  /*1570*/  IMAD.MOV.U32 R145, RZ, RZ, R151.reuse ;  /* 0x000000ffff917224 */ /* 0x100fe200078e0097 */
[----:B------:R-:W-:Y:S01]  /*1580*/  UMOV UR21, 0x40000040 ;  /* 0x4000004000157882 */ /* 0x000fe20000000000 */
[----:B------:R-:W-:Y:S01]  /*1590*/  UMOV UR23, 0x40000040 ;  /* 0x4000004000177882 */ /* 0x000fe20000000000 */
[----:B------:R-:W-:Y:S01]  /*15a0*/  UIADD3 UR24, UR4, 0x800, URZ ;  /* 0x0000080004187890 */ /* 0x000fe2000fffe03f */
[--C-:B------:R-:W-:Y:S01]  /*15b0*/  IMAD.MOV.U32 R144, RZ, RZ, R151.reuse ;  /* 0x000000ffff907224 */ /* 0x100fe200078e0097 */
        /* <DEDUP_REMOVED lines=22> */
[----:B------:R-:W-:Y:S01]  /*1720*/  ULDC UR4, c[0x0][0x9d8] ;  /* 0x0002760000047ab9 */ /* 0x000fe20000000800 */
[----:B------:R-:W-:Y:S01]  /*1730*/  ULDC UR5, c[0x0][0x988] ;  /* 0x0002620000057ab9 */ /* 0x000fe20000000800 */
[--C-:B------:R-:W-:Y:S01]  /*1740*/  IMAD.MOV.U32 R136, RZ, RZ, R151.reuse ;  /* 0x000000ffff887224 */ /* 0x100fe200078e0097 */
[-C--:B------:R-:W-:Y:S01]  /*1750*/  MOV R134, R151.reuse ;  /* 0x0000009700867202 */ /* 0x080fe20000000f00 */
        /* <DEDUP_REMOVED lines=15> */
[----:B------:R-:W-:Y:S01]  /*1850*/  MOV R89, R151 ;  /* 0x0000009700597202 */ /* 0x000fe20000000f00 */
[----:B------:R-:W-:-:S02]  /*1860*/  IMAD.MOV.U32 R111, RZ, RZ, R151 ;  /* 0x000000ffff6f7224 */ /* 0x000fc400078e0097 */
[--C-:B------:R-:W-:Y:S02]  /*1870*/  IMAD.MOV.U32 R109, RZ, RZ, R151.reuse ;  /* 0x000000ffff6d7224 */ /* 0x100fe400078e0097 */
[--C-:B------:R-:W-:Y:S02]  /*1880*/  IMAD.MOV.U32 R105, RZ, RZ, R151.reuse ;  /* 0x000000ffff697224 */ /* 0x100fe400078e0097 */
[--C-:B------:R-:W-:Y:S02]  /*1890*/  IMAD.MOV.U32 R103, RZ, RZ, R151.reuse ;  /* 0x000000ffff677224 */ /* 0x100fe400078e0097 */
[--C-:B------:R-:W-:Y:S02]  /*18a0*/  IMAD.MOV.U32 R99, RZ, RZ, R151.reuse ;  /* 0x000000ffff637224 */ /* 0x100fe400078e0097 */
[--C-:B------:R-:W-:Y:S02]  /*18b0*/  IMAD.MOV.U32 R97, RZ, RZ, R151.reuse ;  /* 0x000000ffff617224 */ /* 0x100fe400078e0097 */
[----:B------:R-:W-:-:S02]  /*18c0*/  IMAD.MOV.U32 R93, RZ, RZ, R151 ;  /* 0x000000ffff5d7224 */ /* 0x000fc400078e0097 */
[----:B------:R-:W-:Y:S01]  /*18d0*/  IMAD.MOV.U32 R91, RZ, RZ, R151 ;  /* 0x000000ffff5b7224 */ /* 0x000fe200078e0097 */
[----:B------:R-:W-:Y:S02]  /*18e0*/  WARPGROUP.DEPBAR.LE gsb0, 0x0 ;  /* 0x00008000000079c5 */ /* 0x000fe40000010000 */
[----:B------:R-:W-:-:S06]  /*18f0*/  WARPGROUP.ARRIVE ;  /* 0x00000000000079c5 */ /* 0x000fcc0000000000 */
[----:B------:R-:W-:Y:S03]  /*1900*/  HGMMA.64x128x16.F32 R24, gdesc[UR56], R24, gsb0 ;  /* 0x01e00000381879f0 */ /* 0x000fe60008000818 */
[----:B------:R-:W-:Y:S02]  /*1910*/  WARPGROUP.DEPBAR.LE gsb0, 0x0 ;  /* 0x00008000000079c5 */ /* 0x000fe40000010000 */
[----:B------:R-:W-:-:S07]  /*1920*/  WARPGROUP.ARRIVE ;  /* 0x00000000000079c5 */ /* 0x000fce0000000000 */
        /* <DEDUP_REMOVED lines=29> */
[----:B------:R-:W-:Y:S01]  /*1b00*/  FMUL.FTZ R24, R24, UR4 ;  /* 0x0000000418187c20 */ /* 0x000fe20008410000 */
[----:B------:R-:W-:Y:S01]  /*1b10*/  FMUL.FTZ R25, R25, UR4 ;  /* 0x0000000419197c20 */ /* 0x000fe20008410000 */
[----:B------:R-:W-:Y:S01]  /*1b20*/  FMUL.FTZ R28, R28, UR4 ;  /* 0x000000041c1c7c20 */ /* 0x000fe20008410000 */
[----:B------:R-:W-:Y:S01]  /*1b30*/  FMUL.FTZ R29, R29, UR4 ;  /* 0x000000041d1d7c20 */ /* 0x000fe20008410000 */
[----:B------:R-:W-:Y:S01]  /*1b40*/  FMUL.FTZ R32, R32, UR4 ;  /* 0x0000000420207c20 */ /* 0x000fe20008410000 */
[----:B------:R-:W-:Y:S01]  /*1b50*/  FMUL.FTZ R26, R26, UR4 ;  /* 0x000000041a1a7c20 */ /* 0x000fe20008410000 */
[----:B------:R-:W1:Y:S01]  /*1b60*/  MUFU.TANH R24, R24 ;  /* 0x0000001800187308 */ /* 0x000e620000002400 */
[----:B------:R-:W-:Y:S01]  /*1b70*/  FMUL.FTZ R33, R33, UR4 ;  /* 0x0000000421217c20 */ /* 0x000fe20008410000 */
[----:B------:R-:W-:Y:S01]  /*1b80*/  FMUL.FTZ R27, R27, UR4 ;  /* 0x000000041b1b7c20 */ /* 0x000fe20008410000 */
[----:B------:R-:W-:Y:S01]  /*1b90*/  FMUL.FTZ R36, R36, UR4 ;  /* 0x0000000424247c20 */ /* 0x000fe20008410000 */
[----:B------:R-:W-:Y:S01]  /*1ba0*/  FMUL.FTZ R30, R30, UR4 ;  /* 0x000000041e1e7c20 */ /* 0x000fe20008410000 */
[----:B------:R-:W-:Y:S01]  /*1bb0*/  FMUL.FTZ R37, R37, UR4 ;  /* 0x0000000425257c20 */ /* 0x000fe20008410000 */
[----:B------:R-:W-:Y:S01]  /*1bc0*/  FMUL.FTZ R31, R31, UR4 ;  /* 0x000000041f1f7c20 */ /* 0x000fe20008410000 */
[----:B------:R-:W-:Y:S01]  /*1bd0*/  FMUL.FTZ R40, R40, UR4 ;  /* 0x0000000428287c20 */ /* 0x000fe20008410000 */
[----:B------:R-:W2:Y:S01]  /*1be0*/  MUFU.TANH R25, R25 ;  /* 0x0000001900197308 */ /* 0x000ea20000002400 */
[----:B------:R-:W-:Y:S01]  /*1bf0*/  FMUL.FTZ R34, R34, UR4 ;  /* 0x0000000422227c20 */ /* 0x000fe20008410000 */
[----:B------:R-:W-:Y:S01]  /*1c00*/  FMUL.FTZ R35, R35, UR4 ;  /* 0x0000000423237c20 */ /* 0x000fe20008410000 */
[----:B------:R-:W-:Y:S01]  /*1c10*/  FMUL.FTZ R41, R41, UR4 ;  /* 0x0000000429297c20 */ /* 0x000fe20008410000 */
[----:B------:R-:W-:Y:S01]  /*1c20*/  FMUL.FTZ R46, R46, UR4 ;  /* 0x000000042e2e7c20 */ /* 0x000fe20008410000 */
[----:B------:R-:W-:Y:S01]  /*1c30*/  FMUL.FTZ R44, R44, UR4 ;  /* 0x000000042c2c7c20 */ /* 0x000fe20008410000 */
[----:B------:R-:W-:Y:S01]  /*1c40*/  FMUL.FTZ R58, R58, UR4 ;  /* 0x000000043a3a7c20 */ /* 0x000fe20008410000 */
[----:B------:R-:W-:Y:S01]  /*1c50*/  FMUL.FTZ R38, R38, UR4 ;  /* 0x0000000426267c20 */ /* 0x000fe20008410000 */
[----:B------:R-:W3:Y:S01]  /*1c60*/  MUFU.TANH R28, R28 ;  /* 0x0000001c001c7308 */ /* 0x000ee20000002400 */
[----:B-1----:R-:W-:Y:S01]  /*1c70*/  FSEL R12, R24, -INF , P2 ;  /* 0xff800000180c7808 */ /* 0x002fe20001000000 */
[----:B------:R-:W-:Y:S01]  /*1c80*/  FMUL.FTZ R70, R70, UR4 ;  /* 0x0000000446467c20 */ /* 0x000fe20008410000 */
[----:B------:R-:W-:Y:S01]  /*1c90*/  FMUL.FTZ R39, R39, UR4 ;  /* 0x0000000427277c20 */ /* 0x000fe20008410000 */
[----:B------:R-:W-:Y:S01]  /*1ca0*/  FMUL.FTZ R45, R45, UR4 ;  /* 0x000000042d2d7c20 */ /* 0x000fe20008410000 */
[----:B------:R-:W-:Y:S01]  /*1cb0*/  FMUL.FTZ R48, R48, UR4 ;  /* 0x0000000430307c20 */ /* 0x000fe20008410000 */
[----:B------:R-:W-:Y:S01]  /*1cc0*/  FMUL.FTZ R42, R42, UR4 ;  /* 0x000000042a2a7c20 */ /* 0x000fe20008410000 */
[----:B------:R-:W-:Y:S01]  /*1cd0*/  FMUL.FTZ R43, R43, UR4 ;  /* 0x000000042b2b7c20 */ /* 0x000fe20008410000 */
[----:B------:R-:W1:Y:S01]  /*1ce0*/  MUFU.TANH R29, R29 ;  /* 0x0000001d001d7308 */ /* 0x000e620000002400 */
[----:B--2---:R-:W-:Y:S01]  /*1cf0*/  FSEL R25, R25, -INF , P3 ;  /* 0xff80000019197808 */ /* 0x004fe20001800000 */
[----:B------:R-:W-:Y:S01]  /*1d00*/  FMUL.FTZ R49, R49, UR4 ;  /* 0x0000000431317c20 */ /* 0x000fe20008410000 */
[----:B------:R-:W-:Y:S01]  /*1d10*/  FMUL.FTZ R52, R52, UR4 ;  /* 0x0000000434347c20 */ /* 0x000fe20008410000 */
[----:B------:R-:W-:Y:S01]  /*1d20*/  FMUL.FTZ R47, R47, UR4 ;  /* 0x000000042f2f7c20 */ /* 0x000fe20008410000 */
[----:B------:R-:W-:Y:S01]  /*1d30*/  FMNMX.FTZ R11, R12, R25, !PT ;  /* 0x000000190c0b7209 */ /* 0x000fe20007810000 */
[----:B------:R-:W-:Y:S01]  /*1d40*/  FMUL.FTZ R53, R53, UR4 ;  /* 0x0000000435357c20 */ /* 0x000fe20008410000 */
[----:B------:R-:W-:Y:S01]  /*1d50*/  FMUL.FTZ R56, R56, UR4 ;  /* 0x0000000438387c20 */ /* 0x000fe20008410000 */
[----:B------:R-:W2:Y:S01]  /*1d60*/  MUFU.TANH R6, R26 ;  /* 0x0000001a00067308 */ /* 0x000ea20000002400 */
[----:B---3--:R-:W-:Y:S01]  /*1d70*/  FSEL R90, R28, -INF , P6 ;  /* 0xff8000001c5a7808 */ /* 0x008fe20003000000 */
[----:B------:R-:W-:Y:S01]  /*1d80*/  FMUL.FTZ R50, R50, UR4 ;  /* 0x0000000432327c20 */ /* 0x000fe20008410000 */
[----:B------:R-:W-:Y:S01]  /*1d90*/  FMUL.FTZ R51, R51, UR4 ;  /* 0x0000000433337c20 */ /* 0x000fe20008410000 */
[----:B------:R-:W-:Y:S01]  /*1da0*/  FMUL.FTZ R57, R57, UR4 ;  /* 0x0000000439397c20 */ /* 0x000fe20008410000 */
[----:B------:R-:W-:Y:S01]  /*1db0*/  FMNMX.FTZ R11, R90, R11, !PT ;  /* 0x0000000b5a0b7209 */ /* 0x000fe20007810000 */
[----:B------:R-:W-:Y:S01]  /*1dc0*/  FMUL.FTZ R62, R62, UR4 ;  /* 0x000000043e3e7c20 */ /* 0x000fe20008410000 */
[----:B------:R-:W-:Y:S01]  /*1dd0*/  FMUL.FTZ R74, R74, UR4 ;  /* 0x000000044a4a7c20 */ /* 0x000fe20008410000 */
[----:B------:R-:W3:Y:S01]  /*1de0*/  MUFU.TANH R32, R32 ;  /* 0x0000002000207308 */ /* 0x000ee20000002400 */
[----:B-1----:R-:W-:Y:S01]  /*1df0*/  FSEL R92, R29, -INF , P5 ;  /* 0xff8000001d5c7808 */ /* 0x002fe20002800000 */
[----:B------:R-:W-:Y:S01]  /*1e00*/  FMUL.FTZ R60, R60, UR4 ;  /* 0x000000043c3c7c20 */ /* 0x000fe20008410000 */
[----:B------:R-:W-:Y:S01]  /*1e10*/  FMUL.FTZ R54, R54, UR4 ;  /* 0x0000000436367c20 */ /* 0x000fe20008410000 */
[----:B------:R-:W-:Y:S01]  /*1e20*/  FMUL.FTZ R55, R55, UR4 ;  /* 0x0000000437377c20 */ /* 0x000fe20008410000 */
[----:B------:R-:W-:Y:S01]  /*1e30*/  FMNMX.FTZ R11, R92, R11, !PT ;  /* 0x0000000b5c0b7209 */ /* 0x000fe20007810000 */
[----:B------:R-:W-:Y:S01]  /*1e40*/  FMUL.FTZ R61, R61, UR4 ;  /* 0x000000043d3d7c20 */ /* 0x000fe20008410000 */
[----:B------:R-:W-:Y:S01]  /*1e50*/  FMUL.FTZ R64, R64, UR4 ;  /* 0x0000000440407c20 */ /* 0x000fe20008410000 */
[----:B------:R-:W1:Y:S01]  /*1e60*/  MUFU.TANH R3, R27 ;  /* 0x0000001b00037308 */ /* 0x000e620000002400 */
[----:B--2---:R-:W-:Y:S01]  /*1e70*/  FSEL R6, R6, -INF , P2 ;  /* 0xff80000006067808 */ /* 0x004fe20001000000 */
[----:B------:R-:W-:Y:S01]  /*1e80*/  FMUL.FTZ R59, R59, UR4 ;  /* 0x000000043b3b7c20 */ /* 0x000fe20008410000 */
[----:B------:R-:W-:Y:S01]  /*1e90*/  ISETP.GT.AND P2, PT, R7, 0x11, PT ;  /* 0x000000110700780c */ /* 0x000fe20003f44270 */
[----:B------:R-:W-:Y:S01]  /*1ea0*/  FMUL.FTZ R65, R65, UR4 ;  /* 0x0000000441417c20 */ /* 0x000fe20008410000 */
[----:B------:R-:W-:Y:S01]  /*1eb0*/  FMUL.FTZ R68, R68, UR4 ;  /* 0x0000000444447c20 */ /* 0x000fe20008410000 */
        /* <DEDUP_REMOVED lines=13> */
[----:B------:R-:W-:Y:S01]  /*1f90*/  ISETP.GT.AND P3, PT, R7, 0x18, PT ;  /* 0x000000180700780c */ /* 0x000fe20003f64270 */
[----:B------:R-:W-:Y:S01]  /*1fa0*/  FMUL.FTZ R71, R71, UR4 ;  /* 0x0000000447477c20 */ /* 0x000fe20008410000 */
[----:B------:R-:W-:Y:S01]  /*1fb0*/  FMUL.FTZ R77, R77, UR4 ;  /* 0x000000044d4d7c20 */ /* 0x000fe20008410000 */
[----:B------:R-:W-:Y:S01]  /*1fc0*/  FMUL.FTZ R80, R80, UR4 ;  /* 0x0000000450507c20 */ /* 0x000fe20008410000 */
[----:B------:R-:W-:Y:S01]  /*1fd0*/  FMUL.FTZ R75, R75, UR4 ;  /* 0x000000044b4b7c20 */ /* 0x000fe20008410000 */
[----:B------:R-:W-:Y:S01]  /*1fe0*/  MUFU.TANH R36, R36 ;  /* 0x0000002400247308 */ /* 0x000fe20000002400 */
[----:B--2---:R-:W-:Y:S01]  /*1ff0*/  FSEL R96, R33, -INF , P2 ;  /* 0xff80000021607808 */ /* 0x004fe20001000000 */
[----:B------:R-:W-:Y:S01]  /*2000*/  FMUL.FTZ R81, R81, UR4 ;  /* 0x0000000451517c20 */ /* 0x000fe20008410000 */
[----:B------:R-:W-:Y:S01]  /*2010*/  FMUL.FTZ R84, R84, UR4 ;  /* 0x0000000454547c20 */ /* 0x000fe20008410000 */
[----:B------:R-:W-:Y:S01]  /*2020*/  FMUL.FTZ R85, R85, UR4 ;  /* 0x0000000455557c20 */ /* 0x000fe20008410000 */
[----:B------:R-:W-:Y:S01]  /*2030*/  FMNMX.FTZ R11, R96, R11, !PT ;  /* 0x0000000b600b7209 */ /* 0x000fe20007810000 */
[----:B------:R-:W-:Y:S01]  /*2040*/  FMUL.FTZ R79, R79, UR4 ;  /* 0x000000044f4f7c20 */ /* 0x000fe20008410000 */
[----:B------:R-:W-:Y:S01]  /*2050*/  FMUL.FTZ R82, R82, UR4 ;  /* 0x0000000452527c20 */ /* 0x000fe20008410000 */
[----:B------:R-:W1:Y:S01]  /*2060*/  MUFU.TANH R14, R31 ;  /* 0x0000001f000e7308 */ /* 0x000e620000002400 */
[----:B---3--:R-:W-:Y:S01]  /*2070*/  FSEL R8, R8, -INF , P6 ;  /* 0xff80000008087808 */ /* 0x008fe20003000000 */
[----:B------:R-:W-:Y:S01]  /*2080*/  FMUL.FTZ R83, R83, UR4 ;  /* 0x0000000453537c20 */ /* 0x000fe20008410000 */
[----:B------:R-:W-:Y:S01]  /*2090*/  ISETP.GT.AND P6, PT, R7, 0x19, PT ;  /* 0x000000190700780c */ /* 0x000fe20003fc4270 */
[----:B------:R-:W-:Y:S01]  /*20a0*/  FMUL.FTZ R86, R86, UR4 ;  /* 0x0000000456567c20 */ /* 0x000fe20008410000 */
[----:B------:R-:W-:Y:S01]  /*20b0*/  FMUL.FTZ R87, R87, UR4 ;  /* 0x0000000457577c20 */ /* 0x000fe20008410000 */
[----:B------:R2:W-:Y:S02]  /*20c0*/  @!P1 SYNCS.ARRIVE.TRANS64.RED.A1T0 RZ, [R0+URZ], RZ ;  /* 0x000000ff00ff99a7 */ /* 0x0005e4000810043f */
[----:B------:R-:W3:Y:S08]  /*20d0*/  MUFU.TANH R37, R37 ;  /* 0x0000002500257308 */ /* 0x000ef00000002400 */
[----:B------:R-:W4:Y:S01]  /*20e0*/  MUFU.TANH R20, R34 ;  /* 0x0000002200147308 */ /* 0x000f220000002400 */
[----:B-1----:R-:W-:-:S02]  /*20f0*/  FSEL R14, R14, -INF , P5 ;  /* 0xff8000000e0e7808 */ /* 0x002fc40002800000 */
[----:B------:R-:W-:-:S05]  /*2100*/  ISETP.GT.AND P5, PT, R7, 0x20, PT ;  /* 0x000000200700780c */ /* 0x000fca0003fa4270 */
[----:B------:R-:W1:Y:S01]  /*2110*/  MUFU.TANH R40, R40 ;  /* 0x0000002800287308 */ /* 0x000e620000002400 */
[----:B---3--:R-:W-:-:S07]  /*2120*/  FSEL R98, R37, -INF , P6 ;  /* 0xff80000025627808 */ /* 0x008fce0003000000 */
[----:B------:R-:W3:Y:S01]  /*2130*/  MUFU.TANH R35, R35 ;  /* 0x0000002300237308 */ /* 0x000ee20000002400 */
[----:B----4-:R-:W-:Y:S02]  /*2140*/  FSEL R20, R20, -INF , P4 ;  /* 0xff80000014147808 */ /* 0x010fe40002000000 */
[----:B------:R-:W-:-:S05]  /*2150*/  ISETP.GT.AND P4, PT, R7, 0x21, PT ;  /* 0x000000210700780c */ /* 0x000fca0003f84270 */
[----:B------:R-:W4:Y:S01]  /*2160*/  MUFU.TANH R41, R41 ;  /* 0x0000002900297308 */ /* 0x000f220000002400 */
[----:B-1----:R-:W-:-:S07]  /*2170*/  FSEL R100, R40, -INF , P5 ;  /* 0xff80000028647808 */ /* 0x002fce0002800000 */
[----:B------:R-:W1:Y:S01]  /*2180*/  MUFU.TANH R34, R46 ;  /* 0x0000002e00227308 */ /* 0x000e620000002400 */
[----:B---3--:R-:W-:Y:S02]  /*2190*/  FSEL R24, R35, -INF , P2 ;  /* 0xff80000023187808 */ /* 0x008fe40001000000 */
[----:B------:R-:W-:-:S05]  /*21a0*/  ISETP.GT.AND P2, PT, R7, 0x28, PT ;  /* 0x000000280700780c */ /* 0x000fca0003f44270 */
[----:B------:R-:W3:Y:S01]  /*21b0*/  MUFU.TANH R26, R38 ;  /* 0x00000026001a7308 */ /* 0x000ee20000002400 */
[----:B----4-:R-:W-:-:S07]  /*21c0*/  FSEL R102, R41, -INF , P4 ;  /* 0xff80000029667808 */ /* 0x010fce0002000000 */
[----:B------:R-:W-:Y:S01]  /*21d0*/  MUFU.TANH R46, R58 ;  /* 0x0000003a002e7308 */ /* 0x000fe20000002400 */
[----:B-1----:R-:W-:-:S07]  /*21e0*/  FSEL R34, R34, -INF , P2 ;  /* 0xff80000022227808 */ /* 0x002fce0001000000 */
[----:B------:R-:W1:Y:S01]  /*21f0*/  MUFU.TANH R44, R44 ;  /* 0x0000002c002c7308 */ /* 0x000e620000002400 */
[----:B---3--:R-:W-:-:S07]  /*2200*/  FSEL R26, R26, -INF , P3 ;  /* 0xff8000001a1a7808 */ /* 0x008fce0001800000 */
[----:B------:R3:W-:Y:S08]  /*2210*/  MUFU.TANH R58, R70 ;  /* 0x00000046003a7308 */ /* 0x0007f00000002400 */
[----:B------:R-:W4:Y:S01]  /*2220*/  MUFU.TANH R39, R39 ;  /* 0x0000002700277308 */ /* 0x000f220000002400 */
[----:B---3--:R-:W-:Y:S02]  /*2230*/  FSEL R70, R36, -INF , P3 ;  /* 0xff80000024467808 */ /* 0x008fe40001800000 */
[----:B------:R-:W-:-:S02]  /*2240*/  ISETP.GT.AND P3, PT, R7, 0x29, PT ;  /* 0x000000290700780c */ /* 0x000fc40003f64270 */
[----:B------:R-:W-:Y:S02]  /*2250*/  FMNMX.FTZ R11, R70, R11, !PT ;  /* 0x0000000b460b7209 */ /* 0x000fe40007810000 */
[----:B-1----:R-:W-:Y:S01]  /*2260*/  FSEL R104, R44, -INF , P2 ;  /* 0xff8000002c687808 */ /* 0x002fe20001000000 */
[----:B------:R-:W1:Y:S01]  /*2270*/  MUFU.TANH R45, R45 ;  /* 0x0000002d002d7308 */ /* 0x000e620000002400 */
[----:B------:R-:W-:Y:S02]  /*2280*/  FMNMX.FTZ R11, R98, R11, !PT ;  /* 0x0000000b620b7209 */ /* 0x000fe40007810000 */
[----:B------:R-:W-:Y:S02]  /*2290*/  ISETP.GT.AND P2, PT, R7, 0x39, PT ;  /* 0x000000390700780c */ /* 0x000fe40003f44270 */
[----:B------:R-:W-:-:S03]  /*22a0*/  FMNMX.FTZ R11, R100, R11, !PT ;  /* 0x0000000b640b7209 */ /* 0x000fc60007810000 */
[----:B------:R-:W3:Y:S01]  /*22b0*/  MUFU.TANH R30, R42 ;  /* 0x0000002a001e7308 */ /* 0x000ee20000002400 */
[----:B------:R-:W-:Y:S02]  /*22c0*/  FMNMX.FTZ R11, R102, R11, !PT ;  /* 0x0000000b660b7209 */ /* 0x000fe40007810000 */
[----:B----4-:R-:W-:Y:S02]  /*22d0*/  FSEL R28, R39, -INF , P6 ;  /* 0xff800000271c7808 */ /* 0x010fe40003000000 */
[----:B------:R-:W-:Y:S02]  /*22e0*/  ISETP.GT.AND P6, PT, R7, 0x30, PT ;  /* 0x000000300700780c */ /* 0x000fe40003fc4270 */
[----:B------:R-:W-:Y:S01]  /*22f0*/  FMNMX.FTZ R11, R104, R11, !PT ;  /* 0x0000000b680b7209 */ /* 0x000fe20007810000 */
[----:B------:R-:W4:Y:S01]  /*2300*/  MUFU.TANH R48, R48 ;  /* 0x0000003000307308 */ /* 0x000f220000002400 */
[----:B-1----:R-:W-:-:S04]  /*2310*/  FSEL R106, R45, -INF , P3 ;  /* 0xff8000002d6a7808 */ /* 0x002fc80001800000 */
[----:B------:R-:W-:-:S03]  /*2320*/  FMNMX.FTZ R11, R106, R11, !PT ;  /* 0x0000000b6a0b7209 */ /* 0x000fc60007810000 */
[----:B------:R-:W1:Y:S01]  /*2330*/  MUFU.TANH R43, R43 ;  /* 0x0000002b002b7308 */ /* 0x000e620000002400 */
[----:B---3--:R-:W-:Y:S02]  /*2340*/  FSEL R30, R30, -INF , P5 ;  /* 0xff8000001e1e7808 */ /* 0x008fe40002800000 */
[----:B------:R-:W-:-:S05]  /*2350*/  ISETP.GT.AND P5, PT, R7, 0x31, PT ;  /* 0x000000310700780c */ /* 0x000fca0003fa4270 */
[----:B------:R-:W-:Y:S01]  /*2360*/  MUFU.TANH R49, R49 ;  /* 0x0000003100317308 */ /* 0x000fe20000002400 */
[----:B----4-:R-:W-:-:S04]  /*2370*/  FSEL R108, R48, -INF , P6 ;  /* 0xff800000306c7808 */ /* 0x010fc80003000000 */
[----:B------:R-:W-:-:S03]  /*2380*/  FMNMX.FTZ R11, R108, R11, !PT ;  /* 0x0000000b6c0b7209 */ /* 0x000fc60007810000 */
[----:B------:R-:W3:Y:S01]  /*2390*/  MUFU.TANH R52, R52 ;  /* 0x0000003400347308 */ /* 0x000ee20000002400 */
[----:B-1----:R-:W-:Y:S02]  /*23a0*/  FSEL R32, R43, -INF , P4 ;  /* 0xff8000002b207808 */ /* 0x002fe40002000000 */
[----:B------:R-:W-:-:S05]  /*23b0*/  ISETP.GT.AND P4, PT, R7, 0x38, PT ;  /* 0x000000380700780c */ /* 0x000fca0003f84270 */
[----:B------:R-:W1:Y:S08]  /*23c0*/  MUFU.TANH R47, R47 ;  /* 0x0000002f002f7308 */ /* 0x000e700000002400 */
[----:B------:R-:W4:Y:S01]  /*23d0*/  MUFU.TANH R53, R53 ;  /* 0x0000003500357308 */ /* 0x000f220000002400 */
[----:B---3--:R-:W-:-:S07]  /*23e0*/  FSEL R110, R52, -INF , P4 ;  /* 0xff800000346e7808 */ /* 0x008fce0002000000 */
[----:B------:R-:W3:Y:S01]  /*23f0*/  MUFU.TANH R38, R50 ;  /* 0x0000003200267308 */ /* 0x000ee20000002400 */
[----:B-1----:R-:W-:Y:S02]  /*2400*/  FSEL R36, R47, -INF , P3 ;  /* 0xff8000002f247808 */ /* 0x002fe40001800000 */
[----:B------:R-:W-:-:S04]  /*2410*/  ISETP.GT.AND P3, PT, R7, 0x40, PT ;  /* 0x000000400700780c */ /* 0x000fc80003f64270 */
[----:B------:R-:W-:Y:S01]  /*2420*/  FSEL R46, R46, -INF , P3 ;  /* 0xff8000002e2e7808 */ /* 0x000fe20001800000 */
[----:B------:R-:W1:Y:S01]  /*2430*/  MUFU.TANH R56, R56 ;  /* 0x0000003800387308 */ /* 0x000e620000002400 */
[----:B----4-:R-:W-:-:S07]  /*2440*/  FSEL R112, R53, -INF , P2 ;  /* 0xff80000035707808 */ /* 0x010fce0001000000 */
[----:B------:R-:W4:Y:S01]  /*2450*/  MUFU.TANH R51, R51 ;  /* 0x0000003300337308 */ /* 0x000f220000002400 */
[----:B---3--:R-:W-:Y:S02]  /*2460*/  FSEL R38, R38, -INF , P6 ;  /* 0xff80000026267808 */ /* 0x008fe40003000000 */
[----:B------:R-:W-:-:S05]  /*2470*/  ISETP.GT.AND P6, PT, R7, 0x41, PT ;  /* 0x000000410700780c */ /* 0x000fca0003fc4270 */
[----:B------:R-:W-:Y:S01]  /*2480*/  MUFU.TANH R50, R62 ;  /* 0x0000003e00327308 */ /* 0x000fe20000002400 */
[----:B-1----:R-:W-:Y:S02]  /*2490*/  FSEL R114, R56, -INF , P3 ;  /* 0xff80000038727808 */ /* 0x002fe40001800000 */
[----:B------:R-:W-:-:S05]  /*24a0*/  ISETP.GT.AND P3, PT, R7, 0x51, PT ;  /* 0x000000510700780c */ /* 0x000fca0003f64270 */
[----:B------:R-:W1:Y:S01]  /*24b0*/  MUFU.TANH R57, R57 ;  /* 0x0000003900397308 */ /* 0x000e620000002400 */
[----:B----4-:R-:W-:-:S07]  /*24c0*/  FSEL R40, R51, -INF , P5 ;  /* 0xff80000033287808 */ /* 0x010fce0002800000 */
        /* <DEDUP_REMOVED lines=8> */
[----:B------:R-:W-:Y:S02]  /*2550*/  FSEL R50, R50, -INF , P5 ;  /* 0xff80000032327808 */ /* 0x000fe40002800000 */
[----:B------:R-:W-:-:S03]  /*2560*/  FMNMX.FTZ R11, R112, R11, !PT ;  /* 0x0000000b700b7209 */ /* 0x000fc60007810000 */
[----:B------:R-:W3:Y:S01]  /*2570*/  MUFU.TANH R55, R55 ;  /* 0x0000003700377308 */ /* 0x000ee20000002400 */
[----:B------:R-:W-:Y:S02]  /*2580*/  FMNMX.FTZ R11, R114, R11, !PT ;  /* 0x0000000b720b7209 */ /* 0x000fe40007810000 */
[----:B----4-:R-:W-:Y:S02]  /*2590*/  FSEL R42, R42, -INF , P4 ;  /* 0xff8000002a2a7808 */ /* 0x010fe40002000000 */
[C---:B------:R-:W-:Y:S02]  /*25a0*/  ISETP.GT.AND P4, PT, R7.reuse, 0x49, PT ;  /* 0x000000490700780c */ /* 0x040fe40003f84270 */
[----:B------:R-:W-:Y:S01]  /*25b0*/  FMNMX.FTZ R11, R116, R11, !PT ;  /* 0x0000000b740b7209 */ /* 0x000fe20007810000 */
[----:B------:R-:W4:Y:S01]  /*25c0*/  MUFU.TANH R61, R61 ;  /* 0x0000003d003d7308 */ /* 0x000f220000002400 */
[----:B-1----:R-:W-:Y:S02]  /*25d0*/  FSEL R118, R60, -INF , P5 ;  /* 0xff8000003c767808 */ /* 0x002fe40002800000 */
[----:B------:R-:W-:-:S02]  /*25e0*/  ISETP.GT.AND P5, PT, R7, 0x59, PT ;  /* 0x000000590700780c */ /* 0x000fc40003fa4270 */
[----:B------:R-:W-:-:S03]  /*25f0*/  FMNMX.FTZ R11, R118, R11, !PT ;  /* 0x0000000b760b7209 */ /* 0x000fc60007810000 */
[----:B------:R-:W1:Y:S01]  /*2600*/  MUFU.TANH R64, R64 ;  /* 0x0000004000407308 */ /* 0x000e620000002400 */
[----:B---3--:R-:W-:Y:S02]  /*2610*/  FSEL R44, R55, -INF , P2 ;  /* 0xff800000372c7808 */ /* 0x008fe40001000000 */
[----:B------:R-:W-:-:S05]  /*2620*/  ISETP.GT.AND P2, PT, R7, 0x50, PT ;  /* 0x000000500700780c */ /* 0x000fca0003f44270 */
[----:B------:R-:W3:Y:S01]  /*2630*/  MUFU.TANH R59, R59 ;  /* 0x0000003b003b7308 */ /* 0x000ee20000002400 */
[----:B----4-:R-:W-:-:S04]  /*2640*/  FSEL R120, R61, -INF , P4 ;  /* 0xff8000003d787808 */ /* 0x010fc80002000000 */
[----:B------:R-:W-:-:S03]  /*2650*/  FMNMX.FTZ R11, R120, R11, !PT ;  /* 0x0000000b780b7209 */ /* 0x000fc60007810000 */
[----:B------:R-:W-:Y:S01]  /*2660*/  MUFU.TANH R65, R65 ;  /* 0x0000004100417308 */ /* 0x000fe20000002400 */
[----:B-1----:R-:W-:-:S04]  /*2670*/  FSEL R122, R64, -INF , P2 ;  /* 0xff800000407a7808 */ /* 0x002fc80001000000 */
[----:B------:R-:W-:-:S03]  /*2680*/  FMNMX.FTZ R11, R122, R11, !PT ;  /* 0x0000000b7a0b7209 */ /* 0x000fc60007810000 */
[----:B------:R-:W1:Y:S01]  /*2690*/  MUFU.TANH R68, R68 ;  /* 0x0000004400447308 */ /* 0x000e620000002400 */
[----:B---3--:R-:W-:Y:S02]  /*26a0*/  FSEL R48, R59, -INF , P6 ;  /* 0xff8000003b307808 */ /* 0x008fe40003000000 */
[----:B------:R-:W-:-:S04]  /*26b0*/  ISETP.GT.AND P6, PT, R7, 0x58, PT ;  /* 0x000000580700780c */ /* 0x000fc80003fc4270 */
[----:B------:R-:W-:Y:S01]  /*26c0*/  FSEL R58, R58, -INF , P6 ;  /* 0xff8000003a3a7808 */ /* 0x000fe20003000000 */
[----:B------:R-:W3:Y:S08]  /*26d0*/  MUFU.TANH R63, R63 ;  /* 0x0000003f003f7308 */ /* 0x000ef00000002400 */
[----:B------:R-:W4:Y:S01]  /*26e0*/  MUFU.TANH R69, R69 ;  /* 0x0000004500457308 */ /* 0x000f220000002400 */
[----:B-1----:R-:W-:-:S02]  /*26f0*/  FSEL R68, R68, -INF , P6 ;  /* 0xff80000044447808 */ /* 0x002fc40003000000 */
[----:B------:R-:W-:-:S05]  /*2700*/  ISETP.GT.AND P6, PT, R7, 0x69, PT ;  /* 0x000000690700780c */ /* 0x000fca0003fc4270 */
[----:B------:R-:W1:Y:S01]  /*2710*/  MUFU.TANH R67, R67 ;  /* 0x0000004300437308 */ /* 0x000e620000002400 */
[----:B---3--:R-:W-:Y:S02]  /*2720*/  FSEL R52, R63, -INF , P4 ;  /* 0xff8000003f347808 */ /* 0x008fe40002000000 */
[----:B------:R-:W-:-:S04]  /*2730*/  ISETP.GT.AND P4, PT, R7, 0x60, PT ;  /* 0x000000600700780c */ /* 0x000fc80003f84270 */
[----:B------:R-:W-:Y:S01]  /*2740*/  FSEL R62, R62, -INF , P4 ;  /* 0xff8000003e3e7808 */ /* 0x000fe20002000000 */
[----:B------:R-:W3:Y:S01]  /*2750*/  MUFU.TANH R72, R72 ;  /* 0x0000004800487308 */ /* 0x000ee20000002400 */
[----:B----4-:R-:W-:-:S07]  /*2760*/  FSEL R124, R69, -INF , P5 ;  /* 0xff800000457c7808 */ /* 0x010fce0002800000 */
[----:B------:R-:W4:Y:S01]  /*2770*/  MUFU.TANH R54, R66 ;  /* 0x0000004200367308 */ /* 0x000f220000002400 */
[----:B-1----:R-:W-:-:S07]  /*2780*/  FSEL R56, R67, -INF , P3 ;  /* 0xff80000043387808 */ /* 0x002fce0001800000 */
[----:B------:R-:W1:Y:S01]  /*2790*/  MUFU.TANH R73, R73 ;  /* 0x0000004900497308 */ /* 0x000e620000002400 */
[----:B---3--:R-:W-:Y:S02]  /*27a0*/  FSEL R72, R72, -INF , P4 ;  /* 0xff80000048487808 */ /* 0x008fe40002000000 */
[----:B------:R-:W-:-:S05]  /*27b0*/  ISETP.GT.AND P4, PT, R7, 0x71, PT ;  /* 0x000000710700780c */ /* 0x000fca0003f84270 */
[----:B------:R3:W5:Y:S01]  /*27c0*/  MUFU.TANH R66, R78 ;  /* 0x0000004e00427308 */ /* 0x0007620000002400 */
[----:B----4-:R-:W-:Y:S02]  /*27d0*/  FSEL R54, R54, -INF , P2 ;  /* 0xff80000036367808 */ /* 0x010fe40001000000 */
[----:B------:R-:W-:-:S05]  /*27e0*/  ISETP.GT.AND P2, PT, R7, 0x68, PT ;  /* 0x000000680700780c */ /* 0x000fca0003f44270 */
[----:B------:R-:W4:Y:S01]  /*27f0*/  MUFU.TANH R76, R76 ;  /* 0x0000004c004c7308 */ /* 0x000f220000002400 */
[----:B---3--:R-:W-:Y:S02]  /*2800*/  FSEL R78, R65, -INF , P3 ;  /* 0xff800000414e7808 */ /* 0x008fe40001800000 */
[----:B------:R-:W-:Y:S02]  /*2810*/  ISETP.GT.AND P3, PT, R7, 0x61, PT ;  /* 0x000000610700780c */ /* 0x000fe40003f64270 */
[----:B------:R-:W-:Y:S02]  /*2820*/  FMNMX.FTZ R11, R78, R11, !PT ;  /* 0x0000000b4e0b7209 */ /* 0x000fe40007810000 */
[----:B-1----:R-:W-:Y:S01]  /*2830*/  FSEL R126, R73, -INF , P3 ;  /* 0xff800000497e7808 */ /* 0x002fe20001800000 */
[----:B------:R-:W1:Y:S01]  /*2840*/  MUFU.TANH R71, R71 ;  /* 0x0000004700477308 */ /* 0x000e620000002400 */
[----:B------:R-:W-:Y:S02]  /*2850*/  FMNMX.FTZ R11, R68, R11, !PT ;  /* 0x0000000b440b7209 */ /* 0x000fe40007810000 */
[----:B-----5:R-:W-:-:S02]  /*2860*/  FSEL R66, R66, -INF , P2 ;  /* 0xff80000042427808 */ /* 0x020fc40001000000 */
[----:B------:R-:W-:-:S03]  /*2870*/  FMNMX.FTZ R11, R124, R11, !PT ;  /* 0x0000000b7c0b7209 */ /* 0x000fc60007810000 */
[----:B------:R-:W3:Y:S01]  /*2880*/  MUFU.TANH R77, R77 ;  /* 0x0000004d004d7308 */ /* 0x000ee20000002400 */
[----:B------:R-:W-:Y:S02]  /*2890*/  FMNMX.FTZ R11, R72, R11, !PT ;  /* 0x0000000b480b7209 */ /* 0x000fe40007810000 */
[----:B----4-:R-:W-:Y:S02]  /*28a0*/  FSEL R76, R76, -INF , P2 ;  /* 0xff8000004c4c7808 */ /* 0x010fe40001000000 */
[----:B------:R-:W-:Y:S02]  /*28b0*/  FMNMX.FTZ R11, R126, R11, !PT ;  /* 0x0000000b7e0b7209 */ /* 0x000fe40007810000 */
[----:B------:R-:W-:Y:S01]  /*28c0*/  ISETP.GT.AND P2, PT, R7, 0x79, PT ;  /* 0x000000790700780c */ /* 0x000fe20003f44270 */
[----:B------:R-:W4:Y:S01]  /*28d0*/  MUFU.TANH R80, R80 ;  /* 0x0000005000507308 */ /* 0x000f220000002400 */
[----:B-1----:R-:W-:Y:S02]  /*28e0*/  FSEL R60, R71, -INF , P5 ;  /* 0xff800000473c7808 */ /* 0x002fe40002800000 */
[----:B------:R-:W-:-:S02]  /*28f0*/  ISETP.GT.AND P5, PT, R7, 0x70, PT ;  /* 0x000000700700780c */ /* 0x000fc40003fa4270 */
[----:B------:R-:W-:-:S03]  /*2900*/  FMNMX.FTZ R11, R76, R11, !PT ;  /* 0x0000000b4c0b7209 */ /* 0x000fc60007810000 */
[----:B------:R-:W1:Y:S01]  /*2910*/  MUFU.TANH R75, R75 ;  /* 0x0000004b004b7308 */ /* 0x000e620000002400 */
[----:B---3--:R-:W-:-:S04]  /*2920*/  FSEL R128, R77, -INF , P6 ;  /* 0xff8000004d807808 */ /* 0x008fc80003000000 */
[----:B------:R-:W-:-:S03]  /*2930*/  FMNMX.FTZ R11, R128, R11, !PT ;  /* 0x0000000b800b7209 */ /* 0x000fc60007810000 */
[----:B------:R-:W3:Y:S01]  /*2940*/  MUFU.TANH R81, R81 ;  /* 0x0000005100517308 */ /* 0x000ee20000002400 */
[----:B----4-:R-:W-:-:S04]  /*2950*/  FSEL R80, R80, -INF , P5 ;  /* 0xff80000050507808 */ /* 0x010fc80002800000 */
[----:B------:R-:W-:-:S03]  /*2960*/  FMNMX.FTZ R11, R80, R11, !PT ;  /* 0x0000000b500b7209 */ /* 0x000fc60007810000 */
[----:B------:R-:W4:Y:S01]  /*2970*/  MUFU.TANH R84, R84 ;  /* 0x0000005400547308 */ /* 0x000f220000002400 */
[----:B-1----:R-:W-:Y:S02]  /*2980*/  FSEL R64, R75, -INF , P3 ;  /* 0xff8000004b407808 */ /* 0x002fe40001800000 */
[----:B------:R-:W-:Y:S01]  /*2990*/  ISETP.GT.AND P3, PT, R7, 0x78, PT ;  /* 0x000000780700780c */ /* 0x000fe20003f64270 */
[----:B------:R-:W-:-:S04]  /*29a0*/  IMAD.U32 R7, RZ, RZ, UR5 ;  /* 0x00000005ff077e24 */ /* 0x000fc8000f8e00ff */
[----:B------:R-:W1:Y:S01]  /*29b0*/  MUFU.TANH R85, R85 ;  /* 0x0000005500557308 */ /* 0x000e620000002400 */
[----:B---3--:R-:W-:-:S04]  /*29c0*/  FSEL R130, R81, -INF , P4 ;  /* 0xff80000051827808 */ /* 0x008fc80002000000 */
[----:B------:R-:W-:-:S03]  /*29d0*/  FMNMX.FTZ R11, R130, R11, !PT ;  /* 0x0000000b820b7209 */ /* 0x000fc60007810000 */
[----:B------:R-:W-:Y:S01]  /*29e0*/  MUFU.TANH R79, R79 ;  /* 0x0000004f004f7308 */ /* 0x000fe20000002400 */
[----:B----4-:R-:W-:-:S04]  /*29f0*/  FSEL R84, R84, -INF , P3 ;  /* 0xff80000054547808 */ /* 0x010fc80001800000 */
[----:B------:R-:W-:-:S03]  /*2a00*/  FMNMX.FTZ R11, R84, R11, !PT ;  /* 0x0000000b540b7209 */ /* 0x000fc60007810000 */
[----:B------:R-:W3:Y:S01]  /*2a10*/  MUFU.TANH R82, R82 ;  /* 0x0000005200527308 */ /* 0x000ee20000002400 */
[----:B-1----:R-:W-:-:S04]  /*2a20*/  FSEL R132, R85, -INF , P2 ;  /* 0xff80000055847808 */ /* 0x002fc80001000000 */
[----:B------:R-:W-:-:S03]  /*2a30*/  FMNMX.FTZ R11, R132, R11, !PT ;  /* 0x0000000b840b7209 */ /* 0x000fc60007810000 */
[----:B------:R-:W-:Y:S02]  /*2a40*/  MUFU.TANH R83, R83 ;  /* 0x0000005300537308 */ /* 0x000fe40000002400 */
[----:B------:R-:W1:Y:S06]  /*2a50*/  SHFL.BFLY PT, R10, R11, 0x2, 0x1f ;  /* 0x0c401f000b0a7f89 */ /* 0x000e6c00000e0000 */
[----:B------:R-:W4:Y:S01]  /*2a60*/  MUFU.TANH R86, R86 ;  /* 0x0000005600567308 */ /* 0x000f220000002400 */
[----:B---3--:R-:W-:-:S07]  /*2a70*/  FSEL R82, R82, -INF , P5 ;  /* 0xff80000052527808 */ /* 0x008fce0002800000 */
[----:B------:R-:W3:Y:S01]  /*2a80*/  MUFU.TANH R87, R87 ;  /* 0x0000005700577308 */ /* 0x000ee20000002400 */
[----:B----4-:R-:W-:Y:S02]  /*2a90*/  FSEL R86, R86, -INF , P3 ;  /* 0xff80000056567808 */ /* 0x010fe40001800000 */
[----:B-1----:R-:W-:-:S05]  /*2aa0*/  FMNMX.FTZ R13, R11, R10, !PT ;  /* 0x0000000a0b0d7209 */ /* 0x002fca0007810000 */
[----:B------:R-:W1:Y:S02]  /*2ab0*/  SHFL.BFLY PT, R10, R13, 0x1, 0x1f ;  /* 0x0c201f000d0a7f89 */ /* 0x000e6400000e0000 */
[----:B-1----:R-:W-:Y:S02]  /*2ac0*/  FMNMX.FTZ R10, R13, R10, !PT ;  /* 0x0000000a0d0a7209 */ /* 0x002fe40007810000 */
[----:B------:R-:W-:Y:S02]  /*2ad0*/  FMNMX.FTZ R13, R6, R3, !PT ;  /* 0x00000003060d7209 */ /* 0x000fe40007810000 */
[C---:B------:R-:W-:Y:S01]  /*2ae0*/  FSETP.NEU.FTZ.AND P0, PT, R10.reuse, -INF , PT ;  /* 0xff8000000a00780b */ /* 0x040fe20003f1d000 */
[----:B------:R-:W-:Y:S01]  /*2af0*/  FMUL.FTZ R15, R10, R7 ;  /* 0x000000070a0f7220 */ /* 0x000fe20000410000 */
[----:B------:R-:W-:-:S04]  /*2b00*/  FMNMX.FTZ R13, R8, R13, !PT ;  /* 0x0000000d080d7209 */ /* 0x000fc80007810000 */
[----:B------:R-:W-:Y:S02]  /*2b10*/  FMNMX.FTZ R13, R14, R13, !PT ;  /* 0x0000000d0e0d7209 */ /* 0x000fe40007810000 */
[----:B------:R-:W-:Y:S02]  /*2b20*/  FSEL R37, R15, RZ, P0 ;  /* 0x000000ff0f257208 */ /* 0x000fe40000000000 */
[----:B------:R-:W-:Y:S02]  /*2b30*/  FMNMX.FTZ R13, R20, R13, !PT ;  /* 0x0000000d140d7209 */ /* 0x000fe40007810000 */
[----:B------:R-:W-:Y:S01]  /*2b40*/  ISETP.NE.AND P0, PT, R9, RZ, PT ;  /* 0x000000ff0900720c */ /* 0x000fe20003f05270 */
[--C-:B------:R-:W-:Y:S01]  /*2b50*/  FFMA.FTZ R9, R25, R7, -R37.reuse ;  /* 0x0000000719097223 */ /* 0x100fe20000010825 */
[----:B------:R-:W-:Y:S01]  /*2b60*/  FMNMX.FTZ R15, R24, R13, !PT ;  /* 0x0000000d180f7209 */ /* 0x000fe20007810000 */
[-CC-:B------:R-:W-:Y:S01]  /*2b70*/  FFMA.FTZ R178, R70, R7.reuse, -R37.reuse ;  /* 0x0000000746b27223 */ /* 0x180fe20000010825 */
[----:B------:R-:W-:Y:S01]  /*2b80*/  FSEL R70, R79, -INF , P6 ;  /* 0xff8000004f467808 */ /* 0x000fe20003000000 */
[--C-:B------:R-:W-:Y:S01]  /*2b90*/  FFMA.FTZ R74, R74, R7, -R37.reuse ;  /* 0x000000074a4a7223 */ /* 0x100fe20000010825 */
[----:B------:R-:W-:Y:S01]  /*2ba0*/  FMNMX.FTZ R15, R26, R15, !PT ;  /* 0x0000000f1a0f7209 */ /* 0x000fe20007810000 */
[-CC-:B------:R-:W-:Y:S01]  /*2bb0*/  FFMA.FTZ R182, R90, R7.reuse, -R37.reuse ;  /* 0x000000075ab67223 */ /* 0x180fe20000010825 */
[----:B---3--:R-:W-:Y:S01]  /*2bc0*/  FSEL R90, R87, -INF , P2 ;  /* 0xff800000575a7808 */ /* 0x008fe20001000000 */
[--C-:B------:R-:W-:Y:S01]  /*2bd0*/  FFMA.FTZ R180, R12, R7, -R37.reuse ;  /* 0x000000070cb47223 */ /* 0x100fe20000010825 */
[----:B------:R-:W-:Y:S01]  /*2be0*/  FMNMX.FTZ R15, R28, R15, !PT ;  /* 0x0000000f1c0f7209 */ /* 0x000fe20007810000 */
[----:B------:R-:W-:Y:S01]  /*2bf0*/  MUFU.EX2 R9, R9 ;  /* 0x0000000900097308 */ /* 0x000fe20000000800 */
[-CC-:B------:R-:W-:Y:S01]  /*2c00*/  FFMA.FTZ R11, R92, R7.reuse, -R37.reuse ;  /* 0x000000075c0b7223 */ /* 0x180fe20000010825 */
[--C-:B------:R-:W-:Y:S01]  /*2c10*/  FFMA.FTZ R176, R94, R7, -R37.reuse ;  /* 0x000000075eb07223 */ /* 0x100fe20000010825 */
[----:B------:R-:W-:Y:S01]  /*2c20*/  FMNMX.FTZ R15, R30, R15, !PT ;  /* 0x0000000f1e0f7209 */ /* 0x000fe20007810000 */
[-CC-:B------:R-:W-:Y:S01]  /*2c30*/  FFMA.FTZ R96, R96, R7.reuse, -R37.reuse ;  /* 0x0000000760607223 */ /* 0x180fe20000010825 */
[-CC-:B------:R-:W-:Y:S01]  /*2c40*/  FFMA.FTZ R98, R98, R7.reuse, -R37.reuse ;  /* 0x0000000762627223 */ /* 0x180fe20000010825 */
[--C-:B------:R-:W-:Y:S01]  /*2c50*/  FFMA.FTZ R172, R100, R7, -R37.reuse ;  /* 0x0000000764ac7223 */ /* 0x100fe20000010825 */
[----:B------:R-:W-:Y:S01]  /*2c60*/  FMNMX.FTZ R21, R32, R15, !PT ;  /* 0x0000000f20157209 */ /* 0x000fe20007810000 */
[----:B------:R-:W1:Y:S01]  /*2c70*/  MUFU.EX2 R180, R180 ;  /* 0x000000b400b47308 */ /* 0x000e620000000800 */
[-CC-:B------:R-:W-:Y:S01]  /*2c80*/  FFMA.FTZ R102, R102, R7.reuse, -R37.reuse ;  /* 0x0000000766667223 */ /* 0x180fe20000010825 */
[--C-:B------:R-:W-:Y:S01]  /*2c90*/  FFMA.FTZ R174, R104, R7, -R37.reuse ;  /* 0x0000000768ae7223 */ /* 0x100fe20000010825 */
[----:B------:R-:W-:Y:S01]  /*2ca0*/  FMNMX.FTZ R21, R34, R21, !PT ;  /* 0x0000001522157209 */ /* 0x000fe20007810000 */
[-CC-:B------:R-:W-:Y:S01]  /*2cb0*/  FFMA.FTZ R106, R106, R7.reuse, -R37.reuse ;  /* 0x000000076a6a7223 */ /* 0x180fe20000010825 */
[-CC-:B------:R-:W-:Y:S01]  /*2cc0*/  FFMA.FTZ R168, R108, R7.reuse, -R37.reuse ;  /* 0x000000076ca87223 */ /* 0x180fe20000010825 */
[--C-:B------:R-:W-:Y:S01]  /*2cd0*/  FFMA.FTZ R170, R110, R7, -R37.reuse ;  /* 0x000000076eaa7223 */ /* 0x100fe20000010825 */
[----:B------:R-:W-:Y:S01]  /*2ce0*/  FMNMX.FTZ R21, R36, R21, !PT ;  /* 0x0000001524157209 */ /* 0x000fe20007810000 */
[----:B------:R-:W3:Y:S01]  /*2cf0*/  MUFU.EX2 R182, R182 ;  /* 0x000000b600b67308 */ /* 0x000ee20000000800 */
[-CC-:B------:R-:W-:Y:S01]  /*2d00*/  FFMA.FTZ R112, R112, R7.reuse, -R37.reuse ;  /* 0x0000000770707223 */ /* 0x180fe20000010825 */
[--C-:B------:R-:W-:Y:S01]  /*2d10*/  FFMA.FTZ R152, R114, R7, -R37.reuse ;  /* 0x0000000772987223 */ /* 0x100fe20000010825 */
[----:B------:R-:W-:Y:S01]  /*2d20*/  FMNMX.FTZ R21, R38, R21, !PT ;  /* 0x0000001526157209 */ /* 0x000fe20007810000 */
[-CC-:B------:R-:W-:Y:S01]  /*2d30*/  FFMA.FTZ R116, R116, R7.reuse, -R37.reuse ;  /* 0x0000000774747223 */ /* 0x180fe20000010825 */
[-CC-:B------:R-:W-:Y:S01]  /*2d40*/  FFMA.FTZ R154, R118, R7.reuse, -R37.reuse ;  /* 0x00000007769a7223 */ /* 0x180fe20000010825 */
[--C-:B------:R-:W-:Y:S01]  /*2d50*/  FFMA.FTZ R120, R120, R7, -R37.reuse ;  /* 0x0000000778787223 */ /* 0x100fe20000010825 */
[----:B------:R-:W-:Y:S01]  /*2d60*/  FMNMX.FTZ R25, R40, R21, !PT ;  /* 0x0000001528197209 */ /* 0x000fe20007810000 */
[----:B------:R-:W4:Y:S01]  /*2d70*/  MUFU.EX2 R11, R11 ;  /* 0x0000000b000b7308 */ /* 0x000f220000000800 */
[-CC-:B------:R-:W-:Y:S01]  /*2d80*/  FFMA.FTZ R122, R122, R7.reuse, -R37.reuse ;  /* 0x000000077a7a7223 */ /* 0x180fe20000010825 */
[--C-:B------:R-:W-:Y:S01]  /*2d90*/  FFMA.FTZ R78, R78, R7, -R37.reuse ;  /* 0x000000074e4e7223 */ /* 0x100fe20000010825 */
[----:B------:R-:W-:Y:S01]  /*2da0*/  FMNMX.FTZ R25, R42, R25, !PT ;  /* 0x000000192a197209 */ /* 0x000fe20007810000 */
[-CC-:B------:R-:W-:Y:S01]  /*2db0*/  FFMA.FTZ R68, R68, R7.reuse, -R37.reuse ;  /* 0x0000000744447223 */ /* 0x180fe20000010825 */
[-CC-:B------:R-:W-:Y:S01]  /*2dc0*/  FFMA.FTZ R124, R124, R7.reuse, -R37.reuse ;  /* 0x000000077c7c7223 */ /* 0x180fe20000010825 */
[--C-:B------:R-:W-:Y:S01]  /*2dd0*/  FFMA.FTZ R72, R72, R7, -R37.reuse ;  /* 0x0000000748487223 */ /* 0x100fe20000010825 */
[----:B------:R-:W-:Y:S01]  /*2de0*/  FMNMX.FTZ R25, R44, R25, !PT ;  /* 0x000000192c197209 */ /* 0x000fe20007810000 */
[----:B------:R-:W5:Y:S01]  /*2df0*/  MUFU.EX2 R176, R176 ;  /* 0x000000b000b07308 */ /* 0x000f620000000800 */
[-CC-:B------:R-:W-:Y:S01]  /*2e00*/  FFMA.FTZ R126, R126, R7.reuse, -R37.reuse ;  /* 0x000000077e7e7223 */ /* 0x180fe20000010825 */
[--C-:B------:R-:W-:Y:S01]  /*2e10*/  FFMA.FTZ R76, R76, R7, -R37.reuse ;  /* 0x000000074c4c7223 */ /* 0x100fe20000010825 */
[----:B------:R-:W-:Y:S01]  /*2e20*/  FMNMX.FTZ R25, R46, R25, !PT ;  /* 0x000000192e197209 */ /* 0x000fe20007810000 */
[-CC-:B------:R-:W-:Y:S01]  /*2e30*/  FFMA.FTZ R128, R128, R7.reuse, -R37.reuse ;  /* 0x0000000780807223 */ /* 0x180fe20000010825 */
[-CC-:B------:R-:W-:Y:S01]  /*2e40*/  FFMA.FTZ R80, R80, R7.reuse, -R37.reuse ;  /* 0x0000000750507223 */ /* 0x180fe20000010825 */
[--C-:B------:R-:W-:Y:S01]  /*2e50*/  FFMA.FTZ R130, R130, R7, -R37.reuse ;  /* 0x0000000782827223 */ /* 0x100fe20000010825 */
[----:B------:R-:W-:Y:S01]  /*2e60*/  FMNMX.FTZ R27, R48, R25, !PT ;  /* 0x00000019301b7209 */ /* 0x000fe20007810000 */
[----:B------:R2:W5:Y:S01]  /*2e70*/  MUFU.EX2 R13, R96 ;  /* 0x00000060000d7308 */ /* 0x0005620000000800 */
[-CC-:B------:R-:W-:Y:S01]  /*2e80*/  FFMA.FTZ R84, R84, R7.reuse, -R37.reuse ;  /* 0x0000000754547223 */ /* 0x180fe20000010825 */
[----:B------:R-:W-:Y:S01]  /*2e90*/  FFMA.FTZ R37, R132, R7, -R37 ;  /* 0x0000000784257223 */ /* 0x000fe20000010825 */
[----:B------:R-:W-:Y:S01]  /*2ea0*/  FMNMX.FTZ R27, R50, R27, !PT ;  /* 0x0000001b321b7209 */ /* 0x000fe20007810000 */
[--C-:B------:R-:W-:Y:S01]  /*2eb0*/  IMAD.MOV.U32 R132, RZ, RZ, R151.reuse ;  /* 0x000000ffff847224 */ /* 0x100fe200078e0097 */
[----:B------:R-:W-:Y:S01]  /*2ec0*/  MOV R110, R151 ;  /* 0x00000097006e7202 */ /* 0x000fe20000000f00 */
[--C-:B------:R-:W-:Y:S01]  /*2ed0*/  IMAD.MOV.U32 R118, RZ, RZ, R151.reuse ;  /* 0x000000ffff767224 */ /* 0x100fe200078e0097 */
[----:B------:R-:W-:Y:S01]  /*2ee0*/  FMNMX.FTZ R27, R52, R27, !PT ;  /* 0x0000001b341b7209 */ /* 0x000fe20007810000 */
[----:B------:R-:W5:Y:S01]  /*2ef0*/  MUFU.EX2 R178, R178 ;  /* 0x000000b200b27308 */ /* 0x000f620000000800 */
[--C-:B------:R-:W-:Y:S01]  /*2f00*/  IMAD.MOV.U32 R114, RZ, RZ, R151.reuse ;  /* 0x000000ffff727224 */ /* 0x100fe200078e0097 */
[----:B------:R-:W-:Y:S01]  /*2f10*/  MOV R104, R151 ;  /* 0x0000009700687202 */ /* 0x000fe20000000f00 */
[--C-:B------:R-:W-:Y:S01]  /*2f20*/  IMAD.MOV.U32 R108, RZ, RZ, R151.reuse ;  /* 0x000000ffff6c7224 */ /* 0x100fe200078e0097 */
[----:B------:R-:W-:Y:S01]  /*2f30*/  FMNMX.FTZ R27, R54, R27, !PT ;  /* 0x0000001b361b7209 */ /* 0x000fe20007810000 */
[--C-:B------:R-:W-:Y:S01]  /*2f40*/  IMAD.MOV.U32 R100, RZ, RZ, R151.reuse ;  /* 0x000000ffff647224 */ /* 0x100fe200078e0097 */
[----:B------:R-:W-:Y:S01]  /*2f50*/  MOV R92, R151 ;  /* 0x00000097005c7202 */ /* 0x000fe20000000f00 */
[--C-:B--2---:R-:W-:Y:S01]  /*2f60*/  IMAD.MOV.U32 R96, RZ, RZ, R151.reuse ;  /* 0x000000ffff607224 */ /* 0x104fe200078e0097 */
[----:B------:R-:W-:Y:S01]  /*2f70*/  FMNMX.FTZ R29, R56, R27, !PT ;  /* 0x0000001b381d7209 */ /* 0x000fe20007810000 */
[----:B------:R2:W-:Y:S01]  /*2f80*/  MUFU.EX2 R15, R98 ;  /* 0x00000062000f7308 */ /* 0x0005e20000000800 */
[----:B------:R-:W-:-:S02]  /*2f90*/  IMAD.MOV.U32 R94, RZ, RZ, R151 ;  /* 0x000000ffff5e7224 */ /* 0x000fc400078e0097 */
[----:B------:R-:W-:-:S04]  /*2fa0*/  FMNMX.FTZ R29, R58, R29, !PT ;  /* 0x0000001d3a1d7209 */ /* 0x000fc80007810000 */
[----:B------:R-:W-:Y:S01]  /*2fb0*/  FMNMX.FTZ R29, R60, R29, !PT ;  /* 0x0000001d3c1d7209 */ /* 0x000fe20007810000 */
[----:B------:R1:W-:Y:S01]  /*2fc0*/  MUFU.EX2 R27, R74 ;  /* 0x0000004a001b7308 */ /* 0x0003e20000000800 */
[----:B--2---:R-:W-:Y:S02]  /*2fd0*/  MOV R98, R151 ;  /* 0x0000009700627202 */ /* 0x004fe40000000f00 */
[----:B------:R-:W-:-:S04]  /*2fe0*/  FMNMX.FTZ R29, R62, R29, !PT ;  /* 0x0000001d3e1d7209 */ /* 0x000fc80007810000 */
[----:B------:R-:W-:Y:S01]  /*2ff0*/  FMNMX.FTZ R31, R64, R29, !PT ;  /* 0x0000001d401f7209 */ /* 0x000fe20007810000 */
[----:B------:R-:W-:Y:S01]  /*3000*/  MUFU.EX2 R172, R172 ;  /* 0x000000ac00ac7308 */ /* 0x000fe20000000800 */
[----:B-1----:R-:W-:Y:S02]  /*3010*/  FSEL R74, R83, -INF , P4 ;  /* 0xff800000534a7808 */ /* 0x002fe40002000000 */
[----:B------:R-:W-:-:S04]  /*3020*/  FMNMX.FTZ R31, R66, R31, !PT ;  /* 0x0000001f421f7209 */ /* 0x000fc80007810000 */
[----:B------:R-:W-:Y:S01]  /*3030*/  FMNMX.FTZ R31, R70, R31, !PT ;  /* 0x0000001f461f7209 */ /* 0x000fe20007810000 */
[----:B------:R1:W-:Y:S03]  /*3040*/  MUFU.EX2 R21, R102 ;  /* 0x0000006600157308 */ /* 0x0003e60000000800 */
[----:B------:R-:W-:-:S04]  /*3050*/  FMNMX.FTZ R31, R82, R31, !PT ;  /* 0x0000001f521f7209 */ /* 0x000fc80007810000 */
[----:B------:R-:W-:Y:S01]  /*3060*/  FMNMX.FTZ R33, R74, R31, !PT ;  /* 0x0000001f4a217209 */ /* 0x000fe20007810000 */
[----:B------:R-:W-:Y:S01]  /*3070*/  MUFU.EX2 R174, R174 ;  /* 0x000000ae00ae7308 */ /* 0x000fe20000000800 */
[----:B-1----:R-:W-:Y:S02]  /*3080*/  IMAD.MOV.U32 R102, RZ, RZ, R151 ;  /* 0x000000ffff667224 */ /* 0x002fe400078e0097 */
[----:B------:R-:W-:-:S04]  /*3090*/  FMNMX.FTZ R33, R86, R33, !PT ;  /* 0x0000002156217209 */ /* 0x000fc80007810000 */
[----:B------:R-:W-:Y:S01]  /*30a0*/  FMNMX.FTZ R33, R90, R33, !PT ;  /* 0x000000215a217209 */ /* 0x000fe20007810000 */
[----:B------:R1:W-:Y:S04]  /*30b0*/  MUFU.EX2 R25, R106 ;  /* 0x0000006a00197308 */ /* 0x0003e80000000800 */
[----:B------:R-:W2:Y:S04]  /*30c0*/  SHFL.BFLY PT, R12, R33, 0x2, 0x1f ;  /* 0x0c401f00210c7f89 */ /* 0x000ea800000e0000 */
[----:B------:R-:W-:Y:S01]  /*30d0*/  MUFU.EX2 R168, R168 ;  /* 0x000000a800a87308 */ /* 0x000fe20000000800 */
[----:B-1----:R-:W-:-:S07]  /*30e0*/  IMAD.MOV.U32 R106, RZ, RZ, R151 ;  /* 0x000000ffff6a7224 */ /* 0x002fce00078e0097 */
[----:B------:R-:W-:Y:S08]  /*30f0*/  MUFU.EX2 R170, R170 ;  /* 0x000000aa00aa7308 */ /* 0x000ff00000000800 */
[----:B------:R1:W-:Y:S01]  /*3100*/  MUFU.EX2 R29, R112 ;  /* 0x00000070001d7308 */ /* 0x0003e20000000800 */
[----:B--2---:R-:W-:-:S07]  /*3110*/  FMNMX.FTZ R35, R33, R12, !PT ;  /* 0x0000000c21237209 */ /* 0x004fce0007810000 */
[----:B------:R-:W-:Y:S01]  /*3120*/  MUFU.EX2 R152, R152 ;  /* 0x0000009800987308 */ /* 0x000fe20000000800 */
[----:B------:R-:W2:Y:S01]  /*3130*/  SHFL.BFLY PT, R12, R35, 0x1, 0x1f ;  /* 0x0c201f00230c7f89 */ /* 0x000ea200000e0000 */
[----:B-1----:R-:W-:-:S06]  /*3140*/  IMAD.MOV.U32 R112, RZ, RZ, R151 ;  /* 0x000000ffff707224 */ /* 0x002fcc00078e0097 */
[----:B------:R1:W-:Y:S08]  /*3150*/  MUFU.EX2 R31, R116 ;  /* 0x00000074001f7308 */ /* 0x0003f00000000800 */
[----:B------:R-:W-:Y:S01]  /*3160*/  MUFU.EX2 R154, R154 ;  /* 0x0000009a009a7308 */ /* 0x000fe20000000800 */
[----:B-1----:R-:W-:-:S07]  /*3170*/  MOV R116, R151 ;  /* 0x0000009700747202 */ /* 0x002fce0000000f00 */
[----:B------:R1:W-:Y:S01]  /*3180*/  MUFU.EX2 R39, R120 ;  /* 0x0000007800277308 */ /* 0x0003e20000000800 */
[----:B--2---:R-:W-:-:S04]  /*3190*/  FMNMX.FTZ R12, R35, R12, !PT ;  /* 0x0000000c230c7209 */ /* 0x004fc80007810000 */
[C---:B------:R-:W-:Y:S01]  /*31a0*/  FSETP.NEU.FTZ.AND P2, PT, R12.reuse, -INF , PT ;  /* 0xff8000000c00780b */ /* 0x040fe20003f5d000 */
[-C--:B------:R-:W-:Y:S02]  /*31b0*/  FMUL.FTZ R47, R12, R7.reuse ;  /* 0x000000070c2f7220 */ /* 0x080fe40000410000 */
[----:B------:R-:W-:Y:S01]  /*31c0*/  MUFU.EX2 R122, R122 ;  /* 0x0000007a007a7308 */ /* 0x000fe20000000800 */
[--C-:B-1----:R-:W-:Y:S02]  /*31d0*/  IMAD.MOV.U32 R120, RZ, RZ, R151.reuse ;  /* 0x000000ffff787224 */ /* 0x102fe400078e0097 */
[----:B------:R-:W-:Y:S02]  /*31e0*/  FSEL R47, R47, RZ, P2 ;  /* 0x000000ff2f2f7208 */ /* 0x000fe40001000000 */
[----:B------:R-:W-:Y:S01]  /*31f0*/  ISETP.GE.AND P2, PT, R88, 0x81, PT ;  /* 0x000000815800780c */ /* 0x000fe20003f46270 */
[----:B------:R-:W-:Y:S02]  /*3200*/  IMAD.MOV.U32 R88, RZ, RZ, R151 ;  /* 0x000000ffff587224 */ /* 0x000fe400078e0097 */
[-CC-:B------:R-:W-:Y:S01]  /*3210*/  FFMA.FTZ R3, R3, R7.reuse, -R47.reuse ;  /* 0x0000000703037223 */ /* 0x180fe2000001082f */
[-CC-:B------:R-:W-:Y:S01]  /*3220*/  FFMA.FTZ R6, R6, R7.reuse, -R47.reuse ;  /* 0x0000000706067223 */ /* 0x180fe2000001082f */
[-CC-:B------:R-:W-:Y:S01]  /*3230*/  FFMA.FTZ R14, R14, R7.reuse, -R47.reuse ;  /* 0x000000070e0e7223 */ /* 0x180fe2000001082f */
[-CC-:B------:R-:W-:Y:S01]  /*3240*/  FFMA.FTZ R8, R8, R7.reuse, -R47.reuse ;  /* 0x0000000708087223 */ /* 0x180fe2000001082f */
[----:B------:R1:W-:Y:S01]  /*3250*/  MUFU.EX2 R181, R3 ;  /* 0x0000000300b57308 */ /* 0x0003e20000000800 */
[-CC-:B------:R-:W-:Y:S01]  /*3260*/  FFMA.FTZ R20, R20, R7.reuse, -R47.reuse ;  /* 0x0000000714147223 */ /* 0x180fe2000001082f */
[-CC-:B------:R-:W-:Y:S01]  /*3270*/  FFMA.FTZ R24, R24, R7.reuse, -R47.reuse ;  /* 0x0000000718187223 */ /* 0x180fe2000001082f */
[-CC-:B------:R-:W-:Y:S01]  /*3280*/  FFMA.FTZ R26, R26, R7.reuse, -R47.reuse ;  /* 0x000000071a1a7223 */ /* 0x180fe2000001082f */
[-CC-:B------:R-:W-:Y:S01]  /*3290*/  FFMA.FTZ R28, R28, R7.reuse, -R47.reuse ;  /* 0x000000071c1c7223 */ /* 0x180fe2000001082f */
[-CC-:B------:R-:W-:Y:S01]  /*32a0*/  FFMA.FTZ R30, R30, R7.reuse, -R47.reuse ;  /* 0x000000071e1e7223 */ /* 0x180fe2000001082f */
[-CC-:B------:R-:W-:Y:S01]  /*32b0*/  FFMA.FTZ R32, R32, R7.reuse, -R47.reuse ;  /* 0x0000000720207223 */ /* 0x180fe2000001082f */
[-C--:B------:R-:W-:Y:S01]  /*32c0*/  FFMA.FTZ R34, R34, R7.reuse, -R47 ;  /* 0x0000000722227223 */ /* 0x080fe2000001082f */
[----:B------:R3:W-:Y:S01]  /*32d0*/  MUFU.EX2 R183, R14 ;  /* 0x0000000e00b77308 */ /* 0x0007e20000000800 */
[----:B-1----:R-:W-:Y:S01]  /*32e0*/  FADD.FTZ R3, R180, R9 ;  /* 0x00000009b4037221 */ /* 0x002fe20000010000 */
[-CC-:B------:R-:W-:Y:S01]  /*32f0*/  FFMA.FTZ R36, R36, R7.reuse, -R47.reuse ;  /* 0x0000000724247223 */ /* 0x180fe2000001082f */
[-CC-:B------:R-:W-:Y:S01]  /*3300*/  FFMA.FTZ R38, R38, R7.reuse, -R47.reuse ;  /* 0x0000000726267223 */ /* 0x180fe2000001082f */
[-CC-:B------:R-:W-:Y:S01]  /*3310*/  FFMA.FTZ R40, R40, R7.reuse, -R47.reuse ;  /* 0x0000000728287223 */ /* 0x180fe2000001082f */
[-CC-:B------:R-:W-:Y:S01]  /*3320*/  FFMA.FTZ R42, R42, R7.reuse, -R47.reuse ;  /* 0x000000072a2a7223 */ /* 0x180fe2000001082f */
[-CC-:B------:R-:W-:Y:S01]  /*3330*/  FFMA.FTZ R44, R44, R7.reuse, -R47.reuse ;  /* 0x000000072c2c7223 */ /* 0x180fe2000001082f */
[-C--:B------:R-:W-:Y:S01]  /*3340*/  FFMA.FTZ R46, R46, R7.reuse, -R47 ;  /* 0x000000072e2e7223 */ /* 0x080fe2000001082f */
[----:B------:R-:W1:Y:S01]  /*3350*/  MUFU.EX2 R6, R6 ;  /* 0x0000000600067308 */ /* 0x000e620000000800 */
[----:B---3--:R-:W-:Y:S01]  /*3360*/  FADD.FTZ R14, R182, R3 ;  /* 0x00000003b60e7221 */ /* 0x008fe20000010000 */
[-CC-:B------:R-:W-:Y:S01]  /*3370*/  FFMA.FTZ R48, R48, R7.reuse, -R47.reuse ;  /* 0x0000000730307223 */ /* 0x180fe2000001082f */
[-CC-:B------:R-:W-:Y:S01]  /*3380*/  FFMA.FTZ R50, R50, R7.reuse, -R47.reuse ;  /* 0x0000000732327223 */ /* 0x180fe2000001082f */
[-CC-:B------:R-:W-:Y:S01]  /*3390*/  FFMA.FTZ R52, R52, R7.reuse, -R47.reuse ;  /* 0x0000000734347223 */ /* 0x180fe2000001082f */
[----:B----4-:R-:W-:Y:S01]  /*33a0*/  FADD.FTZ R3, R11, R14 ;  /* 0x0000000e0b037221 */ /* 0x010fe20000010000 */
[-CC-:B------:R-:W-:Y:S01]  /*33b0*/  FFMA.FTZ R54, R54, R7.reuse, -R47.reuse ;  /* 0x0000000736367223 */ /* 0x180fe2000001082f */
[-C--:B------:R-:W-:Y:S01]  /*33c0*/  FFMA.FTZ R56, R56, R7.reuse, -R47 ;  /* 0x0000000738387223 */ /* 0x080fe2000001082f */
[----:B------:R-:W2:Y:S01]  /*33d0*/  MUFU.EX2 R8, R8 ;  /* 0x0000000800087308 */ /* 0x000ea20000000800 */
[----:B-----5:R-:W-:Y:S01]  /*33e0*/  FADD.FTZ R14, R176, R3 ;  /* 0x00000003b00e7221 */ /* 0x020fe20000010000 */
[-CC-:B------:R-:W-:Y:S01]  /*33f0*/  FFMA.FTZ R58, R58, R7.reuse, -R47.reuse ;  /* 0x000000073a3a7223 */ /* 0x180fe2000001082f */
[----:B------:R-:W-:Y:S01]  /*3400*/  F2FP.F16.F32.PACK_AB R180, R9, R180 ;  /* 0x000000b409b4723e */ /* 0x000fe200000000ff */
[-CC-:B------:R-:W-:Y:S01]  /*3410*/  FFMA.FTZ R60, R60, R7.reuse, -R47.reuse ;  /* 0x000000073c3c7223 */ /* 0x180fe2000001082f */
[----:B------:R-:W-:Y:S01]  /*3420*/  FADD.FTZ R3, R13, R14 ;  /* 0x0000000e0d037221 */ /* 0x000fe20000010000 */
[-CC-:B------:R-:W-:Y:S01]  /*3430*/  FFMA.FTZ R62, R62, R7.reuse, -R47.reuse ;  /* 0x000000073e3e7223 */ /* 0x180fe2000001082f */
[-C--:B------:R-:W-:Y:S01]  /*3440*/  FFMA.FTZ R64, R64, R7.reuse, -R47 ;  /* 0x0000000740407223 */ /* 0x080fe2000001082f */
[----:B------:R-:W3:Y:S01]  /*3450*/  MUFU.EX2 R20, R20 ;  /* 0x0000001400147308 */ /* 0x000ee20000000800 */
[----:B------:R-:W-:Y:S01]  /*3460*/  FADD.FTZ R14, R178, R3 ;  /* 0x00000003b20e7221 */ /* 0x000fe20000010000 */
[----:B-1----:R-:W-:Y:S01]  /*3470*/  FADD.FTZ R3, R6, R181 ;  /* 0x000000b506037221 */ /* 0x002fe20000010000 */
[-CC-:B------:R-:W-:Y:S01]  /*3480*/  FFMA.FTZ R66, R66, R7.reuse, -R47.reuse ;  /* 0x0000000742427223 */ /* 0x180fe2000001082f */
[-CC-:B------:R-:W-:Y:S01]  /*3490*/  FFMA.FTZ R70, R70, R7.reuse, -R47.reuse ;  /* 0x0000000746467223 */ /* 0x180fe2000001082f */
[----:B------:R-:W-:Y:S01]  /*34a0*/  FADD.FTZ R49, R15, R14 ;  /* 0x0000000e0f317221 */ /* 0x000fe20000010000 */
[-CC-:B------:R-:W-:Y:S01]  /*34b0*/  FFMA.FTZ R82, R82, R7.reuse, -R47.reuse ;  /* 0x0000000752527223 */ /* 0x180fe2000001082f */
[-C--:B------:R-:W-:Y:S01]  /*34c0*/  FFMA.FTZ R74, R74, R7.reuse, -R47 ;  /* 0x000000074a4a7223 */ /* 0x080fe2000001082f */
[----:B------:R1:W4:Y:S01]  /*34d0*/  MUFU.EX2 R177, R24 ;  /* 0x0000001800b17308 */ /* 0x0003220000000800 */
[----:B--2---:R-:W-:Y:S01]  /*34e0*/  FADD.FTZ R14, R8, R3 ;  /* 0x00000003080e7221 */ /* 0x004fe20000010000 */
[-CC-:B------:R-:W-:Y:S01]  /*34f0*/  FFMA.FTZ R86, R86, R7.reuse, -R47.reuse ;  /* 0x0000000756567223 */ /* 0x180fe2000001082f */
[----:B------:R-:W-:Y:S01]  /*3500*/  FFMA.FTZ R47, R90, R7, -R47 ;  /* 0x000000075a2f7223 */ /* 0x000fe2000001082f */
[----:B------:R-:W-:Y:S01]  /*3510*/  F2FP.F16.F32.PACK_AB R181, R181, R6 ;  /* 0x00000006b5b5723e */ /* 0x000fe200000000ff */
[C---:B------:R-:W-:Y:S01]  /*3520*/  FADD.FTZ R3, R183.reuse, R14 ;  /* 0x0000000eb7037221 */ /* 0x040fe20000010000 */
[----:B------:R-:W-:Y:S01]  /*3530*/  F2FP.F16.F32.PACK_AB R183, R183, R8 ;  /* 0x00000008b7b7723e */ /* 0x000fe200000000ff */
[----:B------:R-:W-:Y:S01]  /*3540*/  IMAD.MOV.U32 R8, RZ, RZ, 0x3f800000 ;  /* 0x3f800000ff087424 */ /* 0x000fe200078e00ff */
[----:B------:R-:W2:Y:S01]  /*3550*/  MUFU.EX2 R26, R26 ;  /* 0x0000001a001a7308 */ /* 0x000ea20000000800 */
[----:B-1----:R-:W-:Y:S01]  /*3560*/  FADD.FTZ R24, R172, R49 ;  /* 0x00000031ac187221 */ /* 0x002fe20000010000 */
[----:B---3--:R-:W-:Y:S01]  /*3570*/  FADD.FTZ R14, R20, R3 ;  /* 0x00000003140e7221 */ /* 0x008fe20000010000 */
[----:B------:R-:W-:Y:S01]  /*3580*/  F2FP.F16.F32.PACK_AB R182, R11, R182 ;  /* 0x000000b60bb6723e */ /* 0x000fe200000000ff */
[----:B------:R-:W-:-:S02]  /*3590*/  IMAD.MOV.U32 R90, RZ, RZ, R151 ;  /* 0x000000ffff5a7224 */ /* 0x000fc400078e0097 */
[----:B------:R-:W-:Y:S01]  /*35a0*/  FADD.FTZ R49, R21, R24 ;  /* 0x0000001815317221 */ /* 0x000fe20000010000 */
[----:B------:R-:W-:Y:S01]  /*35b0*/  F2FP.F16.F32.PACK_AB R176, R13, R176 ;  /* 0x000000b00db0723e */ /* 0x000fe200000000ff */
[----:B------:R-:W1:Y:S02]  /*35c0*/  MUFU.EX2 R179, R28 ;  /* 0x0000001c00b37308 */ /* 0x000e640000000800 */
[----:B------:R-:W-:Y:S01]  /*35d0*/  FADD.FTZ R24, R174, R49 ;  /* 0x00000031ae187221 */ /* 0x000fe20000010000 */
[----:B----4-:R-:W-:Y:S01]  /*35e0*/  FADD.FTZ R3, R177, R14 ;  /* 0x0000000eb1037221 */ /* 0x010fe20000010000 */
[----:B------:R-:W-:Y:S02]  /*35f0*/  F2FP.F16.F32.PACK_AB R178, R15, R178 ;  /* 0x000000b20fb2723e */ /* 0x000fe400000000ff */
[----:B------:R-:W-:Y:S01]  /*3600*/  FADD.FTZ R49, R25, R24 ;  /* 0x0000001819317221 */ /* 0x000fe20000010000 */
[----:B------:R-:W-:Y:S01]  /*3610*/  F2FP.F16.F32.PACK_AB R172, R21, R172 ;  /* 0x000000ac15ac723e */ /* 0x000fe200000000ff */
[----:B------:R-:W3:Y:S01]  /*3620*/  MUFU.EX2 R30, R30 ;  /* 0x0000001e001e7308 */ /* 0x000ee20000000800 */
[----:B--2---:R-:W-:Y:S01]  /*3630*/  FADD.FTZ R14, R26, R3 ;  /* 0x000000031a0e7221 */ /* 0x004fe20000010000 */
[----:B------:R-:W-:Y:S01]  /*3640*/  FADD.FTZ R24, R168, R49 ;  /* 0x00000031a8187221 */ /* 0x000fe20000010000 */
[----:B------:R-:W-:-:S02]  /*3650*/  F2FP.F16.F32.PACK_AB R174, R25, R174 ;  /* 0x000000ae19ae723e */ /* 0x000fc400000000ff */
[C---:B------:R-:W-:Y:S01]  /*3660*/  F2FP.F16.F32.PACK_AB R168, R27.reuse, R168 ;  /* 0x000000a81ba8723e */ /* 0x040fe200000000ff */
[----:B------:R-:W-:Y:S01]  /*3670*/  FADD.FTZ R49, R27, R24 ;  /* 0x000000181b317221 */ /* 0x000fe20000010000 */
[----:B------:R-:W-:Y:S01]  /*3680*/  F2FP.F16.F32.PACK_AB R177, R177, R20 ;  /* 0x00000014b1b1723e */ /* 0x000fe200000000ff */
[----:B------:R-:W2:Y:S01]  /*3690*/  MUFU.EX2 R173, R32 ;  /* 0x0000002000ad7308 */ /* 0x000ea20000000800 */
[----:B-1----:R-:W-:Y:S01]  /*36a0*/  FADD.FTZ R3, R179, R14 ;  /* 0x0000000eb3037221 */ /* 0x002fe20000010000 */
[----:B------:R-:W-:Y:S01]  /*36b0*/  FADD.FTZ R24, R170, R49 ;  /* 0x00000031aa187221 */ /* 0x000fe20000010000 */
[----:B------:R-:W-:Y:S02]  /*36c0*/  F2FP.F16.F32.PACK_AB R170, R29, R170 ;  /* 0x000000aa1daa723e */ /* 0x000fe400000000ff */
[----:B------:R-:W-:Y:S01]  /*36d0*/  F2FP.F16.F32.PACK_AB R179, R179, R26 ;  /* 0x0000001ab3b3723e */ /* 0x000fe200000000ff */
[----:B------:R-:W-:Y:S01]  /*36e0*/  FADD.FTZ R49, R29, R24 ;  /* 0x000000181d317221 */ /* 0x000fe20000010000 */
[----:B------:R-:W-:Y:S01]  /*36f0*/  MOV R6, 0x3f800000 ;  /* 0x3f80000000067802 */ /* 0x000fe20000000f00 */
[----:B------:R-:W1:Y:S01]  /*3700*/  MUFU.EX2 R34, R34 ;  /* 0x0000002200227308 */ /* 0x000e620000000800 */
[----:B---3--:R-:W-:-:S07]  /*3710*/  FADD.FTZ R14, R30, R3 ;  /* 0x000000031e0e7221 */ /* 0x008fce0000010000 */
[----:B------:R-:W3:Y:S01]  /*3720*/  MUFU.EX2 R175, R36 ;  /* 0x0000002400af7308 */ /* 0x000ee20000000800 */
[----:B--2---:R-:W-:Y:S01]  /*3730*/  FADD.FTZ R3, R173, R14 ;  /* 0x0000000ead037221 */ /* 0x004fe20000010000 */
[----:B------:R-:W-:Y:S01]  /*3740*/  FADD.FTZ R14, R152, R49 ;  /* 0x00000031980e7221 */ /* 0x000fe20000010000 */
[----:B------:R-:W-:Y:S02]  /*3750*/  F2FP.F16.F32.PACK_AB R152, R31, R152 ;  /* 0x000000981f98723e */ /* 0x000fe400000000ff */
[----:B------:R-:W-:Y:S01]  /*3760*/  F2FP.F16.F32.PACK_AB R173, R173, R30 ;  /* 0x0000001eadad723e */ /* 0x000fe200000000ff */
[----:B------:R-:W-:Y:S02]  /*3770*/  FADD.FTZ R49, R31, R14 ;  /* 0x0000000e1f317221 */ /* 0x000fe40000010000 */
[----:B------:R-:W2:Y:S01]  /*3780*/  MUFU.EX2 R38, R38 ;  /* 0x0000002600267308 */ /* 0x000ea20000000800 */
[----:B-1----:R-:W-:Y:S01]  /*3790*/  FADD.FTZ R0, R34, R3 ;  /* 0x0000000322007221 */ /* 0x002fe20000010000 */
[----:B------:R-:W-:Y:S01]  /*37a0*/  FADD.FTZ R14, R154, R49 ;  /* 0x000000319a0e7221 */ /* 0x000fe20000010000 */
[----:B------:R-:W-:-:S03]  /*37b0*/  F2FP.F16.F32.PACK_AB R154, R39, R154 ;  /* 0x0000009a279a723e */ /* 0x000fc600000000ff */
[----:B------:R-:W-:Y:S02]  /*37c0*/  FADD.FTZ R49, R39, R14 ;  /* 0x0000000e27317221 */ /* 0x000fe40000010000 */
[----:B------:R-:W1:Y:S01]  /*37d0*/  MUFU.EX2 R169, R40 ;  /* 0x0000002800a97308 */ /* 0x000e620000000800 */
[C---:B---3--:R-:W-:Y:S01]  /*37e0*/  FADD.FTZ R3, R175.reuse, R0 ;  /* 0x00000000af037221 */ /* 0x048fe20000010000 */
[----:B------:R-:W-:Y:S01]  /*37f0*/  FADD.FTZ R14, R122, R49 ;  /* 0x000000317a0e7221 */ /* 0x000fe20000010000 */
[----:B------:R-:W-:-:S05]  /*3800*/  F2FP.F16.F32.PACK_AB R175, R175, R34 ;  /* 0x00000022afaf723e */ /* 0x000fca00000000ff */
[----:B------:R-:W3:Y:S01]  /*3810*/  MUFU.EX2 R42, R42 ;  /* 0x0000002a002a7308 */ /* 0x000ee20000000800 */
[----:B--2---:R-:W-:-:S07]  /*3820*/  FADD.FTZ R0, R38, R3 ;  /* 0x0000000326007221 */ /* 0x004fce0000010000 */
[----:B------:R-:W2:Y:S01]  /*3830*/  MUFU.EX2 R171, R44 ;  /* 0x0000002c00ab7308 */ /* 0x000ea20000000800 */
[C---:B-1----:R-:W-:Y:S01]  /*3840*/  FADD.FTZ R3, R169.reuse, R0 ;  /* 0x00000000a9037221 */ /* 0x042fe20000010000 */
[----:B------:R-:W-:-:S06]  /*3850*/  F2FP.F16.F32.PACK_AB R169, R169, R38 ;  /* 0x00000026a9a9723e */ /* 0x000fcc00000000ff */
[----:B------:R-:W1:Y:S01]  /*3860*/  MUFU.EX2 R41, R78 ;  /* 0x0000004e00297308 */ /* 0x000e620000000800 */
[----:B---3--:R-:W-:-:S07]  /*3870*/  FADD.FTZ R0, R42, R3 ;  /* 0x000000032a007221 */ /* 0x008fce0000010000 */
[----:B------:R-:W3:Y:S01]  /*3880*/  MUFU.EX2 R46, R46 ;  /* 0x0000002e002e7308 */ /* 0x000ee20000000800 */
[C---:B--2---:R-:W-:Y:S01]  /*3890*/  FADD.FTZ R3, R171.reuse, R0 ;  /* 0x00000000ab037221 */ /* 0x044fe20000010000 */
[----:B------:R-:W-:-:S06]  /*38a0*/  F2FP.F16.F32.PACK_AB R171, R171, R42 ;  /* 0x0000002aabab723e */ /* 0x000fcc00000000ff */
[----:B------:R-:W2:Y:S01]  /*38b0*/  MUFU.EX2 R68, R68 ;  /* 0x0000004400447308 */ /* 0x000ea20000000800 */
[C---:B-1----:R-:W-:Y:S01]  /*38c0*/  FADD.FTZ R49, R41.reuse, R14 ;  /* 0x0000000e29317221 */ /* 0x042fe20000010000 */
[----:B------:R-:W-:Y:S02]  /*38d0*/  F2FP.F16.F32.PACK_AB R156, R41, R122 ;  /* 0x0000007a299c723e */ /* 0x000fe400000000ff */
[----:B------:R-:W-:-:S04]  /*38e0*/  MOV R122, R151 ;  /* 0x00000097007a7202 */ /* 0x000fc80000000f00 */
[----:B------:R-:W1:Y:S01]  /*38f0*/  MUFU.EX2 R153, R48 ;  /* 0x0000003000997308 */ /* 0x000e620000000800 */
[----:B---3--:R-:W-:-:S07]  /*3900*/  FADD.FTZ R0, R46, R3 ;  /* 0x000000032e007221 */ /* 0x008fce0000010000 */
[----:B------:R3:W4:Y:S01]  /*3910*/  MUFU.EX2 R43, R124 ;  /* 0x0000007c002b7308 */ /* 0x0007220000000800 */
[----:B--2---:R-:W-:-:S07]  /*3920*/  FADD.FTZ R14, R68, R49 ;  /* 0x00000031440e7221 */ /* 0x004fce0000010000 */
[----:B------:R-:W2:Y:S01]  /*3930*/  MUFU.EX2 R50, R50 ;  /* 0x0000003200327308 */ /* 0x000ea20000000800 */
[C---:B-1----:R-:W-:Y:S01]  /*3940*/  FADD.FTZ R3, R153.reuse, R0 ;  /* 0x0000000099037221 */ /* 0x042fe20000010000 */
[----:B------:R-:W-:Y:S01]  /*3950*/  F2FP.F16.F32.PACK_AB R153, R153, R46 ;  /* 0x0000002e9999723e */ /* 0x000fe200000000ff */
[----:B---3--:R-:W-:-:S05]  /*3960*/  IMAD.MOV.U32 R124, RZ, RZ, R151 ;  /* 0x000000ffff7c7224 */ /* 0x008fca00078e0097 */
[----:B------:R-:W1:Y:S01]  /*3970*/  MUFU.EX2 R72, R72 ;  /* 0x0000004800487308 */ /* 0x000e620000000800 */
[C---:B----4-:R-:W-:Y:S01]  /*3980*/  FADD.FTZ R9, R43.reuse, R14 ;  /* 0x0000000e2b097221 */ /* 0x050fe20000010000 */
[----:B------:R-:W-:-:S06]  /*3990*/  F2FP.F16.F32.PACK_AB R158, R43, R68 ;  /* 0x000000442b9e723e */ /* 0x000fcc00000000ff */
[----:B------:R-:W3:Y:S01]  /*39a0*/  MUFU.EX2 R155, R52 ;  /* 0x00000034009b7308 */ /* 0x000ee20000000800 */
[----:B--2---:R-:W-:-:S07]  /*39b0*/  FADD.FTZ R0, R50, R3 ;  /* 0x0000000332007221 */ /* 0x004fce0000010000 */
[----:B------:R2:W4:Y:S01]  /*39c0*/  MUFU.EX2 R33, R126 ;  /* 0x0000007e00217308 */ /* 0x0005220000000800 */
[----:B-1----:R-:W-:-:S07]  /*39d0*/  FADD.FTZ R14, R72, R9 ;  /* 0x00000009480e7221 */ /* 0x002fce0000010000 */
[----:B------:R-:W1:Y:S01]  /*39e0*/  MUFU.EX2 R54, R54 ;  /* 0x0000003600367308 */ /* 0x000e620000000800 */
[C---:B---3--:R-:W-:Y:S01]  /*39f0*/  FADD.FTZ R3, R155.reuse, R0 ;  /* 0x000000009b037221 */ /* 0x048fe20000010000 */
[----:B------:R-:W-:Y:S01]  /*3a00*/  F2FP.F16.F32.PACK_AB R155, R155, R50 ;  /* 0x000000329b9b723e */ /* 0x000fe200000000ff */
[----:B--2---:R-:W-:-:S05]  /*3a10*/  IMAD.MOV.U32 R126, RZ, RZ, R151 ;  /* 0x000000ffff7e7224 */ /* 0x004fca00078e0097 */
[----:B------:R-:W2:Y:S01]  /*3a20*/  MUFU.EX2 R76, R76 ;  /* 0x0000004c004c7308 */ /* 0x000ea20000000800 */
[C---:B----4-:R-:W-:Y:S01]  /*3a30*/  FADD.FTZ R9, R33.reuse, R14 ;  /* 0x0000000e21097221 */ /* 0x050fe20000010000 */
[----:B------:R-:W-:-:S06]  /*3a40*/  F2FP.F16.F32.PACK_AB R160, R33, R72 ;  /* 0x0000004821a0723e */ /* 0x000fcc00000000ff */
[----:B------:R-:W3:Y:S01]  /*3a50*/  MUFU.EX2 R157, R56 ;  /* 0x00000038009d7308 */ /* 0x000ee20000000800 */
[----:B-1----:R-:W-:-:S07]  /*3a60*/  FADD.FTZ R0, R54, R3 ;  /* 0x0000000336007221 */ /* 0x002fce0000010000 */
[----:B------:R1:W4:Y:S01]  /*3a70*/  MUFU.EX2 R45, R128 ;  /* 0x00000080002d7308 */ /* 0x0003220000000800 */
[----:B--2---:R-:W-:-:S07]  /*3a80*/  FADD.FTZ R14, R76, R9 ;  /* 0x000000094c0e7221 */ /* 0x004fce0000010000 */
[----:B------:R-:W2:Y:S01]  /*3a90*/  MUFU.EX2 R58, R58 ;  /* 0x0000003a003a7308 */ /* 0x000ea20000000800 */
[C---:B---3--:R-:W-:Y:S01]  /*3aa0*/  FADD.FTZ R3, R157.reuse, R0 ;  /* 0x000000009d037221 */ /* 0x048fe20000010000 */
[----:B------:R-:W-:Y:S02]  /*3ab0*/  F2FP.F16.F32.PACK_AB R157, R157, R54 ;  /* 0x000000369d9d723e */ /* 0x000fe400000000ff */
[----:B-1----:R-:W-:-:S04]  /*3ac0*/  MOV R128, R151 ;  /* 0x0000009700807202 */ /* 0x002fc80000000f00 */
        /* <DEDUP_REMOVED lines=16> */
[----:B------:R-:W1:Y:S01]  /*3bd0*/  MUFU.EX2 R66, R66 ;  /* 0x0000004200427308 */ /* 0x000e620000000800 */
[----:B--2---:R-:W-:-:S07]  /*3be0*/  FADD.FTZ R14, R84, R9 ;  /* 0x00000009540e7221 */ /* 0x004fce0000010000 */
[----:B------:R-:W2:Y:S01]  /*3bf0*/  MUFU.EX2 R163, R70 ;  /* 0x0000004600a37308 */ /* 0x000ea20000000800 */
[C---:B---3--:R-:W-:Y:S01]  /*3c00*/  FADD.FTZ R9, R161.reuse, R0 ;  /* 0x00000000a1097221 */ /* 0x048fe20000010000 */
[----:B------:R-:W-:-:S06]  /*3c10*/  F2FP.F16.F32.PACK_AB R161, R161, R62 ;  /* 0x0000003ea1a1723e */ /* 0x000fcc00000000ff */
[----:B------:R-:W3:Y:S01]  /*3c20*/  MUFU.EX2 R82, R82 ;  /* 0x0000005200527308 */ /* 0x000ee20000000800 */
[----:B-1----:R-:W-:-:S07]  /*3c30*/  FADD.FTZ R0, R66, R9 ;  /* 0x0000000942007221 */ /* 0x002fce0000010000 */
[----:B------:R-:W1:Y:S01]  /*3c40*/  MUFU.EX2 R165, R74 ;  /* 0x0000004a00a57308 */ /* 0x000e620000000800 */
[C---:B--2---:R-:W-:Y:S01]  /*3c50*/  FADD.FTZ R9, R163.reuse, R0 ;  /* 0x00000000a3097221 */ /* 0x044fe20000010000 */
[----:B------:R-:W-:-:S06]  /*3c60*/  F2FP.F16.F32.PACK_AB R163, R163, R66 ;  /* 0x00000042a3a3723e */ /* 0x000fcc00000000ff */
[----:B------:R-:W2:Y:S01]  /*3c70*/  MUFU.EX2 R86, R86 ;  /* 0x0000005600567308 */ /* 0x000ea20000000800 */
[----:B---3--:R-:W-:-:S07]  /*3c80*/  FADD.FTZ R0, R82, R9 ;  /* 0x0000000952007221 */ /* 0x008fce0000010000 */
[----:B------:R-:W3:Y:S01]  /*3c90*/  MUFU.EX2 R37, R37 ;  /* 0x0000002500257308 */ /* 0x000ee20000000800 */
[C---:B-1----:R-:W-:Y:S01]  /*3ca0*/  FADD.FTZ R9, R165.reuse, R0 ;  /* 0x00000000a5097221 */ /* 0x042fe20000010000 */
[----:B------:R-:W-:-:S06]  /*3cb0*/  F2FP.F16.F32.PACK_AB R165, R165, R82 ;  /* 0x00000052a5a5723e */ /* 0x000fcc00000000ff */
[----:B------:R-:W1:Y:S01]  /*3cc0*/  MUFU.EX2 R47, R47 ;  /* 0x0000002f002f7308 */ /* 0x000e620000000800 */
[----:B--2---:R-:W-:Y:S01]  /*3cd0*/  FADD.FTZ R0, R86, R9 ;  /* 0x0000000956007221 */ /* 0x004fe20000010000 */
[C---:B---3--:R-:W-:Y:S01]  /*3ce0*/  FADD.FTZ R3, R37.reuse, R14 ;  /* 0x0000000e25037221 */ /* 0x048fe20000010000 */
[----:B------:R-:W-:Y:S02]  /*3cf0*/  F2FP.F16.F32.PACK_AB R166, R37, R84 ;  /* 0x0000005425a6723e */ /* 0x000fe400000000ff */
[C---:B-1----:R-:W-:Y:S01]  /*3d00*/  FADD.FTZ R0, R47.reuse, R0 ;  /* 0x000000002f007221 */ /* 0x042fe20000010000 */
[----:B------:R-:W-:Y:S01]  /*3d10*/  F2FP.F16.F32.PACK_AB R167, R47, R86 ;  /* 0x000000562fa7723e */ /* 0x000fe200000000ff */
[----:B------:R-:W-:Y:S06]  /*3d20*/  @!P2 BRA `(.L_x_15) ;  /* 0x0000002800fca947 */ /* 0x000fec0003800000 */
[----:B------:R-:W-:Y:S01]  /*3d30*/  VIADD R188, R188, 0xfffffffe ;  /* 0xfffffffebcbc7836 */ /* 0x000fe20000000000 */
[----:B------:R-:W-:Y:S01]  /*3d40*/  MOV R9, R12 ;  /* 0x0000000c00097202 */ /* 0x000fe20000000f00 */
[----:B------:R-:W-:Y:S01]  /*3d50*/  IMAD.MOV.U32 R11, RZ, RZ, R10 ;  /* 0x000000ffff0b7224 */ /* 0x000fe200078e000a */
[----:B------:R-:W-:Y:S01]  /*3d60*/  CS2R R150, SRZ ;  /* 0x0000000000967805 */ /* 0x000fe2000001ff00 */
[----:B------:R-:W-:Y:S01]  /*3d70*/  IMAD.MOV.U32 R6, RZ, RZ, 0x3f800000 ;  /* 0x3f800000ff067424 */ /* 0x000fe200078e00ff */
[----:B------:R-:W-:Y:S02]  /*3d80*/  CS2R R146, SRZ ;  /* 0x0000000000927805 */ /* 0x000fe4000001ff00 */
[----:B------:R-:W-:Y:S02]  /*3d90*/  CS2R R142, SRZ ;  /* 0x00000000008e7805 */ /* 0x000fe4000001ff00 */
[----:B------:R-:W-:Y:S02]  /*3da0*/  CS2R R138, SRZ ;  /* 0x00000000008a7805 */ /* 0x000fe4000001ff00 */
[----:B------:R-:W-:-:S02]  /*3db0*/  CS2R R134, SRZ ;  /* 0x0000000000867805 */ /* 0x000fc4000001ff00 */
[----:B------:R-:W-:Y:S02]  /*3dc0*/  CS2R R130, SRZ ;  /* 0x0000000000827805 */ /* 0x000fe4000001ff00 */
[----:B------:R-:W-:Y:S02]  /*3dd0*/  CS2R R126, SRZ ;  /* 0x00000000007e7805 */ /* 0x000fe4000001ff00 */
        /* <DEDUP_REMOVED lines=24> */
[----:B------:R-:W-:Y:S01]  /*3f60*/  CS2R R88, SRZ ;  /* 0x0000000000587805 */ /* 0x000fe2000001ff00 */
[----:B------:R-:W-:Y:S01]  /*3f70*/  UMOV UR4, UR39 ;  /* 0x0000002700047c82 */ /* 0x000fe20008000000 */
[----:B------:R-:W-:Y:S01]  /*3f80*/  UMOV UR5, UR38 ;  /* 0x0000002600057c82 */ /* 0x000fe20008000000 */
[----:B------:R-:W-:-:S05]  /*3f90*/  ULDC UR6, c[0x0][0x9d8] ;  /* 0x0002760000067ab9 */ /* 0x000fca0000000800 */
.L_x_24:
[----:B------:R-:W-:-:S04]  /*3fa0*/  UIADD3 UR7, UR5, 0x1, URZ ;  /* 0x0000000105077890 */ /* 0x000fc8000fffe03f */
[----:B------:R-:W-:-:S04]  /*3fb0*/  UISETP.NE.AND UP0, UPT, UR7, 0x2, UPT ;  /* 0x000000020700788c */ /* 0x000fc8000bf05270 */
[----:B------:R-:W-:Y:S02]  /*3fc0*/  USEL UR39, URZ, 0x1, UP0 ;  /* 0x000000013f277887 */ /* 0x000fe40008000000 */
[----:B------:R-:W-:Y:S02]  /*3fd0*/  USEL UR38, UR7, URZ, UP0 ;  /* 0x0000003f07267287 */ /* 0x000fe40008000000 */
[----:B------:R-:W-:Y:S01]  /*3fe0*/  ULOP3.LUT UR39, UR4, UR39, URZ, 0x3c, !UPT ;  /* 0x0000002704277292 */ /* 0x000fe2000f8e3c3f */
[----:B------:R-:W-:Y:S11]  /*3ff0*/  @!P0 BRA `(.L_x_16) ;  /* 0x0000000000048947 */ /* 0x000ff60003800000 */
[----:B------:R-:W-:Y:S01]  /*4000*/  BPT.TRAP 0x1 ;  /* 0x000000040000795c */ /* 0x000fe20000300000 */
.L_x_16:
[----:B------:R-:W-:Y:S01]  /*4010*/  ULEA UR7, UR38, UR60, 0x3 ;  /* 0x0000003c26077291 */ /* 0x000fe2000f8e183f */
[----:B------:R-:W-:-:S04]  /*4020*/  MOV R7, UR39 ;  /* 0x0000002700077c02 */ /* 0x000fc80008000f00 */
[----:B------:R-:W-:-:S04]  /*4030*/  SHF.L.U32 R7, R7, 0x1f, RZ ;  /* 0x0000001f07077819 */ /* 0x000fc800000006ff */
[----:B------:R1:W2:Y:S01]  /*4040*/  SYNCS.PHASECHK.TRANS64.TRYWAIT P2, [UR7+0x34830], R7 ;  /* 0x03483007ff0075a7 */ /* 0x0002a20008040147 */
[----:B------:R-:W-:Y:S05]  /*4050*/  @!P0 BRA `(.L_x_17) ;  /* 0x0000000000048947 */ /* 0x000fea0003800000 */
[----:B------:R-:W-:Y:S01]  /*4060*/  BPT.TRAP 0x1 ;  /* 0x000000040000795c */ /* 0x000fe20000300000 */
.L_x_17:
[----:B--2---:R-:W-:Y:S05]  /*4070*/  @P2 BRA `(.L_x_18) ;  /* 0x0000000000082947 */ /* 0x004fea0003800000 */
[----:B------:R-:W2:Y:S02]  /*4080*/  SYNCS.PHASECHK.TRANS64.TRYWAIT P2, [UR7+0x34830], R7 ;  /* 0x03483007ff0075a7 */ /* 0x000ea40008040147 */
[----:B--2---:R-:W-:Y:S05]  /*4090*/  @!P2 BRA `(.L_x_19) ;  /* 0x0000007000cca947 */ /* 0x004fea0003800000 */
.L_x_18:
[----:B------:R-:W-:Y:S01]  /*40a0*/  R2UR UR40, R4 ;  /* 0x00000000042872ca */ /* 0x000fe200000e0000 */
[----:B------:R-:W-:Y:S01]  /*40b0*/  UIMAD UR10, UR38, 0xc00, UR37 ;  /* 0x00000c00260a78a4 */ /* 0x000fe2000f8e0225 */
[----:B------:R-:W-:Y:S01]  /*40c0*/  R2UR UR41, R5 ;  /* 0x00000000052972ca */ /* 0x000fe200000e0000 */
[----:B------:R-:W-:Y:S01]  /*40d0*/  WARPGROUP.ARRIVE ;  /* 0x00000000000079c5 */ /* 0x000fe20000000000 */
[----:B------:R-:W-:Y:S01]  /*40e0*/  UMOV UR43, 0x40000040 ;  /* 0x40000040002b7882 */ /* 0x000fe20000000000 */
[----:B------:R-:W-:Y:S01]  /*40f0*/  UIADD3 UR14, UR10, 0x402, URZ ;  /* 0x000004020a0e7890 */ /* 0x000fe2000fffe03f */
[-C--:B------:R-:W-:Y:S01]  /*4100*/  FMUL.FTZ R88, R88, R8.reuse ;  /* 0x0000000858587220 */ /* 0x080fe20000410000 */
[----:B------:R-:W-:Y:S01]  /*4110*/  UMOV UR15, 0x40000040 ;  /* 0x40000040000f7882 */ /* 0x000fe20000000000 */
[----:B------:R-:W-:Y:S01]  /*4120*/  UMOV UR42, UR10 ;  /* 0x0000000a002a7c82 */ /* 0x000fe20008000000 */
[----:B------:R-:W-:Y:S01]  /*4130*/  UIADD3 UR18, UR10, 0x404, URZ ;  /* 0x000004040a127890 */ /* 0x000fe2000fffe03f */
[-C--:B------:R-:W-:Y:S01]  /*4140*/  FMUL.FTZ R89, R89, R8.reuse ;  /* 0x0000000859597220 */ /* 0x080fe20000410000 */
[----:B------:R-:W-:Y:S01]  /*4150*/  UMOV UR19, 0x40000040 ;  /* 0x4000004000137882 */ /* 0x000fe20000000000 */
[----:B------:R-:W-:Y:S01]  /*4160*/  UIADD3 UR22, UR10, 0x406, URZ ;  /* 0x000004060a167890 */ /* 0x000fe2000fffe03f */
[-C--:B------:R-:W-:Y:S01]  /*4170*/  FMUL.FTZ R92, R92, R8.reuse ;  /* 0x000000085c5c7220 */ /* 0x080fe20000410000 */
[----:B------:R-:W-:Y:S01]  /*4180*/  UMOV UR23, 0x40000040 ;  /* 0x4000004000177882 */ /* 0x000fe20000000000 */
[----:B------:R-:W-:Y:S01]  /*4190*/  HGMMA.64x128x16.F32 R24, gdesc[UR40], RZ, !UPT, gsb0 ;  /* 0x01e00000281879f0 */ /* 0x000fe2000c0008ff */
[----:B------:R-:W-:Y:S01]  /*41a0*/  UIADD3 UR42, UR10, 0x2, URZ ;  /* 0x000000020a2a7890 */ /* 0x000fe2000fffe03f */
[-C--:B------:R-:W-:Y:S01]  /*41b0*/  FMUL.FTZ R93, R93, R8.reuse ;  /* 0x000000085d5d7220 */ /* 0x080fe20000410000 */
[----:B------:R-:W-:Y:S01]  /*41c0*/  UMOV UR40, UR56 ;  /* 0x0000003800287c82 */ /* 0x000fe20008000000 */
[----:B------:R-:W-:Y:S01]  /*41d0*/  UMOV UR41, UR57 ;  /* 0x0000003900297c82 */ /* 0x000fe20008000000 */
[----:B------:R-:W-:Y:S01]  /*41e0*/  UMOV UR43, 0x40000040 ;  /* 0x40000040002b7882 */ /* 0x000fe20000000000 */
[----:B------:R-:W-:Y:S01]  /*41f0*/  UIADD3 UR26, UR10, 0x800, URZ ;  /* 0x000008000a1a7890 */ /* 0x000fe2000fffe03f */
[-C--:B------:R-:W-:Y:S01]  /*4200*/  FMUL.FTZ R96, R96, R8.reuse ;  /* 0x0000000860607220 */ /* 0x080fe20000410000 */
[----:B------:R-:W-:Y:S01]  /*4210*/  UMOV UR27, 0x40000040 ;  /* 0x40000040001b7882 */ /* 0x000fe20000000000 */
[----:B------:R-:W-:Y:S01]  /*4220*/  UIADD3 UR30, UR10, 0x802, URZ ;  /* 0x000008020a1e7890 */ /* 0x000fe2000fffe03f */
[-C--:B------:R-:W-:Y:S01]  /*4230*/  FMUL.FTZ R97, R97, R8.reuse ;  /* 0x0000000861617220 */ /* 0x080fe20000410000 */
[----:B------:R-:W-:Y:S01]  /*4240*/  UMOV UR31, 0x40000040 ;  /* 0x40000040001f7882 */ /* 0x000fe20000000000 */
[----:B------:R-:W-:Y:S01]  /*4250*/  UIADD3 UR34, UR10, 0x804, URZ ;  /* 0x000008040a227890 */ /* 0x000fe2000fffe03f */
[-C--:B------:R-:W-:Y:S01]  /*4260*/  FMUL.FTZ R100, R100, R8.reuse ;  /* 0x0000000864647220 */ /* 0x080fe20000410000 */
[----:B------:R-:W-:Y:S01]  /*4270*/  UMOV UR35, 0x40000040 ;  /* 0x4000004000237882 */ /* 0x000fe20000000000 */
[-C--:B------:R-:W-:Y:S01]  /*4280*/  FMUL.FTZ R101, R101, R8.reuse ;  /* 0x0000000865657220 */ /* 0x080fe20000410000 */
        /* <DEDUP_REMOVED lines=23> */
[----:B------:R-:W-:Y:S01]  /*4400*/  FMUL.FTZ R149, R149, R8 ;  /* 0x0000000895957220 */ /* 0x000fe20000410000 */
        /* <DEDUP_REMOVED lines=32> */
[----:B------:R-:W-:-:S02]  /*4610*/  WARPGROUP.DEPBAR.LE gsb0, 0x0 ;  /* 0x00008000000079c5 */ /* 0x000fc40000010000 */
[----:B------:R-:W-:-:S06]  /*4620*/  WARPGROUP.ARRIVE ;  /* 0x00000000000079c5 */ /* 0x000fcc0000000000 */
[----:B------:R-:W-:Y:S01]  /*4630*/  HGMMA.64x128x16.F32 R24, gdesc[UR40], R24, gsb0 ;  /* 0x01e00000281879f0 */ /* 0x000fe20008000818 */
[----:B------:R-:W-:Y:S01]  /*4640*/  UIADD3 UR42, UR10, 0x4, URZ ;  /* 0x000000040a2a7890 */ /* 0x000fe2000fffe03f */
[----:B------:R-:W-:Y:S01]  /*4650*/  UMOV UR40, UR52 ;  /* 0x0000003400287c82 */ /* 0x000fe20008000000 */
[----:B------:R-:W-:Y:S01]  /*4660*/  UMOV UR41, UR53 ;  /* 0x0000003500297c82 */ /* 0x000fe20008000000 */
[----:B------:R-:W-:Y:S01]  /*4670*/  UMOV UR43, 0x40000040 ;  /* 0x40000040002b7882 */ /* 0x000fe20000000000 */
[----:B------:R-:W-:Y:S02]  /*4680*/  WARPGROUP.DEPBAR.LE gsb0, 0x0 ;  /* 0x00008000000079c5 */ /* 0x000fe40000010000 */
        /* <DEDUP_REMOVED lines=42> */
[----:B------:R-:W-:Y:S05]  /*4930*/  @!P0 BRA `(.L_x_20) ;  /* 0x0000000000048947 */ /* 0x000fea0003800000 */
[----:B------:R-:W-:Y:S01]  /*4940*/  BPT.TRAP 0x1 ;  /* 0x000000040000795c */ /* 0x000fe20000300000 */
.L_x_20:
[----:B------:R-:W-:Y:S01]  /*4950*/  ULEA UR11, UR5, UR60, 0x3 ;  /* 0x0000003c050b7291 */ /* 0x000fe2000f8e183f */
[----:B------:R-:W-:-:S05]  /*4960*/  IMAD.U32 R6, RZ, RZ, UR4 ;  /* 0x00000004ff067e24 */ /* 0x000fca000f8e00ff */
[----:B------:R-:W-:-:S04]  /*4970*/  SHF.L.U32 R6, R6, 0x1f, RZ ;  /* 0x0000001f06067819 */ /* 0x000fc800000006ff */
[----:B------:R3:W4:Y:S01]  /*4980*/  SYNCS.PHASECHK.TRANS64.TRYWAIT P2, [UR11+0x34850], R6 ;  /* 0x03485006ff0075a7 */ /* 0x000722000804014b */
[----:B------:R-:W-:Y:S05]  /*4990*/  @!P0 BRA `(.L_x_21) ;  /* 0x0000000000048947 */ /* 0x000fea0003800000 */
[----:B------:R-:W-:Y:S01]  /*49a0*/  BPT.TRAP 0x1 ;  /* 0x000000040000795c */ /* 0x000fe20000300000 */
.L_x_21:
[----:B----4-:R-:W-:Y:S05]  /*49b0*/  @P2 BRA `(.L_x_22) ;  /* 0x0000000000082947 */ /* 0x010fea0003800000 */
[----:B------:R-:W4:Y:S02]  /*49c0*/  SYNCS.PHASECHK.TRANS64.TRYWAIT P2, [UR11+0x34850], R6 ;  /* 0x03485006ff0075a7 */ /* 0x000f24000804014b */
[----:B----4-:R-:W-:Y:S05]  /*49d0*/  @!P2 BRA `(.L_x_23) ;  /* 0x000000680094a947 */ /* 0x010fea0003800000 */
.L_x_22:
[----:B------:R-:W-:Y:S01]  /*49e0*/  UIADD3 UR4, UR60, 0x400, URZ ;  /* 0x000004003c047890 */ /* 0x000fe2000fffe03f */
[----:B------:R-:W-:Y:S01]  /*49f0*/  WARPGROUP.ARRIVE ;  /* 0x00000000000079c5 */ /* 0x000fe20000000000 */
[----:B------:R-:W-:Y:S01]  /*4a00*/  UMOV UR15, 0x40000040 ;  /* 0x40000040000f7882 */ /* 0x000fe20000000000 */
[----:B-1-3--:R-:W-:Y:S01]  /*4a10*/  FMUL.FTZ R6, R24, UR6 ;  /* 0x0000000618067c20 */ /* 0x00afe20008410000 */
[----:B------:R-:W-:Y:S01]  /*4a20*/  USHF.R.U32.HI UR4, URZ, 0x4, UR4 ;  /* 0x000000043f047899 */ /* 0x000fe20008011604 */
[----:B------:R-:W-:Y:S01]  /*4a30*/  FMUL.FTZ R12, R25, UR6 ;  /* 0x00000006190c7c20 */ /* 0x000fe20008410000 */
[----:B------:R-:W-:Y:S01]  /*4a40*/  FMUL.FTZ R24, R28, UR6 ;  /* 0x000000061c187c20 */ /* 0x000fe20008410000 */
[----:B------:R-:W-:Y:S01]  /*4a50*/  FMUL.FTZ R190, R33, UR6 ;  /* 0x0000000621be7c20 */ /* 0x000fe20008410000 */
[----:B------:R-:W-:Y:S01]  /*4a60*/  ULOP3.LUT UR4, UR4, 0x3fff, URZ, 0xc0, !UPT ;  /* 0x00003fff04047892 */ /* 0x000fe2000f8ec03f */
[----:B------:R-:W2:Y:S01]  /*4a70*/  MUFU.TANH R6, R6 ;  /* 0x0000000600067308 */ /* 0x000ea20000002400 */
[----:B------:R-:W-:Y:S01]  /*4a80*/  FMUL.FTZ R192, R36, UR6 ;  /* 0x0000000624c07c20 */ /* 0x000fe20008410000 */
[----:B------:R-:W-:Y:S01]  /*4a90*/  FMUL.FTZ R194, R37, UR6 ;  /* 0x0000000625c27c20 */ /* 0x000fe20008410000 */
[----:B------:R-:W-:Y:S01]  /*4aa0*/  ULOP3.LUT UR4, UR4, 0x4000000, URZ, 0xfc, !UPT ;  /* 0x0400000004047892 */ /* 0x000fe2000f8efc3f */
[----:B------:R-:W-:Y:S01]  /*4ab0*/  FMUL.FTZ R196, R40, UR6 ;  /* 0x0000000628c47c20 */ /* 0x000fe20008410000 */
[----:B------:R-:W-:Y:S01]  /*4ac0*/  FMUL.FTZ R198, R41, UR6 ;  /* 0x0000000629c67c20 */ /* 0x000fe20008410000 */
[----:B------:R-:W-:Y:S01]  /*4ad0*/  FMUL.FTZ R200, R44, UR6 ;  /* 0x000000062cc87c20 */ /* 0x000fe20008410000 */
[----:B------:R-:W-:Y:S01]  /*4ae0*/  ULEA UR4, UR5, UR4, 0xb ;  /* 0x0000000405047291 */ /* 0x000fe2000f8e583f */
[----:B------:R-:W1:Y:S01]  /*4af0*/  MUFU.TANH R12, R12 ;  /* 0x0000000c000c7308 */ /* 0x000e620000002400 */
[----:B------:R-:W-:Y:S01]  /*4b00*/  FMUL.FTZ R202, R45, UR6 ;  /* 0x000000062dca7c20 */ /* 0x000fe20008410000 */
[----:B------:R-:W-:Y:S01]  /*4b10*/  FMUL.FTZ R204, R52, UR6 ;  /* 0x0000000634cc7c20 */ /* 0x000fe20008410000 */
[----:B------:R-:W-:Y:S01]  /*4b20*/  UIADD3 UR10, UR4, 0x80, URZ ;  /* 0x00000080040a7890 */ /* 0x000fe2000fffe03f */
[----:B------:R-:W-:Y:S01]  /*4b30*/  FMUL.FTZ R206, R53, UR6 ;  /* 0x0000000635ce7c20 */ /* 0x000fe20008410000 */
[----:B------:R-:W-:Y:S01]  /*4b40*/  FMUL.FTZ R208, R56, UR6 ;  /* 0x0000000638d07c20 */ /* 0x000fe20008410000 */
[----:B------:R-:W-:Y:S01]  /*4b50*/  UMOV UR14, UR4 ;  /* 0x00000004000e7c82 */ /* 0x000fe20008000000 */
[----:B------:R-:W-:Y:S01]  /*4b60*/  FMUL.FTZ R14, R26, UR6 ;  /* 0x000000061a0e7c20 */ /* 0x000fe20008410000 */
[----:B------:R-:W-:Y:S01]  /*4b70*/  HGMMA.64x128x16.F32 R88, R180, gdesc[UR12].tnspB, R88, gsb0 ;  /* 0x41e0000cb4587df0 */ /* 0x000fe20008000858 */
[----:B------:R-:W-:Y:S01]  /*4b80*/  UMOV UR15, 0x40000040 ;  /* 0x40000040000f7882 */ /* 0x000fe20000000000 */
[----:B------:R-:W-:Y:S01]  /*4b90*/  UMOV UR14, UR10 ;  /* 0x0000000a000e7c82 */ /* 0x000fe20008000000 */
[----:B------:R-:W-:Y:S01]  /*4ba0*/  UIADD3 UR10, UR4, 0x100, URZ ;  /* 0x00000100040a7890 */ /* 0x000fe2000fffe03f */
[----:B------:R-:W3:Y:S01]  /*4bb0*/  MUFU.TANH R24, R24 ;  /* 0x0000001800187308 */ /* 0x000ee20000002400 */
[----:B--2---:R-:W-:Y:S01]  /*4bc0*/  FMNMX.FTZ R7, R6, R11, !PT ;  /* 0x0000000b06077209 */ /* 0x004fe20007810000 */
[----:B------:R-:W-:Y:S01]  /*4bd0*/  FMUL.FTZ R210, R57, UR6 ;  /* 0x0000000639d27c20 */ /* 0x000fe20008410000 */
[----:B------:R-:W-:Y:S01]  /*4be0*/  FMUL.FTZ R20, R27, UR6 ;  /* 0x000000061b147c20 */ /* 0x000fe20008410000 */
[----:B------:R-:W-:Y:S01]  /*4bf0*/  FMUL.FTZ R212, R60, UR6 ;  /* 0x000000063cd47c20 */ /* 0x000fe20008410000 */
[----:B-1----:R-:W-:Y:S01]  /*4c00*/  FMNMX.FTZ R7, R12, R7, !PT ;  /* 0x000000070c077209 */ /* 0x002fe20007810000 */
[----:B------:R-:W-:Y:S01]  /*4c10*/  FMUL.FTZ R26, R30, UR6 ;  /* 0x000000061e1a7c20 */ /* 0x000fe20008410000 */
[----:B------:R-:W-:Y:S01]  /*4c20*/  FMUL.FTZ R214, R61, UR6 ;  /* 0x000000063dd67c20 */ /* 0x000fe20008410000 */
[----:B------:R-:W-:Y:S01]  /*4c30*/  MUFU.TANH R190, R190 ;  /* 0x000000be00be7308 */ /* 0x000fe20000002400 */
[----:B------:R-:W-:Y:S01]  /*4c40*/  FMUL.FTZ R28, R31, UR6 ;  /* 0x000000061f1c7c20 */ /* 0x000fe20008410000 */
[----:B------:R-:W-:Y:S01]  /*4c50*/  FMUL.FTZ R216, R64, UR6 ;  /* 0x0000000640d87c20 */ /* 0x000fe20008410000 */
[----:B------:R-:W-:Y:S01]  /*4c60*/  FMUL.FTZ R30, R34, UR6 ;  /* 0x00000006221e7c20 */ /* 0x000fe20008410000 */
[----:B------:R-:W-:Y:S01]  /*4c70*/  FMUL.FTZ R34, R38, UR6 ;  /* 0x0000000626227c20 */ /* 0x000fe20008410000 */
[----:B------:R-:W-:Y:S01]  /*4c80*/  FMUL.FTZ R218, R69, UR6 ;  /* 0x0000000645da7c20 */ /* 0x000fe20008410000 */
[----:B------:R-:W-:Y:S01]  /*4c90*/  FMUL.FTZ R36, R39, UR6 ;  /* 0x0000000627247c20 */ /* 0x000fe20008410000 */
[----:B------:R-:W-:Y:S01]  /*4ca0*/  FMUL.FTZ R72, R72, UR6 ;  /* 0x0000000648487c20 */ /* 0x000fe20008410000 */
[----:B------:R-:W-:Y:S01]  /*4cb0*/  MUFU.TANH R192, R192 ;  /* 0x000000c000c07308 */ /* 0x000fe20000002400 */
[----:B---3--:R-:W-:Y:S01]  /*4cc0*/  FMNMX.FTZ R7, R24, R7, !PT ;  /* 0x0000000718077209 */ /* 0x008fe20007810000 */
[----:B------:R-:W-:Y:S01]  /*4cd0*/  FMUL.FTZ R38, R42, UR6 ;  /* 0x000000062a267c20 */ /* 0x000fe20008410000 */
[----:B------:R-:W-:Y:S01]  /*4ce0*/  FMUL.FTZ R220, R73, UR6 ;  /* 0x0000000649dc7c20 */ /* 0x000fe20008410000 */
[----:B------:R-:W-:Y:S01]  /*4cf0*/  FMUL.FTZ R40, R43, UR6 ;  /* 0x000000062b287c20 */ /* 0x000fe20008410000 */
[----:B------:R-:W-:Y:S01]  /*4d00*/  FMUL.FTZ R76, R76, UR6 ;  /* 0x000000064c4c7c20 */ /* 0x000fe20008410000 */
        /* <DEDUP_REMOVED lines=27> */
[C---:B------:R-:W-:Y:S01]  /*4ec0*/  ISETP.GT.AND P2, PT, R188.reuse, RZ, PT ;  /* 0x000000ffbc00720c */ /* 0x040fe20003f44270 */
[----:B------:R-:W-:Y:S01]  /*4ed0*/  UMOV UR5, UR38 ;  /* 0x0000002600057c82 */ /* 0x000fe20008000000 */
[----:B------:R-:W-:-:S05]  /*4ee0*/  IADD3 R188, R188, -0x1, RZ ;  /* 0xffffffffbcbc7810 */ /* 0x000fca0007ffe0ff */
[----:B------:R-:W-:Y:S08]  /*4ef0*/  MUFU.TANH R202, R202 ;  /* 0x000000ca00ca7308 */ /* 0x000ff00000002400 */
[----:B------:R-:W-:Y:S08]  /*4f00*/  MUFU.TANH R204, R204 ;  /* 0x000000cc00cc7308 */ /* 0x000ff00000002400 */
[----:B------:R-:W-:Y:S08]  /*4f10*/  MUFU.TANH R206, R206 ;  /* 0x000000ce00ce7308 */ /* 0x000ff00000002400 */
[----:B------:R-:W-:Y:S08]  /*4f20*/  MUFU.TANH R208, R208 ;  /* 0x000000d000d07308 */ /* 0x000ff00000002400 */
[----:B------:R-:W1:Y:S08]  /*4f30*/  MUFU.TANH R14, R14 ;  /* 0x0000000e000e7308 */ /* 0x000e700000002400 */
[----:B------:R-:W-:Y:S08]  /*4f40*/  MUFU.TANH R210, R210 ;  /* 0x000000d200d27308 */ /* 0x000ff00000002400 */
[----:B------:R-:W2:Y:S01]  /*4f50*/  MUFU.TANH R20, R20 ;  /* 0x0000001400147308 */ /* 0x000ea20000002400 */
[----:B-1----:R-:W-:-:S07]  /*4f60*/  FMNMX.FTZ R21, R14, R9, !PT ;  /* 0x000000090e157209 */ /* 0x002fce0007810000 */
[----:B------:R-:W-:Y:S08]  /*4f70*/  MUFU.TANH R212, R212 ;  /* 0x000000d400d47308 */ /* 0x000ff00000002400 */
[----:B------:R-:W1:Y:S01]  /*4f80*/  MUFU.TANH R26, R26 ;  /* 0x0000001a001a7308 */ /* 0x000e620000002400 */
[----:B--2---:R-:W-:-:S07]  /*4f90*/  FMNMX.FTZ R21, R20, R21, !PT ;  /* 0x0000001514157209 */ /* 0x004fce0007810000 */
[----:B------:R-:W-:Y:S08]  /*4fa0*/  MUFU.TANH R214, R214 ;  /* 0x000000d600d67308 */ /* 0x000ff00000002400 */
[----:B------:R-:W2:Y:S01]  /*4fb0*/  MUFU.TANH R28, R28 ;  /* 0x0000001c001c7308 */ /* 0x000ea20000002400 */
[----:B-1----:R-:W-:Y:S01]  /*4fc0*/  FMNMX.FTZ R21, R26, R21, !PT ;  /* 0x000000151a157209 */ /* 0x002fe20007810000 */
[----:B------:R-:W-:-:S02]  /*4fd0*/  WARPGROUP.DEPBAR.LE gsb0, 0x0 ;  /* 0x00008000000079c5 */ /* 0x000fc40000010000 */
[----:B------:R-:W-:Y:S01]  /*4fe0*/  WARPGROUP.ARRIVE ;  /* 0x00000000000079c5 */ /* 0x000fe20000000000 */
[----:B------:R-:W-:Y:S01]  /*4ff0*/  FMUL.FTZ R180, R29, UR6 ;  /* 0x000000061db47c20 */ /* 0x000fe20008410000 */
[----:B------:R-:W-:Y:S01]  /*5000*/  FMUL.FTZ R182, R32, UR6 ;  /* 0x0000000620b67c20 */ /* 0x000fe20008410000 */
[----:B------:R-:W-:Y:S01]  /*5010*/  FMUL.FTZ R32, R35, UR6 ;  /* 0x0000000623207c20 */ /* 0x000fe20008410000 */
[----:B------:R-:W-:Y:S02]  /*5020*/  MUFU.TANH R216, R216 ;  /* 0x000000d800d87308 */ /* 0x000fe40000002400 */
[----:B------:R-:W-:Y:S01]  /*5030*/  HGMMA.64x128x16.F32 R88, R176, gdesc[UR12].tnspB, R88, gsb0 ;  /* 0x41e0000cb0587df0 */ /* 0x000fe20008000858 */
[----:B------:R-:W-:Y:S01]  /*5040*/  UMOV UR14, UR10 ;  /* 0x0000000a000e7c82 */ /* 0x000fe20008000000 */
[----:B------:R-:W-:Y:S01]  /*5050*/  UMOV UR15, 0x40000040 ;  /* 0x40000040000f7882 */ /* 0x000fe20000000000 */
[----:B------:R-:W-:-:S03]  /*5060*/  UIADD3 UR10, UR4, 0x180, URZ ;  /* 0x00000180040a7890 */ /* 0x000fc6000fffe03f */
[----:B------:R-:W1:Y:S01]  /*5070*/  MUFU.TANH R180, R180 ;  /* 0x000000b400b47308 */ /* 0x000e620000002400 */
[----:B--2---:R-:W-:-:S07]  /*5080*/  FMNMX.FTZ R21, R28, R21, !PT ;  /* 0x000000151c157209 */ /* 0x004fce0007810000 */
[----:B------:R-:W2:Y:S08]  /*5090*/  MUFU.TANH R182, R182 ;  /* 0x000000b600b67308 */ /* 0x000eb00000002400 */
[----:B------:R-:W3:Y:S01]  /*50a0*/  MUFU.TANH R30, R30 ;  /* 0x0000001e001e7308 */ /* 0x000ee20000002400 */
[----:B-1----:R-:W-:-:S07]  /*50b0*/  FMNMX.FTZ R7, R180, R7, !PT ;  /* 0x00000007b4077209 */ /* 0x002fce0007810000 */
[----:B------:R-:W1:Y:S01]  /*50c0*/  MUFU.TANH R32, R32 ;  /* 0x0000002000207308 */ /* 0x000e620000002400 */
[----:B--2---:R-:W-:-:S04]  /*50d0*/  FMNMX.FTZ R7, R182, R7, !PT ;  /* 0x00000007b6077209 */ /* 0x004fc80007810000 */
[----:B------:R-:W-:-:S03]  /*50e0*/  FMNMX.FTZ R7, R190, R7, !PT ;  /* 0x00000007be077209 */ /* 0x000fc60007810000 */
[----:B------:R-:W2:Y:S01]  /*50f0*/  MUFU.TANH R34, R34 ;  /* 0x0000002200227308 */ /* 0x000ea20000002400 */
[----:B------:R-:W-:Y:S02]  /*5100*/  FMNMX.FTZ R7, R192, R7, !PT ;  /* 0x00000007c0077209 */ /* 0x000fe40007810000 */
[----:B---3--:R-:W-:Y:S02]  /*5110*/  FMNMX.FTZ R25, R30, R21, !PT ;  /* 0x000000151e197209 */ /* 0x008fe40007810000 */
[----:B------:R-:W-:-:S03]  /*5120*/  FMNMX.FTZ R7, R194, R7, !PT ;  /* 0x00000007c2077209 */ /* 0x000fc60007810000 */
[----:B------:R-:W-:Y:S01]  /*5130*/  MUFU.TANH R218, R218 ;  /* 0x000000da00da7308 */ /* 0x000fe20000002400 */
[----:B------:R-:W-:Y:S02]  /*5140*/  FMNMX.FTZ R7, R196, R7, !PT ;  /* 0x00000007c4077209 */ /* 0x000fe40007810000 */
[----:B-1----:R-:W-:Y:S02]  /*5150*/  FMNMX.FTZ R25, R32, R25, !PT ;  /* 0x0000001920197209 */ /* 0x002fe40007810000 */
[----:B------:R-:W-:-:S03]  /*5160*/  FMNMX.FTZ R7, R198, R7, !PT ;  /* 0x00000007c6077209 */ /* 0x000fc60007810000 */
[----:B------:R-:W1:Y:S01]  /*5170*/  MUFU.TANH R36, R36 ;  /* 0x0000002400247308 */ /* 0x000e620000002400 */
[----:B------:R-:W-:Y:S02]  /*5180*/  FMNMX.FTZ R7, R200, R7, !PT ;  /* 0x00000007c8077209 */ /* 0x000fe40007810000 */
[----:B--2---:R-:W-:Y:S02]  /*5190*/  FMNMX.FTZ R25, R34, R25, !PT ;  /* 0x0000001922197209 */ /* 0x004fe40007810000 */
[----:B------:R-:W-:-:S03]  /*51a0*/  FMNMX.FTZ R7, R202, R7, !PT ;  /* 0x00000007ca077209 */ /* 0x000fc60007810000 */
        /* <DEDUP_REMOVED lines=24> */
[----:B------:R-:W-:Y:S01]  /*5330*/  UIADD3 UR10, UR4, 0x200, URZ ;  /* 0x00000200040a7890 */ /* 0x000fe2000fffe03f */
[----:B--2---:R-:W-:-:S02]  /*5340*/  FMNMX.FTZ R31, R46, R27, !PT ;  /* 0x0000001b2e1f7209 */ /* 0x004fc40007810000 */
[----:B------:R-:W1:Y:S08]  /*5350*/  MUFU.TANH R176, R176 ;  /* 0x000000b000b07308 */ /* 0x000e700000002400 */
[----:B------:R-:W2:Y:S08]  /*5360*/  MUFU.TANH R178, R178 ;  /* 0x000000b200b27308 */ /* 0x000eb00000002400 */
[----:B------:R-:W3:Y:S01]  /*5370*/  MUFU.TANH R48, R48 ;  /* 0x0000003000307308 */ /* 0x000ee20000002400 */
[----:B-1----:R-:W-:-:S07]  /*5380*/  FMNMX.FTZ R7, R176, R7, !PT ;  /* 0x00000007b0077209 */ /* 0x002fce0007810000 */
[----:B------:R-:W-:Y:S01]  /*5390*/  MUFU.TANH R228, R228 ;  /* 0x000000e400e47308 */ /* 0x000fe20000002400 */
[----:B--2---:R-:W-:-:S04]  /*53a0*/  FMNMX.FTZ R7, R178, R7, !PT ;  /* 0x00000007b2077209 */ /* 0x004fc80007810000 */
[----:B------:R-:W-:-:S03]  /*53b0*/  FMNMX.FTZ R7, R204, R7, !PT ;  /* 0x00000007cc077209 */ /* 0x000fc60007810000 */
[----:B------:R-:W1:Y:S01]  /*53c0*/  MUFU.TANH R50, R50 ;  /* 0x0000003200327308 */ /* 0x000e620000002400 */
[----:B------:R-:W-:Y:S02]  /*53d0*/  FMNMX.FTZ R7, R206, R7, !PT ;  /* 0x00000007ce077209 */ /* 0x000fe40007810000 */
[----:B---3--:R-:W-:Y:S02]  /*53e0*/  FMNMX.FTZ R31, R48, R31, !PT ;  /* 0x0000001f301f7209 */ /* 0x008fe40007810000 */
[----:B------:R-:W-:-:S03]  /*53f0*/  FMNMX.FTZ R7, R208, R7, !PT ;  /* 0x00000007d0077209 */ /* 0x000fc60007810000 */
[----:B------:R-:W-:Y:S01]  /*5400*/  MUFU.TANH R226, R226 ;  /* 0x000000e200e27308 */ /* 0x000fe20000002400 */
[----:B------:R-:W-:-:S04]  /*5410*/  FMNMX.FTZ R7, R210, R7, !PT ;  /* 0x00000007d2077209 */ /* 0x000fc80007810000 */
[----:B------:R-:W-:-:S03]  /*5420*/  FMNMX.FTZ R7, R212, R7, !PT ;  /* 0x00000007d4077209 */ /* 0x000fc60007810000 */
[----:B------:R-:W2:Y:S01]  /*5430*/  MUFU.TANH R52, R52 ;  /* 0x0000003400347308 */ /* 0x000ea20000002400 */
[----:B------:R-:W-:Y:S02]  /*5440*/  FMNMX.FTZ R7, R214, R7, !PT ;  /* 0x00000007d6077209 */ /* 0x000fe40007810000 */
[----:B-1----:R-:W-:Y:S02]  /*5450*/  FMNMX.FTZ R31, R50, R31, !PT ;  /* 0x0000001f321f7209 */ /* 0x002fe40007810000 */
[----:B------:R-:W-:-:S03]  /*5460*/  FMNMX.FTZ R7, R216, R7, !PT ;  /* 0x00000007d8077209 */ /* 0x000fc60007810000 */
[----:B------:R-:W1:Y:S08]  /*5470*/  MUFU.TANH R54, R54 ;  /* 0x0000003600367308 */ /* 0x000e700000002400 */
[----:B------:R-:W3:Y:S01]  /*5480*/  MUFU.TANH R56, R56 ;  /* 0x0000003800387308 */ /* 0x000ee20000002400 */
[----:B--2---:R-:W-:-:S07]  /*5490*/  FMNMX.FTZ R31, R52, R31, !PT ;  /* 0x0000001f341f7209 */ /* 0x004fce0007810000 */
[----:B------:R-:W2:Y:S01]  /*54a0*/  MUFU.TANH R58, R58 ;  /* 0x0000003a003a7308 */ /* 0x000ea20000002400 */
[----:B-1----:R-:W-:-:S07]  /*54b0*/  FMNMX.FTZ R33, R54, R31, !PT ;  /* 0x0000001f36217209 */ /* 0x002fce0007810000 */
[----:B------:R-:W1:Y:S01]  /*54c0*/  MUFU.TANH R60, R60 ;  /* 0x0000003c003c7308 */ /* 0x000e620000002400 */
[----:B---3--:R-:W-:-:S07]  /*54d0*/  FMNMX.FTZ R33, R56, R33, !PT ;  /* 0x0000002138217209 */ /* 0x008fce0007810000 */
[----:B------:R-:W3:Y:S01]  /*54e0*/  MUFU.TANH R62, R62 ;  /* 0x0000003e003e7308 */ /* 0x000ee20000002400 */
[----:B--2---:R-:W-:-:S07]  /*54f0*/  FMNMX.FTZ R33, R58, R33, !PT ;  /* 0x000000213a217209 */ /* 0x004fce0007810000 */
[----:B------:R-:W2:Y:S01]  /*5500*/  MUFU.TANH R64, R64 ;  /* 0x0000004000407308 */ /* 0x000ea20000002400 */
[----:B-1----:R-:W-:-:S07]  /*5510*/  FMNMX.FTZ R33, R60, R33, !PT ;  /* 0x000000213c217209 */ /* 0x002fce0007810000 */
[----:B------:R-:W1:Y:S01]  /*5520*/  MUFU.TANH R66, R66 ;  /* 0x0000004200427308 */ /* 0x000e620000002400 */
[----:B---3--:R-:W-:-:S07]  /*5530*/  FMNMX.FTZ R35, R62, R33, !PT ;  /* 0x000000213e237209 */ /* 0x008fce0007810000 */
[----:B------:R-:W-:Y:S01]  /*5540*/  MUFU.TANH R70, R70 ;  /* 0x0000004600467308 */ /* 0x000fe20000002400 */
[----:B--2---:R-:W-:-:S07]  /*5550*/  FMNMX.FTZ R35, R64, R35, !PT ;  /* 0x0000002340237209 */ /* 0x004fce0007810000 */
[----:B------:R-:W-:Y:S01]  /*5560*/  MUFU.TANH R74, R74 ;  /* 0x0000004a004a7308 */ /* 0x000fe20000002400 */
[----:B-1----:R-:W-:-:S07]  /*5570*/  FMNMX.FTZ R35, R66, R35, !PT ;  /* 0x0000002342237209 */ /* 0x002fce0007810000 */
[----:B------:R-:W-:Y:S01]  /*5580*/  MUFU.TANH R78, R78 ;  /* 0x0000004e004e7308 */ /* 0x000fe20000002400 */
[----:B------:R-:W-:Y:S02]  /*5590*/  WARPGROUP.DEPBAR.LE gsb0, 0x0 ;  /* 0x00008000000079c5 */ /* 0x000fe40000010000 */
[----:B------:R-:W-:Y:S01]  /*55a0*/  WARPGROUP.ARRIVE ;  /* 0x00000000000079c5 */ /* 0x000fe20000000000 */
[----:B------:R-:W-:Y:S01]  /*55b0*/  FMUL.FTZ R172, R65, UR6 ;  /* 0x0000000641ac7c20 */ /* 0x000fe20008410000 */
[----:B------:R-:W-:Y:S01]  /*55c0*/  FMUL.FTZ R174, R68, UR6 ;  /* 0x0000000644ae7c20 */ /* 0x000fe20008410000 */
[----:B------:R-:W-:Y:S02]  /*55d0*/  FMUL.FTZ R68, R71, UR6 ;  /* 0x0000000647447c20 */ /* 0x000fe40008410000 */
[----:B------:R-:W-:Y:S01]  /*55e0*/  MUFU.TANH R84, R84 ;  /* 0x0000005400547308 */ /* 0x000fe20000002400 */
[----:B------:R-:W-:Y:S01]  /*55f0*/  HGMMA.64x128x16.F32 R88, R168, gdesc[UR12].tnspB, R88, gsb0 ;  /* 0x41e0000ca8587df0 */ /* 0x000fe20008000858 */
[----:B------:R-:W-:Y:S01]  /*5600*/  UMOV UR14, UR10 ;  /* 0x0000000a000e7c82 */ /* 0x000fe20008000000 */
[----:B------:R-:W-:Y:S01]  /*5610*/  UMOV UR15, 0x40000040 ;  /* 0x40000040000f7882 */ /* 0x000fe20000000000 */
[----:B------:R-:W-:-:S04]  /*5620*/  UIADD3 UR10, UR4, 0x280, URZ ;  /* 0x00000280040a7890 */ /* 0x000fc8000fffe03f */
[----:B------:R-:W1:Y:S08]  /*5630*/  MUFU.TANH R172, R172 ;  /* 0x000000ac00ac7308 */ /* 0x000e700000002400 */
[----:B------:R-:W2:Y:S08]  /*5640*/  MUFU.TANH R174, R174 ;  /* 0x000000ae00ae7308 */ /* 0x000eb00000002400 */
[----:B------:R-:W3:Y:S01]  /*5650*/  MUFU.TANH R68, R68 ;  /* 0x0000004400447308 */ /* 0x000ee20000002400 */
[----:B-1----:R-:W-:-:S07]  /*5660*/  FMNMX.FTZ R7, R172, R7, !PT ;  /* 0x00000007ac077209 */ /* 0x002fce0007810000 */
[----:B------:R-:W1:Y:S01]  /*5670*/  MUFU.TANH R82, R82 ;  /* 0x0000005200527308 */ /* 0x000e620000002400 */
[----:B--2---:R-:W-:-:S04]  /*5680*/  FMNMX.FTZ R7, R174, R7, !PT ;  /* 0x00000007ae077209 */ /* 0x004fc80007810000 */
[----:B------:R-:W-:-:S03]  /*5690*/  FMNMX.FTZ R7, R218, R7, !PT ;  /* 0x00000007da077209 */ /* 0x000fc60007810000 */
[----:B------:R-:W-:Y:S01]  /*56a0*/  MUFU.TANH R86, R86 ;  /* 0x0000005600567308 */ /* 0x000fe20000002400 */
[----:B------:R-:W-:Y:S02]  /*56b0*/  FMNMX.FTZ R7, R72, R7, !PT ;  /* 0x0000000748077209 */ /* 0x000fe40007810000 */
[----:B---3--:R-:W-:Y:S02]  /*56c0*/  FMNMX.FTZ R35, R68, R35, !PT ;  /* 0x0000002344237209 */ /* 0x008fe40007810000 */
[----:B------:R-:W-:Y:S02]  /*56d0*/  FMNMX.FTZ R7, R220, R7, !PT ;  /* 0x00000007dc077209 */ /* 0x000fe40007810000 */
[----:B------:R-:W-:Y:S02]  /*56e0*/  FMNMX.FTZ R37, R70, R35, !PT ;  /* 0x0000002346257209 */ /* 0x000fe40007810000 */
[----:B------:R-:W-:Y:S02]  /*56f0*/  FMNMX.FTZ R7, R76, R7, !PT ;  /* 0x000000074c077209 */ /* 0x000fe40007810000 */
[----:B------:R-:W-:-:S02]  /*5700*/  FMNMX.FTZ R37, R74, R37, !PT ;  /* 0x000000254a257209 */ /* 0x000fc40007810000 */
[----:B------:R-:W-:Y:S02]  /*5710*/  FMNMX.FTZ R7, R222, R7, !PT ;  /* 0x00000007de077209 */ /* 0x000fe40007810000 */
[----:B------:R-:W-:Y:S02]  /*5720*/  FMNMX.FTZ R37, R78, R37, !PT ;  /* 0x000000254e257209 */ /* 0x000fe40007810000 */
[----:B------:R-:W-:Y:S02]  /*5730*/  FMNMX.FTZ R7, R80, R7, !PT ;  /* 0x0000000750077209 */ /* 0x000fe40007810000 */
[----:B------:R-:W-:Y:S02]  /*5740*/  FMNMX.FTZ R37, R84, R37, !PT ;  /* 0x0000002554257209 */ /* 0x000fe40007810000 */
[----:B------:R-:W-:Y:S02]  /*5750*/  FMNMX.FTZ R7, R224, R7, !PT ;  /* 0x00000007e0077209 */ /* 0x000fe40007810000 */
[----:B-1----:R-:W-:-:S02]  /*5760*/  FMNMX.FTZ R39, R82, R37, !PT ;  /* 0x0000002552277209 */ /* 0x002fc40007810000 */
[----:B------:R-:W-:-:S04]  /*5770*/  FMNMX.FTZ R7, R228, R7, !PT ;  /* 0x00000007e4077209 */ /* 0x000fc80007810000 */
[----:B------:R-:W-:-:S05]  /*5780*/  FMNMX.FTZ R7, R226, R7, !PT ;  /* 0x00000007e2077209 */ /* 0x000fca0007810000 */
[----:B------:R-:W1:Y:S02]  /*5790*/  SHFL.BFLY PT, R8, R7, 0x2, 0x1f ;  /* 0x0c401f0007087f89 */ /* 0x000e6400000e0000 */
[----:B-1----:R-:W-:Y:S02]  /*57a0*/  FMNMX.FTZ R8, R7, R8, !PT ;  /* 0x0000000807087209 */ /* 0x002fe40007810000 */
[----:B------:R-:W1:Y:S03]  /*57b0*/  LDC R7, c[0x0][0x988] ;  /* 0x00026200ff077b82 */ /* 0x000e660000000800 */
[----:B------:R-:W2:Y:S02]  /*57c0*/  SHFL.BFLY PT, R13, R8, 0x1, 0x1f ;  /* 0x0c201f00080d7f89 */ /* 0x000ea400000e0000 */
[----:B--2---:R-:W-:-:S05]  /*57d0*/  FMNMX.FTZ R10, R8, R13, !PT ;  /* 0x0000000d080a7209 */ /* 0x004fca0007810000 */
[C---:B-1----:R-:W-:Y:S01]  /*57e0*/  FMUL.FTZ R29, R10.reuse, R7 ;  /* 0x000000070a1d7220 */ /* 0x042fe20000410000 */
[----:B------:R-:W-:-:S03]  /*57f0*/  FADD.FTZ R8, -R10, R11 ;  /* 0x0000000b0a087221 */ /* 0x000fc60000010100 */
[-CC-:B------:R-:W-:Y:S01]  /*5800*/  FFMA.FTZ R11, R6, R7.reuse, -R29.reuse ;  /* 0x00000007060b7223 */ /* 0x180fe2000001081d */
[-CC-:B------:R-:W-:Y:S01]  /*5810*/  FFMA.FTZ R230, R12, R7.reuse, -R29.reuse ;  /* 0x000000070ce67223 */ /* 0x180fe2000001081d */
[-CC-:B------:R-:W-:Y:S01]  /*5820*/  FFMA.FTZ R192, R192, R7.reuse, -R29.reuse ;  /* 0x00000007c0c07223 */ /* 0x180fe2000001081d */
[-CC-:B------:R-:W-:Y:S01]  /*5830*/  FFMA.FTZ R196, R196, R7.reuse, -R29.reuse ;  /* 0x00000007c4c47223 */ /* 0x180fe2000001081d */
[-CC-:B------:R-:W-:Y:S01]  /*5840*/  FFMA.FTZ R200, R200, R7.reuse, -R29.reuse ;  /* 0x00000007c8c87223 */ /* 0x180fe2000001081d */
[-CC-:B------:R-:W-:Y:S01]  /*5850*/  FFMA.FTZ R13, R24, R7.reuse, -R29.reuse ;  /* 0x00000007180d7223 */ /* 0x180fe2000001081d */
[----:B------:R1:W-:Y:S01]  /*5860*/  MUFU.EX2 R21, R192 ;  /* 0x000000c000157308 */ /* 0x0003e20000000800 */
[-CC-:B------:R-:W-:Y:S01]  /*5870*/  FFMA.FTZ R43, R72, R7.reuse, -R29.reuse ;  /* 0x00000007482b7223 */ /* 0x180fe2000001081d */
[----:B------:R-:W-:Y:S02]  /*5880*/  WARPGROUP.DEPBAR.LE gsb0, 0x0 ;  /* 0x00008000000079c5 */ /* 0x000fe40000010000 */
[----:B------:R-:W-:Y:S01]  /*5890*/  WARPGROUP.ARRIVE ;  /* 0x00000000000079c5 */ /* 0x000fe20000000000 */
[----:B------:R-:W-:Y:S01]  /*58a0*/  FMUL.FTZ R168, R83, UR6 ;  /* 0x0000000653a87c20 */ /* 0x000fe20008410000 */
[----:B------:R-:W-:Y:S01]  /*58b0*/  FMUL.FTZ R170, R87, UR6 ;  /* 0x0000000657aa7c20 */ /* 0x000fe20008410000 */
[-CC-:B------:R-:W-:Y:S01]  /*58c0*/  FFMA.FTZ R47, R80, R7.reuse, -R29.reuse ;  /* 0x00000007502f7223 */ /* 0x180fe2000001081d */
[----:B------:R2:W-:Y:S01]  /*58d0*/  MUFU.EX2 R25, R196 ;  /* 0x000000c400197308 */ /* 0x0005e20000000800 */
[-CC-:B-1----:R-:W-:Y:S01]  /*58e0*/  FFMA.FTZ R192, R202, R7.reuse, -R29.reuse ;  /* 0x00000007cac07223 */ /* 0x182fe2000001081d */
[----:B------:R-:W-:Y:S01]  /*58f0*/  HGMMA.64x128x16.F32 R88, R152, gdesc[UR12].tnspB, R88, gsb0 ;  /* 0x41e0000c98587df0 */ /* 0x000fe20008000858 */
[----:B------:R-:W-:Y:S01]  /*5900*/  UMOV UR14, UR10 ;  /* 0x0000000a000e7c82 */ /* 0x000fe20008000000 */
[----:B------:R-:W-:Y:S01]  /*5910*/  UMOV UR15, 0x40000040 ;  /* 0x40000040000f7882 */ /* 0x000fe20000000000 */
[----:B------:R-:W-:Y:S01]  /*5920*/  UIADD3 UR10, UR4, 0x300, URZ ;  /* 0x00000300040a7890 */ /* 0x000fe2000fffe03f */
[-CC-:B------:R-:W-:Y:S01]  /*5930*/  FFMA.FTZ R24, R180, R7.reuse, -R29.reuse ;  /* 0x00000007b4187223 */ /* 0x180fe2000001081d */
[-CC-:B------:R-:W-:Y:S01]  /*5940*/  FFMA.FTZ R15, R182, R7.reuse, -R29.reuse ;  /* 0x00000007b60f7223 */ /* 0x180fe2000001081d */
[----:B------:R-:W1:Y:S01]  /*5950*/  MUFU.TANH R168, R168 ;  /* 0x000000a800a87308 */ /* 0x000e620000002400 */
[-CC-:B------:R-:W-:Y:S01]  /*5960*/  FFMA.FTZ R176, R176, R7.reuse, -R29.reuse ;  /* 0x00000007b0b07223 */ /* 0x180fe2000001081d */
[-CC-:B------:R-:W-:Y:S01]  /*5970*/  FFMA.FTZ R204, R204, R7.reuse, -R29.reuse ;  /* 0x00000007cccc7223 */ /* 0x180fe2000001081d */
[-CC-:B--2---:R-:W-:Y:S01]  /*5980*/  FFMA.FTZ R196, R206, R7.reuse, -R29.reuse ;  /* 0x00000007cec47223 */ /* 0x184fe2000001081d */
[-CC-:B------:R-:W-:Y:S01]  /*5990*/  FFMA.FTZ R208, R208, R7.reuse, -R29.reuse ;  /* 0x00000007d0d07223 */ /* 0x180fe2000001081d */
[-CC-:B------:R-:W-:Y:S01]  /*59a0*/  FFMA.FTZ R212, R212, R7.reuse, -R29.reuse ;  /* 0x00000007d4d47223 */ /* 0x180fe2000001081d */
[-CC-:B------:R-:W-:Y:S01]  /*59b0*/  FFMA.FTZ R41, R174, R7.reuse, -R29.reuse ;  /* 0x00000007ae297223 */ /* 0x180fe2000001081d */
[-CC-:B------:R-:W-:Y:S01]  /*59c0*/  FFMA.FTZ R72, R220, R7.reuse, -R29.reuse ;  /* 0x00000007dc487223 */ /* 0x180fe2000001081d */
[----:B------:R-:W2:Y:S01]  /*59d0*/  MUFU.TANH R170, R170 ;  /* 0x000000aa00aa7308 */ /* 0x000ea20000002400 */
[-CC-:B------:R-:W-:Y:S01]  /*59e0*/  FFMA.FTZ R80, R224, R7.reuse, -R29.reuse ;  /* 0x00000007e0507223 */ /* 0x180fe2000001081d */
[-CC-:B------:R-:W-:Y:S01]  /*59f0*/  FFMA.FTZ R49, R228, R7.reuse, -R29.reuse ;  /* 0x00000007e4317223 */ /* 0x180fe2000001081d */
[-C--:B------:R-:W-:Y:S01]  /*5a00*/  FFMA.FTZ R202, R226, R7.reuse, -R29 ;  /* 0x00000007e2ca7223 */ /* 0x080fe2000001081d */
[----:B------:R-:W-:Y:S01]  /*5a10*/  UIADD3 UR4, UR4, 0x380, URZ ;  /* 0x0000038004047890 */ /* 0x000fe2000fffe03f */
[----:B------:R-:W-:-:S03]  /*5a20*/  FMUL.FTZ R8, R8, R7 ;  /* 0x0000000708087220 */ /* 0x000fc60000410000 */
[----:B------:R3:W-:Y:S01]  /*5a30*/  MUFU.EX2 R27, R200 ;  /* 0x000000c8001b7308 */ /* 0x0007e20000000800 */
[----:B-1----:R-:W-:-:S04]  /*5a40*/  FMNMX.FTZ R39, R168, R39, !PT ;  /* 0x00000027a8277209 */ /* 0x002fc80007810000 */
[----:B------:R-:W-:-:S03]  /*5a50*/  FMNMX.FTZ R39, R86, R39, !PT ;  /* 0x0000002756277209 */ /* 0x000fc60007810000 */
[----:B------:R-:W-:Y:S01]  /*5a60*/  MUFU.EX2 R8, R8 ;  /* 0x0000000800087308 */ /* 0x000fe20000000800 */
[----:B--2---:R-:W-:Y:S01]  /*5a70*/  FMNMX.FTZ R6, R170, R39, !PT ;  /* 0x00000027aa067209 */ /* 0x004fe20007810000 */
[-CC-:B------:R-:W-:Y:S01]  /*5a80*/  FFMA.FTZ R39, R216, R7.reuse, -R29.reuse ;  /* 0x00000007d8277223 */ /* 0x180fe2000001081d */
[----:B---3--:R-:W-:-:S03]  /*5a90*/  FFMA.FTZ R200, R218, R7, -R29 ;  /* 0x00000007dac87223 */ /* 0x008fc6000001081d */
[----:B------:R-:W1:Y:S02]  /*5aa0*/  SHFL.BFLY PT, R45, R6, 0x2, 0x1f ;  /* 0x0c401f00062d7f89 */ /* 0x000e6400000e0000 */
[----:B------:R-:W2:Y:S08]  /*5ab0*/  MUFU.EX2 R11, R11 ;  /* 0x0000000b000b7308 */ /* 0x000eb00000000800 */
[----:B------:R-:W3:Y:S08]  /*5ac0*/  MUFU.EX2 R230, R230 ;  /* 0x000000e600e67308 */ /* 0x000ef00000000800 */
[----:B------:R-:W-:Y:S01]  /*5ad0*/  MUFU.EX2 R13, R13 ;  /* 0x0000000d000d7308 */ /* 0x000fe20000000800 */
[----:B--2---:R-:W-:Y:S01]  /*5ae0*/  FFMA.FTZ R3, R8, R3, R11 ;  /* 0x0000000308037223 */ /* 0x004fe2000001000b */
[----:B-1----:R-:W-:Y:S01]  /*5af0*/  FMNMX.FTZ R51, R6, R45, !PT ;  /* 0x0000002d06337209 */ /* 0x002fe20007810000 */
[-CC-:B------:R-:W-:Y:S01]  /*5b00*/  FFMA.FTZ R45, R76, R7.reuse, -R29.reuse ;  /* 0x000000074c2d7223 */ /* 0x180fe2000001081d */
[----:B------:R-:W-:-:S04]  /*5b10*/  FFMA.FTZ R76, R222, R7, -R29 ;  /* 0x00000007de4c7223 */ /* 0x000fc8000001081d */
[----:B------:R-:W1:Y:S01]  /*5b20*/  MUFU.EX2 R24, R24 ;  /* 0x0000001800187308 */ /* 0x000e620000000800 */
[----:B---3--:R-:W-:Y:S01]  /*5b30*/  F2FP.F16.F32.PACK_AB R180, R230, R11 ;  /* 0x0000000be6b4723e */ /* 0x008fe200000000ff */
[----:B------:R-:W2:Y:S01]  /*5b40*/  SHFL.BFLY PT, R12, R51, 0x1, 0x1f ;  /* 0x0c201f00330c7f89 */ /* 0x000ea200000e0000 */
[----:B------:R-:W-:-:S05]  /*5b50*/  IMAD.MOV.U32 R11, RZ, RZ, R10 ;  /* 0x000000ffff0b7224 */ /* 0x000fca00078e000a */
[----:B------:R-:W-:Y:S08]  /*5b60*/  MUFU.EX2 R15, R15 ;  /* 0x0000000f000f7308 */ /* 0x000ff00000000800 */
[----:B------:R-:W3:Y:S01]  /*5b70*/  MUFU.EX2 R192, R192 ;  /* 0x000000c000c07308 */ /* 0x000ee20000000800 */
[----:B-1----:R-:W-:-:S07]  /*5b80*/  F2FP.F16.F32.PACK_AB R182, R24, R13 ;  /* 0x0000000d18b6723e */ /* 0x002fce00000000ff */
[----:B------:R-:W-:Y:S01]  /*5b90*/  MUFU.EX2 R31, R176 ;  /* 0x000000b0001f7308 */ /* 0x000fe20000000800 */
[----:B--2---:R-:W-:-:S05]  /*5ba0*/  FMNMX.FTZ R12, R51, R12, !PT ;  /* 0x0000000c330c7209 */ /* 0x004fca0007810000 */
[----:B------:R-:W-:Y:S01]  /*5bb0*/  FADD.FTZ R6, -R12, R9 ;  /* 0x000000090c067221 */ /* 0x000fe20000010100 */
[----:B------:R-:W-:Y:S01]  /*5bc0*/  IMAD.U32 R9, RZ, RZ, UR7 ;  /* 0x00000007ff097e24 */ /* 0x000fe2000f8e00ff */
[----:B------:R-:W-:Y:S01]  /*5bd0*/  MUFU.EX2 R33, R204 ;  /* 0x000000cc00217308 */ /* 0x000fe20000000800 */
[----:B---3--:R-:W-:Y:S01]  /*5be0*/  F2FP.F16.F32.PACK_AB R174, R192, R27 ;  /* 0x0000001bc0ae723e */ /* 0x008fe200000000ff */
[----:B------:R-:W-:Y:S02]  /*5bf0*/  FMUL.FTZ R6, R6, R7 ;  /* 0x0000000706067220 */ /* 0x000fe40000410000 */
[----:B------:R-:W-:-:S04]  /*5c00*/  @!P1 IADD3 R9, R9, 0x34840, RZ ;  /* 0x0003484009099810 */ /* 0x000fc80007ffe0ff */
[----:B------:R-:W-:Y:S01]  /*5c10*/  MUFU.EX2 R6, R6 ;  /* 0x0000000600067308 */ /* 0x000fe20000000800 */
[----:B------:R-:W-:-:S07]  /*5c20*/  @!P1 PRMT R9, RZ, 0x654, R9 ;  /* 0x00000654ff099816 */ /* 0x000fce0000000009 */
[----:B------:R-:W-:Y:S08]  /*5c30*/  MUFU.EX2 R196, R196 ;  /* 0x000000c400c47308 */ /* 0x000ff00000000800 */
[----:B------:R-:W-:Y:S08]  /*5c40*/  MUFU.EX2 R35, R208 ;  /* 0x000000d000237308 */ /* 0x000ff00000000800 */
[----:B------:R-:W-:Y:S08]  /*5c50*/  MUFU.EX2 R37, R212 ;  /* 0x000000d400257308 */ /* 0x000ff00000000800 */
[----:B------:R-:W-:Y:S01]  /*5c60*/  MUFU.EX2 R39, R39 ;  /* 0x0000002700277308 */ /* 0x000fe20000000800 */
[----:B------:R-:W-:-:S02]  /*5c70*/  WARPGROUP.DEPBAR.LE gsb0, 0x0 ;  /* 0x00008000000079c5 */ /* 0x000fc40000010000 */
[----:B------:R-:W-:Y:S01]  /*5c80*/  WARPGROUP.ARRIVE ;  /* 0x00000000000079c5 */ /* 0x000fe20000000000 */
[-CC-:B------:R-:W-:Y:S01]  /*5c90*/  FFMA.FTZ R152, R190, R7.reuse, -R29.reuse ;  /* 0x00000007be987223 */ /* 0x180fe2000001081d */
[-CC-:B------:R-:W-:Y:S01]  /*5ca0*/  FFMA.FTZ R154, R194, R7.reuse, -R29.reuse ;  /* 0x00000007c29a7223 */ /* 0x180fe2000001081d */
[-CC-:B------:R-:W-:Y:S01]  /*5cb0*/  FFMA.FTZ R190, R198, R7.reuse, -R29.reuse ;  /* 0x00000007c6be7223 */ /* 0x180fe2000001081d */
[-CC-:B------:R-:W-:Y:S01]  /*5cc0*/  FFMA.FTZ R194, R178, R7.reuse, -R29.reuse ;  /* 0x00000007b2c27223 */ /* 0x180fe2000001081d */
[----:B------:R-:W-:Y:S01]  /*5cd0*/  FFMA.FTZ R198, R172, R7, -R29 ;  /* 0x00000007acc67223 */ /* 0x000fe2000001081d */
[----:B------:R-:W-:Y:S01]  /*5ce0*/  HGMMA.64x128x16.F32 R88, R156, gdesc[UR12].tnspB, R88, gsb0 ;  /* 0x41e0000c9c587df0 */ /* 0x000fe20008000858 */
[----:B------:R-:W-:Y:S01]  /*5cf0*/  UMOV UR14, UR10 ;  /* 0x0000000a000e7c82 */ /* 0x000fe20008000000 */
[----:B------:R-:W-:Y:S01]  /*5d00*/  UMOV UR15, 0x40000040 ;  /* 0x40000040000f7882 */ /* 0x000fe20000000000 */
[----:B------:R-:W-:Y:S01]  /*5d10*/  UMOV UR10, UR4 ;  /* 0x00000004000a7c82 */ /* 0x000fe20008000000 */
[----:B------:R-:W1:Y:S01]  /*5d20*/  MUFU.EX2 R152, R152 ;  /* 0x0000009800987308 */ /* 0x000e620000000800 */
[----:B------:R-:W-:-:S07]  /*5d30*/  UMOV UR4, UR39 ;  /* 0x0000002700047c82 */ /* 0x000fce0008000000 */
[----:B------:R-:W2:Y:S08]  /*5d40*/  MUFU.EX2 R154, R154 ;  /* 0x0000009a009a7308 */ /* 0x000eb00000000800 */
[----:B------:R-:W3:Y:S01]  /*5d50*/  MUFU.EX2 R190, R190 ;  /* 0x000000be00be7308 */ /* 0x000ee20000000800 */
[----:B-1----:R-:W-:-:S07]  /*5d60*/  F2FP.F16.F32.PACK_AB R176, R152, R15 ;  /* 0x0000000f98b0723e */ /* 0x002fce00000000ff */
[----:B------:R-:W-:Y:S01]  /*5d70*/  MUFU.EX2 R194, R194 ;  /* 0x000000c200c27308 */ /* 0x000fe20000000800 */
[----:B--2---:R-:W-:-:S07]  /*5d80*/  F2FP.F16.F32.PACK_AB R178, R154, R21 ;  /* 0x000000159ab2723e */ /* 0x004fce00000000ff */
[----:B------:R-:W-:Y:S01]  /*5d90*/  MUFU.EX2 R198, R198 ;  /* 0x000000c600c67308 */ /* 0x000fe20000000800 */
[----:B---3--:R-:W-:-:S07]  /*5da0*/  F2FP.F16.F32.PACK_AB R172, R190, R25 ;  /* 0x00000019beac723e */ /* 0x008fce00000000ff */
[----:B------:R-:W-:Y:S08]  /*5db0*/  MUFU.EX2 R41, R41 ;  /* 0x0000002900297308 */ /* 0x000ff00000000800 */
[----:B------:R-:W-:Y:S08]  /*5dc0*/  MUFU.EX2 R200, R200 ;  /* 0x000000c800c87308 */ /* 0x000ff00000000800 */
[----:B------:R-:W-:Y:S08]  /*5dd0*/  MUFU.EX2 R43, R43 ;  /* 0x0000002b002b7308 */ /* 0x000ff00000000800 */
[----:B------:R-:W-:Y:S08]  /*5de0*/  MUFU.EX2 R72, R72 ;  /* 0x0000004800487308 */ /* 0x000ff00000000800 */
[----:B------:R-:W-:Y:S08]  /*5df0*/  MUFU.EX2 R45, R45 ;  /* 0x0000002d002d7308 */ /* 0x000ff00000000800 */
[----:B------:R-:W-:Y:S08]  /*5e00*/  MUFU.EX2 R76, R76 ;  /* 0x0000004c004c7308 */ /* 0x000ff00000000800 */
[----:B------:R-:W-:Y:S08]  /*5e10*/  MUFU.EX2 R47, R47 ;  /* 0x0000002f002f7308 */ /* 0x000ff00000000800 */
[----:B------:R-:W1:Y:S08]  /*5e20*/  MUFU.EX2 R80, R80 ;  /* 0x0000005000507308 */ /* 0x000e700000000800 */
[----:B------:R-:W-:Y:S08]  /*5e30*/  MUFU.EX2 R49, R49 ;  /* 0x0000003100317308 */ /* 0x000ff00000000800 */
[----:B------:R-:W2:Y:S01]  /*5e40*/  MUFU.EX2 R202, R202 ;  /* 0x000000ca00ca7308 */ /* 0x000ea20000000800 */
[----:B------:R-:W-:-:S02]  /*5e50*/  WARPGROUP.DEPBAR.LE gsb0, 0x0 ;  /* 0x00008000000079c5 */ /* 0x000fc40000010000 */
[----:B------:R-:W-:Y:S01]  /*5e60*/  WARPGROUP.ARRIVE ;  /* 0x00000000000079c5 */ /* 0x000fe20000000000 */
[-CC-:B------:R-:W-:Y:S01]  /*5e70*/  FFMA.FTZ R156, R210, R7.reuse, -R29.reuse ;  /* 0x00000007d29c7223 */ /* 0x180fe2000001081d */
[-C--:B------:R-:W-:Y:S01]  /*5e80*/  FFMA.FTZ R158, R214, R7.reuse, -R29 ;  /* 0x00000007d69e7223 */ /* 0x080fe2000001081d */
[----:B------:R-:W-:-:S03]  /*5e90*/  FMUL.FTZ R29, R12, R7 ;  /* 0x000000070c1d7220 */ /* 0x000fc60000410000 */
[----:B------:R-:W-:Y:S01]  /*5ea0*/  HGMMA.64x128x16.F32 R88, R160, gdesc[UR12].tnspB, R88, gsb0 ;  /* 0x41e0000ca0587df0 */ /* 0x000fe20008000858 */
[-CC-:B------:R-:W-:Y:S01]  /*5eb0*/  FFMA.FTZ R177, R30, R7.reuse, -R29.reuse ;  /* 0x000000071eb17223 */ /* 0x180fe2000001081d */
[-CC-:B------:R-:W-:Y:S01]  /*5ec0*/  FFMA.FTZ R30, R36, R7.reuse, -R29.reuse ;  /* 0x00000007241e7223 */ /* 0x180fe2000001081d */
[----:B------:R-:W-:Y:S01]  /*5ed0*/  IMAD.U32 R36, RZ, RZ, UR11 ;  /* 0x0000000bff247e24 */ /* 0x000fe2000f8e00ff */
[----:B------:R-:W-:Y:S01]  /*5ee0*/  UMOV UR11, 0x40000040 ;  /* 0x40000040000b7882 */ /* 0x000fe20000000000 */
[-CC-:B------:R-:W-:Y:S01]  /*5ef0*/  FFMA.FTZ R181, R14, R7.reuse, -R29.reuse ;  /* 0x000000070eb57223 */ /* 0x180fe2000001081d */
[-CC-:B------:R-:W-:Y:S01]  /*5f00*/  FFMA.FTZ R183, R26, R7.reuse, -R29.reuse ;  /* 0x000000071ab77223 */ /* 0x180fe2000001081d */
[-CC-:B------:R-:W-:Y:S01]  /*5f10*/  FFMA.FTZ R28, R28, R7.reuse, -R29.reuse ;  /* 0x000000071c1c7223 */ /* 0x180fe2000001081d */
[----:B------:R-:W-:Y:S01]  /*5f20*/  @!P1 VIADD R36, R36, 0x34860 ;  /* 0x0003486024249836 */ /* 0x000fe20000000000 */
[----:B------:R-:W-:Y:S01]  /*5f30*/  MUFU.EX2 R177, R177 ;  /* 0x000000b100b17308 */ /* 0x000fe20000000800 */
[-CC-:B------:R-:W-:Y:S01]  /*5f40*/  FFMA.FTZ R179, R34, R7.reuse, -R29.reuse ;  /* 0x0000000722b37223 */ /* 0x180fe2000001081d */
[-CC-:B------:R-:W-:Y:S01]  /*5f50*/  FFMA.FTZ R173, R38, R7.reuse, -R29.reuse ;  /* 0x0000000726ad7223 */ /* 0x180fe2000001081d */
[-CC-:B------:R-:W-:Y:S01]  /*5f60*/  FFMA.FTZ R175, R42, R7.reuse, -R29.reuse ;  /* 0x000000072aaf7223 */ /* 0x180fe2000001081d */
[----:B------:R-:W-:Y:S01]  /*5f70*/  @!P1 PRMT R38, RZ, 0x654, R36 ;  /* 0x00000654ff269816 */ /* 0x000fe20000000024 */
[-CC-:B------:R-:W-:Y:S01]  /*5f80*/  FFMA.FTZ R26, R44, R7.reuse, -R29.reuse ;  /* 0x000000072c1a7223 */ /* 0x180fe2000001081d */
[-CC-:B------:R-:W-:Y:S01]  /*5f90*/  FFMA.FTZ R169, R46, R7.reuse, -R29.reuse ;  /* 0x000000072ea97223 */ /* 0x180fe2000001081d */
[-CC-:B------:R-:W-:Y:S01]  /*5fa0*/  FFMA.FTZ R14, R48, R7.reuse, -R29.reuse ;  /* 0x00000007300e7223 */ /* 0x180fe2000001081d */
[----:B------:R-:W3:Y:S01]  /*5fb0*/  MUFU.EX2 R181, R181 ;  /* 0x000000b500b57308 */ /* 0x000ee20000000800 */
[-CC-:B------:R-:W-:Y:S01]  /*5fc0*/  FFMA.FTZ R171, R50, R7.reuse, -R29.reuse ;  /* 0x0000000732ab7223 */ /* 0x180fe2000001081d */
[-CC-:B------:R-:W-:Y:S01]  /*5fd0*/  FFMA.FTZ R153, R54, R7.reuse, -R29.reuse ;  /* 0x0000000736997223 */ /* 0x180fe2000001081d */
[-CC-:B------:R-:W-:Y:S01]  /*5fe0*/  FFMA.FTZ R34, R56, R7.reuse, -R29.reuse ;  /* 0x0000000738227223 */ /* 0x180fe2000001081d */
[-CC-:B------:R-:W-:Y:S01]  /*5ff0*/  FFMA.FTZ R155, R58, R7.reuse, -R29.reuse ;  /* 0x000000073a9b7223 */ /* 0x180fe2000001081d */
[-CC-:B------:R-:W-:Y:S01]  /*6000*/  FFMA.FTZ R60, R60, R7.reuse, -R29.reuse ;  /* 0x000000073c3c7223 */ /* 0x180fe2000001081d */
[-CC-:B------:R-:W-:Y:S01]  /*6010*/  FFMA.FTZ R62, R62, R7.reuse, -R29.reuse ;  /* 0x000000073e3e7223 */ /* 0x180fe2000001081d */
[-CC-:B------:R-:W-:Y:S01]  /*6020*/  FFMA.FTZ R64, R64, R7.reuse, -R29.reuse ;  /* 0x0000000740407223 */ /* 0x180fe2000001081d */
[----:B------:R-:W-:Y:S01]  /*6030*/  MUFU.EX2 R183, R183 ;  /* 0x000000b700b77308 */ /* 0x000fe20000000800 */
        /* <DEDUP_REMOVED lines=8> */
[----:B------:R-:W-:-:S07]  /*60c0*/  FFMA.FTZ R86, R86, R7, -R29 ;  /* 0x0000000756567223 */ /* 0x000fce000001081d */
[----:B------:R-:W-:Y:S08]  /*60d0*/  MUFU.EX2 R179, R179 ;  /* 0x000000b300b37308 */ /* 0x000ff00000000800 */
        /* <DEDUP_REMOVED lines=17> */
[----:B------:R-:W-:Y:S01]  /*61f0*/  FFMA.FTZ R20, R52, R7, -R29 ;  /* 0x0000000734147223 */ /* 0x000fe2000001081d */
[----:B------:R-:W-:Y:S01]  /*6200*/  MUFU.EX2 R60, R60 ;  /* 0x0000003c003c7308 */ /* 0x000fe20000000800 */
[----:B------:R-:W-:Y:S07]  /*6210*/  HGMMA.64x128x16.F32 R88, R164, gdesc[UR8].tnspB, R88, gsb0 ;  /* 0x41e00008a4587df0 */ /* 0x000fee0008000858 */
[----:B------:R-:W4:Y:S08]  /*6220*/  MUFU.EX2 R160, R160 ;  /* 0x000000a000a07308 */ /* 0x000f300000000800 */
[----:B------:R-:W5:Y:S08]  /*6230*/  MUFU.EX2 R162, R162 ;  /* 0x000000a200a27308 */ /* 0x000f700000000800 */
        /* <DEDUP_REMOVED lines=9> */
[----:B------:R-:W5:Y:S01]  /*62d0*/  MUFU.EX2 R84, R84 ;  /* 0x0000005400547308 */ /* 0x000f620000000800 */
[----:B------:R-:W-:-:S02]  /*62e0*/  WARPGROUP.DEPBAR.LE gsb0, 0x0 ;  /* 0x00008000000079c5 */ /* 0x000fc40000010000 */
[----:B------:R3:W-:Y:S05]  /*62f0*/  @!P1 SYNCS.ARRIVE.TRANS64.RED.A1T0 RZ, [R9+URZ], RZ ;  /* 0x000000ff09ff99a7 */ /* 0x0007ea000810043f */
[----:B------:R-:W5:Y:S01]  /*6300*/  MUFU.EX2 R165, R82 ;  /* 0x0000005200a57308 */ /* 0x000f620000000800 */
[----:B-1----:R-:W-:Y:S02]  /*6310*/  F2FP.F16.F32.PACK_AB R164, R80, R47 ;  /* 0x0000002f50a4723e */ /* 0x002fe400000000ff */
[----:B--2---:R-:W-:Y:S01]  /*6320*/  F2FP.F16.F32.PACK_AB R166, R202, R49 ;  /* 0x00000031caa6723e */ /* 0x004fe200000000ff */
[----:B---3--:R-:W-:Y:S01]  /*6330*/  FFMA.FTZ R9, R6, R0, R181 ;  /* 0x0000000006097223 */ /* 0x008fe200000100b5 */
[----:B------:R-:W-:Y:S01]  /*6340*/  FADD.FTZ R0, R230, R3 ;  /* 0x00000003e6007221 */ /* 0x000fe20000010000 */
[----:B------:R1:W-:Y:S02]  /*6350*/  @!P1 SYNCS.ARRIVE.TRANS64.RED.A1T0 RZ, [R38+URZ], RZ ;  /* 0x000000ff26ff99a7 */ /* 0x0003e4000810043f */
[----:B------:R-:W-:Y:S01]  /*6360*/  MUFU.EX2 R167, R86 ;  /* 0x0000005600a77308 */ /* 0x000fe20000000800 */
[C---:B----4-:R-:W-:Y:S01]  /*6370*/  FADD.FTZ R36, R160.reuse, R9 ;  /* 0x00000009a0247221 */ /* 0x050fe20000010000 */
[----:B------:R-:W-:Y:S01]  /*6380*/  FADD.FTZ R3, R13, R0 ;  /* 0x000000000d037221 */ /* 0x000fe20000010000 */
[----:B------:R-:W-:-:S02]  /*6390*/  F2FP.F16.F32.PACK_AB R181, R160, R181 ;  /* 0x000000b5a0b5723e */ /* 0x000fc400000000ff */
[----:B------:R-:W-:Y:S01]  /*63a0*/  FADD.FTZ R9, R183, R36 ;  /* 0x00000024b7097221 */ /* 0x000fe20000010000 */
[----:B------:R-:W-:Y:S01]  /*63b0*/  FADD.FTZ R0, R24, R3 ;  /* 0x0000000318007221 */ /* 0x000fe20000010000 */
[C---:B------:R-:W-:Y:S02]  /*63c0*/  F2FP.F16.F32.PACK_AB R183, R28.reuse, R183 ;  /* 0x000000b71cb7723e */ /* 0x040fe400000000ff */
[----:B------:R-:W-:Y:S01]  /*63d0*/  FADD.FTZ R36, R28, R9 ;  /* 0x000000091c247221 */ /* 0x000fe20000010000 */
[----:B------:R-:W-:Y:S01]  /*63e0*/  FADD.FTZ R3, R15, R0 ;  /* 0x000000000f037221 */ /* 0x000fe20000010000 */
[----:B------:R-:W-:Y:S02]  /*63f0*/  F2FP.F16.F32.PACK_AB R160, R72, R43 ;  /* 0x0000002b48a0723e */ /* 0x000fe400000000ff */
[----:B------:R-:W-:Y:S01]  /*6400*/  FADD.FTZ R9, R177, R36 ;  /* 0x00000024b1097221 */ /* 0x000fe20000010000 */
[----:B------:R-:W-:Y:S01]  /*6410*/  FADD.FTZ R0, R152, R3 ;  /* 0x0000000398007221 */ /* 0x000fe20000010000 */
[----:B-----5:R-:W-:-:S02]  /*6420*/  F2FP.F16.F32.PACK_AB R177, R162, R177 ;  /* 0x000000b1a2b1723e */ /* 0x020fc400000000ff */
[----:B------:R-:W-:Y:S01]  /*6430*/  FADD.FTZ R36, R162, R9 ;  /* 0x00000009a2247221 */ /* 0x000fe20000010000 */
[----:B------:R-:W-:Y:S01]  /*6440*/  FADD.FTZ R3, R21, R0 ;  /* 0x0000000015037221 */ /* 0x000fe20000010000 */
[----:B------:R-:W-:Y:S02]  /*6450*/  F2FP.F16.F32.PACK_AB R152, R156, R35 ;  /* 0x000000239c98723e */ /* 0x000fe400000000ff */
[----:B------:R-:W-:Y:S01]  /*6460*/  FADD.FTZ R9, R179, R36 ;  /* 0x00000024b3097221 */ /* 0x000fe20000010000 */
[----:B------:R-:W-:Y:S01]  /*6470*/  FADD.FTZ R0, R154, R3 ;  /* 0x000000039a007221 */ /* 0x000fe20000010000 */
[----:B------:R-:W-:Y:S02]  /*6480*/  F2FP.F16.F32.PACK_AB R154, R158, R37 ;  /* 0x000000259e9a723e */ /* 0x000fe400000000ff */
[----:B------:R-:W-:Y:S01]  /*6490*/  FADD.FTZ R36, R30, R9 ;  /* 0x000000091e247221 */ /* 0x000fe20000010000 */
[----:B------:R-:W-:Y:S01]  /*64a0*/  FADD.FTZ R3, R25, R0 ;  /* 0x0000000019037221 */ /* 0x000fe20000010000 */
[-CC-:B------:R-:W-:Y:S01]  /*64b0*/  FFMA.FTZ R0, R168, R7.reuse, -R29.reuse ;  /* 0x00000007a8007223 */ /* 0x180fe2000001081d */
[----:B------:R-:W-:Y:S01]  /*64c0*/  FFMA.FTZ R29, R170, R7, -R29 ;  /* 0x00000007aa1d7223 */ /* 0x000fe2000001081d */
[----:B------:R-:W-:Y:S01]  /*64d0*/  FADD.FTZ R9, R173, R36 ;  /* 0x00000024ad097221 */ /* 0x000fe20000010000 */
[----:B------:R-:W-:Y:S01]  /*64e0*/  FADD.FTZ R36, R190, R3 ;  /* 0x00000003be247221 */ /* 0x000fe20000010000 */
[----:B------:R-:W-:-:S02]  /*64f0*/  F2FP.F16.F32.PACK_AB R179, R30, R179 ;  /* 0x000000b31eb3723e */ /* 0x000fc400000000ff */
[C---:B-1----:R-:W-:Y:S01]  /*6500*/  FADD.FTZ R38, R32.reuse, R9 ;  /* 0x0000000920267221 */ /* 0x042fe20000010000 */
[----:B------:R-:W-:Y:S01]  /*6510*/  FADD.FTZ R3, R27, R36 ;  /* 0x000000241b037221 */ /* 0x000fe20000010000 */
[----:B------:R-:W-:Y:S01]  /*6520*/  MUFU.EX2 R29, R29 ;  /* 0x0000001d001d7308 */ /* 0x000fe20000000800 */
[----:B------:R-:W-:Y:S01]  /*6530*/  F2FP.F16.F32.PACK_AB R173, R32, R173 ;  /* 0x000000ad20ad723e */ /* 0x000fe200000000ff */
[----:B------:R-:W-:Y:S01]  /*6540*/  FADD.FTZ R9, R175, R38 ;  /* 0x00000026af097221 */ /* 0x000fe20000010000 */
[----:B------:R-:W-:Y:S01]  /*6550*/  FADD.FTZ R36, R192, R3 ;  /* 0x00000003c0247221 */ /* 0x000fe20000010000 */
[C---:B------:R-:W-:Y:S02]  /*6560*/  F2FP.F16.F32.PACK_AB R175, R26.reuse, R175 ;  /* 0x000000af1aaf723e */ /* 0x040fe400000000ff */
[----:B------:R-:W-:Y:S01]  /*6570*/  FADD.FTZ R38, R26, R9 ;  /* 0x000000091a267221 */ /* 0x000fe20000010000 */
[----:B------:R-:W-:Y:S01]  /*6580*/  FADD.FTZ R3, R31, R36 ;  /* 0x000000241f037221 */ /* 0x000fe20000010000 */
[----:B------:R-:W-:-:S02]  /*6590*/  F2FP.F16.F32.PACK_AB R168, R194, R31 ;  /* 0x0000001fc2a8723e */ /* 0x000fc400000000ff */
[----:B------:R-:W-:Y:S01]  /*65a0*/  FADD.FTZ R9, R169, R38 ;  /* 0x00000026a9097221 */ /* 0x000fe20000010000 */
[----:B------:R-:W-:Y:S01]  /*65b0*/  FADD.FTZ R24, R194, R3 ;  /* 0x00000003c2187221 */ /* 0x000fe20000010000 */
[C---:B------:R-:W-:Y:S02]  /*65c0*/  F2FP.F16.F32.PACK_AB R169, R14.reuse, R169 ;  /* 0x000000a90ea9723e */ /* 0x040fe400000000ff */
        /* <DEDUP_REMOVED lines=8> */
[----:B------:R-:W-:Y:S02]  /*6650*/  F2FP.F16.F32.PACK_AB R162, R76, R45 ;  /* 0x0000002d4ca2723e */ /* 0x000fe400000000ff */
[----:B------:R-:W-:Y:S01]  /*6660*/  FADD.FTZ R9, R153, R28 ;  /* 0x0000001c99097221 */ /* 0x000fe20000010000 */
[----:B------:R-:W-:Y:S01]  /*6670*/  FADD.FTZ R24, R156, R3 ;  /* 0x000000039c187221 */ /* 0x000fe20000010000 */
[C---:B------:R-:W-:Y:S02]  /*6680*/  F2FP.F16.F32.PACK_AB R153, R34.reuse, R153 ;  /* 0x000000992299723e */ /* 0x040fe400000000ff */
[----:B------:R-:W-:Y:S01]  /*6690*/  FADD.FTZ R28, R34, R9 ;  /* 0x00000009221c7221 */ /* 0x000fe20000010000 */
[----:B------:R-:W-:Y:S01]  /*66a0*/  FADD.FTZ R3, R37, R24 ;  /* 0x0000001825037221 */ /* 0x000fe20000010000 */
[----:B------:R1:W2:Y:S01]  /*66b0*/  MUFU.EX2 R9, R0 ;  /* 0x0000000000097308 */ /* 0x0002a20000000800 */
[----:B------:R-:W-:Y:S01]  /*66c0*/  F2FP.F16.F32.PACK_AB R156, R198, R39 ;  /* 0x00000027c69c723e */ /* 0x000fe200000000ff */
        /* <DEDUP_REMOVED lines=10> */
[----:B------:R-:W-:-:S03]  /*6770*/  FADD.FTZ R3, R41, R14 ;  /* 0x0000000e29037221 */ /* 0x000fc60000010000 */
        /* <DEDUP_REMOVED lines=11> */
[----:B-1----:R-:W-:Y:S01]  /*6830*/  FADD.FTZ R0, R76, R3 ;  /* 0x000000034c007221 */ /* 0x002fe20000010000 */
[C---:B------:R-:W-:Y:S02]  /*6840*/  F2FP.F16.F32.PACK_AB R163, R84.reuse, R163 ;  /* 0x000000a354a3723e */ /* 0x040fe400000000ff */
[----:B------:R-:W-:Y:S01]  /*6850*/  FADD.FTZ R28, R84, R28 ;  /* 0x0000001c541c7221 */ /* 0x000fe20000010000 */
[----:B------:R-:W-:-:S03]  /*6860*/  FADD.FTZ R3, R47, R0 ;  /* 0x000000002f037221 */ /* 0x000fc60000010000 */
[----:B------:R-:W-:Y:S01]  /*6870*/  FADD.FTZ R28, R165, R28 ;  /* 0x0000001ca51c7221 */ /* 0x000fe20000010000 */
[----:B------:R-:W-:Y:S01]  /*6880*/  FADD.FTZ R0, R80, R3 ;  /* 0x0000000350007221 */ /* 0x000fe20000010000 */
[C---:B--2---:R-:W-:Y:S02]  /*6890*/  F2FP.F16.F32.PACK_AB R165, R9.reuse, R165 ;  /* 0x000000a509a5723e */ /* 0x044fe400000000ff */
[----:B------:R-:W-:Y:S01]  /*68a0*/  FADD.FTZ R28, R9, R28 ;  /* 0x0000001c091c7221 */ /* 0x000fe20000010000 */
[----:B------:R-:W-:Y:S01]  /*68b0*/  FADD.FTZ R3, R49, R0 ;  /* 0x0000000031037221 */ /* 0x000fe20000010000 */
[----:B------:R-:W-:Y:S02]  /*68c0*/  IMAD.MOV.U32 R9, RZ, RZ, R12 ;  /* 0x000000ffff097224 */ /* 0x000fe400078e000c */
[----:B------:R-:W-:Y:S01]  /*68d0*/  FADD.FTZ R28, R167, R28 ;  /* 0x0000001ca71c7221 */ /* 0x000fe20000010000 */
[----:B------:R-:W-:Y:S01]  /*68e0*/  FADD.FTZ R3, R202, R3 ;  /* 0x00000003ca037221 */ /* 0x000fe20000010000 */
[----:B------:R-:W-:-:S02]  /*68f0*/  F2FP.F16.F32.PACK_AB R167, R29, R167 ;  /* 0x000000a71da7723e */ /* 0x000fc400000000ff */
[----:B------:R-:W-:Y:S01]  /*6900*/  FADD.FTZ R0, R29, R28 ;  /* 0x0000001c1d007221 */ /* 0x000fe20000010000 */
[----:B------:R-:W-:Y:S06]  /*6910*/  @P2 BRA `(.L_x_24) ;  /* 0xffffffd400a02947 */ /* 0x000fec000383ffff */
.L_x_15:
[----:B------:R-:W-:Y:S06]  /*6920*/  BAR.ARV 0x8, 0x120 ;  /* 0x0204800000007b1d */ /* 0x000fec0000002000 */
        /* <DEDUP_REMOVED lines=64> */
[----:B------:R-:W-:Y:S06]  /*6d30*/  @!P0 BRA `(.L_x_25) ;  /* 0x0000000000048947 */ /* 0x000fec0003800000 */
[----:B------:R-:W-:Y:S01]  /*6d40*/  BPT.TRAP 0x1 ;  /* 0x000000040000795c */ /* 0x000fe20000300000 */
.L_x_25:
[----:B------:R-:W-:Y:S01]  /*6d50*/  ULEA UR7, UR38, UR60, 0x3 ;  /* 0x0000003c26077291 */ /* 0x000fe2000f8e183f */
[----:B------:R-:W-:-:S04]  /*6d60*/  MOV R4, UR39 ;  /* 0x0000002700047c02 */ /* 0x000fc80008000f00 */
[----:B------:R-:W-:-:S04]  /*6d70*/  SHF.L.U32 R4, R4, 0x1f, RZ ;  /* 0x0000001f04047819 */ /* 0x000fc800000006ff */
[----:B------:R1:W2:Y:S01]  /*6d80*/  SYNCS.PHASECHK.TRANS64.TRYWAIT P2, [UR7+0x34850], R4 ;  /* 0x03485004ff0075a7 */ /* 0x0002a20008040147 */
[----:B------:R-:W-:Y:S05]  /*6d90*/  @!P0 BRA `(.L_x_26) ;  /* 0x0000000000048947 */ /* 0x000fea0003800000 */
[----:B------:R-:W-:Y:S01]  /*6da0*/  BPT.TRAP 0x1 ;  /* 0x000000040000795c */ /* 0x000fe20000300000 */
.L_x_26:
[----:B--2---:R-:W-:Y:S05]  /*6db0*/  @P2 BRA `(.L_x_27) ;  /* 0x0000000000082947 */ /* 0x004fea0003800000 */
[----:B------:R-:W2:Y:S02]  /*6dc0*/  SYNCS.PHASECHK.TRANS64.TRYWAIT P0, [UR7+0x34850], R4 ;  /* 0x03485004ff0075a7 */ /* 0x000ea40008000147 */
[----:B--2---:R-:W-:Y:S05]  /*6dd0*/  @!P0 BRA `(.L_x_28) ;  /* 0x0000004400ac8947 */ /* 0x004fea0003800000 */
.L_x_27:
[----:B------:R-:W-:Y:S01]  /*6de0*/  UIADD3 UR4, UR60, 0x400, URZ ;  /* 0x000004003c047890 */ /* 0x000fe2000fffe03f */
[----:B------:R-:W-:Y:S01]  /*6df0*/  WARPGROUP.ARRIVE ;  /* 0x00000000000079c5 */ /* 0x000fe20000000000 */
[----:B------:R-:W-:Y:S01]  /*6e00*/  UMOV UR11, 0x40000040 ;  /* 0x40000040000b7882 */ /* 0x000fe20000000000 */
[----:B------:R-:W3:Y:S01]  /*6e10*/  SHFL.BFLY PT, R9, R0, 0x2, 0x1f ;  /* 0x0c401f0000097f89 */ /* 0x000ee200000e0000 */
[----:B------:R-:W-:Y:S01]  /*6e20*/  USHF.R.U32.HI UR4, URZ, 0x4, UR4 ;  /* 0x000000043f047899 */ /* 0x000fe20008011604 */
[C---:B------:R-:W-:Y:S01]  /*6e30*/  IADD3 R93, P4, R16.reuse, 0x20, RZ ;  /* 0x00000020105d7810 */ /* 0x040fe20007f9e0ff */
[----:B------:R-:W-:Y:S01]  /*6e40*/  UIADD3 UR35, -UR36, URZ, URZ ;  /* 0x0000003f24237290 */ /* 0x000fe2000fffe13f */
[----:B-12---:R-:W1:Y:S01]  /*6e50*/  SHFL.BFLY PT, R4, R3, 0x2, 0x1f ;  /* 0x0c401f0003047f89 */ /* 0x006e6200000e0000 */
[----:B------:R-:W-:Y:S01]  /*6e60*/  ULOP3.LUT UR4, UR4, 0x3fff, URZ, 0xc0, !UPT ;  /* 0x00003fff04047892 */ /* 0x000fe2000f8ec03f */
[----:B------:R-:W-:Y:S01]  /*6e70*/  LOP3.LUT R92, R93, 0x380, RZ, 0xc0, !PT ;  /* 0x000003805d5c7812 */ /* 0x000fe200078ec0ff */
[----:B------:R-:W-:Y:S01]  /*6e80*/  UIADD3 UR34, -UR61, URZ, URZ ;  /* 0x0000003f3d227290 */ /* 0x000fe2000fffe13f */
[----:B------:R-:W-:Y:S01]  /*6e90*/  IADD3 R91, P5, R16, 0x40, RZ ;  /* 0x00000040105b7810 */ /* 0x000fe20007fbe0ff */
[----:B------:R-:W-:Y:S01]  /*6ea0*/  ULOP3.LUT UR4, UR4, 0x4000000, URZ, 0xfc, !UPT ;  /* 0x0400000004047892 */ /* 0x000fe2000f8efc3f */
[----:B------:R-:W-:Y:S01]  /*6eb0*/  SHF.R.U64 R92, R92, 0x3, RZ ;  /* 0x000000035c5c7819 */ /* 0x000fe200000012ff */
[----:B------:R-:W-:Y:S01]  /*6ec0*/  ULDC UR5, c[0x0][0xda8] ;  /* 0x00036a0000057ab9 */ /* 0x000fe20000000800 */
[----:B------:R-:W-:Y:S01]  /*6ed0*/  IADD3 R89, P6, R16, 0x60, RZ ;  /* 0x0000006010597810 */ /* 0x000fe20007fde0ff */
[----:B------:R-:W-:Y:S01]  /*6ee0*/  ULEA UR4, UR38, UR4, 0xb ;  /* 0x0000000426047291 */ /* 0x000fe2000f8e583f */
[----:B------:R-:W-:Y:S01]  /*6ef0*/  LOP3.LUT R92, R92, R93, RZ, 0x3c, !PT ;  /* 0x0000005d5c5c7212 */ /* 0x000fe200078e3cff */
[----:B------:R-:W-:Y:S01]  /*6f00*/  IMAD.X R93, RZ, RZ, R17, P4 ;  /* 0x000000ffff5d7224 */ /* 0x000fe200020e0611 */
[----:B------:R-:W-:Y:S01]  /*6f10*/  LOP3.LUT R90, R91, 0x380, RZ, 0xc0, !PT ;  /* 0x000003805b5a7812 */ /* 0x000fe200078ec0ff */
[----:B------:R-:W-:Y:S01]  /*6f20*/  UIADD3 UR6, UR4, 0x80, URZ ;  /* 0x0000008004067890 */ /* 0x000fe2000fffe03f */
[----:B------:R-:W-:Y:S01]  /*6f30*/  LOP3.LUT R88, R89, 0x380, RZ, 0xc0, !PT ;  /* 0x0000038059587812 */ /* 0x000fe200078ec0ff */
[----:B------:R-:W-:Y:S01]  /*6f40*/  ULDC.64 UR8, c[0x0][0xb70] ;  /* 0x0002dc0000087ab9 */ /* 0x000fe20000000a00 */
[----:B------:R-:W-:Y:S01]  /*6f50*/  UMOV UR10, UR4 ;  /* 0x00000004000a7c82 */ /* 0x000fe20008000000 */
[C---:B------:R-:W-:Y:S01]  /*6f60*/  IADD3 R11, P4, R16.reuse, 0x4060, RZ ;  /* 0x00004060100b7810 */ /* 0x040fe20007f9e0ff */
[----:B------:R-:W-:Y:S01]  /*6f70*/  HGMMA.64x128x16.F32 R24, R180, gdesc[UR8].tnspB, R24, gsb0 ;  /* 0x41e00008b4187df0 */ /* 0x000fe20008000818 */
[----:B------:R-:W-:Y:S01]  /*6f80*/  UMOV UR11, 0x40000040 ;  /* 0x40000040000b7882 */ /* 0x000fe20000000000 */
[----:B------:R-:W-:Y:S01]  /*6f90*/  UMOV UR10, UR6 ;  /* 0x00000006000a7c82 */ /* 0x000fe20008000000 */
[----:B------:R-:W-:Y:S01]  /*6fa0*/  UIADD3 UR6, UR4, 0x100, URZ ;  /* 0x0000010004067890 */ /* 0x000fe2000fffe03f */
[----:B---3--:R-:W-:Y:S01]  /*6fb0*/  FADD.FTZ R0, R9, R0 ;  /* 0x0000000009007221 */ /* 0x008fe20000010000 */
[----:B------:R-:W-:Y:S01]  /*6fc0*/  IADD3 R9, P3, R16, 0x4040, RZ ;  /* 0x0000404010097810 */ /* 0x000fe20007f7e0ff */
[----:B-1----:R-:W-:Y:S01]  /*6fd0*/  FADD.FTZ R5, R4, R3 ;  /* 0x0000000304057221 */ /* 0x002fe20000010000 */
[----:B------:R-:W-:-:S02]  /*6fe0*/  SHF.R.U64 R90, R90, 0x3, RZ ;  /* 0x000000035a5a7819 */ /* 0x000fc400000012ff */
[----:B------:R-:W1:Y:S01]  /*6ff0*/  SHFL.BFLY PT, R3, R0, 0x1, 0x1f ;  /* 0x0c201f0000037f89 */ /* 0x000e6200000e0000 */
[----:B------:R-:W-:Y:S02]  /*7000*/  LOP3.LUT R8, R9, 0x380, RZ, 0xc0, !PT ;  /* 0x0000038009087812 */ /* 0x000fe400078ec0ff */
[----:B------:R-:W-:Y:S01]  /*7010*/  SHF.R.U64 R88, R88, 0x3, RZ ;  /* 0x0000000358587819 */ /* 0x000fe200000012ff */
[----:B------:R-:W2:Y:S01]  /*7020*/  SHFL.BFLY PT, R6, R5, 0x1, 0x1f ;  /* 0x0c201f0005067f89 */ /* 0x000ea200000e0000 */
[----:B------:R-:W-:Y:S02]  /*7030*/  SHF.R.U64 R8, R8, 0x3, RZ ;  /* 0x0000000308087819 */ /* 0x000fe400000012ff */
[----:B------:R-:W-:Y:S02]  /*7040*/  LOP3.LUT R4, R11, 0x380, RZ, 0xc0, !PT ;  /* 0x000003800b047812 */ /* 0x000fe400078ec0ff */
[----:B------:R-:W-:Y:S01]  /*7050*/  LOP3.LUT R8, R8, R9, RZ, 0x3c, !PT ;  /* 0x0000000908087212 */ /* 0x000fe200078e3cff */
[----:B------:R-:W-:Y:S01]  /*7060*/  IMAD.X R9, RZ, RZ, R17, P3 ;  /* 0x000000ffff097224 */ /* 0x000fe200018e0611 */
[----:B------:R-:W-:-:S02]  /*7070*/  LOP3.LUT R90, R90, R91, RZ, 0x3c, !PT ;  /* 0x0000005b5a5a7212 */ /* 0x000fc400078e3cff */
[----:B------:R-:W-:Y:S01]  /*7080*/  LOP3.LUT R88, R88, R89, RZ, 0x3c, !PT ;  /* 0x0000005958587212 */ /* 0x000fe200078e3cff */
[----:B------:R-:W-:Y:S01]  /*7090*/  IMAD.X R89, RZ, RZ, R17, P6 ;  /* 0x000000ffff597224 */ /* 0x000fe200030e0611 */
[----:B------:R-:W-:Y:S02]  /*70a0*/  SHF.R.U64 R4, R4, 0x3, RZ ;  /* 0x0000000304047819 */ /* 0x000fe400000012ff */
[----:B------:R-:W-:Y:S02]  /*70b0*/  IADD3.X R91, RZ, R17, RZ, P5, !PT ;  /* 0x00000011ff5b7210 */ /* 0x000fe40002ffe4ff */
[----:B------:R-:W-:Y:S01]  /*70c0*/  R2UR UR12, R23 ;  /* 0x00000000170c72ca */ /* 0x000fe200000e0000 */
[----:B------:R-:W-:Y:S01]  /*70d0*/  IMAD.MOV.U32 R23, RZ, RZ, -0x800000 ;  /* 0xff800000ff177424 */ /* 0x000fe200078e00ff */
[----:B------:R-:W-:Y:S02]  /*70e0*/  MOV R93, R92 ;  /* 0x0000005c005d7202 */ /* 0x000fe40000000f00 */
[----:B------:R-:W-:Y:S01]  /*70f0*/  IADD3 R21, P0, R16, 0x4000, RZ ;  /* 0x0000400010157810 */ /* 0x000fe20007f1e0ff */
[----:B-1----:R-:W-:Y:S01]  /*7100*/  FADD.FTZ R13, R0, R3 ;  /* 0x00000003000d7221 */ /* 0x002fe20000010000 */
[----:B------:R-:W-:-:S02]  /*7110*/  LOP3.LUT R4, R4, R11, RZ, 0x3c, !PT ;  /* 0x0000000b04047212 */ /* 0x000fc400078e3cff */
[----:B------:R-:W-:Y:S01]  /*7120*/  MOV R92, R90 ;  /* 0x0000005a005c7202 */ /* 0x000fe20000000f00 */
[----:B--2---:R-:W-:Y:S01]  /*7130*/  FADD.FTZ R11, R5, R6 ;  /* 0x00000006050b7221 */ /* 0x004fe20000010000 */
[----:B------:R-:W-:Y:S02]  /*7140*/  FSETP.NE.FTZ.AND P3, PT, R13, RZ, PT ;  /* 0x000000ff0d00720b */ /* 0x000fe40003f75000 */
[----:B------:R-:W-:Y:S01]  /*7150*/  MOV R91, R88 ;  /* 0x00000058005b7202 */ /* 0x000fe20000000f00 */
[----:B------:R-:W-:Y:S01]  /*7160*/  UIMAD UR34, UR5, UR34, UR12 ;  /* 0x00000022052272a4 */ /* 0x000fe2000f8e020c */
[----:B------:R-:W-:Y:S01]  /*7170*/  MOV R88, R8 ;  /* 0x0000000800587202 */ /* 0x000fe20000000f00 */
[----:B------:R-:W-:Y:S01]  /*7180*/  IMAD.U32 R9, RZ, RZ, UR7 ;  /* 0x00000007ff097e24 */ /* 0x000fe2000f8e00ff */
[----:B------:R-:W-:Y:S01]  /*7190*/  LOP3.LUT R20, R21, 0x380, RZ, 0xc0, !PT ;  /* 0x0000038015147812 */ /* 0x000fe200078ec0ff */
[----:B------:R-:W-:Y:S01]  /*71a0*/  USHF.L.U32 UR34, UR34, 0x7, URZ ;  /* 0x0000000722227899 */ /* 0x000fe2000800063f */
[----:B------:R-:W-:Y:S01]  /*71b0*/  IADD3 R15, P2, R16, 0x4020, RZ ;  /* 0x00004020100f7810 */ /* 0x000fe20007f5e0ff */
[----:B------:R-:W-:Y:S01]  /*71c0*/  @!P1 VIADD R9, R9, 0x34860 ;  /* 0x0003486009099836 */ /* 0x000fe20000000000 */
[----:B------:R-:W-:Y:S01]  /*71d0*/  FSETP.NE.FTZ.AND P5, PT, R11, RZ, PT ;  /* 0x000000ff0b00720b */ /* 0x000fe20003fb5000 */
[----:B------:R-:W-:Y:S01]  /*71e0*/  ULDC UR7, c[0x0][0xa88] ;  /* 0x0002a20000077ab9 */ /* 0x000fe20000000800 */
[----:B------:R-:W-:Y:S01]  /*71f0*/  SHF.R.U64 R20, R20, 0x3, RZ ;  /* 0x0000000314147819 */ /* 0x000fe200000012ff */
[----:B------:R-:W-:Y:S01]  /*7200*/  @P3 MUFU.LG2 R8, R13 ;  /* 0x0000000d00083308 */ /* 0x000fe20000000c00 */
[----:B------:R-:W-:Y:S01]  /*7210*/  LOP3.LUT R14, R15, 0x380, RZ, 0xc0, !PT ;  /* 0x000003800f0e7812 */ /* 0x000fe200078ec0ff */
[----:B------:R-:W-:Y:S01]  /*7220*/  ULDC.64 UR12, c[0x0][0x208] ;  /* 0x00008200000c7ab9 */ /* 0x000fe20000000a00 */
[----:B------:R-:W-:Y:S01]  /*7230*/  LOP3.LUT R20, R20, R21, RZ, 0x3c, !PT ;  /* 0x0000001514147212 */ /* 0x000fe200078e3cff */
[----:B------:R-:W-:Y:S01]  /*7240*/  IMAD.X R21, RZ, RZ, R17, P0 ;  /* 0x000000ffff157224 */ /* 0x000fe200000e0611 */
[----:B------:R-:W-:-:S02]  /*7250*/  SHF.R.U64 R14, R14, 0x3, RZ ;  /* 0x000000030e0e7819 */ /* 0x000fc400000012ff */
[----:B------:R-:W-:Y:S02]  /*7260*/  IADD3.X R5, RZ, R17, RZ, P4, !PT ;  /* 0x00000011ff057210 */ /* 0x000fe400027fe4ff */
[----:B------:R-:W-:Y:S01]  /*7270*/  LOP3.LUT R14, R14, R15, RZ, 0x3c, !PT ;  /* 0x0000000f0e0e7212 */ /* 0x000fe200078e3cff */
[----:B------:R-:W-:Y:S01]  /*7280*/  IMAD.X R15, RZ, RZ, R17, P2 ;  /* 0x000000ffff0f7224 */ /* 0x000fe200010e0611 */
[----:B------:R-:W-:Y:S01]  /*7290*/  MOV R90, R20 ;  /* 0x00000014005a7202 */ /* 0x000fe20000000f00 */
[----:B------:R-:W-:Y:S01]  /*72a0*/  @P3 FMUL.FTZ R20, R7, 0.69314718246459960938 ;  /* 0x3f31721807143820 */ /* 0x000fe20000410000 */
[----:B------:R-:W-:Y:S01]  /*72b0*/  MOV R6, RZ ;  /* 0x000000ff00067202 */ /* 0x000fe20000000f00 */
[----:B------:R-:W1:Y:S01]  /*72c0*/  @P5 MUFU.LG2 R0, R11 ;  /* 0x0000000b00005308 */ /* 0x000e620000000c00 */
[----:B------:R-:W-:Y:S01]  /*72d0*/  MOV R89, R14 ;  /* 0x0000000e00597202 */ /* 0x000fe20000000f00 */
[----:B------:R-:W-:Y:S01]  /*72e0*/  IMAD.MOV.U32 R14, RZ, RZ, RZ ;  /* 0x000000ffff0e7224 */ /* 0x000fe200078e00ff */
[----:B------:R-:W-:-:S02]  /*72f0*/  LOP3.LUT R95, R16, 0x380, RZ, 0xc0, !PT ;  /* 0x00000380105f7812 */ /* 0x000fc400078ec0ff */
[----:B------:R-:W-:Y:S02]  /*7300*/  @!P1 PRMT R9, RZ, 0x654, R9 ;  /* 0x00000654ff099816 */ /* 0x000fe40000000009 */
[----:B------:R-:W-:Y:S01]  /*7310*/  SHF.R.U64 R95, R95, 0x3, RZ ;  /* 0x000000035f5f7819 */ /* 0x000fe200000012ff */
[----:B------:R2:W3:Y:S01]  /*7320*/  @P5 MUFU.RCP R6, R11 ;  /* 0x0000000b00065308 */ /* 0x0004e20000001000 */
[----:B------:R-:W-:Y:S02]  /*7330*/  MOV R3, 0xff800000 ;  /* 0xff80000000037802 */ /* 0x000fe40000000f00 */
[----:B------:R-:W-:Y:S01]  /*7340*/  LOP3.LUT R94, R95, R16, RZ, 0x3c, !PT ;  /* 0x000000105f5e7212 */ /* 0x000fe200078e3cff */
[----:B------:R-:W-:Y:S01]  /*7350*/  IMAD.MOV.U32 R95, RZ, RZ, R17 ;  /* 0x000000ffff5f7224 */ /* 0x000fe200078e0011 */
[----:B------:R-:W-:-:S03]  /*7360*/  LOP3.LUT P0, RZ, R22, 0x3, RZ, 0xc0, !PT ;  /* 0x0000000316ff7812 */ /* 0x000fc6000780c0ff */
[----:B------:R4:W5:Y:S01]  /*7370*/  @P3 MUFU.RCP R14, R13 ;  /* 0x0000000d000e3308 */ /* 0x0009620000001000 */
[----:B------:R-:W-:Y:S01]  /*7380*/  MOV R94, R94 ;  /* 0x0000005e005e7202 */ /* 0x000fe20000000f00 */
[----:B-1----:R-:W-:Y:S01]  /*7390*/  @P5 FMUL.FTZ R0, R0, 0.69314718246459960938 ;  /* 0x3f31721800005820 */ /* 0x002fe20000410000 */
[----:B------:R-:W-:-:S04]  /*73a0*/  IADD3 R95, R186, UR34, RZ ;  /* 0x00000022ba5f7c10 */ /* 0x000fc8000fffe0ff */
[----:B--2---:R-:W-:-:S04]  /*73b0*/  IADD3 R11, R95, 0x8, RZ ;  /* 0x000000085f0b7810 */ /* 0x004fc80007ffe0ff */
[----:B------:R-:W-:Y:S02]  /*73c0*/  ISETP.GE.OR P2, PT, R11, UR7, P0 ;  /* 0x000000070b007c0c */ /* 0x000fe40008746670 */
[----:B------:R-:W-:Y:S01]  /*73d0*/  ISETP.GE.OR P0, PT, R95, UR7, P0 ;  /* 0x000000075f007c0c */ /* 0x000fe20008706670 */
[----:B------:R-:W-:Y:S02]  /*73e0*/  WARPGROUP.DEPBAR.LE gsb0, 0x0 ;  /* 0x00008000000079c5 */ /* 0x000fe40000010000 */
[----:B------:R-:W-:-:S06]  /*73f0*/  WARPGROUP.ARRIVE ;  /* 0x00000000000079c5 */ /* 0x000fcc0000000000 */
[----:B------:R-:W-:Y:S01]  /*7400*/  HGMMA.64x128x16.F32 R24, R176, gdesc[UR8].tnspB, R24, gsb0 ;  /* 0x41e00008b0187df0 */ /* 0x000fe20008000818 */
[----:B------:R-:W-:Y:S01]  /*7410*/  UMOV UR10, UR6 ;  /* 0x00000006000a7c82 */ /* 0x000fe20008000000 */
[----:B------:R-:W-:Y:S01]  /*7420*/  UMOV UR11, 0x40000040 ;  /* 0x40000040000b7882 */ /* 0x000fe20000000000 */
[----:B------:R-:W-:Y:S01]  /*7430*/  UIADD3 UR6, UR4, 0x180, URZ ;  /* 0x0000018004067890 */ /* 0x000fe2000fffe03f */
        /* <DEDUP_REMOVED lines=17> */
[----:B------:R-:W-:Y:S02]  /*7550*/  UIADD3 UR6, UR4, 0x300, URZ ;  /* 0x0000030004067890 */ /* 0x000fe4000fffe03f */
[----:B------:R-:W-:Y:S01]  /*7560*/  UIADD3 UR4, UR4, 0x380, URZ ;  /* 0x0000038004047890 */ /* 0x000fe2000fffe03f */
[----:B------:R-:W-:Y:S02]  /*7570*/  WARPGROUP.DEPBAR.LE gsb0, 0x0 ;  /* 0x00008000000079c5 */ /* 0x000fe40000010000 */
[----:B------:R-:W-:-:S06]  /*7580*/  WARPGROUP.ARRIVE ;  /* 0x00000000000079c5 */ /* 0x000fcc0000000000 */
[----:B------:R-:W-:Y:S01]  /*7590*/  HGMMA.64x128x16.F32 R24, R156, gdesc[UR8].tnspB, R24, gsb0 ;  /* 0x41e000089c187df0 */ /* 0x000fe20008000818 */
[----:B------:R-:W-:Y:S01]  /*75a0*/  UMOV UR10, UR6 ;  /* 0x00000006000a7c82 */ /* 0x000fe20008000000 */
[----:B------:R-:W-:Y:S01]  /*75b0*/  UMOV UR11, 0x40000040 ;  /* 0x40000040000b7882 */ /* 0x000fe20000000000 */
[----:B------:R-:W-:Y:S02]  /*75c0*/  WARPGROUP.DEPBAR.LE gsb0, 0x0 ;  /* 0x00008000000079c5 */ /* 0x000fe40000010000 */
[----:B------:R-:W-:-:S07]  /*75d0*/  WARPGROUP.ARRIVE ;  /* 0x00000000000079c5 */ /* 0x000fce0000000000 */
[----:B------:R-:W-:Y:S01]  /*75e0*/  HGMMA.64x128x16.F32 R24, R160, gdesc[UR8].tnspB, R24, gsb0 ;  /* 0x41e00008a0187df0 */ /* 0x000fe20008000818 */
[----:B------:R-:W-:Y:S01]  /*75f0*/  UMOV UR10, UR4 ;  /* 0x00000004000a7c82 */ /* 0x000fe20008000000 */
[----:B------:R-:W-:Y:S01]  /*7600*/  UMOV UR11, 0x40000040 ;  /* 0x40000040000b7882 */ /* 0x000fe20000000000 */
[----:B------:R-:W-:Y:S02]  /*7610*/  ULDC UR4, c[0x0][0xdb4] ;  /* 0x00036d0000047ab9 */ /* 0x000fe40000000800 */
[----:B------:R-:W-:-:S04]  /*7620*/  UIMAD UR35, UR4, UR35, UR61 ;  /* 0x00000023042372a4 */ /* 0x000fc8000f8e023d */
[----:B------:R-:W-:-:S04]  /*7630*/  USHF.R.S32.HI UR4, URZ, 0x1f, UR35 ;  /* 0x0000001f3f047899 */ /* 0x000fc80008011423 */
[----:B------:R-:W-:Y:S02]  /*7640*/  UIMAD UR6, UR4, UR8, URZ ;  /* 0x00000008040672a4 */ /* 0x000fe4000f8e023f */
[----:B------:R-:W-:Y:S02]  /*7650*/  UIMAD.WIDE.U32 UR4, UR35, UR8, URZ ;  /* 0x00000008230472a5 */ /* 0x000fe4000f8e003f */
[----:B------:R-:W-:Y:S01]  /*7660*/  UIMAD UR6, UR35, UR9, UR6 ;  /* 0x00000009230672a4 */ /* 0x000fe2000f8e0206 */
[----:B------:R-:W-:Y:S02]  /*7670*/  WARPGROUP.DEPBAR.LE gsb0, 0x0 ;  /* 0x00008000000079c5 */ /* 0x000fe40000010000 */
[----:B------:R-:W-:-:S06]  /*7680*/  WARPGROUP.ARRIVE ;  /* 0x00000000000079c5 */ /* 0x000fcc0000000000 */
[----:B------:R-:W-:Y:S01]  /*7690*/  HGMMA.64x128x16.F32 R24, R164, gdesc[UR8].tnspB, R24, gsb0 ;  /* 0x41e00008a4187df0 */ /* 0x000fe20008000818 */
[----:B------:R-:W-:Y:S02]  /*76a0*/  R2UR UR10, R18 ;  /* 0x00000000120a72ca */ /* 0x000fe400000e0000 */
[----:B------:R-:W-:Y:S01]  /*76b0*/  MOV R18, R4 ;  /* 0x0000000400127202 */ /* 0x000fe20000000f00 */
[----:B------:R-:W-:Y:S02]  /*76c0*/  IMAD.U32 R5, RZ, RZ, UR5 ;  /* 0x00000005ff057e24 */ /* 0x000fe4000f8e00ff */
[----:B------:R-:W-:Y:S01]  /*76d0*/  @P5 FMUL.FTZ R5, R7, 0.69314718246459960938 ;  /* 0x3f31721807055820 */ /* 0x000fe20000410000 */
[----:B------:R-:W-:Y:S01]  /*76e0*/  @P3 FMUL.FTZ R7, R8, 0.69314718246459960938 ;  /* 0x3f31721808073820 */ /* 0x000fe20000410000 */
[----:B------:R-:W-:Y:S01]  /*76f0*/  IMAD.U32 R4, RZ, RZ, UR4 ;  /* 0x00000004ff047e24 */ /* 0x000fe2000f8e00ff */
[----:B------:R-:W-:Y:S01]  /*7700*/  UIADD3 UR4, UR5, UR6, URZ ;  /* 0x0000000605047290 */ /* 0x000fe2000fffe03f */
[----:B------:R-:W-:Y:S01]  /*7710*/  @P5 FFMA.FTZ R3, R5, R10, R0 ;  /* 0x0000000a05035223 */ /* 0x000fe20000010000 */
[----:B------:R-:W-:Y:S01]  /*7720*/  @P3 FFMA.FTZ R23, R20, R12, R7 ;  /* 0x0000000c14173223 */ /* 0x000fe20000010007 */
[----:B------:R-:W-:Y:S01]  /*7730*/  IMAD.MOV.U32 R12, RZ, RZ, R4 ;  /* 0x000000ffff0c7224 */ /* 0x000fe200078e0004 */
[----:B------:R-:W1:Y:S02]  /*7740*/  LDC.64 R20, c[0x0][0xb78] ;  /* 0x0002de00ff147b82 */ /* 0x000e640000000a00 */
[----:B----4-:R-:W-:Y:S01]  /*7750*/  IMAD.U32 R13, RZ, RZ, UR4 ;  /* 0x00000004ff0d7e24 */ /* 0x010fe2000f8e00ff */
[----:B------:R-:W-:-:S06]  /*7760*/  USHF.R.S32.HI UR4, URZ, 0x1f, UR36 ;  /* 0x0000001f3f047899 */ /* 0x000fcc0008011424 */
[----:B-1----:R-:W-:Y:S01]  /*7770*/  IMAD R0, R20, UR4, RZ ;  /* 0x0000000414007c24 */ /* 0x002fe2000f8e02ff */
[----:B------:R-:W-:Y:S01]  /*7780*/  ULDC.64 UR4, c[0x0][0xb40] ;  /* 0x0002d00000047ab9 */ /* 0x000fe20000000a00 */
[----:B------:R-:W-:Y:S02]  /*7790*/  WARPGROUP.DEPBAR.LE gsb0, 0x0 ;  /* 0x00008000000079c5 */ /* 0x000fe40000010000 */
[----:B------:R1:W-:Y:S01]  /*77a0*/  @!P1 SYNCS.ARRIVE.TRANS64.RED.A1T0 RZ, [R9+URZ], RZ ;  /* 0x000000ff09ff99a7 */ /* 0x0003e2000810043f */
[-C--:B---3--:R-:W-:Y:S01]  /*77b0*/  FMUL.FTZ R4, R25, R6.reuse ;  /* 0x0000000619047220 */ /* 0x088fe20000410000 */
[----:B------:R-:W-:Y:S01]  /*77c0*/  FMUL.FTZ R5, R24, R6 ;  /* 0x0000000618057220 */ /* 0x000fe20000410000 */
[-C--:B-----5:R-:W-:Y:S01]  /*77d0*/  FMUL.FTZ R27, R27, R14.reuse ;  /* 0x0000000e1b1b7220 */ /* 0x0a0fe20000410000 */
[----:B------:R-:W-:Y:S01]  /*77e0*/  FMUL.FTZ R26, R26, R14 ;  /* 0x0000000e1a1a7220 */ /* 0x000fe20000410000 */
[-C--:B------:R-:W-:Y:S01]  /*77f0*/  FMUL.FTZ R29, R29, R6.reuse ;  /* 0x000000061d1d7220 */ /* 0x080fe20000410000 */
[----:B------:R-:W-:Y:S01]  /*7800*/  FMUL.FTZ R28, R28, R6 ;  /* 0x000000061c1c7220 */ /* 0x000fe20000410000 */
[-C--:B------:R-:W-:Y:S01]  /*7810*/  FMUL.FTZ R7, R31, R14.reuse ;  /* 0x0000000e1f077220 */ /* 0x080fe20000410000 */
[----:B------:R-:W-:Y:S01]  /*7820*/  FMUL.FTZ R30, R30, R14 ;  /* 0x0000000e1e1e7220 */ /* 0x000fe20000410000 */
[-C--:B------:R-:W-:Y:S01]  /*7830*/  FMUL.FTZ R8, R33, R6.reuse ;  /* 0x0000000621087220 */ /* 0x080fe20000410000 */
[-C--:B-1----:R-:W-:Y:S01]  /*7840*/  FMUL.FTZ R9, R32, R6.reuse ;  /* 0x0000000620097220 */ /* 0x082fe20000410000 */
[-C--:B------:R-:W-:Y:S01]  /*7850*/  FMUL.FTZ R10, R37, R6.reuse ;  /* 0x00000006250a7220 */ /* 0x080fe20000410000 */
[----:B------:R-:W-:Y:S01]  /*7860*/  FMUL.FTZ R11, R36, R6 ;  /* 0x00000006240b7220 */ /* 0x000fe20000410000 */
[----:B------:R-:W-:Y:S01]  /*7870*/  F2FP.F16.F32.PACK_AB R4, R4, R5 ;  /* 0x000000050404723e */ /* 0x000fe200000000ff */
        /* <DEDUP_REMOVED lines=28> */
[----:B------:R-:W-:Y:S01]  /*7a40*/  F2FP.F16.F32.PACK_AB R5, R27, R26 ;  /* 0x0000001a1b05723e */ /* 0x000fe200000000ff */
        /* <DEDUP_REMOVED lines=8> */
[-C--:B------:R-:W-:Y:S01]  /*7ad0*/  FMUL.FTZ R54, R54, R14.reuse ;  /* 0x0000000e36367220 */ /* 0x080fe20000410000 */
[-C--:B------:R-:W-:Y:S01]  /*7ae0*/  FMUL.FTZ R59, R59, R14.reuse ;  /* 0x0000000e3b3b7220 */ /* 0x080fe20000410000 */
[----:B------:R-:W-:Y:S01]  /*7af0*/  FMUL.FTZ R58, R58, R14 ;  /* 0x0000000e3a3a7220 */ /* 0x000fe20000410000 */
[----:B------:R-:W-:Y:S01]  /*7b00*/  F2FP.F16.F32.PACK_AB R7, R7, R30 ;  /* 0x0000001e0707723e */ /* 0x000fe200000000ff */
[----:B------:R-:W-:Y:S01]  /*7b10*/  BAR.SYNC.DEFER_BLOCKING 0x1, 0x100 ;  /* 0x0044000000007b1d */ /* 0x000fe20000010000 */
[-C--:B------:R-:W-:Y:S01]  /*7b20*/  FMUL.FTZ R63, R63, R14.reuse ;  /* 0x0000000e3f3f7220 */ /* 0x080fe20000410000 */
[-C--:B------:R-:W-:Y:S01]  /*7b30*/  FMUL.FTZ R62, R62, R14.reuse ;  /* 0x0000000e3e3e7220 */ /* 0x080fe20000410000 */
[-C--:B------:R-:W-:Y:S01]  /*7b40*/  FMUL.FTZ R67, R67, R14.reuse ;  /* 0x0000000e43437220 */ /* 0x080fe20000410000 */
[-C--:B------:R-:W-:Y:S01]  /*7b50*/  FMUL.FTZ R66, R66, R14.reuse ;  /* 0x0000000e42427220 */ /* 0x080fe20000410000 */
[----:B------:R-:W-:Y:S01]  /*7b60*/  IMAD R28, R21, UR36, R0 ;  /* 0x00000024151c7c24 */ /* 0x000fe2000f8e0200 */
[----:B------:R-:W-:Y:S01]  /*7b70*/  F2FP.F16.F32.PACK_AB R8, R8, R9 ;  /* 0x000000090808723e */ /* 0x000fe200000000ff */
[-C--:B------:R-:W-:Y:S01]  /*7b80*/  FMUL.FTZ R71, R71, R14.reuse ;  /* 0x0000000e47477220 */ /* 0x080fe20000410000 */
[----:B------:R-:W-:Y:S01]  /*7b90*/  F2FP.F16.F32.PACK_AB R10, R10, R11 ;  /* 0x0000000b0a0a723e */ /* 0x000fe200000000ff */
[-C--:B------:R-:W-:Y:S01]  /*7ba0*/  FMUL.FTZ R70, R70, R14.reuse ;  /* 0x0000000e46467220 */ /* 0x080fe20000410000 */
[-C--:B------:R-:W-:Y:S01]  /*7bb0*/  FMUL.FTZ R75, R75, R14.reuse ;  /* 0x0000000e4b4b7220 */ /* 0x080fe20000410000 */
[----:B------:R-:W-:Y:S01]  /*7bc0*/  FMUL.FTZ R74, R74, R14 ;  /* 0x0000000e4a4a7220 */ /* 0x000fe20000410000 */
[----:B------:R-:W-:Y:S01]  /*7bd0*/  IMAD.WIDE.U32 R20, R20, UR36, R12 ;  /* 0x0000002414147c25 */ /* 0x000fe2000f8e000c */
[----:B------:R-:W-:-:S03]  /*7be0*/  F2FP.F16.F32.PACK_AB R9, R35, R34 ;  /* 0x000000222309723e */ /* 0x000fc600000000ff */
[----:B------:R-:W-:Y:S01]  /*7bf0*/  FMUL.FTZ R79, R79, R14 ;  /* 0x0000000e4f4f7220 */ /* 0x000fe20000410000 */
[----:B------:R-:W-:Y:S01]  /*7c00*/  F2FP.F16.F32.PACK_AB R11, R39, R38 ;  /* 0x00000026270b723e */ /* 0x000fe200000000ff */
[-C--:B------:R-:W-:Y:S01]  /*7c10*/  FMUL.FTZ R78, R78, R14.reuse ;  /* 0x0000000e4e4e7220 */ /* 0x080fe20000410000 */
[-C--:B------:R-:W-:Y:S01]  /*7c20*/  FMUL.FTZ R83, R83, R14.reuse ;  /* 0x0000000e53537220 */ /* 0x080fe20000410000 */
[-C--:B------:R-:W-:Y:S01]  /*7c30*/  FMUL.FTZ R82, R82, R14.reuse ;  /* 0x0000000e52527220 */ /* 0x080fe20000410000 */
[-C--:B------:R-:W-:Y:S01]  /*7c40*/  FMUL.FTZ R87, R87, R14.reuse ;  /* 0x0000000e57577220 */ /* 0x080fe20000410000 */
[----:B------:R-:W-:Y:S01]  /*7c50*/  FMUL.FTZ R86, R86, R14 ;  /* 0x0000000e56567220 */ /* 0x000fe20000410000 */
[----:B------:R-:W-:Y:S02]  /*7c60*/  F2FP.F16.F32.PACK_AB R12, R41, R40 ;  /* 0x00000028290c723e */ /* 0x000fe400000000ff */
[----:B------:R-:W-:Y:S01]  /*7c70*/  F2FP.F16.F32.PACK_AB R13, R43, R42 ;  /* 0x0000002a2b0d723e */ /* 0x000fe200000000ff */
[----:B------:R1:W-:Y:S01]  /*7c80*/  STSM.16.M88.4 [R94], R4 ;  /* 0x000000045e007844 */ /* 0x0003e20000000200 */
[----:B------:R-:W-:-:S02]  /*7c90*/  F2FP.F16.F32.PACK_AB R14, R45, R44 ;  /* 0x0000002c2d0e723e */ /* 0x000fc400000000ff */
[----:B------:R-:W-:Y:S01]  /*7ca0*/  F2FP.F16.F32.PACK_AB R15, R15, R46 ;  /* 0x0000002e0f0f723e */ /* 0x000fe200000000ff */
[----:B------:R-:W-:Y:S01]  /*7cb0*/  STSM.16.M88.4 [R93], R8 ;  /* 0x000000085d007844 */ /* 0x000fe20000000200 */
[----:B------:R-:W-:Y:S02]  /*7cc0*/  F2FP.F16.F32.PACK_AB R24, R24, R25 ;  /* 0x000000191818723e */ /* 0x000fe400000000ff */
[----:B------:R-:W-:Y:S01]  /*7cd0*/  F2FP.F16.F32.PACK_AB R56, R57, R56 ;  /* 0x000000383938723e */ /* 0x000fe200000000ff */
[----:B------:R-:W-:Y:S01]  /*7ce0*/  STSM.16.M88.4 [R92], R12 ;  /* 0x0000000c5c007844 */ /* 0x000fe20000000200 */
[----:B------:R-:W-:Y:S02]  /*7cf0*/  F2FP.F16.F32.PACK_AB R25, R51, R50 ;  /* 0x000000323319723e */ /* 0x000fe400000000ff */
[----:B------:R-:W-:Y:S02]  /*7d00*/  F2FP.F16.F32.PACK_AB R26, R53, R52 ;  /* 0x00000034351a723e */ /* 0x000fe400000000ff */
[----:B------:R-:W-:-:S02]  /*7d10*/  F2FP.F16.F32.PACK_AB R27, R27, R54 ;  /* 0x000000361b1b723e */ /* 0x000fc400000000ff */
[----:B------:R-:W-:Y:S02]  /*7d20*/  F2FP.F16.F32.PACK_AB R57, R59, R58 ;  /* 0x0000003a3b39723e */ /* 0x000fe400000000ff */
[----:B------:R-:W-:Y:S01]  /*7d30*/  F2FP.F16.F32.PACK_AB R64, R65, R64 ;  /* 0x000000404140723e */ /* 0x000fe200000000ff */
[----:B------:R-:W-:Y:S01]  /*7d40*/  STSM.16.M88.4 [R91], R24 ;  /* 0x000000185b007844 */ /* 0x000fe20000000200 */
[----:B------:R-:W-:Y:S02]  /*7d50*/  F2FP.F16.F32.PACK_AB R58, R61, R60 ;  /* 0x0000003c3d3a723e */ /* 0x000fe400000000ff */
[----:B------:R-:W-:Y:S02]  /*7d60*/  F2FP.F16.F32.PACK_AB R59, R63, R62 ;  /* 0x0000003e3f3b723e */ /* 0x000fe400000000ff */
[----:B------:R-:W-:Y:S02]  /*7d70*/  F2FP.F16.F32.PACK_AB R65, R67, R66 ;  /* 0x000000424341723e */ /* 0x000fe400000000ff */
[----:B------:R-:W-:Y:S01]  /*7d80*/  F2FP.F16.F32.PACK_AB R72, R73, R72 ;  /* 0x000000484948723e */ /* 0x000fe200000000ff */
[----:B------:R-:W-:Y:S01]  /*7d90*/  STSM.16.M88.4 [R90], R56 ;  /* 0x000000385a007844 */ /* 0x000fe20000000200 */
[----:B-1----:R-:W-:-:S02]  /*7da0*/  SHF.R.S32.HI R5, RZ, 0x1f, R95 ;  /* 0x0000001fff057819 */ /* 0x002fc4000001145f */
[----:B------:R-:W-:Y:S02]  /*7db0*/  IADD3 R0, P1, R95, R20, RZ ;  /* 0x000000145f007210 */ /* 0x000fe40007f3e0ff */
[----:B------:R-:W-:Y:S02]  /*7dc0*/  F2FP.F16.F32.PACK_AB R66, R69, R68 ;  /* 0x000000444542723e */ /* 0x000fe400000000ff */
[----:B------:R-:W-:Y:S02]  /*7dd0*/  F2FP.F16.F32.PACK_AB R67, R71, R70 ;  /* 0x000000464743723e */ /* 0x000fe400000000ff */
[----:B------:R-:W-:Y:S02]  /*7de0*/  F2FP.F16.F32.PACK_AB R73, R75, R74 ;  /* 0x0000004a4b49723e */ /* 0x000fe400000000ff */
[----:B------:R-:W-:Y:S01]  /*7df0*/  F2FP.F16.F32.PACK_AB R80, R81, R80 ;  /* 0x000000505150723e */ /* 0x000fe200000000ff */
[----:B------:R-:W-:Y:S01]  /*7e00*/  STSM.16.M88.4 [R89], R64 ;  /* 0x0000004059007844 */ /* 0x000fe20000000200 */
[----:B------:R-:W-:-:S02]  /*7e10*/  F2FP.F16.F32.PACK_AB R74, R77, R76 ;  /* 0x0000004c4d4a723e */ /* 0x000fc400000000ff */
[----:B------:R-:W-:Y:S02]  /*7e20*/  F2FP.F16.F32.PACK_AB R75, R79, R78 ;  /* 0x0000004e4f4b723e */ /* 0x000fe400000000ff */
[----:B------:R-:W-:Y:S02]  /*7e30*/  F2FP.F16.F32.PACK_AB R81, R83, R82 ;  /* 0x000000525351723e */ /* 0x000fe400000000ff */
[----:B------:R-:W-:Y:S01]  /*7e40*/  F2FP.F16.F32.PACK_AB R82, R85, R84 ;  /* 0x000000545552723e */ /* 0x000fe200000000ff */
[----:B------:R-:W-:Y:S01]  /*7e50*/  STSM.16.M88.4 [R88], R72 ;  /* 0x0000004858007844 */ /* 0x000fe20000000200 */
[----:B------:R-:W-:Y:S02]  /*7e60*/  F2FP.F16.F32.PACK_AB R83, R87, R86 ;  /* 0x000000565753723e */ /* 0x000fe400000000ff */
[----:B------:R-:W-:Y:S02]  /*7e70*/  IADD3.X R5, R5, R21, R28, P1, !PT ;  /* 0x0000001505057210 */ /* 0x000fe40000ffe41c */
[----:B------:R-:W-:Y:S01]  /*7e80*/  LEA R4, P1, R0, UR4, 0x2 ;  /* 0x0000000400047c11 */ /* 0x000fe2000f8210ff */
[----:B------:R1:W-:Y:S01]  /*7e90*/  STSM.16.M88.4 [R18], R80 ;  /* 0x0000005012007844 */ /* 0x0003e20000000200 */
[----:B------:R-:W-:-:S02]  /*7ea0*/  ULDC UR4, c[0x0][0xc] ;  /* 0x0000030000047ab9 */ /* 0x000fc40000000800 */
[----:B------:R-:W-:Y:S01]  /*7eb0*/  LEA.HI.X R5, R0, UR5, R5, 0x2, P1 ;  /* 0x0000000500057c11 */ /* 0x000fe200088f1405 */
[----:B------:R-:W-:Y:S01]  /*7ec0*/  @!PT LDS RZ, [RZ] ;  /* 0x00000000fffff984 */ /* 0x000fe20000000800 */
[----:B------:R-:W-:Y:S01]  /*7ed0*/  @!PT LDS RZ, [RZ] ;  /* 0x00000000fffff984 */ /* 0x000fe20000000800 */
[----:B------:R-:W-:Y:S01]  /*7ee0*/  @!PT LDS RZ, [RZ] ;  /* 0x00000000fffff984 */ /* 0x000fe20000000800 */
[----:B------:R-:W-:Y:S01]  /*7ef0*/  @!PT LDS RZ, [RZ] ;  /* 0x00000000fffff984 */ /* 0x000fe20000000800 */
[----:B------:R2:W-:Y:S06]  /*7f00*/  MEMBAR.ALL.CTA ;  /* 0x0000000000007992 */ /* 0x0005ec0000008000 */
[----:B--2---:R-:W2:Y:S01]  /*7f10*/  FENCE.VIEW.ASYNC.S ;  /* 0x00000000000073c6 */ /* 0x004ea20000000000 */
[----:B------:R-:W-:-:S03]  /*7f20*/  UIADD3 UR10, UR4, UR10, URZ ;  /* 0x0000000a040a7290 */ /* 0x000fc6000fffe03f */
[----:B--2---:R-:W2:Y:S03]  /*7f30*/  SHFL.IDX PT, R0, R185, RZ, 0x1f ;  /* 0x00001fffb9007589 */ /* 0x004ea600000e0000 */
[----:B-1----:R-:W-:Y:S01]  /*7f40*/  MOV R18, UR10 ;  /* 0x0000000a00127c02 */ /* 0x002fe20008000f00 */
[----:B------:R-:W-:Y:S06]  /*7f50*/  BAR.ARV 0x1, 0x120 ;  /* 0x0044800000007b1d */ /* 0x000fec0000002000 */
[----:B------:R1:W-:Y:S01]  /*7f60*/  @!P0 STG.E desc[UR12][R4.64], R3 ;  /* 0x0000000304008986 */ /* 0x0003e2000c10190c */
[----:B--2---:R-:W-:-:S03]  /*7f70*/  ISETP.NE.AND P0, PT, R0, 0x7, PT ;  /* 0x000000070000780c */ /* 0x004fc60003f05270 */
[----:B------:R1:W-:Y:S10]  /*7f80*/  @!P2 STG.E desc[UR12][R4.64+0x20], R23 ;  /* 0x000020170400a986 */ /* 0x0003f4000c10190c */
[----:B------:R-:W-:Y:S05]  /*7f90*/  @P0 BRA `(.L_x_29) ;  /* 0x0000000000580947 */ /* 0x000fea0003800000 */
[----:B------:R-:W-:Y:S01]  /*7fa0*/  BAR.SYNC.DEFER_BLOCKING 0x1, 0x120 ;  /* 0x0044800000007b1d */ /* 0x000fe20000010000 */
[----:B------:R-:W-:-:S05]  /*7fb0*/  ELECT P0, URZ, PT ;  /* 0x00000000003f782f */ /* 0x000fca0003800000 */
[----:B------:R-:W-:Y:S08]  /*7fc0*/  BSSY B0, `(.L_x_29) ;  /* 0x0000013000007945 */ /* 0x000ff00003800000 */
[----:B------:R-:W-:Y:S05]  /*7fd0*/  @!P0 BRA `(.L_x_30) ;  /* 0x0000000000448947 */ /* 0x000fea0003800000 */
[----:B------:R-:W-:Y:S01]  /*7fe0*/  ULDC.64 UR6, c[0x0][0x198] ;  /* 0x0000660000067ab9 */ /* 0x000fe20000000a00 */
[----:B------:R-:W-:Y:S01]  /*7ff0*/  UMOV UR33, URZ ;  /* 0x0000003f00217c82 */ /* 0x000fe20008000000 */
[----:B------:R-:W-:Y:S02]  /*8000*/  UIADD3 UR4, UP0, UR6, 0x9f0, URZ ;  /* 0x000009f006047890 */ /* 0x000fe4000ff1e03f */
[----:B------:R-:W-:Y:S02]  /*8010*/  UIADD3 UR6, UR60, 0x4000, URZ ;  /* 0x000040003c067890 */ /* 0x000fe4000fffe03f */
[----:B------:R-:W-:Y:S01]  /*8020*/  UIADD3.X UR5, URZ, UR7, URZ, UP0, !UPT ;  /* 0x000000073f057290 */ /* 0x000fe200087fe43f */
[----:B------:R-:W-:Y:S01]  /*8030*/  UMOV UR37, URZ ;  /* 0x0000003f00257c82 */ /* 0x000fe20008000000 */
[----:B------:R-:W-:Y:S01]  /*8040*/  UMOV UR32, UR60 ;  /* 0x0000003c00207c82 */ /* 0x000fe20008000000 */
[----:B------:R-:W-:-:S06]  /*8050*/  UMOV UR7, 0x40 ;  /* 0x0000004000077882 */ /* 0x000fcc0000000000 */
[----:B------:R2:W-:Y:S02]  /*8060*/  UTMASTG.5D [UR32], [UR4] ;  /* 0x00000020040073b5 */ /* 0x0005e40008020000 */
[----:B--2---:R-:W-:Y:S01]  /*8070*/  UMOV UR32, UR6 ;  /* 0x0000000600207c82 */ /* 0x004fe20008000000 */
[----:B------:R-:W-:Y:S01]  /*8080*/  UMOV UR33, UR7 ;  /* 0x0000000700217c82 */ /* 0x000fe20008000000 */
[----:B------:R-:W-:Y:S01]  /*8090*/  UIADD3 UR6, UR60, 0x34820, URZ ;  /* 0x000348203c067890 */ /* 0x000fe2000fffe03f */
[----:B------:R2:W-:Y:S03]  /*80a0*/  UTMASTG.5D [UR32], [UR4] ;  /* 0x00000020040073b5 */ /* 0x0005e60008020000 */
[----:B------:R-:W-:Y:S01]  /*80b0*/  UPRMT UR6, URZ, 0x654, UR6 ;  /* 0x000006543f067896 */ /* 0x000fe20008000006 */
[----:B------:R0:W-:Y:S01]  /*80c0*/  UTMACMDFLUSH ;  /* 0x00000000000079b7 */ /* 0x0001e20000000000 */
[----:B------:R-:W-:-:S07]  /*80d0*/  DEPBAR.LE SB0, 0x0 ;  /* 0x000080000000791a */ /* 0x000fce0000000000 */
[----:B--2---:R-:W-:Y:S03]  /*80e0*/  SYNCS.ARRIVE.TRANS64.RED.A1T0 RZ, [UR6], RZ ;  /* 0x000000ffffff79a7 */ /* 0x004fe60008100406 */
.L_x_30:
[----:B------:R-:W-:Y:S05]  /*80f0*/  BSYNC B0 ;  /* 0x0000000000007941 */ /* 0x000fea0003800000 */
.L_x_29:
[----:B------:R-:W2:Y:S01]  /*8100*/  LDC R0, c[0x0][0xda4] ;  /* 0x00036900ff007b82 */ /* 0x000ea20000000800 */
[----:B------:R-:W-:Y:S01]  /*8110*/  R2UR UR5, R18 ;  /* 0x00000000120572ca */ /* 0x000fe200000e0000 */
[----:B------:R-:W-:Y:S01]  /*8120*/  UIADD3 UR38, UR38, 0x1, URZ ;  /* 0x0000000126267890 */ /* 0x000fe2000fffe03f */
[----:B------:R-:W-:-:S03]  /*8130*/  VIADD R19, R19, 0x1 ;  /* 0x0000000113137836 */ /* 0x000fc60000000000 */
[----:B------:R-:W-:-:S04]  /*8140*/  UISETP.NE.AND UP0, UPT, UR38, 0x2, UPT ;  /* 0x000000022600788c */ /* 0x000fc8000bf05270 */
[----:B------:R-:W-:Y:S02]  /*8150*/  USEL UR4, URZ, 0x1, UP0 ;  /* 0x000000013f047887 */ /* 0x000fe40008000000 */
[----:B------:R-:W-:Y:S02]  /*8160*/  USEL UR38, UR38, URZ, UP0 ;  /* 0x0000003f26267287 */ /* 0x000fe40008000000 */
[----:B------:R-:W-:Y:S01]  /*8170*/  ULOP3.LUT UR39, UR39, UR4, URZ, 0x3c, !UPT ;  /* 0x0000000427277292 */ /* 0x000fe2000f8e3c3f */
[----:B--2---:R-:W-:-:S13]  /*8180*/  ISETP.LE.AND P0, PT, R0, UR5, PT ;  /* 0x0000000500007c0c */ /* 0x004fda000bf03270 */
[----:B------:R-:W-:Y:S05]  /*8190*/  @!P0 BRA `(.L_x_31) ;  /* 0xffffff8800e48947 */ /* 0x000fea000383ffff */
[----:B------:R-:W-:Y:S05]  /*81a0*/  EXIT ;  /* 0x000000000000794d */ /* 0x000fea0003800000 */
.L_x_7:
[----:B------:R-:W-:-:S08]  /*81b0*/  NOP ;  /* 0x0000000000007918 */ /* 0x000fd00000000000 */
[----:B-1----:R-:W1:-:S00]  /*81c0*/  USETMAXREG.DEALLOC.CTAPOOL 0x18 ;  /* 0x00000018000079c8 */ /* 0x002e4000080e0500 */
[----:B-1----:R-:W-:-:S06]  /*81d0*/  LOP3.LUT R0, R0, 0x3, RZ, 0xc0, !PT ;  /* 0x0000000300007812 */ /* 0x002fcc00078ec0ff */
[----:B------:R-:W1:Y:S02]  /*81e0*/  SHFL.IDX PT, R0, R0, RZ, 0x1f ;  /* 0x00001fff00007589 */ /* 0x000e6400000e0000 */
[----:B-1----:R-:W-:-:S13]  /*81f0*/  ISETP.NE.AND P0, PT, R0, RZ, PT ;  /* 0x000000ff0000720c */ /* 0x002fda0003f05270 */
[----:B--2---:R-:W-:Y:S05]  /*8200*/  @P0 EXIT ;  /* 0x000000000000094d */ /* 0x004fea0003800000 */
[----:B------:R-:W1:Y:S01]  /*8210*/  S2UR UR4, SR_CTAID.X ;  /* 0x00000000000479c3 */ /* 0x000e620000002500 */
[----:B------:R-:W-:Y:S01]  /*8220*/  IMAD.MOV.U32 R16, RZ, RZ, RZ ;  /* 0x000000ffff107224 */ /* 0x000fe200078e00ff */
[----:B------:R-:W-:Y:S01]  /*8230*/  MOV R2, 0x1 ;  /* 0x0000000100027802 */ /* 0x000fe20000000f00 */
[----:B------:R-:W-:-:S05]  /*8240*/  IMAD.MOV.U32 R17, RZ, RZ, 0x1 ;  /* 0x00000001ff117424 */ /* 0x000fca00078e00ff */
[----:B------:R-:W1:Y:S02]  /*8250*/  LDC R0, c[0x0][0xda4] ;  /* 0x00036900ff007b82 */ /* 0x000e640000000800 */
[----:B-1----:R-:W-:-:S13]  /*8260*/  ISETP.LE.AND P0, PT, R0, UR4, PT ;  /* 0x0000000400007c0c */ /* 0x002fda000bf03270 */
[----:B------:R-:W-:Y:S05]  /*8270*/  @P0 BRA `(.L_x_32) ;  /* 0x0000002c00540947 */ /* 0x000fea0003800000 */
[----:B------:R-:W-:Y:S01]  /*8280*/  IMAD.U32 R0, RZ, RZ, UR4 ;  /* 0x00000004ff007e24 */ /* 0x000fe2000f8e00ff */
[----:B------:R-:W-:Y:S01]  /*8290*/  MOV R16, RZ ;  /* 0x000000ff00107202 */ /* 0x000fe20000000f00 */
[----:B------:R-:W-:Y:S01]  /*82a0*/  IMAD.MOV.U32 R17, RZ, RZ, 0x1 ;  /* 0x00000001ff117424 */ /* 0x000fe200078e00ff */
[----:B------:R-:W-:Y:S01]  /*82b0*/  ULDC.64 UR36, c[0x0][0x198] ;  /* 0x0000660000247ab9 */ /* 0x000fe20000000a00 */
[----:B------:R-:W-:Y:S01]  /*82c0*/  ULDC UR38, c[0x0][0xc] ;  /* 0x0000030000267ab9 */ /* 0x000fe20000000800 */
[----:B------:R1:W-:Y:S04]  /*82d0*/  STL [R1+0x10], R0 ;  /* 0x0000100001007387 */ /* 0x0003e80000100800 */
[----:B------:R1:W-:Y:S02]  /*82e0*/  STL [R1+0x18], RZ ;  /* 0x000018ff01007387 */ /* 0x0003e40000100800 */
.L_x_76:
[----:B-1----:R-:W2:Y:S01]  /*82f0*/  LDL R6, [R1+0x10] ;  /* 0x0000100001067983 */ /* 0x002ea20000100800 */
[----:B------:R-:W3:Y:S01]  /*8300*/  LDC R2, c[0x0][0xda8] ;  /* 0x00036a00ff027b82 */ /* 0x000ee20000000800 */
[----:B------:R-:W-:Y:S05]  /*8310*/  YIELD ;  /* 0x0000000000007946 */ /* 0x000fea0003800000 */
[----:B------:R-:W-:Y:S02]  /*8320*/  ULDC.64 UR4, c[0x0][0x3f8] ;  /* 0x0000fe0000047ab9 */ /* 0x000fe40000000a00 */
[----:B-1----:R-:W1:Y:S01]  /*8330*/  LDC R0, c[0x0][0xdb4] ;  /* 0x00036d00ff007b82 */ /* 0x002e620000000800 */
[----:B------:R-:W-:-:S03]  /*8340*/  UISETP.NE.U32.AND UP0, UPT, UR4, URZ, UPT ;  /* 0x0000003f0400728c */ /* 0x000fc6000bf05070 */
[----:B------:R-:W-:Y:S01]  /*8350*/  ULDC UR4, c[0x0][0x404] ;  /* 0x0001010000047ab9 */ /* 0x000fe20000000800 */
[----:B------:R-:W-:-:S04]  /*8360*/  UISETP.NE.AND.EX UP0, UPT, UR5, URZ, UPT, UP0 ;  /* 0x0000003f0500728c */ /* 0x000fc8000bf05300 */
[----:B------:R-:W-:Y:S01]  /*8370*/  USEL UR4, UR4, 0x1, UP0 ;  /* 0x0000000104047887 */ /* 0x000fe20008000000 */
[----:B---3--:R-:W-:Y:S02]  /*8380*/  ISETP.NE.AND P0, PT, R2, 0x1, PT ;  /* 0x000000010200780c */ /* 0x008fe40003f05270 */
[----:B-1----:R-:W-:-:S11]  /*8390*/  ISETP.NE.AND P1, PT, R0, 0x1, PT ;  /* 0x000000010000780c */ /* 0x002fd60003f25270 */
[----:B------:R-:W2:Y:S08]  /*83a0*/  @P0 LDC R4, c[0x0][0xdac] ;  /* 0x00036b00ff040b82 */ /* 0x000eb00000000800 */
[----:B------:R-:W1:Y:S08]  /*83b0*/  @P0 LDC R5, c[0x0][0xdb0] ;  /* 0x00036c00ff050b82 */ /* 0x000e700000000800 */
[----:B------:R-:W3:Y:S01]  /*83c0*/  @P1 LDC.64 R2, c[0x0][0xdb8] ;  /* 0x00036e00ff021b82 */ /* 0x000ee20000000a00 */
[----:B--2---:R-:W-:-:S05]  /*83d0*/  @P0 IMAD.HI.U32 R4, R6, R4, RZ ;  /* 0x0000000406040227 */ /* 0x004fca00078e00ff */
[----:B-1----:R-:W-:Y:S02]  /*83e0*/  @P0 SHF.R.U32.HI R6, RZ, R5, R4 ;  /* 0x00000005ff060219 */ /* 0x002fe40000011604 */
[----:B------:R-:W1:Y:S03]  /*83f0*/  S2R R4, SR_CgaCtaId ;  /* 0x0000000000047919 */ /* 0x000e660000008800 */
[----:B---3--:R-:W-:Y:S01]  /*8400*/  @P1 IMAD.HI.U32 R2, R6, R2, RZ ;  /* 0x0000000206021227 */ /* 0x008fe200078e00ff */
[----:B------:R2:W-:Y:S03]  /*8410*/  STL [R1+0x8], R6 ;  /* 0x0000080601007387 */ /* 0x0005e60000100800 */
[----:B------:R-:W-:Y:S01]  /*8420*/  IMAD.MOV.U32 R19, RZ, RZ, R6 ;  /* 0x000000ffff137224 */ /* 0x000fe200078e0006 */
[----:B------:R-:W-:-:S02]  /*8430*/  @P1 SHF.R.U32.HI R19, RZ, R3, R2 ;  /* 0x00000003ff131219 */ /* 0x000fc40000011602 */
[----:B------:R-:W3:Y:S01]  /*8440*/  LDC R2, c[0x0][0x2e0] ;  /* 0x0000b800ff027b82 */ /* 0x000ee20000000800 */
[----:B------:R-:W-:-:S04]  /*8450*/  MOV R3, 0x400 ;  /* 0x0000040000037802 */ /* 0x000fc80000000f00 */
[----:B-1----:R-:W-:Y:S01]  /*8460*/  LEA R8, R4, R3, 0x18 ;  /* 0x0000000304087211 */ /* 0x002fe200078ec0ff */
[----:B---3--:R-:W-:-:S03]  /*8470*/  IMAD R7, R2, UR4, RZ ;  /* 0x0000000402077c24 */ /* 0x008fc6000f8e02ff */
[----:B------:R-:W-:Y:S01]  /*8480*/  IADD3 R2, R8, 0x1c400, RZ ;  /* 0x0001c40008027810 */ /* 0x000fe20007ffe0ff */
[----:B------:R2:W-:Y:S03]  /*8490*/  STL [R1+0x4], R8 ;  /* 0x0000040801007387 */ /* 0x0005e60000100800 */
[----:B------:R-:W-:Y:S01]  /*84a0*/  LOP3.LUT P0, RZ, R2, 0x3ff, RZ, 0xc0, !PT ;  /* 0x000003ff02ff7812 */ /* 0x000fe2000780c0ff */
[----:B------:R-:W-:Y:S01]  /*84b0*/  VIADD R2, R7, 0x7f ;  /* 0x0000007f07027836 */ /* 0x000fe20000000000 */
[----:B------:R2:W-:Y:S04]  /*84c0*/  STL [R1+0x14], R7 ;  /* 0x0000140701007387 */ /* 0x0005e80000100800 */
[----:B------:R-:W-:-:S04]  /*84d0*/  SHF.R.S32.HI R3, RZ, 0x1f, R2 ;  /* 0x0000001fff037819 */ /* 0x000fc80000011402 */
[----:B------:R-:W-:Y:S01]  /*84e0*/  LEA.HI R2, R3, R2, RZ, 0x7 ;  /* 0x0000000203027211 */ /* 0x000fe200078f38ff */
[----:B------:R-:W-:-:S04]  /*84f0*/  IMAD.MOV R3, RZ, RZ, -R19 ;  /* 0x000000ffff037224 */ /* 0x000fc800078e0a13 */
[----:B------:R-:W-:Y:S01]  /*8500*/  IMAD R3, R0, R3, R6 ;  /* 0x0000000300037224 */ /* 0x000fe200078e0206 */
[----:B------:R-:W-:-:S05]  /*8510*/  SHF.R.S32.HI R0, RZ, 0x7, R2 ;  /* 0x00000007ff007819 */ /* 0x000fca0000011402 */
[----:B------:R2:W-:Y:S04]  /*8520*/  STL [R1+0xc], R0 ;  /* 0x00000c0001007387 */ /* 0x0005e80000100800 */
[----:B------:R2:W-:Y:S01]  /*8530*/  STL [R1], R3 ;  /* 0x0000000301007387 */ /* 0x0005e20000100800 */
[----:B------:R-:W-:Y:S05]  /*8540*/  @!P0 BRA `(.L_x_33) ;  /* 0x0000000000408947 */ /* 0x000fea0003800000 */
[----:B------:R-:W-:Y:S01]  /*8550*/  MOV R2, 0x0 ;  /* 0x0000000000027802 */ /* 0x000fe20000000f00 */
[----:B------:R-:W-:Y:S01]  /*8560*/  ULDC.64 UR6, c[0x4][0xb8] ;  /* 0x01002e0000067ab9 */ /* 0x000fe20000000a00 */
[----:B------:R-:W-:Y:S01]  /*8570*/  ULDC.64 UR8, c[0x4][0xc0] ;  /* 0x0100300000087ab9 */ /* 0x000fe20000000a00 */
[----:B------:R-:W-:Y:S01]  /*8580*/  ULDC.64 UR4, c[0x4][0x8] ;  /* 0x0100020000047ab9 */ /* 0x000fe20000000a00 */
[----:B------:R-:W-:Y:S01]  /*8590*/  MOV R4, UR6 ;  /* 0x0000000600047c02 */ /* 0x000fe20008000f00 */
[----:B------:R-:W-:Y:S01]  /*85a0*/  IMAD.U32 R5, RZ, RZ, UR7 ;  /* 0x00000007ff057e24 */ /* 0x000fe2000f8e00ff */
[----:B--2---:R-:W1:Y:S01]  /*85b0*/  LDC.64 R2, c[0x4][R2] ;  /* 0x0100000002027b82 */ /* 0x004e620000000a00 */
[----:B------:R-:W-:Y:S01]  /*85c0*/  IMAD.U32 R6, RZ, RZ, UR8 ;  /* 0x00000008ff067e24 */ /* 0x000fe2000f8e00ff */
[----:B------:R-:W-:Y:S01]  /*85d0*/  MOV R7, UR9 ;  /* 0x0000000900077c02 */ /* 0x000fe20008000f00 */
[----:B------:R-:W-:Y:S01]  /*85e0*/  IMAD.U32 R10, RZ, RZ, UR4 ;  /* 0x00000004ff0a7e24 */ /* 0x000fe2000f8e00ff */
[----:B------:R-:W-:Y:S01]  /*85f0*/  MOV R8, 0x70 ;  /* 0x0000007000087802 */ /* 0x000fe20000000f00 */
[----:B------:R-:W-:-:S02]  /*8600*/  IMAD.U32 R11, RZ, RZ, UR5 ;  /* 0x00000005ff0b7e24 */ /* 0x000fc4000f8e00ff */
[----:B------:R-:W-:Y:S02]  /*8610*/  IMAD.MOV.U32 R12, RZ, RZ, 0x1 ;  /* 0x00000001ff0c7424 */ /* 0x000fe400078e00ff */
[----:B------:R-:W-:-:S07]  /*8620*/  IMAD.MOV.U32 R13, RZ, RZ, RZ ;  /* 0x000000ffff0d7224 */ /* 0x000fce00078e00ff */
[----:B------:R-:W-:-:S07]  /*8630*/  LEPC R20, `(.L_x_33) ;  /* 0x000000001014794e */ /* 0x000fce0000000000 */
[----:B-1----:R-:W-:Y:S05]  /*8640*/  CALL.ABS.NOINC R2 ;  /* 0x0000000002007343 */ /* 0x002fea0003c00000 */
.L_x_33:
[----:B------:R-:W2:Y:S02]  /*8650*/  LDL R2, [R1+0x4] ;  /* 0x0000040001027983 */ /* 0x000ea40000100800 */
[----:B--2---:R-:W-:-:S04]  /*8660*/  IADD3 R0, R2, 0x400, RZ ;  /* 0x0000040002007810 */ /* 0x004fc80007ffe0ff */
[----:B------:R-:W-:-:S13]  /*8670*/  LOP3.LUT P0, RZ, R0, 0x3ff, RZ, 0xc0, !PT ;  /* 0x000003ff00ff7812 */ /* 0x000fda000780c0ff */
[----:B------:R-:W-:Y:S05]  /*8680*/  @!P0 BRA `(.L_x_34) ;  /* 0x0000000000808947 */ /* 0x000fea0003800000 */
[----:B------:R-:W-:Y:S01]  /*8690*/  MOV R0, 0x0 ;  /* 0x0000000000007802 */ /* 0x000fe20000000f00 */
[----:B------:R-:W-:Y:S01]  /*86a0*/  ULDC.64 UR6, c[0x4][0xb8] ;  /* 0x01002e0000067ab9 */ /* 0x000fe20000000a00 */
[----:B------:R-:W-:Y:S01]  /*86b0*/  ULDC.64 UR8, c[0x4][0xc0] ;  /* 0x0100300000087ab9 */ /* 0x000fe20000000a00 */
[----:B------:R-:W-:Y:S01]  /*86c0*/  ULDC.64 UR4, c[0x4][0x10] ;  /* 0x0100040000047ab9 */ /* 0x000fe20000000a00 */
[----:B------:R1:W2:Y:S01]  /*86d0*/  LDC.64 R2, c[0x4][R0] ;  /* 0x0100000000027b82 */ /* 0x0002a20000000a00 */
[----:B------:R-:W-:Y:S01]  /*86e0*/  IMAD.U32 R4, RZ, RZ, UR6 ;  /* 0x00000006ff047e24 */ /* 0x000fe2000f8e00ff */
[----:B------:R-:W-:Y:S01]  /*86f0*/  MOV R6, UR8 ;  /* 0x0000000800067c02 */ /* 0x000fe20008000f00 */
[----:B------:R-:W-:Y:S01]  /*8700*/  IMAD.U32 R5, RZ, RZ, UR7 ;  /* 0x00000007ff057e24 */ /* 0x000fe2000f8e00ff */
[----:B------:R-:W-:Y:S01]  /*8710*/  MOV R11, UR5 ;  /* 0x00000005000b7c02 */ /* 0x000fe20008000f00 */
[----:B------:R-:W-:Y:S01]  /*8720*/  IMAD.U32 R7, RZ, RZ, UR9 ;  /* 0x00000009ff077e24 */ /* 0x000fe2000f8e00ff */
[----:B------:R-:W-:Y:S01]  /*8730*/  MOV R13, RZ ;  /* 0x000000ff000d7202 */ /* 0x000fe20000000f00 */
[----:B------:R-:W-:-:S02]  /*8740*/  IMAD.U32 R10, RZ, RZ, UR4 ;  /* 0x00000004ff0a7e24 */ /* 0x000fc4000f8e00ff */
[----:B------:R-:W-:Y:S02]  /*8750*/  IMAD.MOV.U32 R8, RZ, RZ, 0x70 ;  /* 0x00000070ff087424 */ /* 0x000fe400078e00ff */
[----:B-1----:R-:W-:-:S07]  /*8760*/  IMAD.MOV.U32 R12, RZ, RZ, 0x1 ;  /* 0x00000001ff0c7424 */ /* 0x002fce00078e00ff */
[----:B------:R-:W-:-:S07]  /*8770*/  LEPC R20, `(.L_x_35) ;  /* 0x000000001014794e */ /* 0x000fce0000000000 */
[----:B--2---:R-:W-:Y:S05]  /*8780*/  CALL.ABS.NOINC R2 ;  /* 0x0000000002007343 */ /* 0x004fea0003c00000 */
.L_x_35:
[----:B------:R-:W-:Y:S01]  /*8790*/  MOV R2, 0x0 ;  /* 0x0000000000027802 */ /* 0x000fe20000000f00 */
[----:B------:R-:W-:Y:S01]  /*87a0*/  ULDC.64 UR6, c[0x4][0xb8] ;  /* 0x01002e0000067ab9 */ /* 0x000fe20000000a00 */
[----:B------:R-:W-:Y:S01]  /*87b0*/  ULDC.64 UR8, c[0x4][0xc0] ;  /* 0x0100300000087ab9 */ /* 0x000fe20000000a00 */
[----:B------:R-:W-:Y:S01]  /*87c0*/  ULDC.64 UR4, c[0x4][0x18] ;  /* 0x0100060000047ab9 */ /* 0x000fe20000000a00 */
[----:B------:R-:W-:Y:S01]  /*87d0*/  IMAD.U32 R4, RZ, RZ, UR6 ;  /* 0x00000006ff047e24 */ /* 0x000fe2000f8e00ff */
[----:B------:R-:W-:Y:S01]  /*87e0*/  MOV R6, UR8 ;  /* 0x0000000800067c02 */ /* 0x000fe20008000f00 */
[----:B------:R-:W1:Y:S01]  /*87f0*/  LDC.64 R2, c[0x4][R2] ;  /* 0x0100000002027b82 */ /* 0x000e620000000a00 */
[----:B------:R-:W-:Y:S01]  /*8800*/  IMAD.U32 R5, RZ, RZ, UR7 ;  /* 0x00000007ff057e24 */ /* 0x000fe2000f8e00ff */
[----:B------:R-:W-:Y:S01]  /*8810*/  MOV R11, UR5 ;  /* 0x00000005000b7c02 */ /* 0x000fe20008000f00 */
[----:B------:R-:W-:Y:S01]  /*8820*/  IMAD.U32 R7, RZ, RZ, UR9 ;  /* 0x00000009ff077e24 */ /* 0x000fe2000f8e00ff */
[----:B------:R-:W-:Y:S01]  /*8830*/  MOV R13, RZ ;  /* 0x000000ff000d7202 */ /* 0x000fe20000000f00 */
[----:B------:R-:W-:-:S02]  /*8840*/  IMAD.U32 R10, RZ, RZ, UR4 ;  /* 0x00000004ff0a7e24 */ /* 0x000fc4000f8e00ff */
[----:B------:R-:W-:Y:S02]  /*8850*/  IMAD.MOV.U32 R8, RZ, RZ, 0x70 ;  /* 0x00000070ff087424 */ /* 0x000fe400078e00ff */
[----:B------:R-:W-:-:S07]  /*8860*/  IMAD.MOV.U32 R12, RZ, RZ, 0x1 ;  /* 0x00000001ff0c7424 */ /* 0x000fce00078e00ff */
[----:B------:R-:W-:-:S07]  /*8870*/  LEPC R20, `(.L_x_34) ;  /* 0x000000001014794e */ /* 0x000fce0000000000 */
[----:B-1----:R-:W-:Y:S05]  /*8880*/  CALL.ABS.NOINC R2 ;  /* 0x0000000002007343 */ /* 0x002fea0003c00000 */
.L_x_34:
[----:B------:R-:W2:Y:S01]  /*8890*/  LDL R2, [R1] ;  /* 0x0000000001027983 */ /* 0x000ea20000100800 */
[----:B------:R-:W1:Y:S01]  /*88a0*/  LDC R0, c[0x0][0x428] ;  /* 0x00010a00ff007b82 */ /* 0x000e620000000800 */
[----:B------:R-:W-:Y:S02]  /*88b0*/  ULDC.64 UR4, c[0x0][0x9f8] ;  /* 0x00027e0000047ab9 */ /* 0x000fe40000000a00 */
[----:B------:R-:W3:Y:S01]  /*88c0*/  LDL.LU R6, [R1+0x8] ;  /* 0x0000080001067983 */ /* 0x000ee20000300800 */
[----:B-1----:R-:W-:-:S03]  /*88d0*/  ISETP.NE.AND P1, PT, R0, 0x1, PT ;  /* 0x000000010000780c */ /* 0x002fc60003f25270 */
[----:B------:R-:W4:Y:S01]  /*88e0*/  LDL R5, [R1+0x10] ;  /* 0x0000100001057983 */ /* 0x000f220000100800 */
[----:B------:R-:W-:Y:S01]  /*88f0*/  ISETP.NE.U32.AND P0, PT, RZ, UR4, PT ;  /* 0x00000004ff007c0c */ /* 0x000fe2000bf05070 */
[----:B------:R-:W-:Y:S01]  /*8900*/  ULDC.64 UR6, c[0x0][0x208] ;  /* 0x0000820000067ab9 */ /* 0x000fe20000000a00 */
[----:B------:R-:W-:Y:S01]  /*8910*/  ULDC UR4, c[0x0][0xda8] ;  /* 0x00036a0000047ab9 */ /* 0x000fe20000000800 */
[----:B------:R-:W1:Y:S01]  /*8920*/  S2R R7, SR_TID.X ;  /* 0x0000000000077919 */ /* 0x000e620000002100 */
[----:B------:R-:W-:-:S05]  /*8930*/  ISETP.NE.AND.EX P0, PT, RZ, UR5, PT, P0 ;  /* 0x00000005ff007c0c */ /* 0x000fca000bf05300 */
[----:B------:R-:W2:Y:S08]  /*8940*/  @P1 LDC R0, c[0x0][0x42c] ;  /* 0x00010b00ff001b82 */ /* 0x000eb00000000800 */
[----:B------:R-:W2:Y:S01]  /*8950*/  @P1 LDC R3, c[0x0][0x430] ;  /* 0x00010c00ff031b82 */ /* 0x000ea20000000800 */
[----:B-1----:R-:W-:Y:S01]  /*8960*/  LOP3.LUT R7, R7, 0x1f, RZ, 0xc0, !PT ;  /* 0x0000001f07077812 */ /* 0x002fe200078ec0ff */
[----:B--2---:R-:W-:-:S04]  /*8970*/  @P1 IMAD.HI.U32 R0, R2, R0, RZ ;  /* 0x0000000002001227 */ /* 0x004fc800078e00ff */
[----:B------:R-:W-:Y:S01]  /*8980*/  IMAD.MOV.U32 R4, RZ, RZ, R2 ;  /* 0x000000ffff047224 */ /* 0x000fe200078e0002 */
[----:B------:R-:W-:Y:S01]  /*8990*/  @P1 SHF.R.U32.HI R4, RZ, R3, R0 ;  /* 0x00000003ff041219 */ /* 0x000fe20000011600 */
[----:B------:R-:W-:Y:S01]  /*89a0*/  IMAD.MOV.U32 R0, RZ, RZ, R19 ;  /* 0x000000ffff007224 */ /* 0x000fe200078e0013 */
[----:B------:R-:W1:Y:S02]  /*89b0*/  @P0 LDC.64 R2, c[0x0][0x9f8] ;  /* 0x00027e00ff020b82 */ /* 0x000e640000000a00 */
[----:B-1----:R-:W-:-:S05]  /*89c0*/  @P0 IMAD.WIDE R2, R19, 0x4, R2 ;  /* 0x0000000413020825 */ /* 0x002fca00078e0202 */
[----:B------:R1:W5:Y:S01]  /*89d0*/  @P0 LDG.E R0, desc[UR6][R2.64] ;  /* 0x0000000602000981 */ /* 0x000362000c1e1900 */
[----:B------:R-:W-:Y:S02]  /*89e0*/  ISETP.NE.AND P1, PT, R7, RZ, PT ;  /* 0x000000ff0700720c */ /* 0x000fe40003f25270 */
[----:B---3--:R-:W-:Y:S02]  /*89f0*/  IADD3 R8, -R6, RZ, RZ ;  /* 0x000000ff06087210 */ /* 0x008fe40007ffe1ff */
[----:B------:R-:W-:-:S03]  /*8a00*/  PLOP3.LUT P2, PT, P1, PT, PT, 0x8, 0x0 ;  /* 0x000000000000781c */ /* 0x000fc60000f4e170 */
[----:B----4-:R-:W-:-:S04]  /*8a10*/  IMAD R8, R8, UR4, R5 ;  /* 0x0000000408087c24 */ /* 0x010fc8000f8e0205 */
[----:B------:R-:W-:Y:S02]  /*8a20*/  IMAD.SHL.U32 R8, R8, 0x80, RZ ;  /* 0x0000008008087824 */ /* 0x000fe400078e00ff */
[----:B------:R-:W-:-:S05]  /*8a30*/  VOTEU.ALL UP1, P1 ;  /* 0x00000000003f7886 */ /* 0x000fca0000820000 */
[----:B------:R-:W-:-:S04]  /*8a40*/  @!UP1 UIADD3 UR8, UP0, UR36, 0x270, URZ ;  /* 0x0000027024089890 */ /* 0x000fc8000ff1e03f */
[----:B------:R-:W-:-:S03]  /*8a50*/  @!UP1 UIADD3.X UR9, URZ, UR37, URZ, UP0, !UPT ;  /* 0x000000253f099290 */ /* 0x000fc600087fe43f */
[----:B-1----:R-:W-:-:S09]  /*8a60*/  VOTEU.ALL UP0, P1 ;  /* 0x00000000003f7886 */ /* 0x002fd20000800000 */
.L_x_36:
[----:B------:R-:W2:Y:S01]  /*8a70*/  LDL R2, [R1] ;  /* 0x0000000001027983 */ /* 0x000ea20000100800 */
[----:B------:R-:W-:Y:S02]  /*8a80*/  PLOP3.LUT P0, PT, P0, P2, PT, 0xa2, 0x0 ;  /* 0x000000000000781c */ /* 0x000fe40000705472 */
[----:B------:R-:W-:Y:S01]  /*8a90*/  @P2 R2UR P0, UR7, R19 ;  /* 0x00000000130722ca */ /* 0x000fe20000000000 */
[----:B------:R-:W-:-:S07]  /*8aa0*/  UMOV UR4, URZ ;  /* 0x0000003f00047c82 */ /* 0x000fce0008000000 */
[----:B------:R-:W-:Y:S02]  /*8ab0*/  PLOP3.LUT P0, PT, P0, P2, PT, 0xa2, 0x0 ;  /* 0x000000000000781c */ /* 0x000fe40000705472 */
[----:B--2---:R-:W-:-:S08]  /*8ac0*/  @P2 R2UR.OR P0, UR6, R2 ;  /* 0x00000000020622ca */ /* 0x004fd00000100000 */
[----:B------:R-:W-:Y:S02]  /*8ad0*/  PLOP3.LUT P0, PT, P0, P2, PT, 0xa2, 0x0 ;  /* 0x000000000000781c */ /* 0x000fe40000705472 */
[----:B------:R-:W-:-:S08]  /*8ae0*/  @P2 R2UR.OR P0, UR5, R8 ;  /* 0x00000000080522ca */ /* 0x000fd00000100000 */
[----:B------:R-:W-:-:S05]  /*8af0*/  @P2 PLOP3.LUT P2, PT, P0, PT, PT, 0x80, 0x0 ;  /* 0x000000000000281c */ /* 0x000fca000074f070 */
[----:B------:R1:W-:Y:S08]  /*8b00*/  @!UP0 UTMAPF.L2.4D [UR4], [UR8] ;  /* 0x00000004080085b8 */ /* 0x0003f00008018000 */
[----:B-1----:R-:W-:Y:S05]  /*8b10*/  @P2 BRA.U.ANY `(.L_x_36) ;  /* 0xfffffffd00d42947 */ /* 0x002fea000393ffff */
[----:B------:R-:W-:Y:S01]  /*8b20*/  PLOP3.LUT P2, PT, P1, PT, PT, 0x8, 0x0 ;  /* 0x000000000000781c */ /* 0x000fe20000f4e170 */
[----:B------:R-:W-:Y:S01]  /*8b30*/  VOTEU.ALL UP0, P1 ;  /* 0x00000000003f7886 */ /* 0x000fe20000800000 */
[----:B------:R-:W-:-:S11]  /*8b40*/  UMOV UR4, 0x40 ;  /* 0x0000004000047882 */ /* 0x000fd60000000000 */
.L_x_37:
[----:B------:R-:W2:Y:S01]  /*8b50*/  LDL R2, [R1] ;  /* 0x0000000001027983 */ /* 0x000ea20000100800 */
[----:B------:R-:W-:Y:S02]  /*8b60*/  PLOP3.LUT P0, PT, P0, P2, PT, 0xa2, 0x0 ;  /* 0x000000000000781c */ /* 0x000fe40000705472 */
[----:B------:R-:W-:-:S08]  /*8b70*/  @P2 R2UR P0, UR7, R19 ;  /* 0x00000000130722ca */ /* 0x000fd00000000000 */
        /* <DEDUP_REMOVED lines=10> */
.L_x_38:
        /* <DEDUP_REMOVED lines=10> */
[----:B------:R-:W1:Y:S01]  /*8cc0*/  LDC.64 R2, c[0x0][0x3f8] ;  /* 0x0000fe00ff027b82 */ /* 0x000e620000000a00 */
[----:B------:R-:W-:Y:S01]  /*8cd0*/  UMOV UR4, 0xffffffff ;  /* 0xffffffff00047882 */ /* 0x000fe20000000000 */
[----:B-1----:R-:W-:-:S04]  /*8ce0*/  ISETP.NE.U32.AND P0, PT, R2, RZ, PT ;  /* 0x000000ff0200720c */ /* 0x002fc80003f05070 */
[----:B------:R-:W-:-:S04]  /*8cf0*/  ISETP.NE.AND.EX P0, PT, R3, RZ, PT, P0 ;  /* 0x000000ff0300720c */ /* 0x000fc80003f05300 */
[----:B-----5:R-:W-:Y:S01]  /*8d00*/  SEL R5, R0, RZ, !P0 ;  /* 0x000000ff00057207 */ /* 0x020fe20004000000 */
[----:B------:R-:W-:Y:S08]  /*8d10*/  BRA.DIV UR4, `(.L_x_39) ;  /* 0x0000002604f47947 */ /* 0x000ff0000b800000 */
.L_x_92:
[----:B------:R-:W2:Y:S01]  /*8d20*/  LDL R6, [R1+0xc] ;  /* 0x00000c0001067983 */ /* 0x000ea20000100800 */
[----:B------:R-:W-:Y:S01]  /*8d30*/  UMOV UR4, 0xffffffff ;  /* 0xffffffff00047882 */ /* 0x000fe20000000000 */
[----:B------:R-:W-:Y:S01]  /*8d40*/  SHF.R.S32.HI R11, RZ, 0x1f, R0 ;  /* 0x0000001fff0b7819 */ /* 0x000fe20000011400 */
[----:B--2---:R-:W-:Y:S01]  /*8d50*/  VIADD R10, R6, 0xffffffff ;  /* 0xffffffff060a7836 */ /* 0x004fe20000000000 */
[----:B------:R-:W-:Y:S06]  /*8d60*/  BRA.DIV UR4, `(.L_x_40) ;  /* 0x0000002a04147947 */ /* 0x000fec000b800000 */
[----:B------:R-:W-:-:S13]  /*8d70*/  ELECT P6, URZ, PT ;  /* 0x00000000003f782f */ /* 0x000fda00038c0000 */
.L_x_95:
[----:B------:R-:W-:Y:S05]  /*8d80*/  @!P6 BRA `(.L_x_41) ;  /* 0x000000040018e947 */ /* 0x000fea0003800000 */
[----:B------:R-:W-:Y:S01]  /*8d90*/  MOV R18, R10 ;  /* 0x0000000a00127202 */ /* 0x000fe20000000f00 */
[----:B------:R-:W-:Y:S01]  /*8da0*/  IMAD.MOV.U32 R5, RZ, RZ, R0 ;  /* 0x000000ffff057224 */ /* 0x000fe200078e0000 */
[----:B------:R-:W-:Y:S06]  /*8db0*/  @!P0 BRA `(.L_x_42) ;  /* 0x00000000004c8947 */ /* 0x000fec0003800000 */
[----:B------:R-:W1:Y:S01]  /*8dc0*/  LDC R9, c[0x0][0x41c] ;  /* 0x00010700ff097b82 */ /* 0x000e620000000800 */
[----:B------:R-:W-:Y:S01]  /*8dd0*/  IMAD.MOV.U32 R5, RZ, RZ, R10 ;  /* 0x000000ffff057224 */ /* 0x000fe200078e000a */
[----:B------:R-:W-:Y:S01]  /*8de0*/  ULDC.64 UR4, c[0x0][0x408] ;  /* 0x0001020000047ab9 */ /* 0x000fe20000000a00 */
[----:B------:R-:W-:Y:S01]  /*8df0*/  ULDC.64 UR6, c[0x0][0x208] ;  /* 0x0000820000067ab9 */ /* 0x000fe20000000a00 */
[----:B-1----:R-:W-:-:S13]  /*8e00*/  ISETP.NE.AND P1, PT, R9, 0x1, PT ;  /* 0x000000010900780c */ /* 0x002fda0003f25270 */
[----:B------:R-:W1:Y:S02]  /*8e10*/  @P1 LDC.64 R6, c[0x0][0x420] ;  /* 0x00010800ff061b82 */ /* 0x000e640000000a00 */
[----:B-1----:R-:W-:-:S05]  /*8e20*/  @P1 IMAD.HI.U32 R6, R10, R6, RZ ;  /* 0x000000060a061227 */ /* 0x002fca00078e00ff */
[----:B------:R-:W-:Y:S01]  /*8e30*/  @P1 SHF.R.U32.HI R5, RZ, R7, R6 ;  /* 0x00000007ff051219 */ /* 0x000fe20000011606 */
[----:B------:R-:W-:-:S03]  /*8e40*/  IMAD R6, R11, UR4, RZ ;  /* 0x000000040b067c24 */ /* 0x000fc6000f8e02ff */
[----:B------:R-:W-:Y:S02]  /*8e50*/  IADD3 R18, -R5, RZ, RZ ;  /* 0x000000ff05127210 */ /* 0x000fe40007ffe1ff */
[----:B------:R-:W-:-:S03]  /*8e60*/  SHF.R.S32.HI R7, RZ, 0x1f, R5 ;  /* 0x0000001fff077819 */ /* 0x000fc60000011405 */
[----:B------:R-:W-:Y:S02]  /*8e70*/  IMAD R18, R9, R18, R10 ;  /* 0x0000001209127224 */ /* 0x000fe400078e020a */
[----:B------:R-:W-:Y:S02]  /*8e80*/  IMAD R9, R0, UR5, R6 ;  /* 0x0000000500097c24 */ /* 0x000fe4000f8e0206 */
[----:B------:R-:W-:-:S04]  /*8e90*/  IMAD.MOV.U32 R6, RZ, RZ, R5 ;  /* 0x000000ffff067224 */ /* 0x000fc800078e0005 */
[----:B------:R-:W-:-:S04]  /*8ea0*/  IMAD.WIDE.U32 R6, R0, UR4, R6 ;  /* 0x0000000400067c25 */ /* 0x000fc8000f8e0006 */
[----:B------:R-:W-:Y:S01]  /*8eb0*/  IMAD.IADD R5, R7, 0x1, R9 ;  /* 0x0000000107057824 */ /* 0x000fe200078e0209 */
[----:B------:R-:W-:-:S04]  /*8ec0*/  LEA R12, P1, R6, R2, 0x2 ;  /* 0x00000002060c7211 */ /* 0x000fc800078210ff */
[----:B------:R-:W-:-:S05]  /*8ed0*/  LEA.HI.X R13, R6, R3, R5, 0x2, P1 ;  /* 0x00000003060d7211 */ /* 0x000fca00008f1405 */
[----:B------:R1:W5:Y:S04]  /*8ee0*/  LDG.E R5, desc[UR6][R12.64] ;  /* 0x000000060c057981 */ /* 0x000368000c1e1900 */
.L_x_42:
[----:B------:R-:W2:Y:S01]  /*8ef0*/  S2R R7, SR_CgaCtaId ;  /* 0x0000000000077919 */ /* 0x000ea20000008800 */
[----:B------:R-:W-:-:S04]  /*8f00*/  MOV R6, 0x400 ;  /* 0x0000040000067802 */ /* 0x000fc80000000f00 */
[----:B--2---:R-:W-:Y:S02]  /*8f10*/  LEA R6, R7, R6, 0x18 ;  /* 0x0000000607067211 */ /* 0x004fe400078ec0ff */
[----:B------:R-:W-:Y:S02]  /*8f20*/  SHF.L.U32 R7, R17, 0x1f, RZ ;  /* 0x0000001f11077819 */ /* 0x000fe400000006ff */
[----:B------:R-:W-:-:S04]  /*8f30*/  LEA R6, R16, R6, 0x3 ;  /* 0x0000000610067211 */ /* 0x000fc800078e18ff */
[----:B------:R-:W2:Y:S02]  /*8f40*/  SYNCS.PHASECHK.TRANS64.TRYWAIT P1, [R6+URZ+0x34840], R7 ;  /* 0x03484007060075a7 */ /* 0x000ea4000802017f */
[----:B--2---:R-:W-:Y:S05]  /*8f50*/  @!P1 BRA `(.L_x_43) ;  /* 0x0000002400b89947 */ /* 0x004fea0003800000 */
.L_x_96:
[----:B------:R-:W3:Y:S02]  /*8f60*/  S2R R9, SR_TID.X ;  /* 0x0000000000097919 */ /* 0x000ee40000002100 */
[----:B---3--:R-:W-:-:S04]  /*8f70*/  LOP3.LUT R9, R9, 0x7f, RZ, 0xc0, !PT ;  /* 0x0000007f09097812 */ /* 0x008fc800078ec0ff */
[----:B------:R-:W-:-:S13]  /*8f80*/  ISETP.NE.AND P1, PT, R9, RZ, PT ;  /* 0x000000ff0900720c */ /* 0x000fda0003f25270 */
[----:B------:R-:W-:Y:S05]  /*8f90*/  @P1 BRA `(.L_x_44) ;  /* 0x00000000001c1947 */ /* 0x000fea0003800000 */
[----:B------:R-:W3:Y:S01]  /*8fa0*/  S2R R9, SR_TID.X ;  /* 0x0000000000097919 */ /* 0x000ee20000002100 */
[----:B--2---:R-:W-:-:S04]  /*8fb0*/  IMAD.MOV.U32 R7, RZ, RZ, 0xc000 ;  /* 0x0000c000ff077424 */ /* 0x004fc800078e00ff */
[----:B------:R4:W-:Y:S01]  /*8fc0*/  SYNCS.ARRIVE.TRANS64 RZ, [R6+URZ+0x34830], R7 ;  /* 0x0348300706ff79a7 */ /* 0x0009e2000800003f */
[----:B---3--:R-:W-:-:S04]  /*8fd0*/  LOP3.LUT R9, R9, 0x1f, RZ, 0xc0, !PT ;  /* 0x0000001f09097812 */ /* 0x008fc800078ec0ff */
[----:B------:R-:W-:-:S13]  /*8fe0*/  ISETP.NE.AND P1, PT, R9, RZ, PT ;  /* 0x000000ff0900720c */ /* 0x000fda0003f25270 */
[----:B----4-:R-:W-:Y:S05]  /*8ff0*/  @!P1 BRA `(.L_x_44) ;  /* 0x0000000000049947 */ /* 0x010fea0003800000 */
[----:B------:R-:W-:Y:S01]  /*9000*/  BPT.TRAP 0x1 ;  /* 0x000000040000795c */ /* 0x000fe20000300000 */
.L_x_44:
[----:B------:R-:W3:Y:S01]  /*9010*/  S2R R9, SR_CgaCtaId ;  /* 0x0000000000097919 */ /* 0x000ee20000008800 */
[----:B--2---:R-:W-:Y:S01]  /*9020*/  MOV R7, 0x400 ;  /* 0x0000040000077802 */ /* 0x004fe20000000f00 */
[----:B------:R-:W-:Y:S01]  /*9030*/  UIADD3 UR4, UP0, UR36, 0x370, URZ ;  /* 0x0000037024047890 */ /* 0x000fe2000ff1e03f */
[----:B------:R-:W-:Y:S01]  /*9040*/  R2UR UR9, R6 ;  /* 0x00000000060972ca */ /* 0x000fe200000e0000 */
[----:B------:R-:W-:Y:S01]  /*9050*/  UMOV UR10, URZ ;  /* 0x0000003f000a7c82 */ /* 0x000fe20008000000 */
[----:B------:R-:W-:Y:S01]  /*9060*/  R2UR UR11, R18 ;  /* 0x00000000120b72ca */ /* 0x000fe200000e0000 */
[----:B------:R-:W-:Y:S01]  /*9070*/  UIADD3.X UR5, URZ, UR37, URZ, UP0, !UPT ;  /* 0x000000253f057290 */ /* 0x000fe200087fe43f */
[----:B------:R-:W-:Y:S01]  /*9080*/  R2UR UR12, R4 ;  /* 0x00000000040c72ca */ /* 0x000fe200000e0000 */
[----:B------:R-:W-:Y:S01]  /*9090*/  UMOV UR6, 0x0 ;  /* 0x0000000000067882 */ /* 0x000fe20000000000 */
[----:B-----5:R-:W-:Y:S01]  /*90a0*/  R2UR UR13, R5 ;  /* 0x00000000050d72ca */ /* 0x020fe200000e0000 */
[----:B------:R-:W-:Y:S01]  /*90b0*/  UMOV UR7, 0x14f00000 ;  /* 0x14f0000000077882 */ /* 0x000fe20000000000 */
[----:B------:R-:W-:-:S05]  /*90c0*/  UMOV UR16, 0x40 ;  /* 0x0000004000107882 */ /* 0x000fca0000000000 */
[----:B------:R-:W-:Y:S02]  /*90d0*/  UIADD3 UR9, UR9, 0x34830, URZ ;  /* 0x0003483009097890 */ /* 0x000fe4000fffe03f */
[----:B------:R-:W-:Y:S01]  /*90e0*/  USHF.L.U32 UR11, UR11, 0x7, URZ ;  /* 0x000000070b0b7899 */ /* 0x000fe2000800063f */
[----:B---3--:R-:W-:-:S05]  /*90f0*/  LEA R7, R9, R7, 0x18 ;  /* 0x0000000709077211 */ /* 0x008fca00078ec0ff */
[----:B------:R-:W-:-:S05]  /*9100*/  IMAD R6, R16, 0xc000, R7 ;  /* 0x0000c00010067824 */ /* 0x000fca00078e0207 */
[----:B------:R-:W-:-:S13]  /*9110*/  R2UR UR8, R6 ;  /* 0x00000000060872ca */ /* 0x000fda00000e0000 */
[----:B------:R-:W-:Y:S02]  /*9120*/  UIADD3 UR14, UR8, 0x1c400, URZ ;  /* 0x0001c400080e7890 */ /* 0x000fe4000fffe03f */
[----:B------:R-:W-:Y:S02]  /*9130*/  UIADD3 UR15, UR8, 0x20400, URZ ;  /* 0x00020400080f7890 */ /* 0x000fe4000fffe03f */
[----:B------:R-:W-:-:S03]  /*9140*/  UIADD3 UR17, UR8, 0x24400, URZ ;  /* 0x0002440008117890 */ /* 0x000fc6000fffe03f */
[----:B------:R-:W-:Y:S01]  /*9150*/  UMOV UR8, UR14 ;  /* 0x0000000e00087c82 */ /* 0x000fe20008000000 */
[----:B------:R-:W-:Y:S01]  /*9160*/  UMOV UR14, 0x80 ;  /* 0x00000080000e7882 */ /* 0x000fe20000000000 */
[----:B------:R2:W-:Y:S02]  /*9170*/  UTMALDG.4D [UR8], [UR4], desc[UR6] ;  /* 0x00000608040075b4 */ /* 0x0005e40008019000 */
[----:B--2---:R-:W-:Y:S01]  /*9180*/  UMOV UR8, UR15 ;  /* 0x0000000f00087c82 */ /* 0x004fe20008000000 */
[----:B------:R-:W-:Y:S02]  /*9190*/  UMOV UR10, UR16 ;  /* 0x00000010000a7c82 */ /* 0x000fe40008000000 */
[----:B------:R2:W-:Y:S02]  /*91a0*/  UTMALDG.4D [UR8], [UR4], desc[UR6] ;  /* 0x00000608040075b4 */ /* 0x0005e40008019000 */
[----:B--2---:R-:W-:Y:S01]  /*91b0*/  UMOV UR8, UR17 ;  /* 0x0000001100087c82 */ /* 0x004fe20008000000 */
[----:B------:R-:W-:-:S02]  /*91c0*/  UMOV UR10, UR14 ;  /* 0x0000000e000a7c82 */ /* 0x000fc40008000000 */
[----:B------:R2:W-:Y:S02]  /*91d0*/  UTMALDG.4D [UR8], [UR4], desc[UR6] ;  /* 0x00000608040075b4 */ /* 0x0005e40008019000 */
[----:B--2---:R-:W-:Y:S01]  /*91e0*/  NOP ;  /* 0x0000000000007918 */ /* 0x004fe20000000000 */
.L_x_41:
[----:B------:R-:W2:Y:S04]  /*91f0*/  LDL.LU R14, [R1] ;  /* 0x00000000010e7983 */ /* 0x000ea80000300800 */
[----:B-1----:R-:W3:Y:S01]  /*9200*/  LDL R13, [R1+0x18] ;  /* 0x00001800010d7983 */ /* 0x002ee20000100800 */
[----:B------:R-:W-:-:S03]  /*9210*/  MOV R9, 0x400 ;  /* 0x0000040000097802 */ /* 0x000fc60000000f00 */
[----:B------:R-:W4:Y:S01]  /*9220*/  LDL.LU R7, [R1+0x14] ;  /* 0x0000140001077983 */ /* 0x000f220000300800 */
[----:B------:R-:W1:Y:S01]  /*9230*/  S2R R12, SR_CgaCtaId ;  /* 0x00000000000c7919 */ /* 0x000e620000008800 */
[----:B------:R-:W-:Y:S05]  /*9240*/  WARPSYNC.ALL ;  /* 0x0000000000007948 */ /* 0x000fea0003800000 */
[----:B------:R-:W-:-:S13]  /*9250*/  ELECT P1, URZ, PT ;  /* 0x00000000003f782f */ /* 0x000fda0003820000 */
[----:B------:R-:W-:Y:S01]  /*9260*/  @P1 R2UR UR13, R19 ;  /* 0x00000000130d12ca */ /* 0x000fe200000e0000 */
[----:B------:R-:W-:Y:S01]  /*9270*/  UIADD3 UR4, UP0, UR36, 0x270, URZ ;  /* 0x0000027024047890 */ /* 0x000fe2000ff1e03f */
[----:B------:R-:W-:-:S03]  /*9280*/  @P1 R2UR UR11, R8 ;  /* 0x00000000080b12ca */ /* 0x000fc600000e0000 */
[----:B------:R-:W-:Y:S01]  /*9290*/  UIADD3.X UR5, URZ, UR37, URZ, UP0, !UPT ;  /* 0x000000253f057290 */ /* 0x000fe200087fe43f */
[----:B-1----:R-:W-:-:S04]  /*92a0*/  LEA R9, R12, R9, 0x18 ;  /* 0x000000090c097211 */ /* 0x002fc800078ec0ff */
[----:B------:R-:W-:Y:S01]  /*92b0*/  R2UR UR24, R9 ;  /* 0x00000000091872ca */ /* 0x000fe200000e0000 */
[----:B------:R-:W-:Y:S01]  /*92c0*/  @P1 IMAD.MOV.U32 R6, RZ, RZ, 0xc000 ;  /* 0x0000c000ff061424 */ /* 0x000fe200078e00ff */
[----:B------:R-:W-:Y:S01]  /*92d0*/  BAR.SYNC.DEFER_BLOCKING 0x8, 0x120 ;  /* 0x0204800000007b1d */ /* 0x000fe20000010000 */
[----:B------:R-:W-:-:S10]  /*92e0*/  @P1 R2UR UR21, R19 ;  /* 0x00000000131512ca */ /* 0x000fd400000e0000 */
[----:B------:R-:W-:Y:S02]  /*92f0*/  UIADD3 UR8, UR24, 0x10400, URZ ;  /* 0x0001040018087890 */ /* 0x000fe4000fffe03f */
[----:B------:R-:W-:Y:S01]  /*9300*/  UIADD3 UR9, UR24, 0x34800, URZ ;  /* 0x0003480018097890 */ /* 0x000fe2000fffe03f */
[----:B------:R-:W-:Y:S01]  /*9310*/  UMOV UR6, 0x0 ;  /* 0x0000000000067882 */ /* 0x000fe20000000000 */
[----:B------:R-:W-:Y:S01]  /*9320*/  UMOV UR7, 0x12f00000 ;  /* 0x12f0000000077882 */ /* 0x000fe20000000000 */
[----:B------:R-:W-:Y:S01]  /*9330*/  UMOV UR10, URZ ;  /* 0x0000003f000a7c82 */ /* 0x000fe20008000000 */
[----:B------:R-:W-:Y:S01]  /*9340*/  @P1 R2UR UR19, R8 ;  /* 0x00000000081312ca */ /* 0x000fe200000e0000 */
[----:B------:R-:W-:Y:S01]  /*9350*/  UIADD3 UR16, UR24, 0x14400, URZ ;  /* 0x0001440018107890 */ /* 0x000fe2000fffe03f */
[----:B------:R3:W-:Y:S01]  /*9360*/  @P1 SYNCS.ARRIVE.TRANS64 RZ, [R9+URZ+0x34800], R6 ;  /* 0x0348000609ff19a7 */ /* 0x0007e2000800003f */
[----:B------:R-:W-:Y:S01]  /*9370*/  UMOV UR14, 0x0 ;  /* 0x00000000000e7882 */ /* 0x000fe20000000000 */
[----:B------:R-:W-:Y:S01]  /*9380*/  UMOV UR15, 0x12f00000 ;  /* 0x12f00000000f7882 */ /* 0x000fe20000000000 */
[----:B------:R-:W-:Y:S01]  /*9390*/  UMOV UR18, 0x40 ;  /* 0x0000004000127882 */ /* 0x000fe20000000000 */
[----:B------:R-:W-:Y:S01]  /*93a0*/  UMOV UR17, UR9 ;  /* 0x0000000900117c82 */ /* 0x000fe20008000000 */
[----:B------:R-:W-:Y:S01]  /*93b0*/  UMOV UR22, 0x0 ;  /* 0x0000000000167882 */ /* 0x000fe20000000000 */
[----:B------:R-:W-:Y:S01]  /*93c0*/  UMOV UR23, 0x12f00000 ;  /* 0x12f0000000177882 */ /* 0x000fe20000000000 */
[----:B------:R-:W-:Y:S01]  /*93d0*/  BSSY B0, `(.L_x_45) ;  /* 0x0000010000007945 */ /* 0x000fe20003800000 */
[----:B--2---:R-:W-:-:S02]  /*93e0*/  @P1 R2UR UR12, R14 ;  /* 0x000000000e0c12ca */ /* 0x004fc400000e0000 */
[----:B------:R-:W-:Y:S02]  /*93f0*/  @P1 R2UR UR20, R14 ;  /* 0x000000000e1412ca */ /* 0x000fe400000e0000 */
[----:B---3--:R-:W-:-:S09]  /*9400*/  LOP3.LUT R6, R13, 0x1, RZ, 0xc, !PT ;  /* 0x000000010d067812 */ /* 0x008fd200078e0cff */
[----:B------:R1:W-:Y:S01]  /*9410*/  UTMALDG.4D [UR8], [UR4], desc[UR6] ;  /* 0x00000608040075b4 */ /* 0x0003e20008019000 */
[----:B------:R-:W-:Y:S01]  /*9420*/  SHF.L.U32 R6, R6, 0x1f, RZ ;  /* 0x0000001f06067819 */ /* 0x000fe200000006ff */
[----:B------:R2:W-:Y:S01]  /*9430*/  UTMALDG.4D [UR16], [UR4], desc[UR14] ;  /* 0x00000e10040075b4 */ /* 0x0005e20008019000 */
[----:B-1----:R-:W-:Y:S02]  /*9440*/  @P1 R2UR UR13, R19 ;  /* 0x00000000130d12ca */ /* 0x002fe400000e0000 */
[----:B------:R-:W-:Y:S02]  /*9450*/  @P1 R2UR UR12, R14 ;  /* 0x000000000e0c12ca */ /* 0x000fe400000e0000 */
[----:B------:R-:W-:Y:S01]  /*9460*/  @P1 R2UR UR11, R8 ;  /* 0x00000000080b12ca */ /* 0x000fe200000e0000 */
[----:B------:R-:W-:Y:S01]  /*9470*/  UIADD3 UR8, UR24, 0x18400, URZ ;  /* 0x0001840018087890 */ /* 0x000fe2000fffe03f */
[----:B------:R-:W-:-:S11]  /*9480*/  UMOV UR10, 0x80 ;  /* 0x00000080000a7882 */ /* 0x000fd60000000000 */
[----:B------:R2:W-:Y:S01]  /*9490*/  UTMALDG.4D [UR8], [UR4], desc[UR22] ;  /* 0x00001608040075b4 */ /* 0x0005e20008019000 */
[----:B------:R-:W1:Y:S01]  /*94a0*/  SYNCS.PHASECHK.TRANS64.TRYWAIT P1, [R9+URZ+0x34820], R6 ;  /* 0x03482006090075a7 */ /* 0x000e62000802017f */
[----:B----4-:R-:W-:Y:S01]  /*94b0*/  ISETP.GE.AND P2, PT, R7, 0x81, PT ;  /* 0x000000810700780c */ /* 0x010fe20003f46270 */
[----:B-12---:R-:W-:-:S12]  /*94c0*/  @!P1 BRA `(.L_x_46) ;  /* 0x0000002000709947 */ /* 0x006fd80003800000 */
.L_x_97:
[----:B------:R-:W-:Y:S05]  /*94d0*/  BSYNC B0 ;  /* 0x0000000000007941 */ /* 0x000fea0003800000 */
.L_x_45:
[----:B------:R-:W-:Y:S05]  /*94e0*/  @!P2 BRA `(.L_x_47) ;  /* 0x0000001400c8a947 */ /* 0x000fea0003800000 */
[----:B-1----:R-:W2:Y:S01]  /*94f0*/  LDL R7, [R1+0xc] ;  /* 0x00000c0001077983 */ /* 0x002ea20000100800 */
[----:B------:R-:W-:Y:S01]  /*9500*/  IMAD.MOV.U32 R6, RZ, RZ, 0x1 ;  /* 0x00000001ff067424 */ /* 0x000fe200078e00ff */
[----:B--2---:R-:W-:-:S04]  /*9510*/  IADD3 R13, -R7, RZ, RZ ;  /* 0x000000ff070d7210 */ /* 0x004fc80007ffe1ff */
[----:B------:R-:W-:-:S05]  /*9520*/  VIADDMNMX R13, R13, R6, 0xffffffff, !PT ;  /* 0xffffffff0d0d7446 */ /* 0x000fca0007800106 */
[----:B------:R-:W-:-:S05]  /*9530*/  IMAD.IADD R6, R7, 0x1, R13 ;  /* 0x0000000107067824 */ /* 0x000fca00078e020d */
[----:B------:R-:W-:-:S04]  /*9540*/  LOP3.LUT R6, R6, 0x1, RZ, 0xc0, !PT ;  /* 0x0000000106067812 */ /* 0x000fc800078ec0ff */
[----:B------:R-:W-:Y:S02]  /*9550*/  ISETP.NE.U32.AND P1, PT, R6, 0x1, PT ;  /* 0x000000010600780c */ /* 0x000fe40003f25070 */
[----:B------:R-:W-:-:S11]  /*9560*/  IADD3 R6, R7, -0x2, RZ ;  /* 0xfffffffe07067810 */ /* 0x000fd60007ffe0ff */
[----:B------:R-:W-:Y:S05]  /*9570*/  @P1 BRA `(.L_x_48) ;  /* 0x0000000400e81947 */ /* 0x000fea0003800000 */
[----:B------:R-:W-:Y:S01]  /*9580*/  VIADD R7, R16, 0x1 ;  /* 0x0000000110077836 */ /* 0x000fe20000000000 */
[----:B------:R-:W-:Y:S04]  /*9590*/  BSSY B0, `(.L_x_49) ;  /* 0x0000074000007945 */ /* 0x000fe80003800000 */
[----:B------:R-:W-:-:S04]  /*95a0*/  ISETP.NE.AND P1, PT, R7, 0x2, PT ;  /* 0x000000020700780c */ /* 0x000fc80003f25270 */
[----:B------:R-:W-:Y:S02]  /*95b0*/  SEL R12, RZ, 0x1, P1 ;  /* 0x00000001ff0c7807 */ /* 0x000fe40000800000 */
[----:B------:R-:W-:Y:S02]  /*95c0*/  SEL R7, R7, RZ, P1 ;  /* 0x000000ff07077207 */ /* 0x000fe40000800000 */
[----:B------:R-:W-:Y:S01]  /*95d0*/  LOP3.LUT R12, R17, R12, RZ, 0x3c, !PT ;  /* 0x0000000c110c7212 */ /* 0x000fe200078e3cff */
[----:B------:R-:W-:Y:S06]  /*95e0*/  @!P6 BRA `(.L_x_50) ;  /* 0x0000000400b8e947 */ /* 0x000fec0003800000 */
[----:B------:R-:W-:Y:S01]  /*95f0*/  IMAD.MOV.U32 R8, RZ, RZ, R5 ;  /* 0x000000ffff087224 */ /* 0x000fe200078e0005 */
[----:B------:R-:W-:Y:S06]  /*9600*/  @!P0 BRA `(.L_x_51) ;  /* 0x0000000000488947 */ /* 0x000fec0003800000 */
[----:B------:R-:W1:Y:S01]  /*9610*/  LDC R15, c[0x0][0x41c] ;  /* 0x00010700ff0f7b82 */ /* 0x000e620000000800 */
[----:B------:R-:W-:Y:S01]  /*9620*/  ULDC.64 UR4, c[0x0][0x408] ;  /* 0x0001020000047ab9 */ /* 0x000fe20000000a00 */
[----:B------:R-:W-:Y:S01]  /*9630*/  ULDC.64 UR6, c[0x0][0x208] ;  /* 0x0000820000067ab9 */ /* 0x000fe20000000a00 */
[----:B-1----:R-:W-:-:S13]  /*9640*/  ISETP.NE.AND P1, PT, R15, 0x1, PT ;  /* 0x000000010f00780c */ /* 0x002fda0003f25270 */
[----:B------:R-:W1:Y:S02]  /*9650*/  @P1 LDC.64 R8, c[0x0][0x420] ;  /* 0x00010800ff081b82 */ /* 0x000e640000000a00 */
[----:B-1----:R-:W-:Y:S01]  /*9660*/  @P1 IMAD.HI.U32 R14, R6, R8, RZ ;  /* 0x00000008060e1227 */ /* 0x002fe200078e00ff */
[----:B------:R-:W-:-:S04]  /*9670*/  MOV R8, R6 ;  /* 0x0000000600087202 */ /* 0x000fc80000000f00 */
[----:B------:R-:W-:Y:S01]  /*9680*/  @P1 SHF.R.U32.HI R8, RZ, R9, R14 ;  /* 0x00000009ff081219 */ /* 0x000fe2000001160e */
[----:B------:R-:W-:-:S04]  /*9690*/  IMAD R14, R11, UR4, RZ ;  /* 0x000000040b0e7c24 */ /* 0x000fc8000f8e02ff */
[----:B------:R-:W-:Y:S02]  /*96a0*/  IMAD.MOV R9, RZ, RZ, -R8 ;  /* 0x000000ffff097224 */ /* 0x000fe400078e0a08 */
[----:B------:R-:W-:Y:S02]  /*96b0*/  IMAD R14, R0, UR5, R14 ;  /* 0x00000005000e7c24 */ /* 0x000fe4000f8e020e */
[----:B------:R-:W-:Y:S01]  /*96c0*/  IMAD R6, R15, R9, R6 ;  /* 0x000000090f067224 */ /* 0x000fe200078e0206 */
[----:B------:R-:W-:-:S03]  /*96d0*/  SHF.R.S32.HI R9, RZ, 0x1f, R8 ;  /* 0x0000001fff097819 */ /* 0x000fc60000011408 */
[----:B------:R-:W-:-:S04]  /*96e0*/  IMAD.WIDE.U32 R8, R0, UR4, R8 ;  /* 0x0000000400087c25 */ /* 0x000fc8000f8e0008 */
[----:B------:R-:W-:Y:S01]  /*96f0*/  IMAD.IADD R9, R14, 0x1, R9 ;  /* 0x000000010e097824 */ /* 0x000fe200078e0209 */
[----:B------:R-:W-:-:S04]  /*9700*/  LEA R2, P1, R8, R2, 0x2 ;  /* 0x0000000208027211 */ /* 0x000fc800078210ff */
[----:B------:R-:W-:-:S05]  /*9710*/  LEA.HI.X R3, R8, R3, R9, 0x2, P1 ;  /* 0x0000000308037211 */ /* 0x000fca00008f1409 */
[----:B------:R1:W5:Y:S04]  /*9720*/  LDG.E R8, desc[UR6][R2.64] ;  /* 0x0000000602087981 */ /* 0x000368000c1e1900 */
.L_x_51:
[----:B-1----:R-:W1:Y:S01]  /*9730*/  S2R R3, SR_CgaCtaId ;  /* 0x0000000000037919 */ /* 0x002e620000008800 */
[----:B------:R-:W-:-:S04]  /*9740*/  MOV R2, 0x400 ;  /* 0x0000040000027802 */ /* 0x000fc80000000f00 */
[----:B-1----:R-:W-:Y:S02]  /*9750*/  LEA R2, R3, R2, 0x18 ;  /* 0x0000000203027211 */ /* 0x002fe400078ec0ff */
[----:B------:R-:W-:Y:S02]  /*9760*/  SHF.L.U32 R3, R12, 0x1f, RZ ;  /* 0x0000001f0c037819 */ /* 0x000fe400000006ff */
[----:B------:R-:W-:-:S04]  /*9770*/  LEA R2, R7, R2, 0x3 ;  /* 0x0000000207027211 */ /* 0x000fc800078e18ff */
[----:B------:R-:W1:Y:S02]  /*9780*/  SYNCS.PHASECHK.TRANS64.TRYWAIT P1, [R2+URZ+0x34840], R3 ;  /* 0x03484003020075a7 */ /* 0x000e64000802017f */
[----:B-1----:R-:W-:Y:S05]  /*9790*/  @!P1 BRA `(.L_x_52) ;  /* 0x0000001c00dc9947 */ /* 0x002fea0003800000 */
.L_x_98:
[----:B------:R-:W2:Y:S02]  /*97a0*/  S2R R9, SR_TID.X ;  /* 0x0000000000097919 */ /* 0x000ea40000002100 */
[----:B--2---:R-:W-:-:S04]  /*97b0*/  LOP3.LUT R9, R9, 0x7f, RZ, 0xc0, !PT ;  /* 0x0000007f09097812 */ /* 0x004fc800078ec0ff */
[----:B------:R-:W-:-:S13]  /*97c0*/  ISETP.NE.AND P2, PT, R9, RZ, PT ;  /* 0x000000ff0900720c */ /* 0x000fda0003f45270 */
[----:B------:R-:W-:Y:S05]  /*97d0*/  @P2 BRA `(.L_x_53) ;  /* 0x00000000001c2947 */ /* 0x000fea0003800000 */
[----:B------:R-:W2:Y:S01]  /*97e0*/  S2R R9, SR_TID.X ;  /* 0x0000000000097919 */ /* 0x000ea20000002100 */
[----:B-1----:R-:W-:-:S04]  /*97f0*/  IMAD.MOV.U32 R3, RZ, RZ, 0xc000 ;  /* 0x0000c000ff037424 */ /* 0x002fc800078e00ff */
[----:B------:R3:W-:Y:S01]  /*9800*/  SYNCS.ARRIVE.TRANS64 RZ, [R2+URZ+0x34830], R3 ;  /* 0x0348300302ff79a7 */ /* 0x0007e2000800003f */
[----:B--2---:R-:W-:-:S04]  /*9810*/  LOP3.LUT R9, R9, 0x1f, RZ, 0xc0, !PT ;  /* 0x0000001f09097812 */ /* 0x004fc800078ec0ff */
[----:B------:R-:W-:-:S13]  /*9820*/  ISETP.NE.AND P1, PT, R9, RZ, PT ;  /* 0x000000ff0900720c */ /* 0x000fda0003f25270 */
[----:B---3--:R-:W-:Y:S05]  /*9830*/  @!P1 BRA `(.L_x_53) ;  /* 0x0000000000049947 */ /* 0x008fea0003800000 */
[----:B------:R-:W-:Y:S01]  /*9840*/  BPT.TRAP 0x1 ;  /* 0x000000040000795c */ /* 0x000fe20000300000 */
.L_x_53:
[----:B------:R-:W2:Y:S01]  /*9850*/  S2R R14, SR_CgaCtaId ;  /* 0x00000000000e7919 */ /* 0x000ea20000008800 */
[----:B------:R-:W-:Y:S01]  /*9860*/  MOV R9, 0x400 ;  /* 0x0000040000097802 */ /* 0x000fe20000000f00 */
        /* <DEDUP_REMOVED lines=9> */
[----:B------:R-:W-:Y:S01]  /*9900*/  UMOV UR17, 0x40 ;  /* 0x0000004000117882 */ /* 0x000fe20000000000 */
[----:B------:R-:W-:Y:S01]  /*9910*/  UMOV UR16, 0x80 ;  /* 0x0000008000107882 */ /* 0x000fe20000000000 */
[----:B-1----:R-:W-:-:S03]  /*9920*/  SHF.L.U32 R3, R17, 0x1f, RZ ;  /* 0x0000001f11037819 */ /* 0x002fc600000006ff */
[----:B------:R-:W-:Y:S02]  /*9930*/  UIADD3 UR9, UR9, 0x34830, URZ ;  /* 0x0003483009097890 */ /* 0x000fe4000fffe03f */
[----:B------:R-:W-:Y:S01]  /*9940*/  USHF.L.U32 UR11, UR11, 0x7, URZ ;  /* 0x000000070b0b7899 */ /* 0x000fe2000800063f */
[----:B--2---:R-:W-:-:S05]  /*9950*/  LEA R9, R14, R9, 0x18 ;  /* 0x000000090e097211 */ /* 0x004fca00078ec0ff */
[----:B------:R-:W-:-:S05]  /*9960*/  IMAD R2, R7, 0xc000, R9 ;  /* 0x0000c00007027824 */ /* 0x000fca00078e0209 */
[----:B------:R-:W-:Y:S01]  /*9970*/  R2UR UR14, R2 ;  /* 0x00000000020e72ca */ /* 0x000fe200000e0000 */
[----:B------:R-:W-:-:S05]  /*9980*/  VIADD R2, R9, 0x34800 ;  /* 0x0003480009027836 */ /* 0x000fca0000000000 */
[----:B------:R-:W-:-:S07]  /*9990*/  LEA R2, R16, R2, 0x3 ;  /* 0x0000000210027211 */ /* 0x000fce00078e18ff */
[----:B------:R-:W-:Y:S02]  /*99a0*/  UIADD3 UR8, UR14, 0x1c400, URZ ;  /* 0x0001c4000e087890 */ /* 0x000fe4000fffe03f */
[----:B------:R-:W-:Y:S02]  /*99b0*/  UIADD3 UR15, UR14, 0x20400, URZ ;  /* 0x000204000e0f7890 */ /* 0x000fe4000fffe03f */
[----:B------:R-:W-:-:S05]  /*99c0*/  UIADD3 UR14, UR14, 0x24400, URZ ;  /* 0x000244000e0e7890 */ /* 0x000fca000fffe03f */
[----:B------:R1:W-:Y:S02]  /*99d0*/  UTMALDG.4D [UR8], [UR4], desc[UR6] ;  /* 0x00000608040075b4 */ /* 0x0003e40008019000 */
[----:B-1----:R-:W-:Y:S01]  /*99e0*/  UMOV UR8, UR15 ;  /* 0x0000000f00087c82 */ /* 0x002fe20008000000 */
[----:B------:R-:W-:Y:S02]  /*99f0*/  UMOV UR10, UR17 ;  /* 0x00000011000a7c82 */ /* 0x000fe40008000000 */
[----:B------:R1:W-:Y:S02]  /*9a00*/  UTMALDG.4D [UR8], [UR4], desc[UR6] ;  /* 0x00000608040075b4 */ /* 0x0003e40008019000 */
[----:B-1----:R-:W-:Y:S01]  /*9a10*/  UMOV UR8, UR14 ;  /* 0x0000000e00087c82 */ /* 0x002fe20008000000 */
[----:B------:R-:W-:Y:S02]  /*9a20*/  UMOV UR10, UR16 ;  /* 0x00000010000a7c82 */ /* 0x000fe40008000000 */
[----:B------:R1:W-:Y:S01]  /*9a30*/  UTMALDG.4D [UR8], [UR4], desc[UR6] ;  /* 0x00000608040075b4 */ /* 0x0003e20008019000 */
[----:B------:R-:W2:Y:S02]  /*9a40*/  SYNCS.PHASECHK.TRANS64.TRYWAIT P1, [R2+URZ+0x60], R3 ;  /* 0x00006003020075a7 */ /* 0x000ea4000802017f */
[----:B-12---:R-:W-:Y:S05]  /*9a50*/  @!P1 BRA `(.L_x_54) ;  /* 0x0000001c00409947 */ /* 0x006fea0003800000 */
.L_x_99:
[----:B------:R-:W-:Y:S05]  /*9a60*/  @P2 BRA `(.L_x_55) ;  /* 0x00000000002c2947 */ /* 0x000fea0003800000 */
[----:B------:R-:W2:Y:S01]  /*9a70*/  S2R R9, SR_TID.X ;  /* 0x0000000000097919 */ /* 0x000ea20000002100 */
[----:B------:R-:W-:Y:S01]  /*9a80*/  MOV R14, 0x400 ;  /* 0x00000400000e7802 */ /* 0x000fe20000000f00 */
[----:B-1----:R-:W-:Y:S01]  /*9a90*/  IMAD.MOV.U32 R3, RZ, RZ, 0x8000 ;  /* 0x00008000ff037424 */ /* 0x002fe200078e00ff */
[----:B------:R-:W1:Y:S01]  /*9aa0*/  S2R R15, SR_CgaCtaId ;  /* 0x00000000000f7919 */ /* 0x000e620000008800 */
[----:B--2---:R-:W-:-:S04]  /*9ab0*/  LOP3.LUT R9, R9, 0x1f, RZ, 0xc0, !PT ;  /* 0x0000001f09097812 */ /* 0x004fc800078ec0ff */
[----:B------:R-:W-:Y:S02]  /*9ac0*/  ISETP.NE.AND P1, PT, R9, RZ, PT ;  /* 0x000000ff0900720c */ /* 0x000fe40003f25270 */
[----:B-1----:R-:W-:-:S05]  /*9ad0*/  LEA R14, R15, R14, 0x18 ;  /* 0x0000000e0f0e7211 */ /* 0x002fca00078ec0ff */
[----:B------:R-:W-:-:S04]  /*9ae0*/  IMAD R2, R16, 0x8, R14 ;  /* 0x0000000810027824 */ /* 0x000fc800078e020e */
[----:B------:R2:W-:Y:S02]  /*9af0*/  SYNCS.ARRIVE.TRANS64 RZ, [R2+URZ+0x34850], R3 ;  /* 0x0348500302ff79a7 */ /* 0x0005e4000800003f */
[----:B------:R-:W-:Y:S05]  /*9b00*/  @!P1 BRA `(.L_x_55) ;  /* 0x0000000000049947 */ /* 0x000fea0003800000 */
[----:B------:R-:W-:Y:S01]  /*9b10*/  BPT.TRAP 0x1 ;  /* 0x000000040000795c */ /* 0x000fe20000300000 */
.L_x_55:
[----:B------:R-:W3:Y:S01]  /*9b20*/  S2R R9, SR_CgaCtaId ;  /* 0x0000000000097919 */ /* 0x000ee20000008800 */
[----:B-12---:R-:W-:Y:S01]  /*9b30*/  MOV R3, 0x400 ;  /* 0x0000040000037802 */ /* 0x006fe20000000f00 */
[----:B------:R-:W-:Y:S01]  /*9b40*/  UIADD3 UR4, UP0, UR36, 0x470, URZ ;  /* 0x0000047024047890 */ /* 0x000fe2000ff1e03f */
[----:B------:R-:W-:Y:S01]  /*9b50*/  R2UR UR11, R18 ;  /* 0x00000000120b72ca */ /* 0x000fe200000e0000 */
[----:B------:R-:W-:Y:S01]  /*9b60*/  UMOV UR10, URZ ;  /* 0x0000003f000a7c82 */ /* 0x000fe20008000000 */
[----:B------:R-:W-:Y:S01]  /*9b70*/  R2UR UR13, R5 ;  /* 0x00000000050d72ca */ /* 0x000fe200000e0000 */
[----:B------:R-:W-:Y:S01]  /*9b80*/  UIADD3.X UR5, URZ, UR37, URZ, UP0, !UPT ;  /* 0x000000253f057290 */ /* 0x000fe200087fe43f */
[----:B------:R-:W-:Y:S01]  /*9b90*/  R2UR UR12, R4 ;  /* 0x00000000040c72ca */ /* 0x000fe200000e0000 */
[----:B------:R-:W-:Y:S01]  /*9ba0*/  UMOV UR7, 0x14f00000 ;  /* 0x14f0000000077882 */ /* 0x000fe20000000000 */
[----:B------:R-:W-:Y:S01]  /*9bb0*/  UMOV UR15, 0x40 ;  /* 0x00000040000f7882 */ /* 0x000fe20000000000 */
[----:B------:R-:W-:Y:S01]  /*9bc0*/  IMAD.MOV.U32 R5, RZ, RZ, R8 ;  /* 0x000000ffff057224 */ /* 0x000fe200078e0008 */
[----:B------:R-:W-:-:S05]  /*9bd0*/  MOV R18, R6 ;  /* 0x0000000600127202 */ /* 0x000fca0000000f00 */
[----:B------:R-:W-:Y:S01]  /*9be0*/  USHF.L.U32 UR11, UR11, 0x7, URZ ;  /* 0x000000070b0b7899 */ /* 0x000fe2000800063f */
[----:B---3--:R-:W-:-:S04]  /*9bf0*/  LEA R3, R9, R3, 0x18 ;  /* 0x0000000309037211 */ /* 0x008fc800078ec0ff */
[----:B------:R-:W-:-:S04]  /*9c00*/  LEA R2, R16, R3, 0x3 ;  /* 0x0000000310027211 */ /* 0x000fc800078e18ff */
[----:B------:R-:W-:Y:S01]  /*9c10*/  R2UR UR9, R2 ;  /* 0x00000000020972ca */ /* 0x000fe200000e0000 */
[----:B------:R-:W-:-:S05]  /*9c20*/  IMAD R2, R16, 0x8000, R3 ;  /* 0x0000800010027824 */ /* 0x000fca00078e0203 */
[----:B------:R-:W-:-:S07]  /*9c30*/  R2UR UR6, R2 ;  /* 0x00000000020672ca */ /* 0x000fce00000e0000 */
[----:B------:R-:W-:-:S06]  /*9c40*/  UIADD3 UR9, UR9, 0x34850, URZ ;  /* 0x0003485009097890 */ /* 0x000fcc000fffe03f */
[----:B------:R-:W-:Y:S02]  /*9c50*/  UIADD3 UR8, UR6, 0x400, URZ ;  /* 0x0000040006087890 */ /* 0x000fe4000fffe03f */
[----:B------:R-:W-:-:S03]  /*9c60*/  UIADD3 UR14, UR6, 0x4400, URZ ;  /* 0x00004400060e7890 */ /* 0x000fc6000fffe03f */
[----:B------:R-:W-:-:S04]  /*9c70*/  UMOV UR6, 0x0 ;  /* 0x0000000000067882 */ /* 0x000fc80000000000 */
[----:B------:R1:W-:Y:S02]  /*9c80*/  UTMALDG.4D [UR8], [UR4], desc[UR6] ;  /* 0x00000608040075b4 */ /* 0x0003e40008019000 */
[----:B-1----:R-:W-:Y:S01]  /*9c90*/  UMOV UR8, UR14 ;  /* 0x0000000e00087c82 */ /* 0x002fe20008000000 */
[----:B------:R-:W-:Y:S02]  /*9ca0*/  UMOV UR10, UR15 ;  /* 0x0000000f000a7c82 */ /* 0x000fe40008000000 */
[----:B------:R1:W-:Y:S02]  /*9cb0*/  UTMALDG.4D [UR8], [UR4], desc[UR6] ;  /* 0x00000608040075b4 */ /* 0x0003e40008019000 */
[----:B-1----:R-:W-:Y:S01]  /*9cc0*/  NOP ;  /* 0x0000000000007918 */ /* 0x002fe20000000000 */
.L_x_50:
[----:B------:R-:W-:Y:S05]  /*9cd0*/  BSYNC B0 ;  /* 0x0000000000007941 */ /* 0x000fea0003800000 */
.L_x_49:
[----:B------:R-:W2:Y:S01]  /*9ce0*/  LDL.LU R2, [R1+0xc] ;  /* 0x00000c0001027983 */ /* 0x000ea20000300800 */
[----:B------:R-:W-:Y:S01]  /*9cf0*/  IMAD.MOV.U32 R16, RZ, RZ, R7 ;  /* 0x000000ffff107224 */ /* 0x000fe200078e0007 */
[----:B------:R-:W-:Y:S01]  /*9d00*/  MOV R17, R12 ;  /* 0x0000000c00117202 */ /* 0x000fe20000000f00 */
[----:B--2---:R-:W-:-:S07]  /*9d10*/  VIADD R6, R2, 0xfffffffd ;  /* 0xfffffffd02067836 */ /* 0x004fce0000000000 */
.L_x_48:
[----:B------:R-:W-:Y:S01]  /*9d20*/  IMAD.MOV R13, RZ, RZ, -R13 ;  /* 0x000000ffff0d7224 */ /* 0x000fe200078e0a0d */
[----:B------:R-:W-:Y:S04]  /*9d30*/  BSSY B0, `(.L_x_47) ;  /* 0x00000ed000007945 */ /* 0x000fe80003800000 */
[----:B------:R-:W-:-:S13]  /*9d40*/  ISETP.NE.AND P1, PT, R10, R13, PT ;  /* 0x0000000d0a00720c */ /* 0x000fda0003f25270 */
[----:B------:R-:W-:Y:S05]  /*9d50*/  @!P1 BRA `(.L_x_56) ;  /* 0x0000000c00a89947 */ /* 0x000fea0003800000 */
[----:B------:R-:W-:-:S07]  /*9d60*/  IMAD.MOV.U32 R8, RZ, RZ, R5 ;  /* 0x000000ffff087224 */ /* 0x000fce00078e0005 */
.L_x_71:
[----:B------:R-:W-:Y:S01]  /*9d70*/  IADD3 R7, R16, 0x1, RZ ;  /* 0x0000000110077810 */ /* 0x000fe20007ffe0ff */
[----:B------:R-:W-:Y:S03]  /*9d80*/  BSSY B1, `(.L_x_57) ;  /* 0x0000070000017945 */ /* 0x000fe60003800000 */
        /* <DEDUP_REMOVED lines=10> */
[----:B------:R-:W-:-:S04]  /*9e30*/  IMAD R13, R11, UR4, RZ ;  /* 0x000000040b0d7c24 */ /* 0x000fc8000f8e02ff */
[----:B------:R-:W-:Y:S01]  /*9e40*/  IMAD R13, R0, UR5, R13 ;  /* 0x00000005000d7c24 */ /* 0x000fe2000f8e020d */
[----:B-1----:R-:W-:-:S13]  /*9e50*/  ISETP.NE.AND P1, PT, R9, 0x1, PT ;  /* 0x000000010900780c */ /* 0x002fda0003f25270 */
[----:B------:R-:W1:Y:S02]  /*9e60*/  @P1 LDC.64 R2, c[0x0][0x420] ;  /* 0x00010800ff021b82 */ /* 0x000e640000000a00 */
[----:B-1----:R-:W-:-:S04]  /*9e70*/  @P1 IMAD.HI.U32 R8, R6, R2, RZ ;  /* 0x0000000206081227 */ /* 0x002fc800078e00ff */
[----:B------:R-:W-:Y:S01]  /*9e80*/  IMAD.MOV.U32 R2, RZ, RZ, R6 ;  /* 0x000000ffff027224 */ /* 0x000fe200078e0006 */
[----:B------:R-:W-:-:S04]  /*9e90*/  @P1 SHF.R.U32.HI R2, RZ, R3, R8 ;  /* 0x00000003ff021219 */ /* 0x000fc80000011608 */
[----:B------:R-:W-:Y:S02]  /*9ea0*/  IADD3 R12, -R2, RZ, RZ ;  /* 0x000000ff020c7210 */ /* 0x000fe40007ffe1ff */
[----:B------:R-:W-:-:S03]  /*9eb0*/  SHF.R.S32.HI R3, RZ, 0x1f, R2 ;  /* 0x0000001fff037819 */ /* 0x000fc60000011402 */
[----:B------:R-:W-:Y:S02]  /*9ec0*/  IMAD R12, R9, R12, R6 ;  /* 0x0000000c090c7224 */ /* 0x000fe400078e0206 */
[----:B------:R-:W1:Y:S01]  /*9ed0*/  LDC.64 R8, c[0x0][0x3f8] ;  /* 0x0000fe00ff087b82 */ /* 0x000e620000000a00 */
[----:B------:R-:W-:-:S04]  /*9ee0*/  IMAD.WIDE.U32 R2, R0, UR4, R2 ;  /* 0x0000000400027c25 */ /* 0x000fc8000f8e0002 */
[----:B------:R-:W-:Y:S01]  /*9ef0*/  IMAD.IADD R13, R13, 0x1, R3 ;  /* 0x000000010d0d7824 */ /* 0x000fe200078e0203 */
[----:B-1----:R-:W-:-:S04]  /*9f00*/  LEA R8, P1, R2, R8, 0x2 ;  /* 0x0000000802087211 */ /* 0x002fc800078210ff */
[----:B------:R-:W-:-:S05]  /*9f10*/  LEA.HI.X R9, R2, R9, R13, 0x2, P1 ;  /* 0x0000000902097211 */ /* 0x000fca00008f140d */
[----:B------:R1:W5:Y:S04]  /*9f20*/  LDG.E R8, desc[UR6][R8.64] ;  /* 0x0000000608087981 */ /* 0x000368000c1e1900 */
.L_x_59:
[----:B------:R-:W2:Y:S01]  /*9f30*/  S2R R3, SR_CgaCtaId ;  /* 0x0000000000037919 */ /* 0x000ea20000008800 */
[----:B------:R-:W-:-:S04]  /*9f40*/  MOV R2, 0x400 ;  /* 0x0000040000027802 */ /* 0x000fc80000000f00 */
[----:B--2---:R-:W-:Y:S02]  /*9f50*/  LEA R2, R3, R2, 0x18 ;  /* 0x0000000203027211 */ /* 0x004fe400078ec0ff */
[----:B------:R-:W-:-:S03]  /*9f60*/  SHF.L.U32 R3, R10, 0x1f, RZ ;  /* 0x0000001f0a037819 */ /* 0x000fc600000006ff */
[----:B------:R-:W-:-:S04]  /*9f70*/  IMAD R2, R7, 0x8, R2 ;  /* 0x0000000807027824 */ /* 0x000fc800078e0202 */
[----:B------:R-:W2:Y:S02]  /*9f80*/  SYNCS.PHASECHK.TRANS64.TRYWAIT P1, [R2+URZ+0x34840], R3 ;  /* 0x03484003020075a7 */ /* 0x000ea4000802017f */
[----:B--2---:R-:W-:Y:S05]  /*9f90*/  @!P1 BRA `(.L_x_60) ;  /* 0x0000001800049947 */ /* 0x004fea0003800000 */
.L_x_100:
[----:B-1----:R-:W1:Y:S02]  /*9fa0*/  S2R R9, SR_TID.X ;  /* 0x0000000000097919 */ /* 0x002e640000002100 */
[----:B-1----:R-:W-:-:S04]  /*9fb0*/  LOP3.LUT R9, R9, 0x7f, RZ, 0xc0, !PT ;  /* 0x0000007f09097812 */ /* 0x002fc800078ec0ff */
[----:B------:R-:W-:-:S13]  /*9fc0*/  ISETP.NE.AND P2, PT, R9, RZ, PT ;  /* 0x000000ff0900720c */ /* 0x000fda0003f45270 */
[----:B------:R-:W-:Y:S05]  /*9fd0*/  @P2 BRA `(.L_x_61) ;  /* 0x00000000001c2947 */ /* 0x000fea0003800000 */
[----:B------:R-:W1:Y:S01]  /*9fe0*/  S2R R9, SR_TID.X ;  /* 0x0000000000097919 */ /* 0x000e620000002100 */
[----:B--2---:R-:W-:-:S04]  /*9ff0*/  MOV R3, 0xc000 ;  /* 0x0000c00000037802 */ /* 0x004fc80000000f00 */
[----:B------:R3:W-:Y:S01]  /*a000*/  SYNCS.ARRIVE.TRANS64 RZ, [R2+URZ+0x34830], R3 ;  /* 0x0348300302ff79a7 */ /* 0x0007e2000800003f */
[----:B-1----:R-:W-:-:S04]  /*a010*/  LOP3.LUT R9, R9, 0x1f, RZ, 0xc0, !PT ;  /* 0x0000001f09097812 */ /* 0x002fc800078ec0ff */
[----:B------:R-:W-:-:S13]  /*a020*/  ISETP.NE.AND P1, PT, R9, RZ, PT ;  /* 0x000000ff0900720c */ /* 0x000fda0003f25270 */
[----:B---3--:R-:W-:Y:S05]  /*a030*/  @!P1 BRA `(.L_x_61) ;  /* 0x0000000000049947 */ /* 0x008fea0003800000 */
[----:B------:R-:W-:Y:S01]  /*a040*/  BPT.TRAP 0x1 ;  /* 0x000000040000795c */ /* 0x000fe20000300000 */
.L_x_61:
[----:B------:R-:W1:Y:S01]  /*a050*/  S2R R9, SR_CgaCtaId ;  /* 0x0000000000097919 */ /* 0x000e620000008800 */
        /* <DEDUP_REMOVED lines=12> */
[----:B------:R-:W-:-:S03]  /*a120*/  SHF.L.U32 R17, R17, 0x1f, RZ ;  /* 0x0000001f11117819 */ /* 0x000fc600000006ff */
[----:B------:R-:W-:Y:S02]  /*a130*/  UIADD3 UR9, UR9, 0x34830, URZ ;  /* 0x0003483009097890 */ /* 0x000fe4000fffe03f */
[----:B------:R-:W-:Y:S01]  /*a140*/  USHF.L.U32 UR11, UR11, 0x7, URZ ;  /* 0x000000070b0b7899 */ /* 0x000fe2000800063f */
[----:B-1----:R-:W-:-:S05]  /*a150*/  LEA R3, R9, R3, 0x18 ;  /* 0x0000000309037211 */ /* 0x002fca00078ec0ff */
[----:B------:R-:W-:Y:S02]  /*a160*/  IMAD R2, R7, 0xc000, R3 ;  /* 0x0000c00007027824 */ /* 0x000fe400078e0203 */
[----:B------:R-:W-:-:S03]  /*a170*/  VIADD R3, R3, 0x34800 ;  /* 0x0003480003037836 */ /* 0x000fc60000000000 */
[----:B------:R-:W-:Y:S01]  /*a180*/  R2UR UR14, R2 ;  /* 0x00000000020e72ca */ /* 0x000fe200000e0000 */
[----:B------:R-:W-:-:S12]  /*a190*/  IMAD R2, R16, 0x8, R3 ;  /* 0x0000000810027824 */ /* 0x000fd800078e0203 */
        /* <DEDUP_REMOVED lines=12> */
.L_x_101:
[----:B------:R-:W-:Y:S05]  /*a260*/  @P2 BRA `(.L_x_63) ;  /* 0x00000000001c2947 */ /* 0x000fea0003800000 */
[----:B------:R-:W2:Y:S01]  /*a270*/  S2R R9, SR_TID.X ;  /* 0x0000000000097919 */ /* 0x000ea20000002100 */
[----:B------:R-:W-:-:S04]  /*a280*/  MOV R3, 0x8000 ;  /* 0x0000800000037802 */ /* 0x000fc80000000f00 */
[----:B------:R3:W-:Y:S01]  /*a290*/  SYNCS.ARRIVE.TRANS64 RZ, [R2+URZ+0x50], R3 ;  /* 0x0000500302ff79a7 */ /* 0x0007e2000800003f */
[----:B--2---:R-:W-:-:S04]  /*a2a0*/  LOP3.LUT R9, R9, 0x1f, RZ, 0xc0, !PT ;  /* 0x0000001f09097812 */ /* 0x004fc800078ec0ff */
[----:B------:R-:W-:-:S13]  /*a2b0*/  ISETP.NE.AND P1, PT, R9, RZ, PT ;  /* 0x000000ff0900720c */ /* 0x000fda0003f25270 */
[----:B---3--:R-:W-:Y:S05]  /*a2c0*/  @!P1 BRA `(.L_x_63) ;  /* 0x0000000000049947 */ /* 0x008fea0003800000 */
[----:B------:R-:W-:Y:S01]  /*a2d0*/  BPT.TRAP 0x1 ;  /* 0x000000040000795c */ /* 0x000fe20000300000 */
.L_x_63:
        /* <DEDUP_REMOVED lines=9> */
[----:B------:R-:W-:Y:S01]  /*a370*/  R2UR UR12, R4 ;  /* 0x00000000040c72ca */ /* 0x000fe200000e0000 */
[----:B------:R-:W-:Y:S01]  /*a380*/  UMOV UR15, 0x40 ;  /* 0x00000040000f7882 */ /* 0x000fe20000000000 */
[----:B------:R-:W-:Y:S01]  /*a390*/  IMAD.MOV.U32 R18, RZ, RZ, R12 ;  /* 0x000000ffff127224 */ /* 0x000fe200078e000c */
[----:B------:R-:W-:-:S04]  /*a3a0*/  MOV R5, R8 ;  /* 0x0000000800057202 */ /* 0x000fc80000000f00 */
[----:B------:R-:W-:Y:S02]  /*a3b0*/  USHF.L.U32 UR11, UR11, 0x7, URZ ;  /* 0x000000070b0b7899 */ /* 0x000fe4000800063f */
[----:B------:R-:W-:Y:S01]  /*a3c0*/  UIADD3 UR9, UR9, 0x50, URZ ;  /* 0x0000005009097890 */ /* 0x000fe2000fffe03f */
[----:B--2---:R-:W-:-:S05]  /*a3d0*/  LEA R3, R9, R3, 0x18 ;  /* 0x0000000309037211 */ /* 0x004fca00078ec0ff */
[----:B------:R-:W-:-:S05]  /*a3e0*/  IMAD R16, R16, 0x8000, R3 ;  /* 0x0000800010107824 */ /* 0x000fca00078e0203 */
[----:B------:R-:W-:-:S13]  /*a3f0*/  R2UR UR6, R16 ;  /* 0x00000000100672ca */ /* 0x000fda00000e0000 */
[----:B------:R-:W-:Y:S02]  /*a400*/  UIADD3 UR8, UR6, 0x400, URZ ;  /* 0x0000040006087890 */ /* 0x000fe4000fffe03f */
[----:B------:R-:W-:-:S03]  /*a410*/  UIADD3 UR14, UR6, 0x4400, URZ ;  /* 0x00004400060e7890 */ /* 0x000fc6000fffe03f */
[----:B------:R-:W-:-:S04]  /*a420*/  UMOV UR6, 0x0 ;  /* 0x0000000000067882 */ /* 0x000fc80000000000 */
[----:B------:R2:W-:Y:S02]  /*a430*/  UTMALDG.4D [UR8], [UR4], desc[UR6] ;  /* 0x00000608040075b4 */ /* 0x0005e40008019000 */
[----:B--2---:R-:W-:Y:S01]  /*a440*/  UMOV UR8, UR14 ;  /* 0x0000000e00087c82 */ /* 0x004fe20008000000 */
[----:B------:R-:W-:Y:S02]  /*a450*/  UMOV UR10, UR15 ;  /* 0x0000000f000a7c82 */ /* 0x000fe40008000000 */
[----:B------:R2:W-:Y:S02]  /*a460*/  UTMALDG.4D [UR8], [UR4], desc[UR6] ;  /* 0x00000608040075b4 */ /* 0x0005e40008019000 */
[----:B--2---:R-:W-:Y:S01]  /*a470*/  NOP ;  /* 0x0000000000007918 */ /* 0x004fe20000000000 */
.L_x_58:
[----:B------:R-:W-:Y:S05]  /*a480*/  BSYNC B1 ;  /* 0x0000000000017941 */ /* 0x000fea0003800000 */
.L_x_57:
[----:B------:R-:W-:Y:S01]  /*a490*/  VIADD R16, R7, 0x1 ;  /* 0x0000000107107836 */ /* 0x000fe20000000000 */
[----:B------:R-:W-:Y:S04]  /*a4a0*/  BSSY B1, `(.L_x_64) ;  /* 0x0000072000017945 */ /* 0x000fe80003800000 */
[----:B------:R-:W-:-:S04]  /*a4b0*/  ISETP.NE.AND P1, PT, R16, 0x2, PT ;  /* 0x000000021000780c */ /* 0x000fc80003f25270 */
[----:B-1----:R-:W-:Y:S02]  /*a4c0*/  SEL R17, RZ, 0x1, P1 ;  /* 0x00000001ff117807 */ /* 0x002fe40000800000 */
[----:B------:R-:W-:Y:S02]  /*a4d0*/  SEL R16, R16, RZ, P1 ;  /* 0x000000ff10107207 */ /* 0x000fe40000800000 */
[----:B------:R-:W-:Y:S01]  /*a4e0*/  LOP3.LUT R17, R10, R17, RZ, 0x3c, !PT ;  /* 0x000000110a117212 */ /* 0x000fe200078e3cff */
[----:B------:R-:W-:Y:S06]  /*a4f0*/  @!P6 BRA `(.L_x_65) ;  /* 0x0000000400b0e947 */ /* 0x000fec0003800000 */
[----:B------:R-:W-:Y:S01]  /*a500*/  VIADD R12, R6, 0xffffffff ;  /* 0xffffffff060c7836 */ /* 0x000fe20000000000 */
        /* <DEDUP_REMOVED lines=8> */
[----:B-1----:R-:W-:Y:S01]  /*a590*/  @P1 IMAD.HI.U32 R9, R12, R2, RZ ;  /* 0x000000020c091227 */ /* 0x002fe200078e00ff */
[----:B------:R-:W-:-:S04]  /*a5a0*/  MOV R2, R12 ;  /* 0x0000000c00027202 */ /* 0x000fc80000000f00 */
[----:B------:R-:W-:-:S05]  /*a5b0*/  @P1 SHF.R.U32.HI R2, RZ, R3, R9 ;  /* 0x00000003ff021219 */ /* 0x000fca0000011609 */
[----:B------:R-:W-:-:S04]  /*a5c0*/  IMAD.MOV R3, RZ, RZ, -R2 ;  /* 0x000000ffff037224 */ /* 0x000fc800078e0a02 */
[----:B------:R-:W-:Y:S01]  /*a5d0*/  IMAD R12, R8, R3, R12 ;  /* 0x00000003080c7224 */ /* 0x000fe200078e020c */
[--C-:B------:R-:W-:Y:S01]  /*a5e0*/  SHF.R.S32.HI R3, RZ, 0x1f, R2.reuse ;  /* 0x0000001fff037819 */ /* 0x100fe20000011402 */
[----:B------:R-:W1:Y:S02]  /*a5f0*/  LDC.64 R8, c[0x0][0x3f8] ;  /* 0x0000fe00ff087b82 */ /* 0x000e640000000a00 */
[----:B------:R-:W-:-:S04]  /*a600*/  IMAD.WIDE.U32 R2, R0, UR4, R2 ;  /* 0x0000000400027c25 */ /* 0x000fc8000f8e0002 */
[----:B------:R-:W-:Y:S01]  /*a610*/  IMAD.IADD R13, R13, 0x1, R3 ;  /* 0x000000010d0d7824 */ /* 0x000fe200078e0203 */
[----:B-1----:R-:W-:-:S04]  /*a620*/  LEA R8, P1, R2, R8, 0x2 ;  /* 0x0000000802087211 */ /* 0x002fc800078210ff */
[----:B------:R-:W-:-:S05]  /*a630*/  LEA.HI.X R9, R2, R9, R13, 0x2, P1 ;  /* 0x0000000902097211 */ /* 0x000fca00008f140d */
[----:B------:R1:W5:Y:S04]  /*a640*/  LDG.E R8, desc[UR6][R8.64] ;  /* 0x0000000608087981 */ /* 0x000368000c1e1900 */
.L_x_66:
[----:B------:R-:W2:Y:S01]  /*a650*/  S2R R3, SR_CgaCtaId ;  /* 0x0000000000037919 */ /* 0x000ea20000008800 */
[----:B------:R-:W-:-:S04]  /*a660*/  MOV R2, 0x400 ;  /* 0x0000040000027802 */ /* 0x000fc80000000f00 */
[----:B--2---:R-:W-:Y:S02]  /*a670*/  LEA R2, R3, R2, 0x18 ;  /* 0x0000000203027211 */ /* 0x004fe400078ec0ff */
[----:B------:R-:W-:Y:S02]  /*a680*/  SHF.L.U32 R3, R17, 0x1f, RZ ;  /* 0x0000001f11037819 */ /* 0x000fe400000006ff */
[----:B------:R-:W-:-:S04]  /*a690*/  LEA R2, R16, R2, 0x3 ;  /* 0x0000000210027211 */ /* 0x000fc800078e18ff */
[----:B------:R-:W2:Y:S02]  /*a6a0*/  SYNCS.PHASECHK.TRANS64.TRYWAIT P1, [R2+URZ+0x34840], R3 ;  /* 0x03484003020075a7 */ /* 0x000ea4000802017f */
[----:B--2---:R-:W-:Y:S05]  /*a6b0*/  @!P1 BRA `(.L_x_67) ;  /* 0x0000001000649947 */ /* 0x004fea0003800000 */
.L_x_102:
[----:B-1----:R-:W1:Y:S02]  /*a6c0*/  S2R R9, SR_TID.X ;  /* 0x0000000000097919 */ /* 0x002e640000002100 */
[----:B-1----:R-:W-:-:S04]  /*a6d0*/  LOP3.LUT R9, R9, 0x7f, RZ, 0xc0, !PT ;  /* 0x0000007f09097812 */ /* 0x002fc800078ec0ff */
[----:B------:R-:W-:-:S13]  /*a6e0*/  ISETP.NE.AND P2, PT, R9, RZ, PT ;  /* 0x000000ff0900720c */ /* 0x000fda0003f45270 */
[----:B------:R-:W-:Y:S05]  /*a6f0*/  @P2 BRA `(.L_x_68) ;  /* 0x00000000001c2947 */ /* 0x000fea0003800000 */
[----:B------:R-:W1:Y:S01]  /*a700*/  S2R R9, SR_TID.X ;  /* 0x0000000000097919 */ /* 0x000e620000002100 */
[----:B--2---:R-:W-:-:S04]  /*a710*/  IMAD.MOV.U32 R3, RZ, RZ, 0xc000 ;  /* 0x0000c000ff037424 */ /* 0x004fc800078e00ff */
[----:B------:R3:W-:Y:S01]  /*a720*/  SYNCS.ARRIVE.TRANS64 RZ, [R2+URZ+0x34830], R3 ;  /* 0x0348300302ff79a7 */ /* 0x0007e2000800003f */
[----:B-1----:R-:W-:-:S04]  /*a730*/  LOP3.LUT R9, R9, 0x1f, RZ, 0xc0, !PT ;  /* 0x0000001f09097812 */ /* 0x002fc800078ec0ff */
[----:B------:R-:W-:-:S13]  /*a740*/  ISETP.NE.AND P1, PT, R9, RZ, PT ;  /* 0x000000ff0900720c */ /* 0x000fda0003f25270 */
[----:B---3--:R-:W-:Y:S05]  /*a750*/  @!P1 BRA `(.L_x_68) ;  /* 0x0000000000049947 */ /* 0x008fea0003800000 */
[----:B------:R-:W-:Y:S01]  /*a760*/  BPT.TRAP 0x1 ;  /* 0x000000040000795c */ /* 0x000fe20000300000 */
.L_x_68:
[----:B------:R-:W1:Y:S01]  /*a770*/  S2R R13, SR_CgaCtaId ;  /* 0x00000000000d7919 */ /* 0x000e620000008800 */
[----:B------:R-:W-:Y:S01]  /*a780*/  MOV R9, 0x400 ;  /* 0x0000040000097802 */ /* 0x000fe20000000f00 */
[----:B------:R-:W-:Y:S01]  /*a790*/  UIADD3 UR4, UP0, UR36, 0x370, URZ ;  /* 0x0000037024047890 */ /* 0x000fe2000ff1e03f */
[----:B------:R-:W-:Y:S01]  /*a7a0*/  R2UR UR11, R12 ;  /* 0x000000000c0b72ca */ /* 0x000fe200000e0000 */
[----:B------:R-:W-:Y:S01]  /*a7b0*/  UMOV UR10, URZ ;  /* 0x0000003f000a7c82 */ /* 0x000fe20008000000 */
[----:B------:R-:W-:Y:S01]  /*a7c0*/  R2UR UR12, R4 ;  /* 0x00000000040c72ca */ /* 0x000fe200000e0000 */
[----:B------:R-:W-:Y:S01]  /*a7d0*/  UIADD3.X UR5, URZ, UR37, URZ, UP0, !UPT ;  /* 0x000000253f057290 */ /* 0x000fe200087fe43f */
[----:B-----5:R-:W-:Y:S01]  /*a7e0*/  R2UR UR13, R8 ;  /* 0x00000000080d72ca */ /* 0x020fe200000e0000 */
[----:B------:R-:W-:Y:S01]  /*a7f0*/  UMOV UR6, 0x0 ;  /* 0x0000000000067882 */ /* 0x000fe20000000000 */
[----:B------:R-:W-:Y:S01]  /*a800*/  UMOV UR7, 0x14f00000 ;  /* 0x14f0000000077882 */ /* 0x000fe20000000000 */
[----:B------:R-:W-:Y:S01]  /*a810*/  UMOV UR18, 0x40 ;  /* 0x0000004000127882 */ /* 0x000fe20000000000 */
[----:B------:R-:W-:-:S05]  /*a820*/  UMOV UR17, 0x80 ;  /* 0x0000008000117882 */ /* 0x000fca0000000000 */
[----:B------:R-:W-:Y:S01]  /*a830*/  USHF.L.U32 UR11, UR11, 0x7, URZ ;  /* 0x000000070b0b7899 */ /* 0x000fe2000800063f */
[----:B-1----:R-:W-:-:S05]  /*a840*/  LEA R9, R13, R9, 0x18 ;  /* 0x000000090d097211 */ /* 0x002fca00078ec0ff */
[----:B--2---:R-:W-:-:S05]  /*a850*/  VIADD R2, R9, 0x34800 ;  /* 0x0003480009027836 */ /* 0x004fca0000000000 */
[----:B------:R-:W-:Y:S01]  /*a860*/  LEA R3, R16, R2, 0x3 ;  /* 0x0000000210037211 */ /* 0x000fe200078e18ff */
[----:B------:R-:W-:-:S03]  /*a870*/  IMAD R2, R7, 0x8, R2 ;  /* 0x0000000807027824 */ /* 0x000fc600078e0202 */
[----:B------:R-:W-:Y:S01]  /*a880*/  R2UR UR9, R3 ;  /* 0x00000000030972ca */ /* 0x000fe200000e0000 */
[----:B------:R-:W-:-:S05]  /*a890*/  IMAD R3, R16, 0xc000, R9 ;  /* 0x0000c00010037824 */ /* 0x000fca00078e0209 */
[----:B------:R-:W-:Y:S02]  /*a8a0*/  R2UR UR8, R3 ;  /* 0x00000000030872ca */ /* 0x000fe400000e0000 */
[----:B------:R-:W-:-:S05]  /*a8b0*/  SHF.L.U32 R3, R10, 0x1f, RZ ;  /* 0x0000001f0a037819 */ /* 0x000fca00000006ff */
[----:B------:R-:W-:-:S06]  /*a8c0*/  UIADD3 UR9, UR9, 0x30, URZ ;  /* 0x0000003009097890 */ /* 0x000fcc000fffe03f */
[----:B------:R-:W-:Y:S02]  /*a8d0*/  UIADD3 UR14, UR8, 0x1c400, URZ ;  /* 0x0001c400080e7890 */ /* 0x000fe4000fffe03f */
[----:B------:R-:W-:Y:S02]  /*a8e0*/  UIADD3 UR15, UR8, 0x20400, URZ ;  /* 0x00020400080f7890 */ /* 0x000fe4000fffe03f */
[----:B------:R-:W-:-:S03]  /*a8f0*/  UIADD3 UR16, UR8, 0x24400, URZ ;  /* 0x0002440008107890 */ /* 0x000fc6000fffe03f */
[----:B------:R-:W-:Y:S02]  /*a900*/  UMOV UR8, UR14 ;  /* 0x0000000e00087c82 */ /* 0x000fe40008000000 */
[----:B------:R1:W-:Y:S02]  /*a910*/  UTMALDG.4D [UR8], [UR4], desc[UR6] ;  /* 0x00000608040075b4 */ /* 0x0003e40008019000 */
[----:B-1----:R-:W-:Y:S01]  /*a920*/  UMOV UR8, UR15 ;  /* 0x0000000f00087c82 */ /* 0x002fe20008000000 */
[----:B------:R-:W-:Y:S02]  /*a930*/  UMOV UR10, UR18 ;  /* 0x00000012000a7c82 */ /* 0x000fe40008000000 */
[----:B------:R1:W-:Y:S02]  /*a940*/  UTMALDG.4D [UR8], [UR4], desc[UR6] ;  /* 0x00000608040075b4 */ /* 0x0003e40008019000 */
[----:B-1----:R-:W-:Y:S01]  /*a950*/  UMOV UR8, UR16 ;  /* 0x0000001000087c82 */ /* 0x002fe20008000000 */
[----:B------:R-:W-:-:S02]  /*a960*/  UMOV UR10, UR17 ;  /* 0x00000011000a7c82 */ /* 0x000fc40008000000 */
[----:B------:R1:W-:Y:S01]  /*a970*/  UTMALDG.4D [UR8], [UR4], desc[UR6] ;  /* 0x00000608040075b4 */ /* 0x0003e20008019000 */
[----:B------:R-:W2:Y:S02]  /*a980*/  SYNCS.PHASECHK.TRANS64.TRYWAIT P1, [R2+URZ+0x60], R3 ;  /* 0x00006003020075a7 */ /* 0x000ea4000802017f */
[----:B-12---:R-:W-:Y:S05]  /*a990*/  @!P1 BRA `(.L_x_69) ;  /* 0x0000000c00c09947 */ /* 0x006fea0003800000 */
.L_x_103:
        /* <DEDUP_REMOVED lines=8> */
.L_x_70:
[----:B------:R-:W2:Y:S01]  /*aa20*/  S2R R9, SR_CgaCtaId ;  /* 0x0000000000097919 */ /* 0x000ea20000008800 */
[----:B-1----:R-:W-:Y:S01]  /*aa30*/  MOV R3, 0x400 ;  /* 0x0000040000037802 */ /* 0x002fe20000000f00 */
        /* <DEDUP_REMOVED lines=9> */
[----:B------:R-:W-:-:S02]  /*aad0*/  IMAD.MOV.U32 R18, RZ, RZ, R12 ;  /* 0x000000ffff127224 */ /* 0x000fc400078e000c */
[----:B------:R-:W-:-:S03]  /*aae0*/  IMAD.MOV.U32 R5, RZ, RZ, R8 ;  /* 0x000000ffff057224 */ /* 0x000fc600078e0008 */
[----:B------:R-:W-:Y:S02]  /*aaf0*/  USHF.L.U32 UR11, UR11, 0x7, URZ ;  /* 0x000000070b0b7899 */ /* 0x000fe4000800063f */
[----:B------:R-:W-:Y:S01]  /*ab00*/  UIADD3 UR9, UR9, 0x50, URZ ;  /* 0x0000005009097890 */ /* 0x000fe2000fffe03f */
[----:B--2---:R-:W-:-:S04]  /*ab10*/  LEA R3, R9, R3, 0x18 ;  /* 0x0000000309037211 */ /* 0x004fc800078ec0ff */
[----:B------:R-:W-:-:S04]  /*ab20*/  LEA R7, R7, R3, 0xf ;  /* 0x0000000307077211 */ /* 0x000fc800078e78ff */
[----:B------:R-:W-:-:S13]  /*ab30*/  R2UR UR6, R7 ;  /* 0x00000000070672ca */ /* 0x000fda00000e0000 */
        /* <DEDUP_REMOVED lines=8> */
.L_x_65:
[----:B------:R-:W-:Y:S05]  /*abc0*/  BSYNC B1 ;  /* 0x0000000000017941 */ /* 0x000fea0003800000 */
.L_x_64:
[C---:B------:R-:W-:Y:S02]  /*abd0*/  ISETP.GT.AND P1, PT, R6.reuse, 0x1, PT ;  /* 0x000000010600780c */ /* 0x040fe40003f24270 */
[----:B------:R-:W-:-:S11]  /*abe0*/  IADD3 R6, R6, -0x2, RZ ;  /* 0xfffffffe06067810 */ /* 0x000fd60007ffe0ff */
[----:B------:R-:W-:Y:S05]  /*abf0*/  @P1 BRA `(.L_x_71) ;  /* 0xfffffff0005c1947 */ /* 0x000fea000383ffff */
.L_x_56:
[----:B------:R-:W-:Y:S05]  /*ac00*/  BSYNC B0 ;  /* 0x0000000000007941 */ /* 0x000fea0003800000 */
.L_x_47:
[----:B------:R-:W-:Y:S04]  /*ac10*/  BSSY B0, `(.L_x_72) ;  /* 0x000002c000007945 */ /* 0x000fe80003800000 */
[----:B------:R-:W-:Y:S05]  /*ac20*/  @!P6 BRA `(.L_x_73) ;  /* 0x0000000000a8e947 */ /* 0x000fea0003800000 */
[----:B------:R-:W2:Y:S01]  /*ac30*/  S2R R3, SR_CgaCtaId ;  /* 0x0000000000037919 */ /* 0x000ea20000008800 */
[----:B------:R-:W-:Y:S01]  /*ac40*/  MOV R0, 0x400 ;  /* 0x0000040000007802 */ /* 0x000fe20000000f00 */
[----:B------:R-:W3:Y:S03]  /*ac50*/  S2R R2, SR_TID.X ;  /* 0x0000000000027919 */ /* 0x000ee60000002100 */
[----:B--2---:R-:W-:Y:S02]  /*ac60*/  LEA R0, R3, R0, 0x18 ;  /* 0x0000000003007211 */ /* 0x004fe400078ec0ff */
[----:B---3--:R-:W-:-:S03]  /*ac70*/  LOP3.LUT R2, R2, 0x7f, RZ, 0xc0, !PT ;  /* 0x0000007f02027812 */ /* 0x008fc600078ec0ff */
[----:B------:R-:W-:Y:S01]  /*ac80*/  IMAD R3, R16, 0x8, R0 ;  /* 0x0000000810037824 */ /* 0x000fe200078e0200 */
[----:B------:R-:W-:Y:S02]  /*ac90*/  SHF.L.U32 R0, R17, 0x1f, RZ ;  /* 0x0000001f11007819 */ /* 0x000fe400000006ff */
[----:B------:R-:W-:Y:S02]  /*aca0*/  ISETP.NE.AND P1, PT, R2, RZ, PT ;  /* 0x000000ff0200720c */ /* 0x000fe40003f25270 */
[----:B------:R-:W2:Y:S02]  /*acb0*/  SYNCS.PHASECHK.TRANS64.TRYWAIT P0, [R3+URZ+0x34860], R0 ;  /* 0x03486000030075a7 */ /* 0x000ea4000800017f */
[----:B--2---:R-:W-:Y:S09]  /*acc0*/  @!P0 BRA `(.L_x_74) ;  /* 0x0000000c00088947 */ /* 0x004ff20003800000 */
.L_x_104:
        /* <DEDUP_REMOVED lines=8> */
.L_x_75:
        /* <DEDUP_REMOVED lines=10> */
[----:B------:R-:W-:-:S06]  /*adf0*/  UMOV UR15, 0x40 ;  /* 0x00000040000f7882 */ /* 0x000fcc0000000000 */
[----:B------:R-:W-:Y:S02]  /*ae00*/  UIADD3 UR9, UR9, 0x34850, URZ ;  /* 0x0003485009097890 */ /* 0x000fe4000fffe03f */
[----:B------:R-:W-:Y:S01]  /*ae10*/  USHF.L.U32 UR11, UR11, 0x7, URZ ;  /* 0x000000070b0b7899 */ /* 0x000fe2000800063f */
[----:B---3--:R-:W-:-:S04]  /*ae20*/  LEA R0, R2, R0, 0x18 ;  /* 0x0000000002007211 */ /* 0x008fc800078ec0ff */
[----:B------:R-:W-:-:S04]  /*ae30*/  LEA R0, R16, R0, 0xf ;  /* 0x0000000010007211 */ /* 0x000fc800078e78ff */
        /* <DEDUP_REMOVED lines=9> */
.L_x_73:
[----:B------:R-:W-:Y:S05]  /*aed0*/  BSYNC B0 ;  /* 0x0000000000007941 */ /* 0x000fea0003800000 */
.L_x_72:
[----:B------:R-:W2:Y:S01]  /*aee0*/  LDL.LU R0, [R1+0x10] ;  /* 0x0000100001007983 */ /* 0x000ea20000300800 */
[----:B------:R-:W-:-:S03]  /*aef0*/  ULDC UR4, c[0x0][0xda4] ;  /* 0x0003690000047ab9 */ /* 0x000fc60000000800 */
[----:B------:R-:W3:Y:S01]  /*af00*/  LDL.LU R2, [R1+0x18] ;  /* 0x0000180001027983 */ /* 0x000ee20000300800 */
[----:B------:R-:W-:-:S05]  /*af10*/  VIADD R16, R16, 0x1 ;  /* 0x0000000110107836 */ /* 0x000fca0000000000 */
[----:B------:R-:W-:-:S04]  /*af20*/  ISETP.NE.AND P0, PT, R16, 0x2, PT ;  /* 0x000000021000780c */ /* 0x000fc80003f05270 */
[----:B------:R-:W-:Y:S01]  /*af30*/  SEL R16, R16, RZ, P0 ;  /* 0x000000ff10107207 */ /* 0x000fe20000000000 */
[----:B--2---:R-:W-:Y:S01]  /*af40*/  VIADD R0, R0, UR38 ;  /* 0x0000002600007c36 */ /* 0x004fe20008000000 */
[----:B---3--:R-:W-:-:S04]  /*af50*/  IADD3 R2, R2, 0x1, RZ ;  /* 0x0000000102027810 */ /* 0x008fc80007ffe0ff */
[----:B------:R2:W-:Y:S01]  /*af60*/  STL [R1+0x10], R0 ;  /* 0x0000100001007387 */ /* 0x0005e20000100800 */
[----:B------:R-:W-:-:S03]  /*af70*/  ISETP.GE.AND P1, PT, R0, UR4, PT ;  /* 0x0000000400007c0c */ /* 0x000fc6000bf26270 */
[----:B------:R3:W-:Y:S01]  /*af80*/  STL [R1+0x18], R2 ;  /* 0x0000180201007387 */ /* 0x0007e20000100800 */
[----:B--2---:R-:W-:-:S04]  /*af90*/  SEL R0, RZ, 0x1, P0 ;  /* 0x00000001ff007807 */ /* 0x004fc80000000000 */
[----:B------:R-:W-:-:S05]  /*afa0*/  LOP3.LUT R17, R17, R0, RZ, 0x3c, !PT ;  /* 0x0000000011117212 */ /* 0x000fca00078e3cff */
[----:B---3--:R-:W-:Y:S05]  /*afb0*/  @!P1 BRA `(.L_x_76) ;  /* 0xffffffd000cc9947 */ /* 0x008fea000383ffff */
[----:B------:R-:W-:-:S07]  /*afc0*/  LOP3.LUT R2, R2, 0x1, RZ, 0xc, !PT ;  /* 0x0000000102027812 */ /* 0x000fce00078e0cff */
.L_x_32:
[----:B------:R-:W2:Y:S01]  /*afd0*/  S2R R3, SR_CgaCtaId ;  /* 0x0000000000037919 */ /* 0x000ea20000008800 */
[----:B------:R-:W-:Y:S01]  /*afe0*/  MOV R0, 0x400 ;  /* 0x0000040000007802 */ /* 0x000fe20000000f00 */
[----:B------:R-:W-:Y:S03]  /*aff0*/  BSSY B0, `(.L_x_77) ;  /* 0x0000005000007945 */ /* 0x000fe60003800000 */
[----:B--2---:R-:W-:Y:S02]  /*b000*/  LEA R0, R3, R0, 0x18 ;  /* 0x0000000003007211 */ /* 0x004fe400078ec0ff */
[----:B------:R-:W-:-:S04]  /*b010*/  SHF.L.U32 R3, R2, 0x1f, RZ ;  /* 0x0000001f02037819 */ /* 0x000fc800000006ff */
[----:B------:R-:W2:Y:S02]  /*b020*/  SYNCS.PHASECHK.TRANS64.TRYWAIT P0, [R0+URZ+0x34820], R3 ;  /* 0x03482003000075a7 */ /* 0x000ea4000800017f */
[----:B--2---:R-:W-:Y:S05]  /*b030*/  @!P0 BRA `(.L_x_78) ;  /* 0x0000000800408947 */ /* 0x004fea0003800000 */
.L_x_105:
[----:B------:R-:W-:Y:S05]  /*b040*/  BSYNC B0 ;  /* 0x0000000000007941 */ /* 0x000fea0003800000 */
.L_x_77:
[----:B------:R-:W-:-:S03]  /*b050*/  UMOV UR4, 0xffffffff ;  /* 0xffffffff00047882 */ /* 0x000fc60000000000 */
[----:B------:R-:W-:Y:S05]  /*b060*/  BRA.DIV UR4, `(.L_x_79) ;  /* 0x0000000a04487947 */ /* 0x000fea000b800000 */
[----:B------:R-:W3:Y:S02]  /*b070*/  S2R R2, SR_TID.X ;  /* 0x0000000000027919 */ /* 0x000ee40000002100 */
[----:B---3--:R-:W-:-:S04]  /*b080*/  SHF.R.U32.HI R2, RZ, 0x5, R2 ;  /* 0x00000005ff027819 */ /* 0x008fc80000011602 */
[----:B------:R-:W-:-:S05]  /*b090*/  LOP3.LUT R2, R2, 0x3, RZ, 0xc0, !PT ;  /* 0x0000000302027812 */ /* 0x000fca00078ec0ff */
[----:B------:R3:W4:Y:S02]  /*b0a0*/  SHFL.IDX PT, R14, R2, RZ, 0x1f ;  /* 0x00001fff020e7589 */ /* 0x00072400000e0000 */
.L_x_108:
[----:B----4-:R-:W-:Y:S01]  /*b0b0*/  ISETP.NE.AND P0, PT, R14, RZ, PT ;  /* 0x000000ff0e00720c */ /* 0x010fe20003f05270 */
[----:B------:R-:W-:-:S12]  /*b0c0*/  BSSY B0, `(.L_x_80) ;  /* 0x0000024000007945 */ /* 0x000fd80003800000 */
[----:B------:R-:W-:Y:S05]  /*b0d0*/  @P0 BRA `(.L_x_81) ;  /* 0x0000000000880947 */ /* 0x000fea0003800000 */
[----:B------:R-:W-:-:S03]  /*b0e0*/  UMOV UR4, 0xffffffff ;  /* 0xffffffff00047882 */ /* 0x000fc60000000000 */
[----:B------:R-:W-:Y:S05]  /*b0f0*/  BRA.DIV UR4, `(.L_x_82) ;  /* 0x0000000a04587947 */ /* 0x000fea000b800000 */
[----:B------:R-:W-:-:S13]  /*b100*/  ELECT P6, URZ, PT ;  /* 0x00000000003f782f */ /* 0x000fda00038c0000 */
.L_x_111:
[----:B------:R-:W-:Y:S05]  /*b110*/  @!P6 BRA `(.L_x_81) ;  /* 0x000000000078e947 */ /* 0x000fea0003800000 */
[----:B---3--:R-:W3:Y:S02]  /*b120*/  LDL.LU R2, [R1+0x1c] ;  /* 0x00001c0001027983 */ /* 0x008ee40000300800 */
[----:B---3--:R-:W-:-:S04]  /*b130*/  LOP3.LUT R2, R2, 0x2, RZ, 0xfc, !PT ;  /* 0x0000000202027812 */ /* 0x008fc800078efcff */
[----:B------:R-:W-:-:S13]  /*b140*/  ISETP.NE.AND P2, PT, R2, 0x3, PT ;  /* 0x000000030200780c */ /* 0x000fda0003f45270 */
[----:B------:R-:W-:Y:S05]  /*b150*/  @!P2 BRA `(.L_x_83) ;  /* 0x000000000004a947 */ /* 0x000fea0003800000 */
[----:B------:R-:W-:Y:S01]  /*b160*/  BPT.TRAP 0x1 ;  /* 0x000000040000795c */ /* 0x000fe20000300000 */
.L_x_83:
[----:B--2---:R-:W-:Y:S01]  /*b170*/  VIADD R3, R0, 0x34840 ;  /* 0x0003484000037836 */ /* 0x004fe20000000000 */
[----:B------:R-:W-:Y:S02]  /*b180*/  SHF.L.U32 R5, R17, 0x1f, RZ ;  /* 0x0000001f11057819 */ /* 0x000fe400000006ff */
[C---:B------:R-:W-:Y:S01]  /*b190*/  IADD3 R2, R16.reuse, 0x1, RZ ;  /* 0x0000000110027810 */ /* 0x040fe20007ffe0ff */
[----:B-1----:R-:W-:-:S03]  /*b1a0*/  IMAD R6, R16, 0x8, R3 ;  /* 0x0000000810067824 */ /* 0x002fc600078e0203 */
[----:B------:R-:W-:Y:S01]  /*b1b0*/  ISETP.NE.AND P1, PT, R2, 0x2, PT ;  /* 0x000000020200780c */ /* 0x000fe20003f25270 */
[----:B------:R-:W1:Y:S03]  /*b1c0*/  SYNCS.PHASECHK.TRANS64.TRYWAIT P0, [R6+URZ], R5 ;  /* 0x00000005060075a7 */ /* 0x000e66000800017f */
[----:B------:R-:W-:-:S04]  /*b1d0*/  SEL R4, RZ, 0x1, P1 ;  /* 0x00000001ff047807 */ /* 0x000fc80000800000 */
[----:B------:R-:W-:Y:S02]  /*b1e0*/  LOP3.LUT R17, R17, R4, RZ, 0x3c, !PT ;  /* 0x0000000411117212 */ /* 0x000fe400078e3cff */
[----:B------:R-:W-:Y:S02]  /*b1f0*/  SEL R4, R2, RZ, P1 ;  /* 0x000000ff02047207 */ /* 0x000fe40000800000 */
[----:B------:R-:W-:-:S03]  /*b200*/  SHF.L.U32 R2, R17, 0x1f, RZ ;  /* 0x0000001f11027819 */ /* 0x000fc600000006ff */
[----:B------:R-:W-:Y:S01]  /*b210*/  IMAD R3, R4, 0x8, R3 ;  /* 0x0000000804037824 */ /* 0x000fe200078e0203 */
[----:B-1----:R-:W-:Y:S06]  /*b220*/  @!P0 BRA `(.L_x_84) ;  /* 0x00000008002c8947 */ /* 0x002fec0003800000 */
.L_x_112:
[----:B------:R-:W2:Y:S02]  /*b230*/  SYNCS.PHASECHK.TRANS64.TRYWAIT P0, [R3+URZ], R2 ;  /* 0x00000002030075a7 */ /* 0x000ea4000800017f */
[----:B--2---:R-:W-:Y:S05]  /*b240*/  @!P0 BRA `(.L_x_85) ;  /* 0x0000000800388947 */ /* 0x004fea0003800000 */
.L_x_113:
[----:B------:R-:W-:Y:S05]  /*b250*/  @!P2 BRA `(.L_x_86) ;  /* 0x000000000004a947 */ /* 0x000fea0003800000 */
[----:B------:R-:W-:Y:S01]  /*b260*/  BPT.TRAP 0x1 ;  /* 0x000000040000795c */ /* 0x000fe20000300000 */
.L_x_86:
[----:B--2---:R-:W-:-:S05]  /*b270*/  IADD3 R3, R0, 0x34860, RZ ;  /* 0x0003486000037810 */ /* 0x004fca0007ffe0ff */
[----:B------:R-:W-:-:S04]  /*b280*/  IMAD R16, R16, 0x8, R3 ;  /* 0x0000000810107824 */ /* 0x000fc800078e0203 */
[----:B------:R-:W2:Y:S02]  /*b290*/  SYNCS.PHASECHK.TRANS64.TRYWAIT P0, [R16+URZ], R5 ;  /* 0x00000005100075a7 */ /* 0x000ea4000800017f */
[----:B--2---:R-:W-:Y:S05]  /*b2a0*/  @!P0 BRA `(.L_x_87) ;  /* 0x0000000800348947 */ /* 0x004fea0003800000 */
.L_x_114:
[----:B------:R-:W-:-:S07]  /*b2b0*/  LEA R3, R4, R3, 0x3 ;  /* 0x0000000304037211 */ /* 0x000fce00078e18ff */
.L_x_88:
[----:B---3--:R3:W4:Y:S02]  /*b2c0*/  SYNCS.PHASECHK.TRANS64.TRYWAIT P0, [R3+URZ], R2 ;  /* 0x00000002030075a7 */ /* 0x008724000800017f */
[----:B----4-:R-:W-:Y:S05]  /*b2d0*/  @!P0 NANOSLEEP.SYNCS 0x989680 ;  /* 0x009896800000895d */ /* 0x010fea0003900000 */
[----:B------:R-:W4:Y:S02]  /*b2e0*/  @!P0 SYNCS.PHASECHK.TRANS64 P0, [R3+URZ], R2 ;  /* 0x00000002030085a7 */ /* 0x000f24000800007f */
[----:B----4-:R-:W-:Y:S05]  /*b2f0*/  @!P0 BRA `(.L_x_88) ;  /* 0xfffffffc00f08947 */ /* 0x010fea000383ffff */
.L_x_81:
[----:B------:R-:W-:Y:S05]  /*b300*/  BSYNC B0 ;  /* 0x0000000000007941 */ /* 0x000fea0003800000 */
.L_x_80:
[----:B------:R-:W-:Y:S05]  /*b310*/  EXIT ;  /* 0x000000000000794d */ /* 0x000fea0003800000 */
.L_x_10:
[----:B-1----:R-:W-:-:S04]  /*b320*/  IMAD.U32 R3, RZ, RZ, UR60 ;  /* 0x0000003cff037e24 */ /* 0x002fc8000f8e00ff */
[----:B------:R1:W2:Y:S03]  /*b330*/  SYNCS.PHASECHK.TRANS64.TRYWAIT P1, [R3+URZ+0x34800], R0 ;  /* 0x03480000030075a7 */ /* 0x0002a6000802017f */
[----:B--2---:R-:W-:Y:S05]  /*b340*/  @!P1 NANOSLEEP.SYNCS 0x989680 ;  /* 0x009896800000995d */ /* 0x004fea0003900000 */
[----:B------:R-:W2:Y:S02]  /*b350*/  @!P1 SYNCS.PHASECHK.TRANS64 P1, [R3+URZ+0x34800], R0 ;  /* 0x03480000030095a7 */ /* 0x000ea4000802007f */
[----:B--2---:R-:W-:Y:S05]  /*b360*/  @!P1 BRA `(.L_x_10) ;  /* 0xfffffffc00ec9947 */ /* 0x004fea000383ffff */
[----:B------:R-:W-:Y:S05]  /*b370*/  BRA `(.L_x_89) ;  /* 0xffffff5c005c7947 */ /* 0x000fea000383ffff */
.L_x_14:
[----:B--2---:R2:W3:Y:S02]  /*b380*/  SYNCS.PHASECHK.TRANS64.TRYWAIT P2, [R0+URZ+0x34830], R3 ;  /* 0x03483003000075a7 */ /* 0x0044e4000804017f */
[----:B---3--:R-:W-:Y:S05]  /*b390*/  @!P2 NANOSLEEP.SYNCS 0x989680 ;  /* 0x009896800000a95d */ /* 0x008fea0003900000 */
[----:B------:R-:W3:Y:S02]  /*b3a0*/  @!P2 SYNCS.PHASECHK.TRANS64 P2, [R0+URZ+0x34830], R3 ;  /* 0x034830030000a5a7 */ /* 0x000ee4000804007f */
[----:B---3--:R-:W-:Y:S05]  /*b3b0*/  @!P2 BRA `(.L_x_14) ;  /* 0xfffffffc00f0a947 */ /* 0x008fea000383ffff */
[----:B------:R-:W-:Y:S05]  /*b3c0*/  BRA `(.L_x_13) ;  /* 0xffffff5c00887947 */ /* 0x000fea000383ffff */
.L_x_19:
[----:B--2---:R-:W-:-:S04]  /*b3d0*/  MOV R10, UR7 ;  /* 0x00000007000a7c02 */ /* 0x004fc80008000f00 */
[----:B------:R2:W3:Y:S03]  /*b3e0*/  SYNCS.PHASECHK.TRANS64.TRYWAIT P2, [R10+URZ+0x34830], R7 ;  /* 0x034830070a0075a7 */ /* 0x0004e6000804017f */
[----:B---3--:R-:W-:Y:S05]  /*b3f0*/  @!P2 NANOSLEEP.SYNCS 0x989680 ;  /* 0x009896800000a95d */ /* 0x008fea0003900000 */
[----:B------:R-:W3:Y:S02]  /*b400*/  @!P2 SYNCS.PHASECHK.TRANS64 P2, [R10+URZ+0x34830], R7 ;  /* 0x034830070a00a5a7 */ /* 0x000ee4000804007f */
[----:B---3--:R-:W-:Y:S05]  /*b410*/  @!P2 BRA `(.L_x_19) ;  /* 0xfffffffc00eca947 */ /* 0x008fea000383ffff */
[----:B------:R-:W-:Y:S05]  /*b420*/  BRA `(.L_x_18) ;  /* 0xffffff8c001c7947 */ /* 0x000fea000383ffff */
.L_x_23:
[----:B-12---:R-:W-:-:S04]  /*b430*/  IMAD.U32 R7, RZ, RZ, UR11 ;  /* 0x0000000bff077e24 */ /* 0x006fc8000f8e00ff */
[----:B------:R1:W2:Y:S03]  /*b440*/  SYNCS.PHASECHK.TRANS64.TRYWAIT P2, [R7+URZ+0x34850], R6 ;  /* 0x03485006070075a7 */ /* 0x0002a6000804017f */
[----:B--2---:R-:W-:Y:S05]  /*b450*/  @!P2 NANOSLEEP.SYNCS 0x989680 ;  /* 0x009896800000a95d */ /* 0x004fea0003900000 */
[----:B------:R-:W2:Y:S02]  /*b460*/  @!P2 SYNCS.PHASECHK.TRANS64 P2, [R7+URZ+0x34850], R6 ;  /* 0x034850060700a5a7 */ /* 0x000ea4000804007f */
[----:B--2---:R-:W-:Y:S05]  /*b470*/  @!P2 BRA `(.L_x_23) ;  /* 0xfffffffc00eca947 */ /* 0x004fea000383ffff */
[----:B------:R-:W-:Y:S05]  /*b480*/  BRA `(.L_x_22) ;  /* 0xffffff9400547947 */ /* 0x000fea000383ffff */
.L_x_28:
[----:B--2---:R-:W-:-:S04]  /*b490*/  MOV R5, UR7 ;  /* 0x0000000700057c02 */ /* 0x004fc80008000f00 */
[----:B------:R2:W3:Y:S03]  /*b4a0*/  SYNCS.PHASECHK.TRANS64.TRYWAIT P0, [R5+URZ+0x34850], R4 ;  /* 0x03485004050075a7 */ /* 0x0004e6000800017f */
[----:B---3--:R-:W-:Y:S05]  /*b4b0*/  @!P0 NANOSLEEP.SYNCS 0x989680 ;  /* 0x009896800000895d */ /* 0x008fea0003900000 */
[----:B------:R-:W3:Y:S02]  /*b4c0*/  @!P0 SYNCS.PHASECHK.TRANS64 P0, [R5+URZ+0x34850], R4 ;  /* 0x03485004050085a7 */ /* 0x000ee4000800007f */
[----:B---3--:R-:W-:Y:S05]  /*b4d0*/  @!P0 BRA `(.L_x_28) ;  /* 0xfffffffc00ec8947 */ /* 0x008fea000383ffff */
[----:B------:R-:W-:Y:S05]  /*b4e0*/  BRA `(.L_x_27) ;  /* 0xffffffb8003c7947 */ /* 0x000fea000383ffff */
.L_x_39:
[----:B------:R-:W1:Y:S01]  /*b4f0*/  S2R R6, SR_TID.X ;  /* 0x0000000000067919 */ /* 0x000e620000002100 */
[----:B------:R-:W-:Y:S01]  /*b500*/  BSSY B0, `(.L_x_90) ;  /* 0x000000a000007945 */ /* 0x000fe20003800000 */
[----:B------:R-:W-:Y:S01]  /*b510*/  MOV R12, RZ ;  /* 0x000000ff000c7202 */ /* 0x000fe20000000f00 */
[----:B------:R-:W-:Y:S01]  /*b520*/  IMAD.MOV.U32 R11, RZ, RZ, 0x1f ;  /* 0x0000001fff0b7424 */ /* 0x000fe200078e00ff */
[----:B------:R-:W-:Y:S02]  /*b530*/  MOV R15, 0xffffffff ;  /* 0xffffffff000f7802 */ /* 0x000fe40000000f00 */
[----:B-1----:R-:W-:-:S04]  /*b540*/  SHF.R.U32.HI R6, RZ, 0x5, R6 ;  /* 0x00000005ff067819 */ /* 0x002fc80000011606 */
[----:B------:R-:W-:-:S05]  /*b550*/  LOP3.LUT R6, R6, 0x3, RZ, 0xc0, !PT ;  /* 0x0000000306067812 */ /* 0x000fca00078ec0ff */
[----:B------:R-:W-:-:S07]  /*b560*/  IMAD.MOV.U32 R13, RZ, RZ, R6 ;  /* 0x000000ffff0d7224 */ /* 0x000fce00078e0006 */
[----:B------:R-:W-:Y:S05]  /*b570*/  WARPSYNC.COLLECTIVE R15, `(.L_x_91) ;  /* 0x000000000f087348 */ /* 0x000fea0003c00000 */
[----:B------:R1:W2:Y:S02]  /*b580*/  SHFL.IDX P6, R14, R13, R12, R11 ;  /* 0x0000000c0d0e7389 */ /* 0x0002a400000c000b */
[----:B-12---:R-:W-:Y:S01]  /*b590*/  ENDCOLLECTIVE ;  /* 0x000000000000791b */ /* 0x006fe20003800000 */
.L_x_91:
[----:B------:R-:W-:Y:S05]  /*b5a0*/  BSYNC B0 ;  /* 0x0000000000007941 */ /* 0x000fea0003800000 */
.L_x_90:
[----:B------:R-:W-:Y:S05]  /*b5b0*/  BRA `(.L_x_92) ;  /* 0xffffffd400d87947 */ /* 0x000fea000383ffff */
.L_x_40:
[----:B------:R-:W-:Y:S01]  /*b5c0*/  BSSY B0, `(.L_x_93) ;  /* 0x0000006000007945 */ /* 0x000fe20003800000 */
[----:B------:R-:W-:-:S07]  /*b5d0*/  IMAD.MOV.U32 R15, RZ, RZ, -0x1 ;  /* 0xffffffffff0f7424 */ /* 0x000fce00078e00ff */
[----:B------:R-:W-:Y:S05]  /*b5e0*/  WARPSYNC.COLLECTIVE R15, `(.L_x_94) ;  /* 0x000000000f0c7348 */ /* 0x000fea0003c00000 */
[----:B------:R-:W-:Y:S02]  /*b5f0*/  ELECT P6, UR62, PT ;  /* 0x00000000003e782f */ /* 0x000fe400038c0000 */
[----:B------:R-:W-:Y:S01]  /*b600*/  MOV R14, UR62 ;  /* 0x0000003e000e7c02 */ /* 0x000fe20008000f00 */
[----:B------:R-:W-:Y:S10]  /*b610*/  ENDCOLLECTIVE ;  /* 0x000000000000791b */ /* 0x000ff40003800000 */
.L_x_94:
[----:B------:R-:W-:Y:S05]  /*b620*/  BSYNC B0 ;  /* 0x0000000000007941 */ /* 0x000fea0003800000 */
.L_x_93:
[----:B------:R-:W-:Y:S05]  /*b630*/  BRA `(.L_x_95) ;  /* 0xffffffd400d07947 */ /* 0x000fea000383ffff */
.L_x_43:
[----:B--2---:R2:W3:Y:S02]  /*b640*/  SYNCS.PHASECHK.TRANS64.TRYWAIT P1, [R6+URZ+0x34840], R7 ;  /* 0x03484007060075a7 */ /* 0x0044e4000802017f */
[----:B---3--:R-:W-:Y:S05]  /*b650*/  @!P1 NANOSLEEP.SYNCS 0x989680 ;  /* 0x009896800000995d */ /* 0x008fea0003900000 */
[----:B------:R-:W3:Y:S02]  /*b660*/  @!P1 SYNCS.PHASECHK.TRANS64 P1, [R6+URZ+0x34840], R7 ;  /* 0x03484007060095a7 */ /* 0x000ee4000802007f */
[----:B---3--:R-:W-:Y:S05]  /*b670*/  @!P1 BRA `(.L_x_43) ;  /* 0xfffffffc00f09947 */ /* 0x008fea000383ffff */
[----:B------:R-:W-:Y:S05]  /*b680*/  BRA `(.L_x_96) ;  /* 0xffffffd800347947 */ /* 0x000fea000383ffff */
.L_x_46:
[----:B-1----:R-:W1:Y:S01]  /*b690*/  S2R R8, SR_CgaCtaId ;  /* 0x0000000000087919 */ /* 0x002e620000008800 */
[----:B------:R-:W-:-:S04]  /*b6a0*/  MOV R7, 0x400 ;  /* 0x0000040000077802 */ /* 0x000fc80000000f00 */
[----:B-1----:R-:W-:-:S04]  /*b6b0*/  LEA R7, R8, R7, 0x18 ;  /* 0x0000000708077211 */ /* 0x002fc800078ec0ff */
[----:B------:R1:W2:Y:S03]  /*b6c0*/  SYNCS.PHASECHK.TRANS64.TRYWAIT P1, [R7+URZ+0x34820], R6 ;  /* 0x03482006070075a7 */ /* 0x0002a6000802017f */
[----:B--2---:R-:W-:Y:S05]  /*b6d0*/  @!P1 NANOSLEEP.SYNCS 0x989680 ;  /* 0x009896800000995d */ /* 0x004fea0003900000 */
[----:B------:R-:W2:Y:S02]  /*b6e0*/  @!P1 SYNCS.PHASECHK.TRANS64 P1, [R7+URZ+0x34820], R6 ;  /* 0x03482006070095a7 */ /* 0x000ea4000802007f */
[----:B--2---:R-:W-:Y:S05]  /*b6f0*/  @!P1 BRA `(.L_x_46) ;  /* 0xfffffffc00e49947 */ /* 0x004fea000383ffff */
[----:B------:R-:W-:Y:S05]  /*b700*/  BRA `(.L_x_97) ;  /* 0xffffffdc00707947 */ /* 0x000fea000383ffff */
.L_x_52:
[----:B-1----:R1:W2:Y:S02]  /*b710*/  SYNCS.PHASECHK.TRANS64.TRYWAIT P1, [R2+URZ+0x34840], R3 ;  /* 0x03484003020075a7 */ /* 0x0022a4000802017f */
[----:B--2---:R-:W-:Y:S05]  /*b720*/  @!P1 NANOSLEEP.SYNCS 0x989680 ;  /* 0x009896800000995d */ /* 0x004fea0003900000 */
[----:B------:R-:W2:Y:S02]  /*b730*/  @!P1 SYNCS.PHASECHK.TRANS64 P1, [R2+URZ+0x34840], R3 ;  /* 0x03484003020095a7 */ /* 0x000ea4000802007f */
[----:B--2---:R-:W-:Y:S05]  /*b740*/  @!P1 BRA `(.L_x_52) ;  /* 0xfffffffc00f09947 */ /* 0x004fea000383ffff */
[----:B------:R-:W-:Y:S05]  /*b750*/  BRA `(.L_x_98) ;  /* 0xffffffe000107947 */ /* 0x000fea000383ffff */
.L_x_54:
[----:B-1----:R1:W2:Y:S02]  /*b760*/  SYNCS.PHASECHK.TRANS64.TRYWAIT P1, [R2+URZ+0x60], R3 ;  /* 0x00006003020075a7 */ /* 0x0022a4000802017f */
[----:B--2---:R-:W-:Y:S05]  /*b770*/  @!P1 NANOSLEEP.SYNCS 0x989680 ;  /* 0x009896800000995d */ /* 0x004fea0003900000 */
[----:B------:R-:W2:Y:S02]  /*b780*/  @!P1 SYNCS.PHASECHK.TRANS64 P1, [R2+URZ+0x60], R3 ;  /* 0x00006003020095a7 */ /* 0x000ea4000802007f */
[----:B--2---:R-:W-:Y:S05]  /*b790*/  @!P1 BRA `(.L_x_54) ;  /* 0xfffffffc00f09947 */ /* 0x004fea000383ffff */
[----:B------:R-:W-:Y:S05]  /*b7a0*/  BRA `(.L_x_99) ;  /* 0xffffffe000ac7947 */ /* 0x000fea000383ffff */
.L_x_60:
[----:B--2---:R2:W3:Y:S02]  /*b7b0*/  SYNCS.PHASECHK.TRANS64.TRYWAIT P1, [R2+URZ+0x34840], R3 ;  /* 0x03484003020075a7 */ /* 0x0044e4000802017f */
[----:B---3--:R-:W-:Y:S05]  /*b7c0*/  @!P1 NANOSLEEP.SYNCS 0x989680 ;  /* 0x009896800000995d */ /* 0x008fea0003900000 */
[----:B------:R-:W3:Y:S02]  /*b7d0*/  @!P1 SYNCS.PHASECHK.TRANS64 P1, [R2+URZ+0x34840], R3 ;  /* 0x03484003020095a7 */ /* 0x000ee4000802007f */
[----:B---3--:R-:W-:Y:S05]  /*b7e0*/  @!P1 BRA `(.L_x_60) ;  /* 0xfffffffc00f09947 */ /* 0x008fea000383ffff */
[----:B------:R-:W-:Y:S05]  /*b7f0*/  BRA `(.L_x_100) ;  /* 0xffffffe400e87947 */ /* 0x000fea000383ffff */
.L_x_62:
[----:B-1----:R1:W2:Y:S02]  /*b800*/  SYNCS.PHASECHK.TRANS64.TRYWAIT P1, [R2+URZ+0x60], R17 ;  /* 0x00006011020075a7 */ /* 0x0022a4000802017f */
[----:B--2---:R-:W-:Y:S05]  /*b810*/  @!P1 NANOSLEEP.SYNCS 0x989680 ;  /* 0x009896800000995d */ /* 0x004fea0003900000 */
[----:B------:R-:W2:Y:S02]  /*b820*/  @!P1 SYNCS.PHASECHK.TRANS64 P1, [R2+URZ+0x60], R17 ;  /* 0x00006011020095a7 */ /* 0x000ea4000802007f */
[----:B--2---:R-:W-:Y:S05]  /*b830*/  @!P1 BRA `(.L_x_62) ;  /* 0xfffffffc00f09947 */ /* 0x004fea000383ffff */
[----:B------:R-:W-:Y:S05]  /*b840*/  BRA `(.L_x_101) ;  /* 0xffffffe800847947 */ /* 0x000fea000383ffff */
.L_x_67:
[----:B--2---:R2:W3:Y:S02]  /*b850*/  SYNCS.PHASECHK.TRANS64.TRYWAIT P1, [R2+URZ+0x34840], R3 ;  /* 0x03484003020075a7 */ /* 0x0044e4000802017f */
[----:B---3--:R-:W-:Y:S05]  /*b860*/  @!P1 NANOSLEEP.SYNCS 0x989680 ;  /* 0x009896800000995d */ /* 0x008fea0003900000 */
[----:B------:R-:W3:Y:S02]  /*b870*/  @!P1 SYNCS.PHASECHK.TRANS64 P1, [R2+URZ+0x34840], R3 ;  /* 0x03484003020095a7 */ /* 0x000ee4000802007f */
[----:B---3--:R-:W-:Y:S05]  /*b880*/  @!P1 BRA `(.L_x_67) ;  /* 0xfffffffc00f09947 */ /* 0x008fea000383ffff */
[----:B------:R-:W-:Y:S05]  /*b890*/  BRA `(.L_x_102) ;  /* 0xffffffec00887947 */ /* 0x000fea000383ffff */
.L_x_69:
[----:B-1----:R1:W2:Y:S02]  /*b8a0*/  SYNCS.PHASECHK.TRANS64.TRYWAIT P1, [R2+URZ+0x60], R3 ;  /* 0x00006003020075a7 */ /* 0x0022a4000802017f */
[----:B--2---:R-:W-:Y:S05]  /*b8b0*/  @!P1 NANOSLEEP.SYNCS 0x989680 ;  /* 0x009896800000995d */ /* 0x004fea0003900000 */
[----:B------:R-:W2:Y:S02]  /*b8c0*/  @!P1 SYNCS.PHASECHK.TRANS64 P1, [R2+URZ+0x60], R3 ;  /* 0x00006003020095a7 */ /* 0x000ea4000802007f */
[----:B--2---:R-:W-:Y:S05]  /*b8d0*/  @!P1 BRA `(.L_x_69) ;  /* 0xfffffffc00f09947 */ /* 0x004fea000383ffff */
[----:B------:R-:W-:Y:S05]  /*b8e0*/  BRA `(.L_x_103) ;  /* 0xfffffff0002c7947 */ /* 0x000fea000383ffff */
.L_x_74:
[----:B--2---:R2:W3:Y:S02]  /*b8f0*/  SYNCS.PHASECHK.TRANS64.TRYWAIT P0, [R3+URZ+0x34860], R0 ;  /* 0x03486000030075a7 */ /* 0x0044e4000800017f */
[----:B---3--:R-:W-:Y:S05]  /*b900*/  @!P0 NANOSLEEP.SYNCS 0x989680 ;  /* 0x009896800000895d */ /* 0x008fea0003900000 */
[----:B------:R-:W3:Y:S02]  /*b910*/  @!P0 SYNCS.PHASECHK.TRANS64 P0, [R3+URZ+0x34860], R0 ;  /* 0x03486000030085a7 */ /* 0x000ee4000800007f */
[----:B---3--:R-:W-:Y:S05]  /*b920*/  @!P0 BRA `(.L_x_74) ;  /* 0xfffffffc00f08947 */ /* 0x008fea000383ffff */
[----:B------:R-:W-:Y:S05]  /*b930*/  BRA `(.L_x_104) ;  /* 0xfffffff000e47947 */ /* 0x000fea000383ffff */
.L_x_78:
[----:B--2---:R2:W3:Y:S02]  /*b940*/  SYNCS.PHASECHK.TRANS64.TRYWAIT P0, [R0+URZ+0x34820], R3 ;  /* 0x03482003000075a7 */ /* 0x0044e4000800017f */
[----:B---3--:R-:W-:Y:S05]  /*b950*/  @!P0 NANOSLEEP.SYNCS 0x989680 ;  /* 0x009896800000895d */ /* 0x008fea0003900000 */
[----:B------:R-:W3:Y:S02]  /*b960*/  @!P0 SYNCS.PHASECHK.TRANS64 P0, [R0+URZ+0x34820], R3 ;  /* 0x03482003000085a7 */ /* 0x000ee4000800007f */
[----:B---3--:R-:W-:Y:S05]  /*b970*/  @!P0 BRA `(.L_x_78) ;  /* 0xfffffffc00f08947 */ /* 0x008fea000383ffff */
[----:B------:R-:W-:Y:S05]  /*b980*/  BRA `(.L_x_105) ;  /* 0xfffffff400ac7947 */ /* 0x000fea000383ffff */
.L_x_79:
[----:B------:R-:W3:Y:S01]  /*b990*/  S2R R2, SR_TID.X ;  /* 0x0000000000027919 */ /* 0x000ee20000002100 */
[----:B------:R-:W-:Y:S01]  /*b9a0*/  BSSY B0, `(.L_x_106) ;  /* 0x000000a000007945 */ /* 0x000fe20003800000 */
[----:B------:R-:W-:Y:S01]  /*b9b0*/  IMAD.MOV.U32 R12, RZ, RZ, RZ ;  /* 0x000000ffff0c7224 */ /* 0x000fe200078e00ff */
[----:B------:R-:W-:Y:S01]  /*b9c0*/  MOV R11, 0x1f ;  /* 0x0000001f000b7802 */ /* 0x000fe20000000f00 */
[----:B------:R-:W-:Y:S01]  /*b9d0*/  IMAD.MOV.U32 R15, RZ, RZ, -0x1 ;  /* 0xffffffffff0f7424 */ /* 0x000fe200078e00ff */
[----:B---3--:R-:W-:-:S04]  /*b9e0*/  SHF.R.U32.HI R2, RZ, 0x5, R2 ;  /* 0x00000005ff027819 */ /* 0x008fc80000011602 */
[----:B------:R-:W-:-:S04]  /*b9f0*/  LOP3.LUT R2, R2, 0x3, RZ, 0xc0, !PT ;  /* 0x0000000302027812 */ /* 0x000fc800078ec0ff */
[----:B------:R-:W-:-:S07]  /*ba00*/  MOV R13, R2 ;  /* 0x00000002000d7202 */ /* 0x000fce0000000f00 */
[----:B-12---:R-:W-:Y:S05]  /*ba10*/  WARPSYNC.COLLECTIVE R15, `(.L_x_107) ;  /* 0x000000000f087348 */ /* 0x006fea0003c00000 */
[----:B------:R3:W4:Y:S02]  /*ba20*/  SHFL.IDX P6, R14, R13, R12, R11 ;  /* 0x0000000c0d0e7389 */ /* 0x00072400000c000b */
[----:B-1234-:R-:W-:Y:S01]  /*ba30*/  ENDCOLLECTIVE ;  /* 0x000000000000791b */ /* 0x01efe20003800000 */
.L_x_107:
[----:B------:R-:W-:Y:S05]  /*ba40*/  BSYNC B0 ;  /* 0x0000000000007941 */ /* 0x000fea0003800000 */
.L_x_106:
[----:B------:R-:W-:Y:S05]  /*ba50*/  BRA `(.L_x_108) ;  /* 0xfffffff400947947 */ /* 0x000fea000383ffff */
.L_x_82:
[----:B------:R-:W-:Y:S01]  /*ba60*/  BSSY B1, `(.L_x_109) ;  /* 0x0000006000017945 */ /* 0x000fe20003800000 */
[----:B------:R-:W-:-:S07]  /*ba70*/  MOV R15, 0xffffffff ;  /* 0xffffffff000f7802 */ /* 0x000fce0000000f00 */
[----:B-123--:R-:W-:Y:S05]  /*ba80*/  WARPSYNC.COLLECTIVE R15, `(.L_x_110) ;  /* 0x000000000f0c7348 */ /* 0x00efea0003c00000 */
[----:B------:R-:W-:Y:S02]  /*ba90*/  ELECT P6, UR62, PT ;  /* 0x00000000003e782f */ /* 0x000fe400038c0000 */
[----:B------:R-:W-:Y:S01]  /*baa0*/  MOV R14, UR62 ;  /* 0x0000003e000e7c02 */ /* 0x000fe20008000f00 */
[----:B-123--:R-:W-:Y:S10]  /*bab0*/  ENDCOLLECTIVE ;  /* 0x000000000000791b */ /* 0x00eff40003800000 */
.L_x_110:
[----:B------:R-:W-:Y:S05]  /*bac0*/  BSYNC B1 ;  /* 0x0000000000017941 */ /* 0x000fea0003800000 */
.L_x_109:
[----:B------:R-:W-:Y:S05]  /*bad0*/  BRA `(.L_x_111) ;  /* 0xfffffff4008c7947 */ /* 0x000fea000383ffff */
.L_x_84:
[----:B-1----:R1:W2:Y:S02]  /*bae0*/  SYNCS.PHASECHK.TRANS64.TRYWAIT P0, [R6+URZ], R5 ;  /* 0x00000005060075a7 */ /* 0x0022a4000800017f */
[----:B--2---:R-:W-:Y:S05]  /*baf0*/  @!P0 NANOSLEEP.SYNCS 0x989680 ;  /* 0x009896800000895d */ /* 0x004fea0003900000 */
[----:B------:R-:W2:Y:S02]  /*bb00*/  @!P0 SYNCS.PHASECHK.TRANS64 P0, [R6+URZ], R5 ;  /* 0x00000005060085a7 */ /* 0x000ea4000800007f */
[----:B--2---:R-:W-:Y:S05]  /*bb10*/  @!P0 BRA `(.L_x_84) ;  /* 0xfffffffc00f08947 */ /* 0x004fea000383ffff */
[----:B------:R-:W-:Y:S05]  /*bb20*/  BRA `(.L_x_112) ;  /* 0xfffffff400c07947 */ /* 0x000fea000383ffff */
.L_x_85:
[----:B--2---:R2:W3:Y:S02]  /*bb30*/  SYNCS.PHASECHK.TRANS64.TRYWAIT P0, [R3+URZ], R2 ;  /* 0x00000002030075a7 */ /* 0x0044e4000800017f */
[----:B---3--:R-:W-:Y:S05]  /*bb40*/  @!P0 NANOSLEEP.SYNCS 0x989680 ;  /* 0x009896800000895d */ /* 0x008fea0003900000 */
[----:B------:R-:W3:Y:S02]  /*bb50*/  @!P0 SYNCS.PHASECHK.TRANS64 P0, [R3+URZ], R2 ;  /* 0x00000002030085a7 */ /* 0x000ee4000800007f */
[----:B---3--:R-:W-:Y:S05]  /*bb60*/  @!P0 BRA `(.L_x_85) ;  /* 0xfffffffc00f08947 */ /* 0x008fea000383ffff */
[----:B------:R-:W-:Y:S05]  /*bb70*/  BRA `(.L_x_113) ;  /* 0xfffffff400b47947 */ /* 0x000fea000383ffff */
.L_x_87:
[----:B--2---:R2:W3:Y:S02]  /*bb80*/  SYNCS.PHASECHK.TRANS64.TRYWAIT P0, [R16+URZ], R5 ;  /* 0x00000005100075a7 */ /* 0x0044e4000800017f */
[----:B---3--:R-:W-:Y:S05]  /*bb90*/  @!P0 NANOSLEEP.SYNCS 0x989680 ;  /* 0x009896800000895d */ /* 0x008fea0003900000 */
[----:B------:R-:W3:Y:S02]  /*bba0*/  @!P0 SYNCS.PHASECHK.TRANS64 P0, [R16+URZ], R5 ;  /* 0x00000005100085a7 */ /* 0x000ee4000800007f */
[----:B---3--:R-:W-:Y:S05]  /*bbb0*/  @!P0 BRA `(.L_x_87) ;  /* 0xfffffffc00f08947 */ /* 0x008fea000383ffff */
[----:B------:R-:W-:Y:S05]  /*bbc0*/  BRA `(.L_x_114) ;  /* 0xfffffff400b87947 */ /* 0x000fea000383ffff */
.L_x_115:
[----:B------:R-:W-:-:S00]  /*bbd0*/  BRA `(.L_x_115) ;  /* 0xfffffffc00fc7947 */ /* 0x000fc0000383ffff */
[----:B------:R-:W-:-:S00]  /*bbe0*/  NOP ;  /* 0x0000000000007918 */ /* 0x000fc00000000000 */
        /* <DEDUP_REMOVED lines=9> */
.L_x_2656:


//--------------------- .text._ZN7cutlass13device_kernelIN5flash11enable_sm90INS1_16FlashAttnFwdSm90INS1_25CollectiveMainloopFwdSm90ILi2EN4cute5tupleIJNS5_1CILi2EEENS7_ILi1EEES9_EEENS6_IJNS7_ILi128EEESB_NS7_ILi192EEEEEELi128ENS_6half_tEfNS_4arch4Sm90ELb0ELb0ELb1ELb0ELb0ELb0ELb0ELb1ELb1ELb0ELb0ELb0EEENS1_21CollectiveEpilogueFwdINS6_IJSB_SB_SB_EEESA_SE_SG_Li256ELb0ELb0ELb0ELb0EEENS1_29StaticPersistentTileSchedulerILb0EEEEEEEEEvNT_6ParamsE --------------------------
	.section	.text._ZN7cutlass13device_kernelIN5flash11enable_sm90INS1_16FlashAttnFwdSm90INS1_25CollectiveMainloopFwdSm90ILi2EN4cute5tupleIJNS5_1CILi2EEENS7_ILi1EEES9_EEENS6_IJNS7_ILi128EEESB_NS7_ILi192EEEEEELi128ENS_6half_tEfNS_4arch4Sm90ELb0ELb0ELb1ELb0ELb0ELb0ELb0ELb1ELb1ELb0ELb0ELb0EEENS1_21CollectiveEpilogueFwdINS6_IJSB_SB_SB_EEESA_SE_SG_Li256ELb0ELb0ELb0ELb0EEENS1_29StaticPersistentTileSchedulerILb0EEEEEEEEEvNT_6ParamsE,"ax",@progbits
	.align	128
.text._ZN7cutlass13device_kernelIN5flash11enable_sm90INS1_16FlashAttnFwdSm90INS1_25CollectiveMainloopFwdSm90ILi2EN4cute5tupleIJNS5_1CILi2EEENS7_ILi1EEES9_EEENS6_IJNS7_ILi128EEESB_NS7_ILi192EEEEEELi128ENS_6half_tEfNS_4arch4Sm90ELb0ELb0ELb1ELb0ELb0ELb0ELb0ELb1ELb1ELb0ELb0ELb0EEENS1_21CollectiveEpilogueFwdINS6_IJSB_SB_SB_EEESA_SE_SG_Li256ELb0ELb0ELb0ELb0EEENS1_29StaticPersistentTileSchedulerILb0EEEEEEEEEvNT_6ParamsE:
        .type           _ZN7cutlass13device_kernelIN5flash11enable_sm90INS1_16FlashAttnFwdSm90INS1_25CollectiveMainloopFwdSm90ILi2EN4cute5tupleIJNS5_1CILi2EEENS7_ILi1EEES9_EEENS6_IJNS7_ILi128EEESB_NS7_ILi192EEEEEELi128ENS_6half_tEfNS_4arch4Sm90ELb0ELb0ELb1ELb0ELb0ELb0ELb0ELb1ELb1ELb0ELb0ELb0EEENS1_21CollectiveEpilogueFwdINS6_IJSB_SB_SB_EEESA_SE_SG_Li256ELb0ELb0ELb0ELb0EEENS1_29StaticPersistentTileSchedulerILb0EEEEEEEEEvNT_6ParamsE,@function
        .size           _ZN7cutlass13device_kernelIN5flash11enable_sm90INS1_16FlashAttnFwdSm90INS1_25CollectiveMainloopFwdSm90ILi2EN4cute5tupleIJNS5_1CILi2EEENS7_ILi1EEES9_EEENS6_IJNS7_ILi128EEESB_NS7_ILi192EEEEEELi128ENS_6half_tEfNS_4arch4Sm90ELb0ELb0ELb1ELb0ELb0ELb0ELb0ELb1ELb1ELb0ELb0ELb0EEENS1_21CollectiveEpilogueFwdINS6_IJSB_SB_SB_EEESA_SE_SG_Li256ELb0ELb0ELb0ELb0EEENS1_29StaticPersistentTileSchedulerILb0EEEEEEEEEvNT_6ParamsE,(.L_x_2657 - _ZN7cutlass13device_kernelIN5flash11enable_sm90INS1_16FlashAttnFwdSm90INS1_25CollectiveMainloopFwdSm90ILi2EN4cute5tupleIJNS5_1CILi2EEENS7_ILi1EEES9_EEENS6_IJNS7_ILi128EEESB_NS7_ILi192EEEEEELi128ENS_6half_tEfNS_4arch4Sm90ELb0ELb0ELb1ELb0ELb0ELb0ELb0ELb1ELb1ELb0ELb0ELb0EEENS1_21CollectiveEpilogueFwdINS6_IJSB_SB_SB_EEESA_SE_SG_Li256ELb0ELb0ELb0ELb0EEENS1_29StaticPersistentTileSchedulerILb0EEEEEEEEEvNT_6ParamsE)
        .other          _ZN7cutlass13device_kernelIN5flash11enable_sm90INS1_16FlashAttnFwdSm90INS1_25CollectiveMainloopFwdSm90ILi2EN4cute5tupleIJNS5_1CILi2EEENS7_ILi1EEES9_EEENS6_IJNS7_ILi128EEESB_NS7_ILi192EEEEEELi128ENS_6half_tEfNS_4arch4Sm90ELb0ELb0ELb1ELb0ELb0ELb0ELb0ELb1ELb1ELb0ELb0ELb0EEENS1_21CollectiveEpilogueFwdINS6_IJSB_SB_SB_EEESA_SE_SG_Li256ELb0ELb0ELb0ELb0EEENS1_29StaticPersistentTileSchedulerILb0EEEEEEEEEvNT_6ParamsE,@"STO_CUDA_ENTRY STV_DEFAULT"
_ZN7cutlass13device_kernelIN5flash11enable_sm90INS1_16FlashAttnFwdSm90INS1_25CollectiveMainloopFwdSm90ILi2EN4cute5tupleIJNS5_1CILi2EEENS7_ILi1EEES9_EEENS6_IJNS7_ILi128EEESB_NS7_ILi192EEEEEELi128ENS_6half_tEfNS_4arch4Sm90ELb0ELb0ELb1ELb0ELb0ELb0ELb0ELb1ELb1ELb0ELb0ELb0EEENS1_21CollectiveEpilogueFwdINS6_IJSB_SB_SB_EEESA_SE_SG_Li256ELb0ELb0ELb0ELb0EEENS1_29StaticPersistentTileSchedulerILb0EEEEEEEEEvNT_6ParamsE:
[----:B------:R-:W1:Y:S02]  /*0000*/  LDC R1, c[0x0][0x28] ;  /* 0x00000a00ff017b82 */ /* 0x000e640000000800 */
[----:B-1----:R-:W-:Y:S01]  /*0010*/  VIADD R1, R1, 0xffffffd8 ;  /* 0xffffffd801017836 */ /* 0x002fe20000000000 */
[----:B------:R-:W1:Y:S01]  /*0020*/  S2R R8, SR_TID.X ;  /* 0x0000000000087919 */ /* 0x000e620000002100 */
[----:B------:R-:W-:Y:S01]  /*0030*/  ELECT P0, URZ, PT ;  /* 0x00000000003f782f */ /* 0x000fe20003800000 */
[----:B------:R-:W-:Y:S01]  /*0040*/  BSSY B0, `(.L_x_116) ;  /* 0x0000014000007945 */ /* 0x000fe20003800000 */
[----:B-1----:R-:W-:-:S05]  /*0050*/  SHF.R.U32.HI R0, RZ, 0x5, R8 ;  /* 0x00000005ff007819 */ /* 0x002fca0000011608 */
[----:B------:R-:W1:Y:S02]  /*0060*/  SHFL.IDX PT, R2, R0, RZ, 0x1f ;  /* 0x00001fff00027589 */ /* 0x000e6400000e0000 */
[----:B-1----:R-:W-:Y:S02]  /*0070*/  ISETP.EQ.AND P0, PT, R2, RZ, P0 ;  /* 0x000000ff0200720c */ /* 0x002fe40000702270 */
[----:B------:R-:W-:-:S11]  /*0080*/  SHF.R.U32.HI R2, RZ, 0x7, R8 ;  /* 0x00000007ff027819 */ /* 0x000fd60000011608 */
        /* <DEDUP_REMOVED lines=15> */
.L_x_117:
[----:B------:R-:W-:Y:S05]  /*0180*/  BSYNC B0 ;  /* 0x0000000000007941 */ /* 0x000fea0003800000 */
.L_x_116:
[----:B------:R-:W-:Y:S01]  /*0190*/  VOTEU.ANY UP0, P0 ;  /* 0x00000000003f7886 */ /* 0x000fe20000000100 */
[----:B------:R-:W1:Y:S01]  /*01a0*/  SHFL.IDX PT, R2, R2, RZ, 0x1f ;  /* 0x00001fff02027589 */ /* 0x000e6200000e0000 */
[----:B------:R-:W-:Y:S01]  /*01b0*/  UMOV UR4, 0x1 ;  /* 0x0000000100047882 */ /* 0x000fe20000000000 */
[----:B------:R-:W-:Y:S01]  /*01c0*/  UMOV UR7, 0x2 ;  /* 0x0000000200077882 */ /* 0x000fe20000000000 */
[----:B------:R-:W-:Y:S01]  /*01d0*/  VOTEU.ANY UP1, P0 ;  /* 0x00000000003f7886 */ /* 0x000fe20000020100 */
[----:B------:R-:W2:Y:S01]  /*01e0*/  @UP0 S2UR UR8, SR_CgaCtaId ;  /* 0x00000000000809c3 */ /* 0x000ea20000008800 */
[----:B------:R-:W3:Y:S01]  /*01f0*/  SHFL.IDX PT, R3, R0, RZ, 0x1f ;  /* 0x00001fff00037589 */ /* 0x000ee200000e0000 */
[----:B------:R-:W-:Y:S01]  /*0200*/  @UP0 UMOV UR6, 0x400 ;  /* 0x0000040000060882 */ /* 0x000fe20000000000 */
[----:B------:R-:W-:-:S04]  /*0210*/  @UP0 UIADD3 UR4, -UR4, 0x100000, URZ ;  /* 0x0010000004040890 */ /* 0x000fc8000fffe13f */
[----:B------:R-:W-:Y:S02]  /*0220*/  @UP0 USHF.L.U32 UR5, UR4, 0xb, URZ ;  /* 0x0000000b04050899 */ /* 0x000fe4000800063f */
[----:B------:R-:W-:Y:S01]  /*0230*/  @UP0 USHF.L.U32 UR4, UR4, 0x1, URZ ;  /* 0x0000000104040899 */ /* 0x000fe2000800063f */
[----:B------:R-:W-:Y:S01]  /*0240*/  VOTEU.ANY UP2, P0 ;  /* 0x00000000003f7886 */ /* 0x000fe20000040100 */
[----:B-1----:R-:W-:Y:S01]  /*0250*/  R2UR UR9, R2 ;  /* 0x00000000020972ca */ /* 0x002fe200000e0000 */
[----:B--2---:R-:W-:Y:S01]  /*0260*/  @UP0 ULEA UR8, UR8, UR6, 0x18 ;  /* 0x0000000608080291 */ /* 0x004fe2000f8ec03f */
[----:B---3--:R-:W-:Y:S01]  /*0270*/  ISETP.NE.AND P1, PT, R3, RZ, PT ;  /* 0x000000ff0300720c */ /* 0x008fe20003f25270 */
[----:B------:R-:W-:-:S04]  /*0280*/  @UP0 UIADD3 UR6, -UR7, 0x100000, URZ ;  /* 0x0010000007060890 */ /* 0x000fc8000fffe13f */
[----:B------:R-:W-:Y:S02]  /*0290*/  @UP0 USHF.L.U32 UR7, UR6, 0xb, URZ ;  /* 0x0000000b06070899 */ /* 0x000fe4000800063f */
[----:B------:R-:W-:-:S04]  /*02a0*/  @UP0 USHF.L.U32 UR6, UR6, 0x1, URZ ;  /* 0x0000000106060899 */ /* 0x000fc8000800063f */
[----:B------:R-:W-:Y:S01]  /*02b0*/  UISETP.NE.AND UP0, UPT, UR9, URZ, UPT ;  /* 0x0000003f0900728c */ /* 0x000fe2000bf05270 */
[----:B------:R-:W1:Y:S02]  /*02c0*/  FENCE.VIEW.ASYNC.S ;  /* 0x00000000000073c6 */ /* 0x000e640000000000 */
[----:B-1----:R1:W2:Y:S05]  /*02d0*/  @UP1 SYNCS.EXCH.64 URZ, [UR8+0x34800], UR4 ;  /* 0x03480004083f15b2 */ /* 0x0022aa0008000100 */
[----:B------:R1:W3:Y:S01]  /*02e0*/  @UP2 SYNCS.EXCH.64 URZ, [UR8+0x34820], UR6 ;  /* 0x03482006083f25b2 */ /* 0x0002e20008000100 */
[----:B------:R-:W-:Y:S05]  /*02f0*/  @P1 BRA `(.L_x_118) ;  /* 0x0000000000481947 */ /* 0x000fea0003800000 */
[----:B-1----:R-:W1:Y:S01]  /*0300*/  S2UR UR5, SR_CgaCtaId ;  /* 0x00000000000579c3 */ /* 0x002e620000008800 */
[----:B------:R-:W-:Y:S01]  /*0310*/  UMOV UR4, 0x400 ;  /* 0x0000040000047882 */ /* 0x000fe20000000000 */
[----:B------:R-:W-:Y:S01]  /*0320*/  UMOV UR6, 0x1 ;  /* 0x0000000100067882 */ /* 0x000fe20000000000 */
[----:B------:R-:W-:Y:S01]  /*0330*/  UMOV UR9, 0x4 ;  /* 0x0000000400097882 */ /* 0x000fe20000000000 */
[----:B------:R-:W-:-:S04]  /*0340*/  UIADD3 UR6, -UR6, 0x100000, URZ ;  /* 0x0010000006067890 */ /* 0x000fc8000fffe13f */
[----:B------:R-:W-:Y:S02]  /*0350*/  USHF.L.U32 UR7, UR6, 0xb, URZ ;  /* 0x0000000b06077899 */ /* 0x000fe4000800063f */
[----:B------:R-:W-:Y:S01]  /*0360*/  USHF.L.U32 UR6, UR6, 0x1, URZ ;  /* 0x0000000106067899 */ /* 0x000fe2000800063f */
[----:B------:R-:W-:Y:S01]  /*0370*/  ELECT P0, URZ, PT ;  /* 0x00000000003f782f */ /* 0x000fe20003800000 */
[----:B-1----:R-:W-:Y:S02]  /*0380*/  ULEA UR8, UR5, UR4, 0x18 ;  /* 0x0000000405087291 */ /* 0x002fe4000f8ec03f */
[----:B------:R-:W-:-:S04]  /*0390*/  UIADD3 UR4, -UR9, 0x100000, URZ ;  /* 0x0010000009047890 */ /* 0x000fc8000fffe13f */
[----:B------:R-:W-:Y:S02]  /*03a0*/  USHF.L.U32 UR5, UR4, 0xb, URZ ;  /* 0x0000000b04057899 */ /* 0x000fe4000800063f */
[----:B------:R-:W-:Y:S01]  /*03b0*/  USHF.L.U32 UR4, UR4, 0x1, URZ ;  /* 0x0000000104047899 */ /* 0x000fe2000800063f */
[----:B------:R-:W1:Y:S03]  /*03c0*/  FENCE.VIEW.ASYNC.S ;  /* 0x00000000000073c6 */ /* 0x000e660000000000 */
[----:B-1----:R4:W1:Y:S08]  /*03d0*/  SYNCS.EXCH.64 URZ, [UR8+0x34830], UR6 ;  /* 0x03483006083f75b2 */ /* 0x0028700008000100 */
[----:B------:R4:W1:Y:S01]  /*03e0*/  SYNCS.EXCH.64 URZ, [UR8+0x34840], UR4 ;  /* 0x03484004083f75b2 */ /* 0x0008620008000100 */
[----:B------:R4:W1:Y:S01]  /*03f0*/  SYNCS.EXCH.64 URZ, [UR8+0x34838], UR6 ;  /* 0x03483806083f75b2 */ /* 0x0008620008000100 */
[----:B------:R4:W1:Y:S02]  /*0400*/  SYNCS.EXCH.64 URZ, [UR8+0x34848], UR4 ;  /* 0x03484804083f75b2 */ /* 0x0008640008000100 */
[----:B----4-:R-:W-:Y:S01]  /*0410*/  NOP ;  /* 0x0000000000007918 */ /* 0x010fe20000000000 */
.L_x_118:
[----:B-1----:R-:W1:Y:S01]  /*0420*/  S2UR UR4, SR_CTAID.Y ;  /* 0x00000000000479c3 */ /* 0x002e620000002600 */
[----:B------:R-:W4:Y:S01]  /*0430*/  SHFL.IDX PT, R7, R0, RZ, 0x1f ;  /* 0x00001fff00077589 */ /* 0x000f2200000e0000 */
[----:B------:R-:W-:Y:S01]  /*0440*/  ULDC UR5, c[0x0][0x154] ;  /* 0x0000550000057ab9 */ /* 0x000fe20000000800 */
[----:B------:R-:W-:-:S05]  /*0450*/  NOP ;  /* 0x0000000000007918 */ /* 0x000fca0000000000 */
[----:B------:R-:W5:Y:S08]  /*0460*/  S2UR UR6, SR_CTAID.X ;  /* 0x00000000000679c3 */ /* 0x000f700000002500 */
[----:B------:R-:W2:Y:S01]  /*0470*/  LDC R6, c[0x0][0x148] ;  /* 0x00005200ff067b82 */ /* 0x000ea20000000800 */
[----:B-1----:R-:W-:Y:S02]  /*0480*/  I2FP.F32.U32 R2, UR4 ;  /* 0x0000000400027c45 */ /* 0x002fe40008201000 */
[----:B----4-:R-:W-:-:S03]  /*0490*/  ISETP.NE.AND P0, PT, R7, RZ, PT ;  /* 0x000000ff0700720c */ /* 0x010fc60003f05270 */
[----:B------:R-:W-:Y:S01]  /*04a0*/  FMUL R5, R2, UR5 ;  /* 0x0000000502057c20 */ /* 0x000fe20008400000 */
[----:B------:R-:W-:Y:S02]  /*04b0*/  SHF.R.S32.HI R2, RZ, 0x1f, R8 ;  /* 0x0000001fff027819 */ /* 0x000fe40000011408 */
[----:B-----5:R-:W-:Y:S02]  /*04c0*/  I2FP.F32.U32 R4, UR6 ;  /* 0x0000000600047c45 */ /* 0x020fe40008201000 */
[----:B------:R-:W-:Y:S01]  /*04d0*/  LEA.HI R2, R2, R8, RZ, 0x7 ;  /* 0x0000000802027211 */ /* 0x000fe200078f38ff */
[----:B------:R-:W1:Y:S02]  /*04e0*/  F2I.U32.TRUNC.NTZ R5, R5 ;  /* 0x0000000500057305 */ /* 0x000e64000020f000 */
[----:B-1----:R-:W-:-:S04]  /*04f0*/  IMAD.MOV R11, RZ, RZ, -R5 ;  /* 0x000000ffff0b7224 */ /* 0x002fc800078e0a05 */
[----:B--2---:R-:W-:Y:S01]  /*0500*/  IMAD R11, R6, R11, UR4 ;  /* 0x00000004060b7e24 */ /* 0x004fe2000f8e020b */
[----:B------:R-:W-:Y:S02]  /*0510*/  ULDC UR4, c[0x0][0x150] ;  /* 0x0000540000047ab9 */ /* 0x000fe40000000800 */
[----:B------:R-:W-:Y:S01]  /*0520*/  FMUL R9, R4, UR4 ;  /* 0x0000000404097c20 */ /* 0x000fe20008400000 */
[----:B------:R-:W-:Y:S06]  /*0530*/  @P0 BRA `(.L_x_119) ;  /* 0x0000000000480947 */ /* 0x000fec0003800000 */
[----:B------:R-:W1:Y:S01]  /*0540*/  S2UR UR5, SR_CgaCtaId ;  /* 0x00000000000579c3 */ /* 0x000e620000008800 */
[----:B------:R-:W-:Y:S01]  /*0550*/  UMOV UR4, 0x400 ;  /* 0x0000040000047882 */ /* 0x000fe20000000000 */
[----:B------:R-:W-:Y:S01]  /*0560*/  UMOV UR6, 0x1 ;  /* 0x0000000100067882 */ /* 0x000fe20000000000 */
[----:B------:R-:W-:Y:S01]  /*0570*/  UMOV UR7, 0x4 ;  /* 0x0000000400077882 */ /* 0x000fe20000000000 */
[----:B------:R-:W-:Y:S01]  /*0580*/  ELECT P0, URZ, PT ;  /* 0x00000000003f782f */ /* 0x000fe20003800000 */
[----:B-1----:R-:W-:Y:S02]  /*0590*/  ULEA UR8, UR5, UR4, 0x18 ;  /* 0x0000000405087291 */ /* 0x002fe4000f8ec03f */
[----:B------:R-:W-:-:S04]  /*05a0*/  UIADD3 UR4, -UR6, 0x100000, URZ ;  /* 0x0010000006047890 */ /* 0x000fc8000fffe13f */
[----:B------:R-:W-:Y:S02]  /*05b0*/  USHF.L.U32 UR5, UR4, 0xb, URZ ;  /* 0x0000000b04057899 */ /* 0x000fe4000800063f */
[----:B------:R-:W-:Y:S02]  /*05c0*/  USHF.L.U32 UR4, UR4, 0x1, URZ ;  /* 0x0000000104047899 */ /* 0x000fe4000800063f */
[----:B------:R-:W-:-:S04]  /*05d0*/  UIADD3 UR6, -UR7, 0x100000, URZ ;  /* 0x0010000007067890 */ /* 0x000fc8000fffe13f */
[----:B------:R-:W-:Y:S02]  /*05e0*/  USHF.L.U32 UR7, UR6, 0xb, URZ ;  /* 0x0000000b06077899 */ /* 0x000fe4000800063f */
[----:B------:R-:W-:Y:S01]  /*05f0*/  USHF.L.U32 UR6, UR6, 0x1, URZ ;  /* 0x0000000106067899 */ /* 0x000fe2000800063f */
[----:B------:R-:W1:Y:S03]  /*0600*/  FENCE.VIEW.ASYNC.S ;  /* 0x00000000000073c6 */ /* 0x000e660000000000 */
[----:B-1----:R1:W2:Y:S08]  /*0610*/  SYNCS.EXCH.64 URZ, [UR8+0x34850], UR4 ;  /* 0x03485004083f75b2 */ /* 0x0022b00008000100 */
[----:B------:R1:W4:Y:S01]  /*0620*/  SYNCS.EXCH.64 URZ, [UR8+0x34860], UR6 ;  /* 0x03486006083f75b2 */ /* 0x0003220008000100 */
[----:B------:R1:W1:Y:S01]  /*0630*/  SYNCS.EXCH.64 URZ, [UR8+0x34858], UR4 ;  /* 0x03485804083f75b2 */ /* 0x0002620008000100 */
[----:B------:R1:W1:Y:S01]  /*0640*/  SYNCS.EXCH.64 URZ, [UR8+0x34868], UR6 ;  /* 0x03486806083f75b2 */ /* 0x0002620008000100 */
[----:B------:R-:W-:Y:S01]  /*0650*/  NOP ;  /* 0x0000000000007918 */ /* 0x000fe20000000000 */
.L_x_119:
[----:B------:R-:W5:Y:S01]  /*0660*/  SHFL.IDX PT, R6, R0, RZ, 0x1f ;  /* 0x00001fff00067589 */ /* 0x000f6200000e0000 */
[----:B------:R-:W-:Y:S01]  /*0670*/  LOP3.LUT R2, R2, 0xffffff80, RZ, 0xc0, !PT ;  /* 0xffffff8002027812 */ /* 0x000fe200078ec0ff */
[----:B------:R-:W1:Y:S01]  /*0680*/  LDC R10, c[0x0][0x144] ;  /* 0x00005100ff0a7b82 */ /* 0x000e620000000800 */
[----:B------:R-:W1:Y:S01]  /*0690*/  F2I.U32.TRUNC.NTZ R9, R9 ;  /* 0x0000000900097305 */ /* 0x000e62000020f000 */
[----:B------:R-:W-:Y:S02]  /*06a0*/  NOP ;  /* 0x0000000000007918 */ /* 0x000fe40000000000 */
[----:B------:R-:W-:Y:S01]  /*06b0*/  IMAD.IADD R2, R8, 0x1, -R2 ;  /* 0x0000000108027824 */ /* 0x000fe200078e0a02 */
[----:B------:R-:W-:-:S04]  /*06c0*/  SHF.R.S32.HI R8, RZ, 0x1f, R7 ;  /* 0x0000001fff087819 */ /* 0x000fc80000011407 */
[----:B------:R-:W-:-:S04]  /*06d0*/  SHF.R.S32.HI R5, RZ, 0x1f, R2 ;  /* 0x0000001fff057819 */ /* 0x000fc80000011402 */
[----:B------:R-:W-:-:S04]  /*06e0*/  LEA.HI R5, R5, R2, RZ, 0x3 ;  /* 0x0000000205057211 */ /* 0x000fc800078f18ff */
[--C-:B------:R-:W-:Y:S02]  /*06f0*/  SHF.R.S32.HI R4, RZ, 0x3, R5.reuse ;  /* 0x00000003ff047819 */ /* 0x100fe40000011405 */
[----:B------:R-:W-:Y:S02]  /*0700*/  SHF.R.S32.HI R5, RZ, 0x1f, R5 ;  /* 0x0000001fff057819 */ /* 0x000fe40000011405 */
[----:B-----5:R-:W-:Y:S02]  /*0710*/  ISETP.NE.AND P0, PT, R6, RZ, PT ;  /* 0x000000ff0600720c */ /* 0x020fe40003f05270 */
[----:B------:R-:W-:Y:S02]  /*0720*/  LEA.HI R5, R5, R4, RZ, 0x2 ;  /* 0x0000000405057211 */ /* 0x000fe400078f10ff */
[----:B------:R-:W-:Y:S02]  /*0730*/  SHF.R.S32.HI R6, RZ, 0x1f, R3 ;  /* 0x0000001fff067819 */ /* 0x000fe40000011403 */
[----:B------:R-:W-:-:S02]  /*0740*/  LOP3.LUT R5, R5, 0xfffffffc, RZ, 0xc0, !PT ;  /* 0xfffffffc05057812 */ /* 0x000fc400078ec0ff */
[----:B------:R-:W-:-:S05]  /*0750*/  LEA.HI R6, R6, R3, RZ, 0x2 ;  /* 0x0000000306067211 */ /* 0x000fca00078f10ff */
[----:B------:R-:W-:Y:S05]  /*0760*/  @P0 BRA `(.L_x_120) ;  /* 0x0000000000480947 */ /* 0x000fea0003800000 */
[----:B-1----:R-:W1:Y:S01]  /*0770*/  S2UR UR5, SR_CgaCtaId ;  /* 0x00000000000579c3 */ /* 0x002e620000008800 */
        /* <DEDUP_REMOVED lines=12> */
[----:B-1----:R1:W1:Y:S08]  /*0840*/  SYNCS.EXCH.64 URZ, [UR8+0x34870], UR4 ;  /* 0x03487004083f75b2 */ /* 0x0022700008000100 */
[----:B------:R1:W1:Y:S01]  /*0850*/  SYNCS.EXCH.64 URZ, [UR8+0x34880], UR6 ;  /* 0x03488006083f75b2 */ /* 0x0002620008000100 */
[----:B------:R1:W1:Y:S01]  /*0860*/  SYNCS.EXCH.64 URZ, [UR8+0x34878], UR4 ;  /* 0x03487804083f75b2 */ /* 0x0002620008000100 */
[----:B------:R1:W1:Y:S01]  /*0870*/  SYNCS.EXCH.64 URZ, [UR8+0x34888], UR6 ;  /* 0x03488806083f75b2 */ /* 0x0002620008000100 */
[----:B------:R-:W-:Y:S01]  /*0880*/  NOP ;  /* 0x0000000000007918 */ /* 0x000fe20000000000 */
.L_x_120:
[----:B------:R-:W5:Y:S01]  /*0890*/  SHFL.IDX PT, R12, R0, RZ, 0x1f ;  /* 0x00001fff000c7589 */ /* 0x000f6200000e0000 */
[----:B-1----:R-:W1:Y:S01]  /*08a0*/  S2UR UR4, SR_CTAID.X ;  /* 0x00000000000479c3 */ /* 0x002e620000002500 */
[----:B------:R-:W-:Y:S01]  /*08b0*/  LOP3.LUT R6, R6, 0x3ffffffc, RZ, 0xc0, !PT ;  /* 0x3ffffffc06067812 */ /* 0x000fe200078ec0ff */
[----:B------:R-:W-:Y:S01]  /*08c0*/  IMAD.IADD R5, R4, 0x1, -R5 ;  /* 0x0000000104057824 */ /* 0x000fe200078e0a05 */
[----:B------:R-:W-:Y:S01]  /*08d0*/  LEA.HI R8, R8, R7, RZ, 0x2 ;  /* 0x0000000708087211 */ /* 0x000fe200078f10ff */
[----:B------:R-:W-:Y:S01]  /*08e0*/  IMAD.MOV R9, RZ, RZ, -R9 ;  /* 0x000000ffff097224 */ /* 0x000fe200078e0a09 */
[----:B------:R-:W-:Y:S01]  /*08f0*/  IADD3 R6, R3, -R6, RZ ;  /* 0x8000000603067210 */ /* 0x000fe20007ffe0ff */
[----:B------:R-:W-:Y:S01]  /*0900*/  NOP ;  /* 0x0000000000007918 */ /* 0x000fe20000000000 */
[----:B------:R-:W-:-:S03]  /*0910*/  LOP3.LUT R8, R8, 0x3ffffffc, RZ, 0xc0, !PT ;  /* 0x3ffffffc08087812 */ /* 0x000fc600078ec0ff */
[--C-:B------:R-:W-:Y:S02]  /*0920*/  IMAD R6, R6, 0x4, R5.reuse ;  /* 0x0000000406067824 */ /* 0x100fe400078e0205 */
[----:B------:R-:W-:Y:S02]  /*0930*/  IMAD.IADD R8, R7, 0x1, -R8 ;  /* 0x0000000107087824 */ /* 0x000fe400078e0a08 */
[----:B------:R-:W2:Y:S01]  /*0940*/  LDC R7, c[0x0][0x140] ;  /* 0x00005000ff077b82 */ /* 0x000ea20000000800 */
[----:B------:R-:W-:Y:S01]  /*0950*/  LEA.HI R3, R6, R6, RZ, 0x1 ;  /* 0x0000000606037211 */ /* 0x000fe200078f08ff */
[----:B------:R-:W-:-:S03]  /*0960*/  IMAD R8, R8, 0x4, R5 ;  /* 0x0000000408087824 */ /* 0x000fc600078e0205 */
[----:B------:R-:W-:Y:S02]  /*0970*/  LOP3.LUT R3, R3, 0xfffffffe, RZ, 0xc0, !PT ;  /* 0xfffffffe03037812 */ /* 0x000fe400078ec0ff */
[----:B------:R-:W-:Y:S02]  /*0980*/  LEA.HI R4, R8, R8, RZ, 0x1 ;  /* 0x0000000808047211 */ /* 0x000fe400078f08ff */
[----:B-----5:R-:W-:Y:S01]  /*0990*/  ISETP.NE.AND P0, PT, R12, RZ, PT ;  /* 0x000000ff0c00720c */ /* 0x020fe20003f05270 */
[----:B-1----:R-:W-:Y:S01]  /*09a0*/  IMAD R10, R10, R9, UR4 ;  /* 0x000000040a0a7e24 */ /* 0x002fe2000f8e0209 */
[----:B------:R-:W-:-:S04]  /*09b0*/  IADD3 R3, R6, -R3, RZ ;  /* 0x8000000306037210 */ /* 0x000fc80007ffe0ff */
[----:B------:R-:W-:Y:S02]  /*09c0*/  ISETP.NE.AND P6, PT, R3, R10, PT ;  /* 0x0000000a0300720c */ /* 0x000fe40003fc5270 */
[----:B------:R-:W-:-:S05]  /*09d0*/  LOP3.LUT R3, R4, 0xfffffffe, RZ, 0xc0, !PT ;  /* 0xfffffffe04037812 */ /* 0x000fca00078ec0ff */
[----:B------:R-:W-:Y:S01]  /*09e0*/  IMAD.IADD R3, R8, 0x1, -R3 ;  /* 0x0000000108037824 */ /* 0x000fe200078e0a03 */
        /* <DEDUP_REMOVED lines=19> */
.L_x_121:
[----:B------:R-:W5:Y:S01]  /*0b20*/  SHFL.IDX PT, R5, R0, RZ, 0x1f ;  /* 0x00001fff00057589 */ /* 0x000f6200000e0000 */
[----:B------:R-:W-:Y:S01]  /*0b30*/  ISETP.NE.AND P4, PT, R3, R10, PT ;  /* 0x0000000a0300720c */ /* 0x000fe20003f85270 */
[----:B------:R-:W-:Y:S01]  /*0b40*/  IMAD.SHL.U32 R3, R6, 0x4, RZ ;  /* 0x0000000406037824 */ /* 0x000fe200078e00ff */
[----:B------:R-:W-:Y:S01]  /*0b50*/  LOP3.LUT P0, RZ, R2, 0x7, RZ, 0xc0, !PT ;  /* 0x0000000702ff7812 */ /* 0x000fe2000780c0ff */
[----:B------:R-:W-:Y:S01]  /*0b60*/  IMAD.SHL.U32 R19, R8, 0x4, RZ ;  /* 0x0000000408137824 */ /* 0x000fe200078e00ff */
[----:B------:R-:W-:Y:S01]  /*0b70*/  MOV R2, 0x1 ;  /* 0x0000000100027802 */ /* 0x000fe20000000f00 */
[----:B------:R-:W-:Y:S01]  /*0b80*/  IMAD.MOV.U32 R18, RZ, RZ, 0x1 ;  /* 0x00000001ff127424 */ /* 0x000fe200078e00ff */
[----:B------:R-:W-:Y:S01]  /*0b90*/  LOP3.LUT R22, R6, 0xc, R3, 0x78, !PT ;  /* 0x0000000c06167812 */ /* 0x000fe200078e7803 */
[----:B------:R-:W-:Y:S01]  /*0ba0*/  NOP ;  /* 0x0000000000007918 */ /* 0x000fe20000000000 */
[----:B------:R-:W-:Y:S02]  /*0bb0*/  LOP3.LUT R19, R8, 0xc, R19, 0x78, !PT ;  /* 0x0000000c08137812 */ /* 0x000fe400078e7813 */
[----:B------:R-:W-:-:S02]  /*0bc0*/  @P6 LEA.HI R3, R22, R22, RZ, 0x1 ;  /* 0x0000001616036211 */ /* 0x000fc400078f08ff */
[----:B------:R-:W-:Y:S02]  /*0bd0*/  ISETP.LT.U32.AND P2, PT, R22, 0x2, !P0 ;  /* 0x000000021600780c */ /* 0x000fe40004741070 */
[----:B------:R-:W-:Y:S02]  /*0be0*/  @P6 SHF.R.S32.HI R3, RZ, 0x1, R3 ;  /* 0x00000001ff036819 */ /* 0x000fe40000011403 */
[----:B------:R-:W-:Y:S02]  /*0bf0*/  @P4 LEA.HI R4, R19, R19, RZ, 0x1 ;  /* 0x0000001313044211 */ /* 0x000fe400078f08ff */
[----:B------:R-:W-:Y:S02]  /*0c00*/  @P6 ISETP.NE.AND P5, PT, R3, R11, PT ;  /* 0x0000000b0300620c */ /* 0x000fe40003fa5270 */
[----:B------:R-:W-:Y:S02]  /*0c10*/  SEL R3, RZ, 0x1, !P2 ;  /* 0x00000001ff037807 */ /* 0x000fe40005000000 */
[----:B------:R-:W-:-:S02]  /*0c20*/  @P4 SHF.R.S32.HI R4, RZ, 0x1, R4 ;  /* 0x00000001ff044819 */ /* 0x000fc40000011404 */
[----:B-----5:R-:W-:Y:S02]  /*0c30*/  ISETP.NE.AND P2, PT, R5, RZ, PT ;  /* 0x000000ff0500720c */ /* 0x020fe40003f45270 */
[----:B------:R-:W-:Y:S02]  /*0c40*/  @P4 ISETP.NE.AND P3, PT, R4, R11, PT ;  /* 0x0000000b0400420c */ /* 0x000fe40003f65270 */
[----:B------:R-:W-:Y:S02]  /*0c50*/  ISETP.LT.U32.AND P0, PT, R19, 0x2, !P0 ;  /* 0x000000021300780c */ /* 0x000fe40004701070 */
[----:B--2---:R-:W-:Y:S02]  /*0c60*/  ISETP.EQ.U32.AND P1, PT, R7, 0x1, PT ;  /* 0x000000010700780c */ /* 0x004fe40003f22070 */
[----:B------:R-:W-:Y:S02]  /*0c70*/  @P6 SEL R18, RZ, 0x1, P5 ;  /* 0x00000001ff126807 */ /* 0x000fe40002800000 */
[----:B------:R-:W-:-:S02]  /*0c80*/  SEL R5, RZ, 0x1, !P0 ;  /* 0x00000001ff057807 */ /* 0x000fc40004000000 */
[----:B------:R-:W-:Y:S01]  /*0c90*/  @P4 SEL R2, RZ, 0x1, P3 ;  /* 0x00000001ff024807 */ /* 0x000fe20001800000 */
[----:B------:R-:W-:Y:S06]  /*0ca0*/  @P2 BRA `(.L_x_122) ;  /* 0x0000000000482947 */ /* 0x000fec0003800000 */
        /* <DEDUP_REMOVED lines=17> */
[----:B--2---:R-:W-:Y:S01]  /*0dc0*/  NOP ;  /* 0x0000000000007918 */ /* 0x004fe20000000000 */
.L_x_122:
[----:B------:R-:W-:Y:S01]  /*0dd0*/  LOP3.LUT R18, R18, R3, RZ, 0xc0, !PT ;  /* 0x0000000312127212 */ /* 0x000fe200078ec0ff */
[----:B------:R-:W-:Y:S01]  /*0de0*/  NOP ;  /* 0x0000000000007918 */ /* 0x000fe20000000000 */
[----:B------:R-:W-:Y:S01]  /*0df0*/  LOP3.LUT R2, R2, R5, RZ, 0xc0, !PT ;  /* 0x0000000502027212 */ /* 0x000fe200078ec0ff */
[----:B------:R-:W-:Y:S06]  /*0e00*/  @!P1 BRA `(.L_x_123) ;  /* 0x0000000000089947 */ /* 0x000fec0003800000 */
[----:B-1-34-:R-:W-:Y:S01]  /*0e10*/  UCGABAR_ARV ;  /* 0x00000000000079c7 */ /* 0x01afe20008000000 */
[----:B------:R-:W-:Y:S05]  /*0e20*/  BRA `(.L_x_124) ;  /* 0x0000000000047947 */ /* 0x000fea0003800000 */
.L_x_123:
[----:B-1-34-:R-:W-:Y:S01]  /*0e30*/  NOP ;  /* 0x0000000000007918 */ /* 0x01afe20000000000 */
.L_x_124:
[----:B------:R-:W-:Y:S05]  /*0e40*/  @!P1 BRA `(.L_x_125) ;  /* 0x00000000000c9947 */ /* 0x000fea0003800000 */
[----:B------:R-:W-:Y:S01]  /*0e50*/  UCGABAR_WAIT ;  /* 0x0000000000007dc7 */ /* 0x000fe20008000000 */
[----:B------:R-:W-:Y:S01]  /*0e60*/  CCTL.IVALL ;  /* 0x00000000ff00798f */ /* 0x000fe20002000000 */
[----:B------:R-:W-:Y:S05]  /*0e70*/  BRA `(.L_x_126) ;  /* 0x0000000000047947 */ /* 0x000fea0003800000 */
.L_x_125:
[----:B------:R-:W-:Y:S06]  /*0e80*/  BAR.SYNC.DEFER_BLOCKING 0x0 ;  /* 0x0000000000007b1d */ /* 0x000fec0000010000 */
.L_x_126:
[----:B------:R-:W-:Y:S01]  /*0e90*/  UMOV UR4, 0x1 ;  /* 0x0000000100047882 */ /* 0x000fe20000000000 */
[----:B------:R-:W-:Y:S01]  /*0ea0*/  PLOP3.LUT P0, PT, PT, PT, UP0, 0x80, 0x0 ;  /* 0x000000000000781c */ /* 0x000fe20003f0f008 */
[----:B------:R-:W-:-:S06]  /*0eb0*/  USEL UR4, UR4, 0x2, !UP0 ;  /* 0x0000000204047887 */ /* 0x000fcc000c000000 */
[----:B------:R-:W-:-:S05]  /*0ec0*/  IMAD.U32 R3, RZ, RZ, UR4 ;  /* 0x00000004ff037e24 */ /* 0x000fca000f8e00ff */
[----:B------:R1:W-:Y:S01]  /*0ed0*/  STL [R1+0x24], R3 ;  /* 0x0000240301007387 */ /* 0x0003e20000100800 */
[----:B------:R-:W-:Y:S05]  /*0ee0*/  @!P0 BRA `(.L_x_127) ;  /* 0x00000074001c8947 */ /* 0x000fea0003800000 */
.L_x_128:
[----:B------:R-:W-:-:S08]  /*0ef0*/  NOP ;  /* 0x0000000000007918 */ /* 0x000fd00000000000 */
[----:B------:R-:W2:Y:S02]  /*0f00*/  USETMAXREG.TRY_ALLOC.CTAPOOL UP0, 0xf0 ;  /* 0x000000f0000079c8 */ /* 0x000ea40008000600 */
[----:B--2---:R-:W-:-:S13]  /*0f10*/  PLOP3.LUT P0, PT, PT, PT, UP0, 0x80, 0x0 ;  /* 0x000000000000781c */ /* 0x004fda0003f0f008 */
[----:B------:R-:W-:Y:S05]  /*0f20*/  @!P0 BRA `(.L_x_128) ;  /* 0xfffffffc00f08947 */ /* 0x000fea000383ffff */
[----:B------:R-:W2:Y:S08]  /*0f30*/  S2UR UR7, SR_CTAID.X ;  /* 0x00000000000779c3 */ /* 0x000eb00000002500 */
[----:B------:R-:W-:Y:S08]  /*0f40*/  BAR.ARV 0x8, 0x120 ;  /* 0x0204800000007b1d */ /* 0x000ff00000002000 */
[----:B------:R-:W2:Y:S02]  /*0f50*/  LDC R0, c[0x0][0xda4] ;  /* 0x00036900ff007b82 */ /* 0x000ea40000000800 */
[----:B--2---:R-:W-:-:S13]  /*0f60*/  ISETP.LE.AND P0, PT, R0, UR7, PT ;  /* 0x0000000700007c0c */ /* 0x004fda000bf03270 */
[----:B------:R-:W-:Y:S05]  /*0f70*/  @P0 EXIT ;  /* 0x000000000000094d */ /* 0x000fea0003800000 */
[----:B------:R-:W2:Y:S01]  /*0f80*/  LDL R4, [R1+0x24] ;  /* 0x0000240001047983 */ /* 0x000ea20000100800 */
[----:B------:R-:W3:Y:S01]  /*0f90*/  S2UR UR4, SR_CgaCtaId ;  /* 0x00000000000479c3 */ /* 0x000ee20000008800 */
[----:B------:R-:W-:Y:S01]  /*0fa0*/  UMOV UR60, 0x400 ;  /* 0x00000400003c7882 */ /* 0x000fe20000000000 */
[----:B------:R-:W-:Y:S01]  /*0fb0*/  IMAD.U32 R23, RZ, RZ, UR7 ;  /* 0x00000007ff177e24 */ /* 0x000fe2000f8e00ff */
[----:B-1----:R-:W1:Y:S01]  /*0fc0*/  S2R R3, SR_TID.X ;  /* 0x0000000000037919 */ /* 0x002e620000002100 */
[----:B------:R-:W-:Y:S01]  /*0fd0*/  IMAD.MOV.U32 R184, RZ, RZ, RZ ;  /* 0x000000ffffb87224 */ /* 0x000fe200078e00ff */
[----:B------:R-:W-:Y:S01]  /*0fe0*/  UMOV UR39, URZ ;  /* 0x0000003f00277c82 */ /* 0x000fe20008000000 */
[----:B------:R-:W-:Y:S02]  /*0ff0*/  UMOV UR38, URZ ;  /* 0x0000003f00267c82 */ /* 0x000fe40008000000 */
[----:B------:R-:W4:Y:S01]  /*1000*/  S2UR UR6, SR_SWINHI ;  /* 0x00000000000679c3 */ /* 0x000f220000002f00 */
[----:B---3--:R-:W-:-:S07]  /*1010*/  ULEA UR60, UR4, UR60, 0x18 ;  /* 0x0000003c043c7291 */ /* 0x008fce000f8ec03f */
[----:B------:R-:W-:Y:S01]  /*1020*/  UMOV UR4, UR60 ;  /* 0x0000003c00047c82 */ /* 0x000fe20008000000 */
[----:B----4-:R-:W-:Y:S01]  /*1030*/  UMOV UR5, UR6 ;  /* 0x0000000600057c82 */ /* 0x010fe20008000000 */
[----:B------:R-:W-:Y:S02]  /*1040*/  IMAD.U32 R16, RZ, RZ, UR4 ;  /* 0x00000004ff107e24 */ /* 0x000fe4000f8e00ff */
[----:B-1----:R-:W-:Y:S02]  /*1050*/  VIADD R0, R3, 0xffffff80 ;  /* 0xffffff8003007836 */ /* 0x002fe40000000000 */
[----:B------:R-:W-:-:S03]  /*1060*/  IMAD.U32 R17, RZ, RZ, UR5 ;  /* 0x00000005ff117e24 */ /* 0x000fc6000f8e00ff */
[----:B------:R-:W-:-:S04]  /*1070*/  SHF.R.S32.HI R3, RZ, 0x1f, R0 ;  /* 0x0000001fff037819 */ /* 0x000fc80000011400 */
[CC--:B------:R-:W-:Y:S02]  /*1080*/  LEA.HI R7, R3.reuse, R0.reuse, RZ, 0x4 ;  /* 0x0000000003077211 */ /* 0x0c0fe400078f20ff */
[CC--:B------:R-:W-:Y:S02]  /*1090*/  LEA.HI R188, R3.reuse, R0.reuse, RZ, 0x5 ;  /* 0x0000000003bc7211 */ /* 0x0c0fe400078f28ff */
[----:B------:R-:W-:Y:S02]  /*10a0*/  SHF.R.S32.HI R8, RZ, 0x4, R7 ;  /* 0x00000004ff087819 */ /* 0x000fe40000011407 */
[----:B------:R-:W-:Y:S02]  /*10b0*/  SHF.R.S32.HI R188, RZ, 0x5, R188 ;  /* 0x00000005ffbc7819 */ /* 0x000fe400000114bc */
[----:B--2---:R-:W-:Y:S02]  /*10c0*/  R2UR UR8, R4 ;  /* 0x00000000040872ca */ /* 0x004fe400000e0000 */
[----:B------:R-:W-:-:S02]  /*10d0*/  LEA.HI R4, R3, R0, RZ, 0x7 ;  /* 0x0000000003047211 */ /* 0x000fc400078f38ff */
[C---:B------:R-:W-:Y:S02]  /*10e0*/  LEA.HI R3, R7.reuse, R8, RZ, 0x1 ;  /* 0x0000000807037211 */ /* 0x040fe400078f08ff */
[----:B------:R-:W-:Y:S02]  /*10f0*/  LOP3.LUT R185, R4, 0xffffff80, RZ, 0xc0, !PT ;  /* 0xffffff8004b97812 */ /* 0x000fe400078ec0ff */
[----:B------:R-:W-:Y:S02]  /*1100*/  LOP3.LUT R7, R7, 0x3fffff0, RZ, 0xc0, !PT ;  /* 0x03fffff007077812 */ /* 0x000fe400078ec0ff */
[----:B------:R-:W-:Y:S01]  /*1110*/  LOP3.LUT R3, R3, 0x1ffffffe, RZ, 0xc0, !PT ;  /* 0x1ffffffe03037812 */ /* 0x000fe200078ec0ff */
[C---:B------:R-:W-:Y:S01]  /*1120*/  IMAD.IADD R185, R0.reuse, 0x1, -R185 ;  /* 0x0000000100b97824 */ /* 0x040fe200078e0ab9 */
[----:B------:R-:W-:Y:S01]  /*1130*/  SHF.R.S32.HI R187, RZ, 0x7, R4 ;  /* 0x00000007ffbb7819 */ /* 0x000fe20000011404 */
[----:B------:R-:W-:Y:S01]  /*1140*/  IMAD.IADD R7, R0, 0x1, -R7 ;  /* 0x0000000100077824 */ /* 0x000fe200078e0a07 */
[----:B------:R-:W-:Y:S01]  /*1150*/  IADD3 R3, R8, -R3, RZ ;  /* 0x8000000308037210 */ /* 0x000fe20007ffe0ff */
[----:B------:R-:W-:Y:S01]  /*1160*/  ULOP3.LUT UR4, UR8, 0x1, URZ, 0xfc, !UPT ;  /* 0x0000000108047892 */ /* 0x000fe2000f8efc3f */
[----:B------:R-:W-:Y:S01]  /*1170*/  SHF.R.S32.HI R6, RZ, 0x1f, R185 ;  /* 0x0000001fff067819 */ /* 0x000fe200000114b9 */
[----:B------:R-:W-:Y:S01]  /*1180*/  IMAD R0, R188, 0x10, R7 ;  /* 0x00000010bc007824 */ /* 0x000fe200078e0207 */
[----:B------:R-:W-:Y:S01]  /*1190*/  LEA.HI R4, R4, R187, RZ, 0x1 ;  /* 0x000000bb04047211 */ /* 0x000fe200078f08ff */
[----:B------:R-:W-:Y:S01]  /*11a0*/  IMAD.MOV.U32 R7, RZ, RZ, -0x2 ;  /* 0xfffffffeff077424 */ /* 0x000fe200078e00ff */
[-C--:B------:R-:W-:Y:S01]  /*11b0*/  LEA.HI R5, R6, R185.reuse, RZ, 0x2 ;  /* 0x000000b906057211 */ /* 0x080fe200078f10ff */
[----:B------:R-:W-:Y:S01]  /*11c0*/  IMAD R3, R0, 0x8, R3 ;  /* 0x0000000800037824 */ /* 0x000fe200078e0203 */
[----:B------:R-:W-:Y:S01]  /*11d0*/  LEA.HI R6, R6, R185, RZ, 0x5 ;  /* 0x000000b906067211 */ /* 0x000fe200078f28ff */
[----:B------:R-:W-:Y:S01]  /*11e0*/  IMAD.U32 R191, RZ, RZ, UR4 ;  /* 0x00000004ffbf7e24 */ /* 0x000fe2000f8e00ff */
[--C-:B------:R-:W-:Y:S01]  /*11f0*/  SHF.R.S32.HI R9, RZ, 0x2, R5.reuse ;  /* 0x00000002ff097819 */ /* 0x100fe20000011405 */
[----:B------:R-:W-:Y:S01]  /*1200*/  IMAD.SHL.U32 R3, R3, 0x8, RZ ;  /* 0x0000000803037824 */ /* 0x000fe200078e00ff */
[----:B------:R-:W-:-:S02]  /*1210*/  SHF.R.S32.HI R10, RZ, 0x1f, R5 ;  /* 0x0000001fff0a7819 */ /* 0x000fc40000011405 */
[----:B------:R-:W-:Y:S01]  /*1220*/  LOP3.LUT R0, R5, 0x7ffffffc, RZ, 0xc0, !PT ;  /* 0x7ffffffc05007812 */ /* 0x000fe200078ec0ff */
[----:B------:R-:W-:Y:S01]  /*1230*/  IMAD.WIDE R16, R3, 0x2, R16 ;  /* 0x0000000203107825 */ /* 0x000fe200078e0210 */
[----:B------:R-:W-:Y:S02]  /*1240*/  LEA.HI R10, R10, R9, RZ, 0x3 ;  /* 0x000000090a0a7211 */ /* 0x000fe400078f18ff */
[----:B------:R-:W-:Y:S02]  /*1250*/  LOP3.LUT R4, R4, 0x3fffffe, RZ, 0xc0, !PT ;  /* 0x03fffffe04047812 */ /* 0x000fe400078ec0ff */
[----:B------:R-:W-:Y:S02]  /*1260*/  LOP3.LUT R10, R10, 0xfffffff8, RZ, 0xc0, !PT ;  /* 0xfffffff80a0a7812 */ /* 0x000fe400078ec0ff */
[----:B------:R-:W-:Y:S02]  /*1270*/  SHF.R.S32.HI R6, RZ, 0x5, R6 ;  /* 0x00000005ff067819 */ /* 0x000fe40000011406 */
[----:B------:R-:W-:Y:S01]  /*1280*/  IADD3 R0, R185, -R0, RZ ;  /* 0x80000000b9007210 */ /* 0x000fe20007ffe0ff */
[----:B------:R-:W-:Y:S01]  /*1290*/  IMAD.IADD R9, R9, 0x1, -R10 ;  /* 0x0000000109097824 */ /* 0x000fe200078e0a0a */
[----:B------:R-:W-:-:S03]  /*12a0*/  IADD3 R4, R187, -R4, RZ ;  /* 0x80000004bb047210 */ /* 0x000fc60007ffe0ff */
[----:B------:R-:W-:Y:S02]  /*12b0*/  IMAD R9, R6, 0x10, R9 ;  /* 0x0000001006097824 */ /* 0x000fe400078e0209 */
[----:B------:R-:W-:Y:S02]  /*12c0*/  IMAD R190, R0, R7, 0x80 ;  /* 0x0000008000be7424 */ /* 0x000fe400078e0207 */
[----:B------:R-:W-:-:S07]  /*12d0*/  IMAD R189, R4, 0x40, R9 ;  /* 0x0000004004bd7824 */ /* 0x000fce00078e0209 */
.L_x_155:
[----:B------:R-:W1:Y:S01]  /*12e0*/  SHFL.IDX PT, R0, R187, RZ, 0x1f ;  /* 0x00001fffbb007589 */ /* 0x000e6200000e0000 */
        /* <DEDUP_REMOVED lines=21> */
[----:B------:R-:W-:-:S02]  /*1440*/  @UP2 ULDC.64 UR10, c[0x0][0xdb8] ;  /* 0x00036e00000a2ab9 */ /* 0x000fc40000000a00 */
[----:B------:R-:W-:Y:S01]  /*1450*/  UIMAD.WIDE.U32 UR4, UR61, UR10, URZ ;  /* 0x0000000a3d0472a5 */ /* 0x000fe2000f8e003f */
[----:B------:R-:W-:Y:S02]  /*1460*/  IADD3 R0, R89, 0x7f, RZ ;  /* 0x0000007f59007810 */ /* 0x000fe40007ffe0ff */
[----:B------:R-:W-:Y:S01]  /*1470*/  UMOV UR36, UR61 ;  /* 0x0000003d00247c82 */ /* 0x000fe20008000000 */
[----:B------:R-:W-:Y:S01]  /*1480*/  @UP2 USHF.R.U32.HI UR36, URZ, UR11, UR5 ;  /* 0x0000000b3f242299 */ /* 0x000fe20008011605 */
[----:B------:R-:W-:Y:S01]  /*1490*/  SHF.R.S32.HI R3, RZ, 0x1f, R0 ;  /* 0x0000001fff037819 */ /* 0x000fe20000011400 */
[----:B------:R-:W-:Y:S01]  /*14a0*/  ULEA.HI UR8, UR7, UR7, URZ, 0x1 ;  /* 0x0000000707087291 */ /* 0x000fe2000f8f083f */
[----:B------:R-:W-:Y:S02]  /*14b0*/  UMOV UR4, UR13 ;  /* 0x0000000d00047c82 */ /* 0x000fe40008000000 */
[----:B------:R-:W-:Y:S01]  /*14c0*/  LEA.HI R3, R3, R0, RZ, 0x7 ;  /* 0x0000000003037211 */ /* 0x000fe200078f38ff */
[----:B------:R-:W-:Y:S01]  /*14d0*/  ULOP3.LUT UR8, UR8, 0x1e, URZ, 0xc0, !UPT ;  /* 0x0000001e08087892 */ /* 0x000fe2000f8ec03f */
[----:B------:R-:W-:-:S02]  /*14e0*/  IMAD.U32 R186, RZ, RZ, UR4 ;  /* 0x00000004ffba7e24 */ /* 0x000fc4000f8e00ff */
        /* <DEDUP_REMOVED lines=22> */
.L_x_129:
[----:B------:R-:W-:Y:S02]  /*1650*/  LOP3.LUT R0, R184, 0x1, RZ, 0xc0, !PT ;  /* 0x00000001b8007812 */ /* 0x000fe400078ec0ff */
[----:B------:R-:W-:Y:S02]  /*1660*/  R2UR UR4, R191 ;  /* 0x00000000bf0472ca */ /* 0x000fe400000e0000 */
[----:B------:R-:W-:-:S04]  /*1670*/  SHF.L.U32 R0, R0, 0x1f, RZ ;  /* 0x0000001f00007819 */ /* 0x000fc800000006ff */
[----:B------:R-:W1:Y:S07]  /*1680*/  SYNCS.PHASECHK.TRANS64.TRYWAIT P1, [UR60+0x34800], R0 ;  /* 0x03480000ff0075a7 */ /* 0x000e6e000802017c */
[----:B------:R-:W-:-:S05]  /*1690*/  IMAD.U32 R3, RZ, RZ, UR4 ;  /* 0x00000004ff037e24 */ /* 0x000fca000f8e00ff */
[----:B------:R-:W-:Y:S01]  /*16a0*/  ISETP.NE.AND P0, PT, R3, 0x3, PT ;  /* 0x000000030300780c */ /* 0x000fe20003f05270 */
[----:B-1----:R-:W-:-:S12]  /*16b0*/  @!P1 BRA `(.L_x_130) ;  /* 0x000000a000449947 */ /* 0x002fd80003800000 */
.L_x_221:
[----:B------:R-:W-:Y:S05]  /*16c0*/  @!P0 BRA `(.L_x_131) ;  /* 0x0000000000048947 */ /* 0x000fea0003800000 */
[----:B------:R-:W-:Y:S01]  /*16d0*/  BPT.TRAP 0x1 ;  /* 0x000000040000795c */ /* 0x000fe20000300000 */
.L_x_131:
[----:B-1----:R-:W-:Y:S02]  /*16e0*/  IMAD.U32 R0, RZ, RZ, UR38 ;  /* 0x00000026ff007e24 */ /* 0x002fe4000f8e00ff */
[----:B------:R-:W-:-:S03]  /*16f0*/  IMAD.U32 R3, RZ, RZ, UR39 ;  /* 0x00000027ff037e24 */ /* 0x000fc6000f8e00ff */
[----:B------:R-:W-:Y:S02]  /*1700*/  LEA R0, R0, UR60, 0x3 ;  /* 0x0000003c00007c11 */ /* 0x000fe4000f8e18ff */
[----:B------:R-:W-:-:S04]  /*1710*/  SHF.L.U32 R3, R3, 0x1f, RZ ;  /* 0x0000001f03037819 */ /* 0x000fc800000006ff */
[----:B------:R1:W2:Y:S01]  /*1720*/  SYNCS.PHASECHK.TRANS64.TRYWAIT P1, [R0+URZ+0x34830], R3 ;  /* 0x03483003000075a7 */ /* 0x0002a2000802017f */
[----:B------:R-:W-:Y:S05]  /*1730*/  @!P0 BRA `(.L_x_132) ;  /* 0x0000000000048947 */ /* 0x000fea0003800000 */
[----:B------:R-:W-:Y:S01]  /*1740*/  BPT.TRAP 0x1 ;  /* 0x000000040000795c */ /* 0x000fe20000300000 */
.L_x_132:
[----:B--2---:R-:W-:Y:S05]  /*1750*/  @P1 BRA `(.L_x_133) ;  /* 0x0000000000081947 */ /* 0x004fea0003800000 */
[----:B------:R-:W2:Y:S02]  /*1760*/  SYNCS.PHASECHK.TRANS64.TRYWAIT P1, [R0+URZ+0x34830], R3 ;  /* 0x03483003000075a7 */ /* 0x000ea4000802017f */
[----:B--2---:R-:W-:Y:S05]  /*1770*/  @!P1 BRA `(.L_x_134) ;  /* 0x000000a0002c9947 */ /* 0x004fea0003800000 */
.L_x_133:
[----:B------:R-:W-:Y:S05]  /*1780*/  WARPSYNC.ALL ;  /* 0x0000000000007948 */ /* 0x000fea0003800000 */
[----:B------:R-:W-:Y:S01]  /*1790*/  UIADD3 UR4, UR60, 0x1c400, URZ ;  /* 0x0001c4003c047890 */ /* 0x000fe2000fffe03f */
[----:B------:R-:W-:Y:S01]  /*17a0*/  WARPGROUP.ARRIVE ;  /* 0x00000000000079c5 */ /* 0x000fe20000000000 */
[----:B------:R-:W-:Y:S01]  /*17b0*/  UMOV UR9, 0x40000040 ;  /* 0x4000004000097882 */ /* 0x000fe20000000000 */
[----:B------:R-:W-:Y:S01]  /*17c0*/  UMOV UR11, 0x40000040 ;  /* 0x40000040000b7882 */ /* 0x000fe20000000000 */
[----:B------:R-:W-:Y:S01]  /*17d0*/  USHF.R.U32.HI UR4, URZ, 0x4, UR4 ;  /* 0x000000043f047899 */ /* 0x000fe20008011604 */
[----:B------:R-:W-:Y:S01]  /*17e0*/  MOV R5, UR9 ;  /* 0x0000000900057c02 */ /* 0x000fe20008000f00 */
[----:B------:R-:W-:Y:S01]  /*17f0*/  UMOV UR57, 0x40000040 ;  /* 0x4000004000397882 */ /* 0x000fe20000000000 */
[----:B------:R-:W-:Y:S01]  /*1800*/  UMOV UR59, 0x40000040 ;  /* 0x40000040003b7882 */ /* 0x000fe20000000000 */
[----:B------:R-:W-:Y:S01]  /*1810*/  ULOP3.LUT UR4, UR4, 0x3fff, URZ, 0xc0, !UPT ;  /* 0x00003fff04047892 */ /* 0x000fe2000f8ec03f */
[----:B------:R-:W-:Y:S01]  /*1820*/  UMOV UR53, 0x40000040 ;  /* 0x4000004000357882 */ /* 0x000fe20000000000 */
[----:B------:R-:W-:-:S02]  /*1830*/  UMOV UR55, 0x40000040 ;  /* 0x4000004000377882 */ /* 0x000fc40000000000 */
[----:B------:R-:W-:Y:S02]  /*1840*/  ULOP3.LUT UR37, UR4, 0x10000, URZ, 0xfc, !UPT ;  /* 0x0001000004257892 */ /* 0x000fe4000f8efc3f */
[----:B------:R-:W-:Y:S02]  /*1850*/  ULOP3.LUT UR4, UR40, 0x10000, URZ, 0xfc, !UPT ;  /* 0x0001000028047892 */ /* 0x000fe4000f8efc3f */
[----:B------:R-:W-:Y:S02]  /*1860*/  UIMAD UR5, UR38, 0xc00, UR37 ;  /* 0x00000c00260578a4 */ /* 0x000fe4000f8e0225 */
[----:B------:R-:W-:Y:S02]  /*1870*/  UIADD3 UR56, UR4, 0x2, URZ ;  /* 0x0000000204387890 */ /* 0x000fe4000fffe03f */
[----:B------:R-:W-:Y:S01]  /*1880*/  UIADD3 UR58, UR5, 0x2, URZ ;  /* 0x00000002053a7890 */ /* 0x000fe2000fffe03f */
[----:B------:R-:W-:Y:S02]  /*1890*/  UMOV UR8, UR4 ;  /* 0x0000000400087c82 */ /* 0x000fe40008000000 */
[----:B------:R-:W-:Y:S01]  /*18a0*/  UMOV UR10, UR5 ;  /* 0x00000005000a7c82 */ /* 0x000fe20008000000 */
[----:B------:R-:W-:Y:S01]  /*18b0*/  UIADD3 UR52, UR4, 0x4, URZ ;  /* 0x0000000404347890 */ /* 0x000fe2000fffe03f */
[----:B------:R-:W-:Y:S01]  /*18c0*/  HGMMA.64x128x16.F32 R24, gdesc[UR8], RZ, !UPT, gsb0 ;  /* 0x01e00000081879f0 */ /* 0x000fe2000c0008ff */
[----:B------:R-:W-:Y:S01]  /*18d0*/  UIADD3 UR54, UR5, 0x4, URZ ;  /* 0x0000000405367890 */ /* 0x000fe2000fffe03f */
[----:B------:R-:W-:Y:S01]  /*18e0*/  IMAD.U32 R4, RZ, RZ, UR8 ;  /* 0x00000008ff047e24 */ /* 0x000fe2000f8e00ff */
[----:B------:R-:W-:-:S02]  /*18f0*/  UIADD3 UR48, UR4, 0x6, URZ ;  /* 0x0000000604307890 */ /* 0x000fc4000fffe03f */
[----:B------:R-:W-:Y:S01]  /*1900*/  UIADD3 UR50, UR5, 0x6, URZ ;  /* 0x0000000605327890 */ /* 0x000fe2000fffe03f */
[----:B------:R-:W-:Y:S01]  /*1910*/  UMOV UR49, 0x40000040 ;  /* 0x4000004000317882 */ /* 0x000fe20000000000 */
[----:B------:R-:W-:Y:S01]  /*1920*/  UMOV UR51, 0x40000040 ;  /* 0x4000004000337882 */ /* 0x000fe20000000000 */
[----:B------:R-:W-:Y:S02]  /*1930*/  UIADD3 UR8, UR4, 0x400, URZ ;  /* 0x0000040004087890 */ /* 0x000fe4000fffe03f */
[----:B------:R-:W-:Y:S01]  /*1940*/  UIADD3 UR10, UR5, 0x400, URZ ;  /* 0x00000400050a7890 */ /* 0x000fe2000fffe03f */
[----:B------:R-:W-:Y:S01]  /*1950*/  UMOV UR9, 0x40000040 ;  /* 0x4000004000097882 */ /* 0x000fe20000000000 */
[----:B------:R-:W-:Y:S01]  /*1960*/  UMOV UR11, 0x40000040 ;  /* 0x40000040000b7882 */ /* 0x000fe20000000000 */
[----:B------:R-:W-:Y:S02]  /*1970*/  UIADD3 UR12, UR4, 0x402, URZ ;  /* 0x00000402040c7890 */ /* 0x000fe4000fffe03f */
[----:B------:R-:W-:Y:S01]  /*1980*/  UIADD3 UR14, UR5, 0x402, URZ ;  /* 0x00000402050e7890 */ /* 0x000fe2000fffe03f */
[----:B------:R-:W-:Y:S01]  /*1990*/  UMOV UR13, 0x40000040 ;  /* 0x40000040000d7882 */ /* 0x000fe20000000000 */
[----:B------:R-:W-:Y:S01]  /*19a0*/  UMOV UR15, 0x40000040 ;  /* 0x40000040000f7882 */ /* 0x000fe20000000000 */
        /* <DEDUP_REMOVED lines=24> */
[----:B------:R-:W-:-:S02]  /*1b30*/  WARPGROUP.DEPBAR.LE gsb0, 0x0 ;  /* 0x00008000000079c5 */ /* 0x000fc40000010000 */
        /* <DEDUP_REMOVED lines=35> */
.L_x_135:
[----:B------:R-:W-:Y:S01]  /*1d70*/  ULDC UR4, c[0x0][0x9d8] ;  /* 0x0002760000047ab9 */ /* 0x000fe20000000800 */
[----:B------:R-:W-:Y:S02]  /*1d80*/  IMAD.IADD R7, R190, 0x1, R89 ;  /* 0x00000001be077824 */ /* 0x000fe400078e0259 */
[----:B------:R-:W-:Y:S01]  /*1d90*/  FMUL.FTZ R24, R24, UR4 ;  /* 0x0000000418187c20 */ /* 0x000fe20008410000 */
[----:B------:R-:W-:Y:S01]  /*1da0*/  FMUL.FTZ R25, R25, UR4 ;  /* 0x0000000419197c20 */ /* 0x000fe20008410000 */
[----:B------:R-:W-:Y:S01]  /*1db0*/  FMUL.FTZ R28, R28, UR4 ;  /* 0x000000041c1c7c20 */ /* 0x000fe20008410000 */
[----:B------:R-:W-:Y:S01]  /*1dc0*/  FMUL.FTZ R29, R29, UR4 ;  /* 0x000000041d1d7c20 */ /* 0x000fe20008410000 */
[----:B------:R-:W-:Y:S01]  /*1dd0*/  FMUL.FTZ R32, R32, UR4 ;  /* 0x0000000420207c20 */ /* 0x000fe20008410000 */
[----:B------:R-:W-:Y:S01]  /*1de0*/  IMAD R7, R192, -0x80, R7 ;  /* 0xffffff80c0077824 */ /* 0x000fe200078e0207 */
[----:B------:R-:W3:Y:S01]  /*1df0*/  MUFU.TANH R24, R24 ;  /* 0x0000001800187308 */ /* 0x000ee20000002400 */
[----:B------:R-:W-:Y:S01]  /*1e00*/  FMUL.FTZ R33, R33, UR4 ;  /* 0x0000000421217c20 */ /* 0x000fe20008410000 */
[----:B------:R-:W-:Y:S01]  /*1e10*/  FMUL.FTZ R26, R26, UR4 ;  /* 0x000000041a1a7c20 */ /* 0x000fe20008410000 */
[----:B------:R-:W-:Y:S01]  /*1e20*/  FMUL.FTZ R31, R31, UR4 ;  /* 0x000000041f1f7c20 */ /* 0x000fe20008410000 */
[----:B------:R-:W-:Y:S01]  /*1e30*/  FMUL.FTZ R43, R43, UR4 ;  /* 0x000000042b2b7c20 */ /* 0x000fe20008410000 */
[C---:B------:R-:W-:Y:S01]  /*1e40*/  ISETP.GT.AND P2, PT, R7.reuse, RZ, PT ;  /* 0x000000ff0700720c */ /* 0x040fe20003f44270 */
[----:B------:R-:W-:Y:S01]  /*1e50*/  FMUL.FTZ R36, R36, UR4 ;  /* 0x0000000424247c20 */ /* 0x000fe20008410000 */
[----:B------:R-:W-:Y:S01]  /*1e60*/  ISETP.GT.AND P1, PT, R7, 0x1, PT ;  /* 0x000000010700780c */ /* 0x000fe20003f24270 */
[----:B------:R-:W4:Y:S01]  /*1e70*/  MUFU.TANH R25, R25 ;  /* 0x0000001900197308 */ /* 0x000f220000002400 */
[----:B------:R-:W-:Y:S01]  /*1e80*/  FMUL.FTZ R55, R55, UR4 ;  /* 0x0000000437377c20 */ /* 0x000fe20008410000 */
[----:B------:R-:W-:Y:S01]  /*1e90*/  FMUL.FTZ R27, R27, UR4 ;  /* 0x000000041b1b7c20 */ /* 0x000fe20008410000 */
[----:B------:R-:W-:Y:S01]  /*1ea0*/  FMUL.FTZ R35, R35, UR4 ;  /* 0x0000000423237c20 */ /* 0x000fe20008410000 */
[----:B------:R-:W-:Y:S01]  /*1eb0*/  FMUL.FTZ R67, R67, UR4 ;  /* 0x0000000443437c20 */ /* 0x000fe20008410000 */
[----:B------:R-:W-:Y:S01]  /*1ec0*/  FMUL.FTZ R47, R47, UR4 ;  /* 0x000000042f2f7c20 */ /* 0x000fe20008410000 */
[----:B------:R-:W-:Y:S01]  /*1ed0*/  ISETP.GT.AND P6, PT, R7, 0x8, PT ;  /* 0x000000080700780c */ /* 0x000fe20003fc4270 */
[----:B------:R-:W-:Y:S01]  /*1ee0*/  FMUL.FTZ R37, R37, UR4 ;  /* 0x0000000425257c20 */ /* 0x000fe20008410000 */
[----:B------:R-:W-:Y:S01]  /*1ef0*/  MUFU.TANH R28, R28 ;  /* 0x0000001c001c7308 */ /* 0x000fe20000002400 */
[----:B---3--:R-:W-:Y:S01]  /*1f00*/  FSEL R9, R24, -INF , P2 ;  /* 0xff80000018097808 */ /* 0x008fe20001000000 */
[----:B------:R-:W-:Y:S01]  /*1f10*/  FMUL.FTZ R59, R59, UR4 ;  /* 0x000000043b3b7c20 */ /* 0x000fe20008410000 */
[----:B------:R-:W-:Y:S01]  /*1f20*/  FMUL.FTZ R30, R30, UR4 ;  /* 0x000000041e1e7c20 */ /* 0x000fe20008410000 */
[----:B------:R-:W-:Y:S01]  /*1f30*/  FMUL.FTZ R39, R39, UR4 ;  /* 0x0000000427277c20 */ /* 0x000fe20008410000 */
[----:B------:R-:W-:Y:S01]  /*1f40*/  FMUL.FTZ R71, R71, UR4 ;  /* 0x0000000447477c20 */ /* 0x000fe20008410000 */
[----:B------:R-:W-:Y:S01]  /*1f50*/  FMUL.FTZ R51, R51, UR4 ;  /* 0x0000000433337c20 */ /* 0x000fe20008410000 */
[----:B------:R-:W-:Y:S01]  /*1f60*/  ISETP.GT.AND P5, PT, R7, 0x9, PT ;  /* 0x000000090700780c */ /* 0x000fe20003fa4270 */
[----:B------:R-:W-:Y:S01]  /*1f70*/  MUFU.TANH R29, R29 ;  /* 0x0000001d001d7308 */ /* 0x000fe20000002400 */
[----:B----4-:R-:W-:Y:S01]  /*1f80*/  FSEL R10, R25, -INF , P1 ;  /* 0xff800000190a7808 */ /* 0x010fe20000800000 */
[----:B------:R-:W-:Y:S01]  /*1f90*/  FMUL.FTZ R40, R40, UR4 ;  /* 0x0000000428287c20 */ /* 0x000fe20008410000 */
[----:B------:R-:W-:Y:S01]  /*1fa0*/  FMUL.FTZ R63, R63, UR4 ;  /* 0x000000043f3f7c20 */ /* 0x000fe20008410000 */
[----:B------:R-:W-:Y:S01]  /*1fb0*/  FMUL.FTZ R75, R75, UR4 ;  /* 0x000000044b4b7c20 */ /* 0x000fe20008410000 */
[----:B------:R-:W-:Y:S01]  /*1fc0*/  FMNMX.FTZ R8, R9, R10, !PT ;  /* 0x0000000a09087209 */ /* 0x000fe20007810000 */
[----:B------:R-:W-:Y:S01]  /*1fd0*/  FMUL.FTZ R41, R41, UR4 ;  /* 0x0000000429297c20 */ /* 0x000fe20008410000 */
[C---:B------:R-:W-:Y:S01]  /*1fe0*/  ISETP.GT.AND P4, PT, R7.reuse, 0x10, PT ;  /* 0x000000100700780c */ /* 0x040fe20003f84270 */
[----:B------:R-:W-:Y:S01]  /*1ff0*/  MUFU.TANH R32, R32 ;  /* 0x0000002000207308 */ /* 0x000fe20000002400 */
[----:B------:R-:W-:Y:S01]  /*2000*/  FMUL.FTZ R34, R34, UR4 ;  /* 0x0000000422227c20 */ /* 0x000fe20008410000 */
[----:B------:R-:W-:Y:S01]  /*2010*/  ISETP.GT.AND P3, PT, R7, 0x11, PT ;  /* 0x000000110700780c */ /* 0x000fe20003f64270 */
[----:B------:R-:W-:Y:S01]  /*2020*/  FMUL.FTZ R44, R44, UR4 ;  /* 0x000000042c2c7c20 */ /* 0x000fe20008410000 */
[----:B------:R-:W-:Y:S01]  /*2030*/  FMUL.FTZ R38, R38, UR4 ;  /* 0x0000000426267c20 */ /* 0x000fe20008410000 */
[----:B------:R-:W-:Y:S01]  /*2040*/  FMUL.FTZ R45, R45, UR4 ;  /* 0x000000042d2d7c20 */ /* 0x000fe20008410000 */
[----:B------:R-:W-:Y:S01]  /*2050*/  FMUL.FTZ R48, R48, UR4 ;  /* 0x0000000430307c20 */ /* 0x000fe20008410000 */
[----:B------:R-:W-:Y:S01]  /*2060*/  FMUL.FTZ R42, R42, UR4 ;  /* 0x000000042a2a7c20 */ /* 0x000fe20008410000 */
[----:B-12---:R-:W1:Y:S01]  /*2070*/  MUFU.TANH R3, R26 ;  /* 0x0000001a00037308 */ /* 0x006e620000002400 */
        /* <DEDUP_REMOVED lines=28> */
[----:B------:R-:W-:Y:S01]  /*2240*/  FMUL.FTZ R80, R80, UR4 ;  /* 0x0000000450507c20 */ /* 0x000fe20008410000 */
[----:B------:R-:W-:Y:S01]  /*2250*/  FMUL.FTZ R74, R74, UR4 ;  /* 0x000000044a4a7c20 */ /* 0x000fe20008410000 */
[----:B------:R-:W-:Y:S01]  /*2260*/  FMUL.FTZ R81, R81, UR4 ;  /* 0x0000000451517c20 */ /* 0x000fe20008410000 */
[----:B------:R-:W1:Y:S01]  /*2270*/  MUFU.TANH R6, R27 ;  /* 0x0000001b00067308 */ /* 0x000e620000002400 */
[----:B---3--:R-:W-:Y:S01]  /*2280*/  FSEL R13, R13, -INF , P5 ;  /* 0xff8000000d0d7808 */ /* 0x008fe20002800000 */
[----:B------:R-:W-:Y:S01]  /*2290*/  FMUL.FTZ R84, R84, UR4 ;  /* 0x0000000454547c20 */ /* 0x000fe20008410000 */
[----:B------:R-:W-:Y:S01]  /*22a0*/  FMUL.FTZ R85, R85, UR4 ;  /* 0x0000000455557c20 */ /* 0x000fe20008410000 */
[----:B------:R-:W-:Y:S01]  /*22b0*/  ULDC UR5, c[0x0][0x988] ;  /* 0x0002620000057ab9 */ /* 0x000fe20000000800 */
[----:B------:R-:W-:Y:S01]  /*22c0*/  P2R R12, PR, RZ, 0x1 ;  /* 0x00000001ff0c7803 */ /* 0x000fe20000000000 */
[----:B------:R-:W-:Y:S01]  /*22d0*/  FMUL.FTZ R78, R78, UR4 ;  /* 0x000000044e4e7c20 */ /* 0x000fe20008410000 */
[----:B------:R-:W-:Y:S01]  /*22e0*/  FMUL.FTZ R79, R79, UR4 ;  /* 0x000000044f4f7c20 */ /* 0x000fe20008410000 */
[----:B------:R-:W-:Y:S01]  /*22f0*/  MUFU.TANH R43, R55 ;  /* 0x00000037002b7308 */ /* 0x000fe20000002400 */
[----:B------:R-:W-:Y:S01]  /*2300*/  FMUL.FTZ R82, R82, UR4 ;  /* 0x0000000452527c20 */ /* 0x000fe20008410000 */
[----:B------:R-:W-:Y:S01]  /*2310*/  FMUL.FTZ R83, R83, UR4 ;  /* 0x0000000453537c20 */ /* 0x000fe20008410000 */
[----:B------:R-:W-:Y:S01]  /*2320*/  FMUL.FTZ R86, R86, UR4 ;  /* 0x0000000456567c20 */ /* 0x000fe20008410000 */
[----:B------:R-:W-:Y:S01]  /*2330*/  FMUL.FTZ R87, R87, UR4 ;  /* 0x0000000457577c20 */ /* 0x000fe20008410000 */
[----:B------:R-:W-:-:S02]  /*2340*/  CS2R R150, SRZ ;  /* 0x0000000000967805 */ /* 0x000fc4000001ff00 */
[----:B------:R-:W-:Y:S02]  /*2350*/  CS2R R148, SRZ ;  /* 0x0000000000947805 */ /* 0x000fe4000001ff00 */
[----:B------:R-:W-:Y:S01]  /*2360*/  CS2R R146, SRZ ;  /* 0x0000000000927805 */ /* 0x000fe2000001ff00 */
[----:B------:R-:W2:Y:S01]  /*2370*/  MUFU.TANH R36, R36 ;  /* 0x0000002400247308 */ /* 0x000ea20000002400 */
[----:B-1----:R-:W-:Y:S02]  /*2380*/  FSEL R6, R6, -INF , P1 ;  /* 0xff80000006067808 */ /* 0x002fe40000800000 */
[----:B------:R-:W-:Y:S02]  /*2390*/  CS2R R144, SRZ ;  /* 0x0000000000907805 */ /* 0x000fe4000001ff00 */
[----:B------:R-:W-:-:S03]  /*23a0*/  ISETP.GT.AND P1, PT, R7, 0x19, PT ;  /* 0x000000190700780c */ /* 0x000fc60003f24270 */
[----:B------:R1:W-:Y:S08]  /*23b0*/  MUFU.TANH R55, R67 ;  /* 0x0000004300377308 */ /* 0x0003f00000002400 */
[----:B------:R-:W3:Y:S01]  /*23c0*/  MUFU.TANH R21, R35 ;  /* 0x0000002300157308 */ /* 0x000ee20000002400 */
[----:B-1----:R-:W-:Y:S02]  /*23d0*/  FSEL R67, R28, -INF , P6 ;  /* 0xff8000001c437808 */ /* 0x002fe40003000000 */
[----:B--2---:R-:W-:-:S02]  /*23e0*/  FSEL R93, R36, -INF , P2 ;  /* 0xff800000245d7808 */ /* 0x004fc40001000000 */
[----:B------:R-:W-:-:S03]  /*23f0*/  FMNMX.FTZ R8, R67, R8, !PT ;  /* 0x0000000843087209 */ /* 0x000fc60007810000 */
[----:B------:R-:W1:Y:S08]  /*2400*/  MUFU.TANH R35, R47 ;  /* 0x0000002f00237308 */ /* 0x000e700000002400 */
[----:B------:R-:W2:Y:S01]  /*2410*/  MUFU.TANH R11, R30 ;  /* 0x0000001e000b7308 */ /* 0x000ea20000002400 */
[----:B---3--:R-:W-:Y:S02]  /*2420*/  FSEL R21, R21, -INF , P3 ;  /* 0xff80000015157808 */ /* 0x008fe40001800000 */
[----:B------:R-:W-:-:S05]  /*2430*/  ISETP.GT.AND P3, PT, R7, 0x29, PT ;  /* 0x000000290700780c */ /* 0x000fca0003f64270 */
[----:B------:R-:W-:Y:S01]  /*2440*/  MUFU.TANH R47, R59 ;  /* 0x0000003b002f7308 */ /* 0x000fe20000002400 */
[----:B-1----:R-:W-:-:S07]  /*2450*/  FSEL R35, R35, -INF , P3 ;  /* 0xff80000023237808 */ /* 0x002fce0001800000 */
[----:B------:R-:W1:Y:S01]  /*2460*/  MUFU.TANH R37, R37 ;  /* 0x0000002500257308 */ /* 0x000e620000002400 */
[----:B--2---:R-:W-:Y:S02]  /*2470*/  FSEL R11, R11, -INF , P6 ;  /* 0xff8000000b0b7808 */ /* 0x004fe40003000000 */
[----:B------:R-:W-:-:S05]  /*2480*/  ISETP.GT.AND P6, PT, R7, 0x20, PT ;  /* 0x000000200700780c */ /* 0x000fca0003fc4270 */
[----:B------:R2:W-:Y:S08]  /*2490*/  MUFU.TANH R59, R71 ;  /* 0x00000047003b7308 */ /* 0x0005f00000002400 */
[----:B------:R-:W3:Y:S01]  /*24a0*/  MUFU.TANH R27, R39 ;  /* 0x00000027001b7308 */ /* 0x000ee20000002400 */
[----:B--2---:R-:W-:Y:S02]  /*24b0*/  FSEL R71, R29, -INF , P5 ;  /* 0xff8000001d477808 */ /* 0x004fe40002800000 */
[----:B-1----:R-:W-:-:S02]  /*24c0*/  FSEL R95, R37, -INF , P1 ;  /* 0xff800000255f7808 */ /* 0x002fc40000800000 */
[----:B------:R-:W-:Y:S02]  /*24d0*/  FMNMX.FTZ R8, R71, R8, !PT ;  /* 0x0000000847087209 */ /* 0x000fe40007810000 */
[----:B------:R-:W-:Y:S01]  /*24e0*/  ISETP.GT.AND P5, PT, R7, 0x21, PT ;  /* 0x000000210700780c */ /* 0x000fe20003fa4270 */
[----:B------:R-:W1:Y:S03]  /*24f0*/  MUFU.TANH R39, R51 ;  /* 0x0000003300277308 */ /* 0x000e660000002400 */
[----:B------:R-:W-:-:S05]  /*2500*/  FSEL R31, R31, -INF , P5 ;  /* 0xff8000001f1f7808 */ /* 0x000fca0002800000 */
[----:B------:R-:W-:Y:S01]  /*2510*/  MUFU.TANH R51, R63 ;  /* 0x0000003f00337308 */ /* 0x000fe20000002400 */
[----:B---3--:R-:W-:Y:S02]  /*2520*/  FSEL R27, R27, -INF , P1 ;  /* 0xff8000001b1b7808 */ /* 0x008fe40000800000 */
[----:B------:R-:W-:-:S05]  /*2530*/  ISETP.GT.AND P1, PT, R7, 0x31, PT ;  /* 0x000000310700780c */ /* 0x000fca0003f24270 */
[----:B------:R-:W2:Y:S01]  /*2540*/  MUFU.TANH R40, R40 ;  /* 0x0000002800287308 */ /* 0x000ea20000002400 */
[----:B-1----:R-:W-:-:S07]  /*2550*/  FSEL R39, R39, -INF , P1 ;  /* 0xff80000027277808 */ /* 0x002fce0000800000 */
[----:B------:R1:W-:Y:S08]  /*2560*/  MUFU.TANH R63, R75 ;  /* 0x0000004b003f7308 */ /* 0x0003f00000002400 */
[----:B------:R-:W3:Y:S01]  /*2570*/  MUFU.TANH R15, R34 ;  /* 0x00000022000f7308 */ /* 0x000ee20000002400 */
[----:B-1----:R-:W-:Y:S02]  /*2580*/  FSEL R75, R32, -INF , P4 ;  /* 0xff800000204b7808 */ /* 0x002fe40002000000 */
[----:B--2---:R-:W-:-:S02]  /*2590*/  FSEL R97, R40, -INF , P6 ;  /* 0xff80000028617808 */ /* 0x004fc40003000000 */
[----:B------:R-:W-:-:S03]  /*25a0*/  FMNMX.FTZ R8, R75, R8, !PT ;  /* 0x000000084b087209 */ /* 0x000fc60007810000 */
[----:B------:R-:W1:Y:S01]  /*25b0*/  MUFU.TANH R41, R41 ;  /* 0x0000002900297308 */ /* 0x000e620000002400 */
[----:B------:R-:W-:-:S04]  /*25c0*/  FMNMX.FTZ R8, R91, R8, !PT ;  /* 0x000000085b087209 */ /* 0x000fc80007810000 */
[----:B------:R-:W-:-:S03]  /*25d0*/  FMNMX.FTZ R8, R93, R8, !PT ;  /* 0x000000085d087209 */ /* 0x000fc60007810000 */
[----:B------:R-:W2:Y:S01]  /*25e0*/  MUFU.TANH R44, R44 ;  /* 0x0000002c002c7308 */ /* 0x000ea20000002400 */
[----:B------:R-:W-:Y:S02]  /*25f0*/  FMNMX.FTZ R8, R95, R8, !PT ;  /* 0x000000085f087209 */ /* 0x000fe40007810000 */
[----:B---3--:R-:W-:Y:S02]  /*2600*/  FSEL R15, R15, -INF , P4 ;  /* 0xff8000000f0f7808 */ /* 0x008fe40002000000 */
[----:B------:R-:W-:Y:S02]  /*2610*/  ISETP.GT.AND P4, PT, R7, 0x28, PT ;  /* 0x000000280700780c */ /* 0x000fe40003f84270 */
[----:B------:R-:W-:Y:S01]  /*2620*/  FMNMX.FTZ R8, R97, R8, !PT ;  /* 0x0000000861087209 */ /* 0x000fe20007810000 */
[----:B------:R-:W3:Y:S01]  /*2630*/  MUFU.TANH R38, R38 ;  /* 0x0000002600267308 */ /* 0x000ee20000002400 */
[----:B-1----:R-:W-:Y:S02]  /*2640*/  FSEL R99, R41, -INF , P5 ;  /* 0xff80000029637808 */ /* 0x002fe40002800000 */
[----:B------:R-:W-:-:S02]  /*2650*/  ISETP.GT.AND P5, PT, R7, 0x39, PT ;  /* 0x000000390700780c */ /* 0x000fc40003fa4270 */
[----:B------:R-:W-:Y:S02]  /*2660*/  FMNMX.FTZ R8, R99, R8, !PT ;  /* 0x0000000863087209 */ /* 0x000fe40007810000 */
[----:B------:R-:W-:Y:S01]  /*2670*/  FSEL R43, R43, -INF , P5 ;  /* 0xff8000002b2b7808 */ /* 0x000fe20002800000 */
[----:B------:R-:W1:Y:S01]  /*2680*/  MUFU.TANH R45, R45 ;  /* 0x0000002d002d7308 */ /* 0x000e620000002400 */
[----:B--2---:R-:W-:-:S04]  /*2690*/  FSEL R101, R44, -INF , P4 ;  /* 0xff8000002c657808 */ /* 0x004fc80002000000 */
[----:B------:R-:W-:-:S03]  /*26a0*/  FMNMX.FTZ R8, R101, R8, !PT ;  /* 0x0000000865087209 */ /* 0x000fc60007810000 */
[----:B------:R-:W2:Y:S01]  /*26b0*/  MUFU.TANH R48, R48 ;  /* 0x0000003000307308 */ /* 0x000ea20000002400 */
[----:B---3--:R-:W-:Y:S02]  /*26c0*/  FSEL R25, R38, -INF , P2 ;  /* 0xff80000026197808 */ /* 0x008fe40001000000 */
[----:B------:R-:W-:-:S05]  /*26d0*/  ISETP.GT.AND P2, PT, R7, 0x30, PT ;  /* 0x000000300700780c */ /* 0x000fca0003f44270 */
[----:B------:R-:W3:Y:S01]  /*26e0*/  MUFU.TANH R42, R42 ;  /* 0x0000002a002a7308 */ /* 0x000ee20000002400 */
[----:B-1----:R-:W-:Y:S02]  /*26f0*/  FSEL R103, R45, -INF , P3 ;  /* 0xff8000002d677808 */ /* 0x002fe40001800000 */
[----:B------:R-:W-:Y:S02]  /*2700*/  ISETP.GT.AND P3, PT, R7, 0x41, PT ;  /* 0x000000410700780c */ /* 0x000fe40003f64270 */
        /* <DEDUP_REMOVED lines=55> */
[----:B------:R-:W-:-:S03]  /*2a80*/  FMNMX.FTZ R8, R123, R8, !PT ;  /* 0x000000087b087209 */ /* 0x000fc60007810000 */
        /* <DEDUP_REMOVED lines=27> */
[----:B-1----:R-:W-:-:S04]  /*2c40*/  FSEL R135, R77, -INF , P5 ;  /* 0xff8000004d877808 */ /* 0x002fc80002800000 */
        /* <DEDUP_REMOVED lines=13> */
[----:B------:R-:W-:Y:S01]  /*2d20*/  MUFU.TANH R79, R79 ;  /* 0x0000004f004f7308 */ /* 0x000fe20000002400 */
[----:B---3--:R-:W-:-:S04]  /*2d30*/  FSEL R143, R85, -INF , P1 ;  /* 0xff800000558f7808 */ /* 0x008fc80000800000 */
[----:B------:R-:W-:Y:S01]  /*2d40*/  FMNMX.FTZ R14, R143, R8, !PT ;  /* 0x000000088f0e7209 */ /* 0x000fe20007810000 */
[----:B------:R-:W-:Y:S02]  /*2d50*/  IMAD.U32 R8, RZ, RZ, UR5 ;  /* 0x00000005ff087e24 */ /* 0x000fe4000f8e00ff */
[----:B------:R-:W-:Y:S01]  /*2d60*/  MUFU.TANH R82, R82 ;  /* 0x0000005200527308 */ /* 0x000fe20000002400 */
[----:B-1----:R-:W-:Y:S01]  /*2d70*/  FSEL R85, R78, -INF , P6 ;  /* 0xff8000004e557808 */ /* 0x002fe20003000000 */
[----:B------:R-:W1:Y:S06]  /*2d80*/  SHFL.BFLY PT, R7, R14, 0x2, 0x1f ;  /* 0x0c401f000e077f89 */ /* 0x000e6c00000e0000 */
[----:B------:R-:W-:Y:S08]  /*2d90*/  MUFU.TANH R83, R83 ;  /* 0x0000005300537308 */ /* 0x000ff00000002400 */
[----:B------:R-:W-:Y:S08]  /*2da0*/  MUFU.TANH R86, R86 ;  /* 0x0000005600567308 */ /* 0x000ff00000002400 */
[----:B------:R-:W2:Y:S01]  /*2db0*/  MUFU.TANH R87, R87 ;  /* 0x0000005700577308 */ /* 0x000ea20000002400 */
[----:B-1----:R-:W-:-:S05]  /*2dc0*/  FMNMX.FTZ R20, R14, R7, !PT ;  /* 0x000000070e147209 */ /* 0x002fca0007810000 */
[----:B------:R-:W1:Y:S01]  /*2dd0*/  SHFL.BFLY PT, R7, R20, 0x1, 0x1f ;  /* 0x0c201f0014077f89 */ /* 0x000e6200000e0000 */
[----:B--2---:R-:W-:Y:S02]  /*2de0*/  FSEL R87, R87, -INF , P1 ;  /* 0xff80000057577808 */ /* 0x004fe40000800000 */
[----:B-1----:R-:W-:-:S04]  /*2df0*/  FMNMX.FTZ R7, R20, R7, !PT ;  /* 0x0000000714077209 */ /* 0x002fc80007810000 */
[C---:B------:R-:W-:Y:S01]  /*2e00*/  FSETP.NEU.FTZ.AND P0, PT, R7.reuse, -INF , PT ;  /* 0xff8000000700780b */ /* 0x040fe20003f1d000 */
[----:B------:R-:W-:-:S05]  /*2e10*/  FMUL.FTZ R24, R7, R8 ;  /* 0x0000000807187220 */ /* 0x000fca0000410000 */
[----:B------:R-:W-:Y:S02]  /*2e20*/  FSEL R24, R24, RZ, P0 ;  /* 0x000000ff18187208 */ /* 0x000fe40000000000 */
[----:B------:R-:W-:-:S03]  /*2e30*/  ISETP.NE.AND P0, PT, R12, RZ, PT ;  /* 0x000000ff0c00720c */ /* 0x000fc60003f05270 */
[--C-:B------:R-:W-:Y:S01]  /*2e40*/  FFMA.FTZ R65, R10, R8, -R24.reuse ;  /* 0x000000080a417223 */ /* 0x100fe20000010818 */
[----:B------:R-:W-:Y:S01]  /*2e50*/  FMNMX.FTZ R10, R3, R6, !PT ;  /* 0x00000006030a7209 */ /* 0x000fe20007810000 */
[-CC-:B------:R-:W-:Y:S01]  /*2e60*/  FFMA.FTZ R69, R91, R8.reuse, -R24.reuse ;  /* 0x000000085b457223 */ /* 0x180fe20000010818 */
[----:B------:R-:W-:Y:S01]  /*2e70*/  FSEL R91, R79, -INF , P5 ;  /* 0xff8000004f5b7808 */ /* 0x000fe20002800000 */
        /* <DEDUP_REMOVED lines=10> */
[--C-:B------:R-:W-:Y:S01]  /*2f20*/  FFMA.FTZ R180, R9, R8, -R24.reuse ;  /* 0x0000000809b47223 */ /* 0x100fe20000010818 */
[----:B------:R-:W-:Y:S01]  /*2f30*/  FSEL R97, R86, -INF , P2 ;  /* 0xff80000056617808 */ /* 0x000fe20001000000 */
[----:B------:R-:W-:Y:S01]  /*2f40*/  MUFU.EX2 R65, R65 ;  /* 0x0000004100417308 */ /* 0x000fe20000000800 */
[----:B------:R-:W-:Y:S01]  /*2f50*/  FMNMX.FTZ R10, R21, R10, !PT ;  /* 0x0000000a150a7209 */ /* 0x000fe20007810000 */
[-CC-:B------:R-:W-:Y:S01]  /*2f60*/  FFMA.FTZ R176, R75, R8.reuse, -R24.reuse ;  /* 0x000000084bb07223 */ /* 0x180fe20000010818 */
[-CC-:B------:R-:W-:Y:S01]  /*2f70*/  FFMA.FTZ R73, R99, R8.reuse, -R24.reuse ;  /* 0x0000000863497223 */ /* 0x180fe20000010818 */
[--C-:B------:R-:W-:Y:S01]  /*2f80*/  FFMA.FTZ R174, R101, R8, -R24.reuse ;  /* 0x0000000865ae7223 */ /* 0x100fe20000010818 */
[----:B------:R-:W-:Y:S01]  /*2f90*/  FMNMX.FTZ R10, R25, R10, !PT ;  /* 0x0000000a190a7209 */ /* 0x000fe20007810000 */
[-CC-:B------:R-:W-:Y:S01]  /*2fa0*/  FFMA.FTZ R75, R103, R8.reuse, -R24.reuse ;  /* 0x00000008674b7223 */ /* 0x180fe20000010818 */
[--C-:B------:R-:W-:Y:S01]  /*2fb0*/  FFMA.FTZ R168, R105, R8, -R24.reuse ;  /* 0x0000000869a87223 */ /* 0x100fe20000010818 */
[----:B------:R-:W1:Y:S01]  /*2fc0*/  MUFU.EX2 R180, R180 ;  /* 0x000000b400b47308 */ /* 0x000e620000000800 */
[----:B------:R-:W-:Y:S01]  /*2fd0*/  FMNMX.FTZ R10, R27, R10, !PT ;  /* 0x0000000a1b0a7209 */ /* 0x000fe20007810000 */
[-CC-:B------:R-:W-:Y:S01]  /*2fe0*/  FFMA.FTZ R77, R107, R8.reuse, -R24.reuse ;  /* 0x000000086b4d7223 */ /* 0x180fe20000010818 */
[-CC-:B------:R-:W-:Y:S01]  /*2ff0*/  FFMA.FTZ R170, R109, R8.reuse, -R24.reuse ;  /* 0x000000086daa7223 */ /* 0x180fe20000010818 */
[--C-:B------:R-:W-:Y:S01]  /*3000*/  FFMA.FTZ R111, R111, R8, -R24.reuse ;  /* 0x000000086f6f7223 */ /* 0x100fe20000010818 */
[----:B------:R-:W-:Y:S01]  /*3010*/  FMNMX.FTZ R10, R29, R10, !PT ;  /* 0x0000000a1d0a7209 */ /* 0x000fe20007810000 */
[-CC-:B------:R-:W-:Y:S01]  /*3020*/  FFMA.FTZ R152, R113, R8.reuse, -R24.reuse ;  /* 0x0000000871987223 */ /* 0x180fe20000010818 */
[--C-:B------:R-:W-:Y:S01]  /*3030*/  FFMA.FTZ R81, R115, R8, -R24.reuse ;  /* 0x0000000873517223 */ /* 0x100fe20000010818 */
[----:B------:R-:W2:Y:S01]  /*3040*/  MUFU.EX2 R182, R182 ;  /* 0x000000b600b67308 */ /* 0x000ea20000000800 */
[----:B------:R-:W-:Y:S01]  /*3050*/  FMNMX.FTZ R10, R31, R10, !PT ;  /* 0x0000000a1f0a7209 */ /* 0x000fe20007810000 */
[-CC-:B------:R-:W-:Y:S01]  /*3060*/  FFMA.FTZ R154, R117, R8.reuse, -R24.reuse ;  /* 0x00000008759a7223 */ /* 0x180fe20000010818 */
[-CC-:B------:R-:W-:Y:S01]  /*3070*/  FFMA.FTZ R83, R119, R8.reuse, -R24.reuse ;  /* 0x0000000877537223 */ /* 0x180fe20000010818 */
[--C-:B------:R-:W-:Y:S01]  /*3080*/  FFMA.FTZ R156, R121, R8, -R24.reuse ;  /* 0x00000008799c7223 */ /* 0x100fe20000010818 */
[----:B------:R-:W-:Y:S01]  /*3090*/  FMNMX.FTZ R10, R33, R10, !PT ;  /* 0x0000000a210a7209 */ /* 0x000fe20007810000 */
[-CC-:B------:R-:W-:Y:S01]  /*30a0*/  FFMA.FTZ R123, R123, R8.reuse, -R24.reuse ;  /* 0x000000087b7b7223 */ /* 0x180fe20000010818 */
[--C-:B------:R-:W-:Y:S01]  /*30b0*/  FFMA.FTZ R125, R125, R8, -R24.reuse ;  /* 0x000000087d7d7223 */ /* 0x100fe20000010818 */
[----:B------:R-:W3:Y:S01]  /*30c0*/  MUFU.EX2 R67, R67 ;  /* 0x0000004300437308 */ /* 0x000ee20000000800 */
[----:B------:R-:W-:Y:S01]  /*30d0*/  FMNMX.FTZ R10, R35, R10, !PT ;  /* 0x0000000a230a7209 */ /* 0x000fe20007810000 */
[-CC-:B------:R-:W-:Y:S01]  /*30e0*/  FFMA.FTZ R127, R127, R8.reuse, -R24.reuse ;  /* 0x000000087f7f7223 */ /* 0x180fe20000010818 */
[-CC-:B------:R-:W-:Y:S01]  /*30f0*/  FFMA.FTZ R129, R129, R8.reuse, -R24.reuse ;  /* 0x0000000881817223 */ /* 0x180fe20000010818 */
[--C-:B------:R-:W-:Y:S01]  /*3100*/  FFMA.FTZ R131, R131, R8, -R24.reuse ;  /* 0x0000000883837223 */ /* 0x100fe20000010818 */
[----:B------:R-:W-:Y:S01]  /*3110*/  FMNMX.FTZ R10, R37, R10, !PT ;  /* 0x0000000a250a7209 */ /* 0x000fe20007810000 */
[-CC-:B------:R-:W-:Y:S01]  /*3120*/  FFMA.FTZ R133, R133, R8.reuse, -R24.reuse ;  /* 0x0000000885857223 */ /* 0x180fe20000010818 */
[--C-:B------:R-:W-:Y:S01]  /*3130*/  FFMA.FTZ R135, R135, R8, -R24.reuse ;  /* 0x0000000887877223 */ /* 0x100fe20000010818 */
[----:B------:R-:W4:Y:S01]  /*3140*/  MUFU.EX2 R176, R176 ;  /* 0x000000b000b07308 */ /* 0x000f220000000800 */
[----:B------:R-:W-:Y:S01]  /*3150*/  FMNMX.FTZ R10, R39, R10, !PT ;  /* 0x0000000a270a7209 */ /* 0x000fe20007810000 */
[-CC-:B------:R-:W-:Y:S01]  /*3160*/  FFMA.FTZ R137, R137, R8.reuse, -R24.reuse ;  /* 0x0000000889897223 */ /* 0x180fe20000010818 */
[-CC-:B------:R-:W-:Y:S01]  /*3170*/  FFMA.FTZ R139, R139, R8.reuse, -R24.reuse ;  /* 0x000000088b8b7223 */ /* 0x180fe20000010818 */
[--C-:B------:R-:W-:Y:S01]  /*3180*/  FFMA.FTZ R141, R141, R8, -R24.reuse ;  /* 0x000000088d8d7223 */ /* 0x100fe20000010818 */
[----:B------:R-:W-:Y:S01]  /*3190*/  FMNMX.FTZ R10, R41, R10, !PT ;  /* 0x0000000a290a7209 */ /* 0x000fe20007810000 */
[----:B------:R-:W-:Y:S01]  /*31a0*/  FFMA.FTZ R24, R143, R8, -R24 ;  /* 0x000000088f187223 */ /* 0x000fe20000010818 */
[----:B------:R-:W-:Y:S01]  /*31b0*/  ISETP.GE.AND P2, PT, R89, 0x81, PT ;  /* 0x000000815900780c */ /* 0x000fe20003f46270 */
[----:B------:R-:W5:Y:S01]  /*31c0*/  MUFU.EX2 R69, R69 ;  /* 0x0000004500457308 */ /* 0x000f620000000800 */
[----:B------:R-:W-:-:S02]  /*31d0*/  FMNMX.FTZ R10, R43, R10, !PT ;  /* 0x0000000a2b0a7209 */ /* 0x000fc40007810000 */
[----:B------:R-:W-:Y:S02]  /*31e0*/  CS2R R142, SRZ ;  /* 0x00000000008e7805 */ /* 0x000fe4000001ff00 */
[----:B------:R-:W-:Y:S02]  /*31f0*/  CS2R R120, SRZ ;  /* 0x0000000000787805 */ /* 0x000fe4000001ff00 */
[----:B------:R-:W-:Y:S02]  /*3200*/  CS2R R118, SRZ ;  /* 0x0000000000767805 */ /* 0x000fe4000001ff00 */
[----:B------:R-:W-:Y:S02]  /*3210*/  FMNMX.FTZ R10, R45, R10, !PT ;  /* 0x0000000a2d0a7209 */ /* 0x000fe40007810000 */
[----:B------:R-:W-:Y:S02]  /*3220*/  CS2R R116, SRZ ;  /* 0x0000000000747805 */ /* 0x000fe4000001ff00 */
[----:B------:R-:W-:Y:S01]  /*3230*/  CS2R R114, SRZ ;  /* 0x0000000000727805 */ /* 0x000fe2000001ff00 */
[----:B------:R-:W-:Y:S01]  /*3240*/  MUFU.EX2 R178, R178 ;  /* 0x000000b200b27308 */ /* 0x000fe20000000800 */
        /* <DEDUP_REMOVED lines=12> */
[----:B------:R-:W-:Y:S01]  /*3310*/  FMNMX.FTZ R10, R53, R10, !PT ;  /* 0x0000000a350a7209 */ /* 0x000fe20007810000 */
[----:B------:R-:W-:Y:S03]  /*3320*/  MUFU.EX2 R172, R172 ;  /* 0x000000ac00ac7308 */ /* 0x000fe60000000800 */
[----:B------:R-:W-:-:S04]  /*3330*/  FMNMX.FTZ R10, R55, R10, !PT ;  /* 0x0000000a370a7209 */ /* 0x000fc80007810000 */
        /* <DEDUP_REMOVED lines=14> */
[----:B------:R-:W-:-:S05]  /*3420*/  FMNMX.FTZ R10, R87, R10, !PT ;  /* 0x0000000a570a7209 */ /* 0x000fca0007810000 */
[----:B------:R-:W1:Y:S01]  /*3430*/  SHFL.BFLY PT, R9, R10, 0x2, 0x1f ;  /* 0x0c401f000a097f89 */ /* 0x000e6200000e0000 */
[----:B------:R-:W-:Y:S08]  /*3440*/  MUFU.EX2 R170, R170 ;  /* 0x000000aa00aa7308 */ /* 0x000ff00000000800 */
[----:B------:R2:W-:Y:S08]  /*3450*/  MUFU.EX2 R79, R111 ;  /* 0x0000006f004f7308 */ /* 0x0005f00000000800 */
[----:B------:R-:W-:Y:S01]  /*3460*/  MUFU.EX2 R152, R152 ;  /* 0x0000009800987308 */ /* 0x000fe20000000800 */
[----:B--2---:R-:W-:-:S02]  /*3470*/  CS2R R110, SRZ ;  /* 0x00000000006e7805 */ /* 0x004fc4000001ff00 */
[----:B-1----:R-:W-:-:S05]  /*3480*/  FMNMX.FTZ R12, R10, R9, !PT ;  /* 0x000000090a0c7209 */ /* 0x002fca0007810000 */
[----:B------:R-:W-:Y:S01]  /*3490*/  MUFU.EX2 R81, R81 ;  /* 0x0000005100517308 */ /* 0x000fe20000000800 */
[----:B------:R-:W1:Y:S07]  /*34a0*/  SHFL.BFLY PT, R9, R12, 0x1, 0x1f ;  /* 0x0c201f000c097f89 */ /* 0x000e6e00000e0000 */
[----:B------:R-:W-:Y:S08]  /*34b0*/  MUFU.EX2 R154, R154 ;  /* 0x0000009a009a7308 */ /* 0x000ff00000000800 */
[----:B------:R-:W-:Y:S08]  /*34c0*/  MUFU.EX2 R83, R83 ;  /* 0x0000005300537308 */ /* 0x000ff00000000800 */
[----:B------:R-:W-:Y:S01]  /*34d0*/  MUFU.EX2 R156, R156 ;  /* 0x0000009c009c7308 */ /* 0x000fe20000000800 */
[----:B-1----:R-:W-:-:S04]  /*34e0*/  FMNMX.FTZ R9, R12, R9, !PT ;  /* 0x000000090c097209 */ /* 0x002fc80007810000 */
[C---:B------:R-:W-:Y:S01]  /*34f0*/  FSETP.NEU.FTZ.AND P1, PT, R9.reuse, -INF , PT ;  /* 0xff8000000900780b */ /* 0x040fe20003f3d000 */
[----:B------:R-:W-:Y:S02]  /*3500*/  FMUL.FTZ R10, R9, R8 ;  /* 0x00000008090a7220 */ /* 0x000fe40000410000 */
[----:B------:R-:W-:Y:S03]  /*3510*/  MUFU.EX2 R123, R123 ;  /* 0x0000007b007b7308 */ /* 0x000fe60000000800 */
[----:B------:R-:W-:Y:S02]  /*3520*/  FSEL R10, R10, RZ, P1 ;  /* 0x000000ff0a0a7208 */ /* 0x000fe40000800000 */
[----:B------:R-:W-:-:S03]  /*3530*/  ISETP.NE.AND P1, PT, R18, RZ, PT ;  /* 0x000000ff1200720c */ /* 0x000fc60003f25270 */
        /* <DEDUP_REMOVED lines=15> */
[-CC-:B------:R-:W-:Y:S01]  /*3630*/  FFMA.FTZ R39, R39, R8.reuse, -R10.reuse ;  /* 0x0000000827277223 */ /* 0x180fe2000001080a */
[----:B------:R-:W2:Y:S01]  /*3640*/  MUFU.EX2 R6, R6 ;  /* 0x0000000600067308 */ /* 0x000ea20000000800 */
[----:B-1----:R-:W-:Y:S01]  /*3650*/  FADD.FTZ R3, R180, R65 ;  /* 0x00000041b4037221 */ /* 0x002fe20000010000 */
[-CC-:B------:R-:W-:Y:S01]  /*3660*/  FFMA.FTZ R41, R41, R8.reuse, -R10.reuse ;  /* 0x0000000829297223 */ /* 0x180fe2000001080a */
[-CC-:B------:R-:W-:Y:S01]  /*3670*/  FFMA.FTZ R43, R43, R8.reuse, -R10.reuse ;  /* 0x000000082b2b7223 */ /* 0x180fe2000001080a */
[-CC-:B------:R-:W-:Y:S01]  /*3680*/  FFMA.FTZ R45, R45, R8.reuse, -R10.reuse ;  /* 0x000000082d2d7223 */ /* 0x180fe2000001080a */
[----:B------:R-:W-:Y:S01]  /*3690*/  FADD.FTZ R34, R182, R3 ;  /* 0x00000003b6227221 */ /* 0x000fe20000010000 */
        /* <DEDUP_REMOVED lines=10> */
[----:B------:R3:W4:Y:S01]  /*3740*/  MUFU.EX2 R12, R13 ;  /* 0x0000000d000c7308 */ /* 0x0007220000000800 */
[----:B-----5:R-:W-:Y:S01]  /*3750*/  FADD.FTZ R3, R69, R36 ;  /* 0x0000002445037221 */ /* 0x020fe20000010000 */
[----:B--2---:R-:W-:Y:S01]  /*3760*/  FADD.FTZ R36, R181, R6 ;  /* 0x00000006b5247221 */ /* 0x004fe20000010000 */
[-CC-:B------:R-:W-:Y:S01]  /*3770*/  FFMA.FTZ R61, R61, R8.reuse, -R10.reuse ;  /* 0x000000083d3d7223 */ /* 0x180fe2000001080a */
[-CC-:B------:R-:W-:Y:S01]  /*3780*/  FFMA.FTZ R63, R63, R8.reuse, -R10.reuse ;  /* 0x000000083f3f7223 */ /* 0x180fe2000001080a */
[----:B------:R-:W-:Y:S01]  /*3790*/  FADD.FTZ R38, R178, R3 ;  /* 0x00000003b2267221 */ /* 0x000fe20000010000 */
[-CC-:B------:R-:W-:Y:S01]  /*37a0*/  FFMA.FTZ R85, R85, R8.reuse, -R10.reuse ;  /* 0x0000000855557223 */ /* 0x180fe2000001080a */
[-C--:B------:R-:W-:Y:S01]  /*37b0*/  FFMA.FTZ R91, R91, R8.reuse, -R10 ;  /* 0x000000085b5b7223 */ /* 0x080fe2000001080a */
[----:B------:R-:W2:Y:S01]  /*37c0*/  MUFU.EX2 R15, R15 ;  /* 0x0000000f000f7308 */ /* 0x000ea20000000800 */
[----:B---3--:R-:W-:Y:S01]  /*37d0*/  FADD.FTZ R13, R71, R38 ;  /* 0x00000026470d7221 */ /* 0x008fe20000010000 */
[----:B-1----:R-:W-:Y:S01]  /*37e0*/  FADD.FTZ R3, R11, R36 ;  /* 0x000000240b037221 */ /* 0x002fe20000010000 */
[-CC-:B------:R-:W-:Y:S01]  /*37f0*/  FFMA.FTZ R93, R93, R8.reuse, -R10.reuse ;  /* 0x000000085d5d7223 */ /* 0x180fe2000001080a */
[-CC-:B------:R-:W-:Y:S01]  /*3800*/  FFMA.FTZ R95, R95, R8.reuse, -R10.reuse ;  /* 0x000000085f5f7223 */ /* 0x180fe2000001080a */
[----:B------:R-:W-:Y:S01]  /*3810*/  FADD.FTZ R40, R172, R13 ;  /* 0x0000000dac287221 */ /* 0x000fe20000010000 */
[-CC-:B------:R-:W-:Y:S01]  /*3820*/  FFMA.FTZ R97, R97, R8.reuse, -R10.reuse ;  /* 0x0000000861617223 */ /* 0x180fe2000001080a */
[----:B------:R-:W-:Y:S01]  /*3830*/  FFMA.FTZ R87, R87, R8, -R10 ;  /* 0x0000000857577223 */ /* 0x000fe2000001080a */
[----:B------:R-:W1:Y:S01]  /*3840*/  MUFU.EX2 R14, R21 ;  /* 0x00000015000e7308 */ /* 0x000e620000000800 */
[----:B----4-:R-:W-:Y:S01]  /*3850*/  FADD.FTZ R38, R12, R3 ;  /* 0x000000030c267221 */ /* 0x010fe20000010000 */
[----:B------:R-:W-:Y:S01]  /*3860*/  FADD.FTZ R13, R73, R40 ;  /* 0x00000028490d7221 */ /* 0x000fe20000010000 */
[----:B------:R-:W-:-:S02]  /*3870*/  F2FP.F16.F32.PACK_AB R181, R6, R181 ;  /* 0x000000b506b5723e */ /* 0x000fc400000000ff */
[----:B------:R-:W-:Y:S01]  /*3880*/  F2FP.F16.F32.PACK_AB R183, R12, R11 ;  /* 0x0000000b0cb7723e */ /* 0x000fe200000000ff */
[----:B------:R-:W-:Y:S01]  /*3890*/  FADD.FTZ R40, R174, R13 ;  /* 0x0000000dae287221 */ /* 0x000fe20000010000 */
[----:B------:R-:W-:Y:S01]  /*38a0*/  F2FP.F16.F32.PACK_AB R180, R65, R180 ;  /* 0x000000b441b4723e */ /* 0x000fe200000000ff */
[----:B------:R-:W3:Y:S01]  /*38b0*/  MUFU.EX2 R25, R25 ;  /* 0x0000001900197308 */ /* 0x000ee20000000800 */
[----:B--2---:R-:W-:Y:S01]  /*38c0*/  FADD.FTZ R3, R15, R38 ;  /* 0x000000260f037221 */ /* 0x004fe20000010000 */
[----:B------:R-:W-:Y:S02]  /*38d0*/  F2FP.F16.F32.PACK_AB R182, R67, R182 ;  /* 0x000000b643b6723e */ /* 0x000fe400000000ff */
[----:B------:R-:W-:Y:S02]  /*38e0*/  F2FP.F16.F32.PACK_AB R176, R69, R176 ;  /* 0x000000b045b0723e */ /* 0x000fe400000000ff */
[----:B------:R-:W-:Y:S02]  /*38f0*/  F2FP.F16.F32.PACK_AB R178, R71, R178 ;  /* 0x000000b247b2723e */ /* 0x000fe400000000ff */
[----:B------:R-:W2:Y:S01]  /*3900*/  MUFU.EX2 R20, R27 ;  /* 0x0000001b00147308 */ /* 0x000ea20000000800 */
[----:B-1----:R-:W-:Y:S01]  /*3910*/  FADD.FTZ R38, R14, R3 ;  /* 0x000000030e267221 */ /* 0x002fe20000010000 */
[----:B------:R-:W-:Y:S01]  /*3920*/  FADD.FTZ R3, R75, R40 ;  /* 0x000000284b037221 */ /* 0x000fe20000010000 */
[----:B------:R-:W-:-:S02]  /*3930*/  F2FP.F16.F32.PACK_AB R172, R73, R172 ;  /* 0x000000ac49ac723e */ /* 0x000fc400000000ff */
[----:B------:R-:W-:Y:S01]  /*3940*/  F2FP.F16.F32.PACK_AB R174, R75, R174 ;  /* 0x000000ae4bae723e */ /* 0x000fe200000000ff */
[----:B------:R-:W-:Y:S01]  /*3950*/  FADD.FTZ R40, R168, R3 ;  /* 0x00000003a8287221 */ /* 0x000fe20000010000 */
[----:B------:R-:W-:Y:S01]  /*3960*/  @P1 VIADD R3, R0, 0x34840 ;  /* 0x0003484000031836 */ /* 0x000fe20000000000 */
[----:B------:R-:W1:Y:S01]  /*3970*/  MUFU.EX2 R29, R29 ;  /* 0x0000001d001d7308 */ /* 0x000e620000000800 */
[----:B---3--:R-:W-:Y:S01]  /*3980*/  FADD.FTZ R13, R25, R38 ;  /* 0x00000026190d7221 */ /* 0x008fe20000010000 */
[C---:B------:R-:W-:Y:S01]  /*3990*/  FADD.FTZ R21, R77.reuse, R40 ;  /* 0x000000284d157221 */ /* 0x040fe20000010000 */
[----:B------:R-:W-:Y:S02]  /*39a0*/  F2FP.F16.F32.PACK_AB R168, R77, R168 ;  /* 0x000000a84da8723e */ /* 0x000fe400000000ff */
[----:B------:R-:W-:Y:S01]  /*39b0*/  @P1 PRMT R3, R22, 0x654, R3 ;  /* 0x0000065416031816 */ /* 0x000fe20000000003 */
[----:B------:R-:W-:Y:S01]  /*39c0*/  FADD.FTZ R40, R170, R21 ;  /* 0x00000015aa287221 */ /* 0x000fe20000010000 */
[----:B------:R-:W-:Y:S01]  /*39d0*/  F2FP.F16.F32.PACK_AB R170, R79, R170 ;  /* 0x000000aa4faa723e */ /* 0x000fe200000000ff */
[----:B------:R-:W3:Y:S01]  /*39e0*/  MUFU.EX2 R26, R31 ;  /* 0x0000001f001a7308 */ /* 0x000ee20000000800 */
[----:B--2---:R-:W-:Y:S01]  /*39f0*/  FADD.FTZ R38, R20, R13 ;  /* 0x0000000d14267221 */ /* 0x004fe20000010000 */
[----:B------:R2:W-:Y:S01]  /*3a00*/  @P1 SYNCS.ARRIVE.TRANS64.RED.A1T0 RZ, [R3+URZ], RZ ;  /* 0x000000ff03ff19a7 */ /* 0x0005e2000810043f */
[----:B------:R-:W-:-:S02]  /*3a10*/  F2FP.F16.F32.PACK_AB R177, R14, R15 ;  /* 0x0000000f0eb1723e */ /* 0x000fc400000000ff */
[----:B------:R-:W-:-:S03]  /*3a20*/  F2FP.F16.F32.PACK_AB R179, R20, R25 ;  /* 0x0000001914b3723e */ /* 0x000fc600000000ff */
[----:B------:R-:W2:Y:S01]  /*3a30*/  MUFU.EX2 R33, R33 ;  /* 0x0000002100217308 */ /* 0x000ea20000000800 */
[----:B-1----:R-:W-:-:S07]  /*3a40*/  FADD.FTZ R13, R29, R38 ;  /* 0x000000261d0d7221 */ /* 0x002fce0000010000 */
[----:B------:R-:W1:Y:S01]  /*3a50*/  MUFU.EX2 R28, R35 ;  /* 0x00000023001c7308 */ /* 0x000e620000000800 */
[C---:B---3--:R-:W-:Y:S01]  /*3a60*/  FADD.FTZ R38, R26.reuse, R13 ;  /* 0x0000000d1a267221 */ /* 0x048fe20000010000 */
[----:B------:R-:W-:Y:S01]  /*3a70*/  FADD.FTZ R13, R79, R40 ;  /* 0x000000284f0d7221 */ /* 0x000fe20000010000 */
[----:B------:R-:W-:-:S03]  /*3a80*/  F2FP.F16.F32.PACK_AB R173, R26, R29 ;  /* 0x0000001d1aad723e */ /* 0x000fc600000000ff */
[----:B------:R-:W-:Y:S01]  /*3a90*/  FADD.FTZ R42, R152, R13 ;  /* 0x0000000d982a7221 */ /* 0x000fe20000010000 */
[----:B------:R-:W-:Y:S01]  /*3aa0*/  F2FP.F16.F32.PACK_AB R152, R81, R152 ;  /* 0x000000985198723e */ /* 0x000fe200000000ff */
[----:B------:R-:W3:Y:S01]  /*3ab0*/  MUFU.EX2 R37, R37 ;  /* 0x0000002500257308 */ /* 0x000ee20000000800 */
[----:B--2---:R-:W-:Y:S01]  /*3ac0*/  FADD.FTZ R3, R33, R38 ;  /* 0x0000002621037221 */ /* 0x004fe20000010000 */
[----:B------:R-:W-:-:S04]  /*3ad0*/  FADD.FTZ R13, R81, R42 ;  /* 0x0000002a510d7221 */ /* 0x000fc80000010000 */
[----:B------:R-:W-:Y:S01]  /*3ae0*/  FADD.FTZ R42, R154, R13 ;  /* 0x0000000d9a2a7221 */ /* 0x000fe20000010000 */
[C---:B------:R-:W-:Y:S01]  /*3af0*/  F2FP.F16.F32.PACK_AB R154, R83.reuse, R154 ;  /* 0x0000009a539a723e */ /* 0x040fe200000000ff */
[----:B------:R-:W2:Y:S01]  /*3b00*/  MUFU.EX2 R30, R39 ;  /* 0x00000027001e7308 */ /* 0x000ea20000000800 */
[C---:B-1----:R-:W-:Y:S01]  /*3b10*/  FADD.FTZ R40, R28.reuse, R3 ;  /* 0x000000031c287221 */ /* 0x042fe20000010000 */
[----:B------:R-:W-:Y:S01]  /*3b20*/  FADD.FTZ R13, R83, R42 ;  /* 0x0000002a530d7221 */ /* 0x000fe20000010000 */
[----:B------:R-:W-:-:S03]  /*3b30*/  F2FP.F16.F32.PACK_AB R175, R28, R33 ;  /* 0x000000211caf723e */ /* 0x000fc600000000ff */
[----:B------:R-:W-:Y:S01]  /*3b40*/  FADD.FTZ R42, R156, R13 ;  /* 0x0000000d9c2a7221 */ /* 0x000fe20000010000 */
[----:B------:R-:W-:Y:S01]  /*3b50*/  F2FP.F16.F32.PACK_AB R156, R123, R156 ;  /* 0x0000009c7b9c723e */ /* 0x000fe200000000ff */
[----:B------:R-:W1:Y:S01]  /*3b60*/  MUFU.EX2 R41, R41 ;  /* 0x0000002900297308 */ /* 0x000e620000000800 */
[----:B---3--:R-:W-:Y:S01]  /*3b70*/  FADD.FTZ R3, R37, R40 ;  /* 0x0000002825037221 */ /* 0x008fe20000010000 */
[----:B------:R-:W-:Y:S01]  /*3b80*/  FADD.FTZ R42, R123, R42 ;  /* 0x0000002a7b2a7221 */ /* 0x000fe20000010000 */
[----:B------:R-:W-:-:S03]  /*3b90*/  CS2R R122, SRZ ;  /* 0x00000000007a7805 */ /* 0x000fc6000001ff00 */
[----:B------:R-:W-:Y:S02]  /*3ba0*/  FADD.FTZ R13, R125, R42 ;  /* 0x0000002a7d0d7221 */ /* 0x000fe40000010000 */
[----:B------:R-:W3:Y:S01]  /*3bb0*/  MUFU.EX2 R32, R43 ;  /* 0x0000002b00207308 */ /* 0x000ee20000000800 */
[C---:B--2---:R-:W-:Y:S01]  /*3bc0*/  FADD.FTZ R40, R30.reuse, R3 ;  /* 0x000000031e287221 */ /* 0x044fe20000010000 */
[----:B------:R-:W-:-:S06]  /*3bd0*/  F2FP.F16.F32.PACK_AB R169, R30, R37 ;  /* 0x000000251ea9723e */ /* 0x000fcc00000000ff */
[----:B------:R-:W2:Y:S01]  /*3be0*/  MUFU.EX2 R45, R45 ;  /* 0x0000002d002d7308 */ /* 0x000ea20000000800 */
[----:B-1----:R-:W-:-:S07]  /*3bf0*/  FADD.FTZ R3, R41, R40 ;  /* 0x0000002829037221 */ /* 0x002fce0000010000 */
[----:B------:R-:W1:Y:S01]  /*3c00*/  MUFU.EX2 R34, R47 ;  /* 0x0000002f00227308 */ /* 0x000e620000000800 */
[C---:B---3--:R-:W-:Y:S01]  /*3c10*/  FADD.FTZ R40, R32.reuse, R3 ;  /* 0x0000000320287221 */ /* 0x048fe20000010000 */
[----:B------:R-:W-:-:S06]  /*3c20*/  F2FP.F16.F32.PACK_AB R171, R32, R41 ;  /* 0x0000002920ab723e */ /* 0x000fcc00000000ff */
[----:B------:R3:W4:Y:S01]  /*3c30*/  MUFU.EX2 R158, R127 ;  /* 0x0000007f009e7308 */ /* 0x0007220000000800 */
[----:B--2---:R-:W-:-:S07]  /*3c40*/  FADD.FTZ R3, R45, R40 ;  /* 0x000000282d037221 */ /* 0x004fce0000010000 */
[----:B------:R-:W2:Y:S01]  /*3c50*/  MUFU.EX2 R49, R49 ;  /* 0x0000003100317308 */ /* 0x000ea20000000800 */
[C---:B-1----:R-:W-:Y:S01]  /*3c60*/  FADD.FTZ R40, R34.reuse, R3 ;  /* 0x0000000322287221 */ /* 0x042fe20000010000 */
[----:B------:R-:W-:Y:S02]  /*3c70*/  F2FP.F16.F32.PACK_AB R153, R34, R45 ;  /* 0x0000002d2299723e */ /* 0x000fe400000000ff */
[----:B---3--:R-:W-:-:S04]  /*3c80*/  CS2R R126, SRZ ;  /* 0x00000000007e7805 */ /* 0x008fc8000001ff00 */
[----:B------:R-:W1:Y:S01]  /*3c90*/  MUFU.EX2 R129, R129 ;  /* 0x0000008100817308 */ /* 0x000e620000000800 */
[C---:B----4-:R-:W-:Y:S01]  /*3ca0*/  FADD.FTZ R42, R158.reuse, R13 ;  /* 0x0000000d9e2a7221 */ /* 0x050fe20000010000 */
[----:B------:R-:W-:Y:S02]  /*3cb0*/  F2FP.F16.F32.PACK_AB R158, R158, R125 ;  /* 0x0000007d9e9e723e */ /* 0x000fe400000000ff */
[----:B------:R-:W-:-:S04]  /*3cc0*/  CS2R R124, SRZ ;  /* 0x00000000007c7805 */ /* 0x000fc8000001ff00 */
[----:B------:R-:W3:Y:S01]  /*3cd0*/  MUFU.EX2 R36, R51 ;  /* 0x0000003300247308 */ /* 0x000ee20000000800 */
[----:B--2---:R-:W-:-:S07]  /*3ce0*/  FADD.FTZ R3, R49, R40 ;  /* 0x0000002831037221 */ /* 0x004fce0000010000 */
[----:B------:R2:W4:Y:S01]  /*3cf0*/  MUFU.EX2 R160, R131 ;  /* 0x0000008300a07308 */ /* 0x0005220000000800 */
[----:B-1----:R-:W-:-:S07]  /*3d00*/  FADD.FTZ R13, R129, R42 ;  /* 0x0000002a810d7221 */ /* 0x002fce0000010000 */
[----:B------:R-:W1:Y:S01]  /*3d10*/  MUFU.EX2 R53, R53 ;  /* 0x0000003500357308 */ /* 0x000e620000000800 */
[C---:B---3--:R-:W-:Y:S01]  /*3d20*/  FADD.FTZ R42, R36.reuse, R3 ;  /* 0x00000003242a7221 */ /* 0x048fe20000010000 */
[----:B------:R-:W-:Y:S02]  /*3d30*/  F2FP.F16.F32.PACK_AB R155, R36, R49 ;  /* 0x00000031249b723e */ /* 0x000fe400000000ff */
[----:B--2---:R-:W-:-:S04]  /*3d40*/  CS2R R130, SRZ ;  /* 0x0000000000827805 */ /* 0x004fc8000001ff00 */
[----:B------:R-:W2:Y:S01]  /*3d50*/  MUFU.EX2 R133, R133 ;  /* 0x0000008500857308 */ /* 0x000ea20000000800 */
[C---:B----4-:R-:W-:Y:S01]  /*3d60*/  FADD.FTZ R44, R160.reuse, R13 ;  /* 0x0000000da02c7221 */ /* 0x050fe20000010000 */
[----:B------:R-:W-:Y:S02]  /*3d70*/  F2FP.F16.F32.PACK_AB R160, R160, R129 ;  /* 0x00000081a0a0723e */ /* 0x000fe400000000ff */
[----:B------:R-:W-:-:S04]  /*3d80*/  CS2R R128, SRZ ;  /* 0x0000000000807805 */ /* 0x000fc8000001ff00 */
[----:B------:R-:W3:Y:S01]  /*3d90*/  MUFU.EX2 R0, R55 ;  /* 0x0000003700007308 */ /* 0x000ee20000000800 */
[----:B-1----:R-:W-:-:S07]  /*3da0*/  FADD.FTZ R3, R53, R42 ;  /* 0x0000002a35037221 */ /* 0x002fce0000010000 */
[----:B------:R1:W4:Y:S01]  /*3db0*/  MUFU.EX2 R162, R135 ;  /* 0x0000008700a27308 */ /* 0x0003220000000800 */
[----:B--2---:R-:W-:-:S07]  /*3dc0*/  FADD.FTZ R13, R133, R44 ;  /* 0x0000002c850d7221 */ /* 0x004fce0000010000 */
[----:B------:R-:W2:Y:S01]  /*3dd0*/  MUFU.EX2 R57, R57 ;  /* 0x0000003900397308 */ /* 0x000ea20000000800 */
[C---:B---3--:R-:W-:Y:S01]  /*3de0*/  FADD.FTZ R42, R0.reuse, R3 ;  /* 0x00000003002a7221 */ /* 0x048fe20000010000 */
[----:B------:R-:W-:Y:S02]  /*3df0*/  F2FP.F16.F32.PACK_AB R157, R0, R53 ;  /* 0x00000035009d723e */ /* 0x000fe400000000ff */
[----:B-1----:R-:W-:-:S04]  /*3e00*/  CS2R R134, SRZ ;  /* 0x0000000000867805 */ /* 0x002fc8000001ff00 */
        /* <DEDUP_REMOVED lines=18> */
[----:B------:R-:W1:Y:S01]  /*3f30*/  MUFU.EX2 R24, R24 ;  /* 0x0000001800187308 */ /* 0x000e620000000800 */
[----:B--2---:R-:W-:-:S07]  /*3f40*/  FADD.FTZ R13, R141, R46 ;  /* 0x0000002e8d0d7221 */ /* 0x004fce0000010000 */
[----:B------:R-:W2:Y:S01]  /*3f50*/  MUFU.EX2 R85, R85 ;  /* 0x0000005500557308 */ /* 0x000ea20000000800 */
[C---:B---3--:R-:W-:Y:S01]  /*3f60*/  FADD.FTZ R44, R10.reuse, R3 ;  /* 0x000000030a2c7221 */ /* 0x048fe20000010000 */
[----:B------:R-:W-:Y:S02]  /*3f70*/  F2FP.F16.F32.PACK_AB R161, R10, R61 ;  /* 0x0000003d0aa1723e */ /* 0x000fe400000000ff */
[----:B------:R-:W-:-:S04]  /*3f80*/  MOV R10, 0x3f800000 ;  /* 0x3f800000000a7802 */ /* 0x000fc80000000f00 */
[----:B------:R3:W4:Y:S01]  /*3f90*/  MUFU.EX2 R40, R91 ;  /* 0x0000005b00287308 */ /* 0x0007220000000800 */
[C---:B-1----:R-:W-:Y:S01]  /*3fa0*/  FADD.FTZ R3, R24.reuse, R13 ;  /* 0x0000000d18037221 */ /* 0x042fe20000010000 */
[----:B------:R-:W-:Y:S02]  /*3fb0*/  F2FP.F16.F32.PACK_AB R166, R24, R141 ;  /* 0x0000008d18a6723e */ /* 0x000fe400000000ff */
[----:B------:R-:W-:-:S04]  /*3fc0*/  CS2R R140, SRZ ;  /* 0x00000000008c7805 */ /* 0x000fc8000001ff00 */
[----:B------:R-:W1:Y:S01]  /*3fd0*/  MUFU.EX2 R93, R93 ;  /* 0x0000005d005d7308 */ /* 0x000e620000000800 */
[----:B--2---:R-:W-:Y:S01]  /*3fe0*/  FADD.FTZ R13, R85, R44 ;  /* 0x0000002c550d7221 */ /* 0x004fe20000010000 */
[----:B---3--:R-:W-:-:S06]  /*3ff0*/  CS2R R90, SRZ ;  /* 0x00000000005a7805 */ /* 0x008fcc000001ff00 */
[----:B------:R2:W3:Y:S01]  /*4000*/  MUFU.EX2 R42, R95 ;  /* 0x0000005f002a7308 */ /* 0x0004e20000000800 */
[C---:B----4-:R-:W-:Y:S01]  /*4010*/  FADD.FTZ R12, R40.reuse, R13 ;  /* 0x0000000d280c7221 */ /* 0x050fe20000010000 */
[----:B------:R-:W-:-:S06]  /*4020*/  F2FP.F16.F32.PACK_AB R163, R40, R85 ;  /* 0x0000005528a3723e */ /* 0x000fcc00000000ff */
[----:B------:R-:W4:Y:S01]  /*4030*/  MUFU.EX2 R97, R97 ;  /* 0x0000006100617308 */ /* 0x000f220000000800 */
[----:B-1----:R-:W-:Y:S01]  /*4040*/  FADD.FTZ R11, R93, R12 ;  /* 0x0000000c5d0b7221 */ /* 0x002fe20000010000 */
[----:B--2---:R-:W-:-:S06]  /*4050*/  CS2R R94, SRZ ;  /* 0x00000000005e7805 */ /* 0x004fcc000001ff00 */
[----:B------:R-:W1:Y:S01]  /*4060*/  MUFU.EX2 R6, R87 ;  /* 0x0000005700067308 */ /* 0x000e620000000800 */
[C---:B---3--:R-:W-:Y:S01]  /*4070*/  FADD.FTZ R12, R42.reuse, R11 ;  /* 0x0000000b2a0c7221 */ /* 0x048fe20000010000 */
[----:B------:R-:W-:Y:S02]  /*4080*/  F2FP.F16.F32.PACK_AB R165, R42, R93 ;  /* 0x0000005d2aa5723e */ /* 0x000fe400000000ff */
[----:B------:R-:W-:Y:S01]  /*4090*/  CS2R R92, SRZ ;  /* 0x00000000005c7805 */ /* 0x000fe2000001ff00 */
[----:B----4-:R-:W-:-:S04]  /*40a0*/  FADD.FTZ R11, R97, R12 ;  /* 0x0000000c610b7221 */ /* 0x010fc80000010000 */
[C---:B-1----:R-:W-:Y:S01]  /*40b0*/  FADD.FTZ R0, R6.reuse, R11 ;  /* 0x0000000b06007221 */ /* 0x042fe20000010000 */
[----:B------:R-:W-:Y:S01]  /*40c0*/  F2FP.F16.F32.PACK_AB R167, R6, R97 ;  /* 0x0000006106a7723e */ /* 0x000fe200000000ff */
[----:B------:R-:W-:Y:S01]  /*40d0*/  IMAD.MOV.U32 R6, RZ, RZ, 0x3f800000 ;  /* 0x3f800000ff067424 */ /* 0x000fe200078e00ff */
[----:B------:R-:W-:Y:S01]  /*40e0*/  CS2R R96, SRZ ;  /* 0x0000000000607805 */ /* 0x000fe2000001ff00 */
[----:B------:R-:W-:Y:S06]  /*40f0*/  @!P2 BRA `(.L_x_136) ;  /* 0x00000028007ca947 */ /* 0x000fec0003800000 */
[----:B------:R-:W-:Y:S01]  /*4100*/  VIADD R192, R192, 0xfffffffe ;  /* 0xfffffffec0c07836 */ /* 0x000fe20000000000 */
[----:B------:R-:W-:Y:S01]  /*4110*/  MOV R151, RZ ;  /* 0x000000ff00977202 */ /* 0x000fe20000000f00 */
[----:B------:R-:W-:Y:S01]  /*4120*/  IMAD.MOV.U32 R14, RZ, RZ, R9 ;  /* 0x000000ffff0e7224 */ /* 0x000fe200078e0009 */
[----:B------:R-:W-:Y:S01]  /*4130*/  UMOV UR4, UR39 ;  /* 0x0000002700047c82 */ /* 0x000fe20008000000 */
[----:B------:R-:W-:Y:S01]  /*4140*/  IMAD.MOV.U32 R12, RZ, RZ, R7 ;  /* 0x000000ffff0c7224 */ /* 0x000fe200078e0007 */
[----:B------:R-:W-:Y:S01]  /*4150*/  UMOV UR5, UR38 ;  /* 0x0000002600057c82 */ /* 0x000fe20008000000 */
[----:B------:R-:W-:Y:S01]  /*4160*/  IMAD.MOV.U32 R6, RZ, RZ, 0x3f800000 ;  /* 0x3f800000ff067424 */ /* 0x000fe200078e00ff */
[----:B------:R-:W-:-:S06]  /*4170*/  ULDC UR6, c[0x0][0x9d8] ;  /* 0x0002760000067ab9 */ /* 0x000fcc0000000800 */
.L_x_147:
[----:B------:R-:W-:-:S04]  /*4180*/  UIADD3 UR7, UR5, 0x1, URZ ;  /* 0x0000000105077890 */ /* 0x000fc8000fffe03f */
[----:B------:R-:W-:-:S04]  /*4190*/  UISETP.NE.AND UP0, UPT, UR7, 0x2, UPT ;  /* 0x000000020700788c */ /* 0x000fc8000bf05270 */
[----:B------:R-:W-:Y:S02]  /*41a0*/  USEL UR39, URZ, 0x1, UP0 ;  /* 0x000000013f277887 */ /* 0x000fe40008000000 */
[----:B------:R-:W-:Y:S02]  /*41b0*/  USEL UR38, UR7, URZ, UP0 ;  /* 0x0000003f07267287 */ /* 0x000fe40008000000 */
[----:B------:R-:W-:Y:S01]  /*41c0*/  ULOP3.LUT UR39, UR4, UR39, URZ, 0x3c, !UPT ;  /* 0x0000002704277292 */ /* 0x000fe2000f8e3c3f */
[----:B------:R-:W-:Y:S11]  /*41d0*/  @!P0 BRA `(.L_x_137) ;  /* 0x0000000000048947 */ /* 0x000ff60003800000 */
[----:B------:R-:W-:Y:S01]  /*41e0*/  BPT.TRAP 0x1 ;  /* 0x000000040000795c */ /* 0x000fe20000300000 */
.L_x_137:
[----:B------:R-:W-:Y:S01]  /*41f0*/  ULEA UR7, UR38, UR60, 0x3 ;  /* 0x0000003c26077291 */ /* 0x000fe2000f8e183f */
[----:B------:R-:W-:-:S05]  /*4200*/  IMAD.U32 R7, RZ, RZ, UR39 ;  /* 0x00000027ff077e24 */ /* 0x000fca000f8e00ff */
[----:B------:R-:W-:-:S04]  /*4210*/  SHF.L.U32 R7, R7, 0x1f, RZ ;  /* 0x0000001f07077819 */ /* 0x000fc800000006ff */
[----:B------:R1:W2:Y:S01]  /*4220*/  SYNCS.PHASECHK.TRANS64.TRYWAIT P1, [UR7+0x34830], R7 ;  /* 0x03483007ff0075a7 */ /* 0x0002a20008020147 */
[----:B------:R-:W-:Y:S05]  /*4230*/  @!P0 BRA `(.L_x_138) ;  /* 0x0000000000048947 */ /* 0x000fea0003800000 */
[----:B------:R-:W-:Y:S01]  /*4240*/  BPT.TRAP 0x1 ;  /* 0x000000040000795c */ /* 0x000fe20000300000 */
.L_x_138:
[----:B--2---:R-:W-:Y:S05]  /*4250*/  @P1 BRA `(.L_x_139) ;  /* 0x0000000000081947 */ /* 0x004fea0003800000 */
[----:B------:R-:W2:Y:S02]  /*4260*/  SYNCS.PHASECHK.TRANS64.TRYWAIT P1, [UR7+0x34830], R7 ;  /* 0x03483007ff0075a7 */ /* 0x000ea40008020147 */
[----:B--2---:R-:W-:Y:S05]  /*4270*/  @!P1 BRA `(.L_x_140) ;  /* 0x0000007400809947 */ /* 0x004fea0003800000 */
.L_x_139:
        /* <DEDUP_REMOVED lines=139> */
.L_x_141:
[----:B------:R-:W-:Y:S01]  /*4b30*/  ULEA UR10, UR5, UR60, 0x3 ;  /* 0x0000003c050a7291 */ /* 0x000fe2000f8e183f */
[----:B------:R-:W-:-:S05]  /*4b40*/  IMAD.U32 R6, RZ, RZ, UR4 ;  /* 0x00000004ff067e24 */ /* 0x000fca000f8e00ff */
[----:B------:R-:W-:-:S04]  /*4b50*/  SHF.L.U32 R6, R6, 0x1f, RZ ;  /* 0x0000001f06067819 */ /* 0x000fc800000006ff */
[----:B------:R3:W4:Y:S01]  /*4b60*/  SYNCS.PHASECHK.TRANS64.TRYWAIT P1, [UR10+0x34850], R6 ;  /* 0x03485006ff0075a7 */ /* 0x000722000802014a */
[----:B------:R-:W-:Y:S05]  /*4b70*/  @!P0 BRA `(.L_x_142) ;  /* 0x0000000000048947 */ /* 0x000fea0003800000 */
[----:B------:R-:W-:Y:S01]  /*4b80*/  BPT.TRAP 0x1 ;  /* 0x000000040000795c */ /* 0x000fe20000300000 */
.L_x_142:
[----:B----4-:R-:W-:Y:S05]  /*4b90*/  @P1 BRA `(.L_x_143) ;  /* 0x0000000000081947 */ /* 0x010fea0003800000 */
[----:B------:R-:W4:Y:S02]  /*4ba0*/  SYNCS.PHASECHK.TRANS64.TRYWAIT P1, [UR10+0x34850], R6 ;  /* 0x03485006ff0075a7 */ /* 0x000f24000802014a */
[----:B----4-:R-:W-:Y:S05]  /*4bb0*/  @!P1 BRA `(.L_x_144) ;  /* 0x0000006c00489947 */ /* 0x010fea0003800000 */
.L_x_143:
[----:B------:R-:W-:Y:S01]  /*4bc0*/  UIADD3 UR4, UR60, 0x400, URZ ;  /* 0x000004003c047890 */ /* 0x000fe2000fffe03f */
[----:B------:R-:W-:Y:S01]  /*4bd0*/  WARPGROUP.ARRIVE ;  /* 0x00000000000079c5 */ /* 0x000fe20000000000 */
[----:B------:R-:W-:Y:S02]  /*4be0*/  UMOV UR15, 0x40000040 ;  /* 0x40000040000f7882 */ /* 0x000fe40000000000 */
[----:B------:R-:W-:-:S04]  /*4bf0*/  USHF.R.U32.HI UR4, URZ, 0x4, UR4 ;  /* 0x000000043f047899 */ /* 0x000fc80008011604 */
[----:B------:R-:W-:-:S04]  /*4c00*/  ULOP3.LUT UR4, UR4, 0x3fff, URZ, 0xc0, !UPT ;  /* 0x00003fff04047892 */ /* 0x000fc8000f8ec03f */
[----:B------:R-:W-:-:S04]  /*4c10*/  ULOP3.LUT UR4, UR4, 0x4000000, URZ, 0xfc, !UPT ;  /* 0x0400000004047892 */ /* 0x000fc8000f8efc3f */
[----:B------:R-:W-:-:S07]  /*4c20*/  ULEA UR4, UR5, UR4, 0xb ;  /* 0x0000000405047291 */ /* 0x000fce000f8e583f */
[----:B------:R-:W-:Y:S02]  /*4c30*/  UMOV UR14, UR4 ;  /* 0x00000004000e7c82 */ /* 0x000fe40008000000 */
[----:B------:R-:W-:Y:S01]  /*4c40*/  HGMMA.64x128x16.F32 R88, R180, gdesc[UR12].tnspB, R88, gsb0 ;  /* 0x41e0000cb4587df0 */ /* 0x000fe20008000858 */
[----:B------:R-:W-:Y:S01]  /*4c50*/  UIADD3 UR14, UR4, 0x80, URZ ;  /* 0x00000080040e7890 */ /* 0x000fe2000fffe03f */
[----:B------:R-:W-:Y:S01]  /*4c60*/  UMOV UR15, 0x40000040 ;  /* 0x40000040000f7882 */ /* 0x000fe20000000000 */
[----:B------:R-:W-:Y:S02]  /*4c70*/  WARPGROUP.DEPBAR.LE gsb0, 0x0 ;  /* 0x00008000000079c5 */ /* 0x000fe40000010000 */
[----:B------:R-:W-:-:S07]  /*4c80*/  WARPGROUP.ARRIVE ;  /* 0x00000000000079c5 */ /* 0x000fce0000000000 */
        /* <DEDUP_REMOVED lines=30> */
[----:B------:R-:W-:Y:S03]  /*4e70*/  HGMMA.64x128x16.F32 R88, R164, gdesc[UR12].tnspB, R88, gsb0 ;  /* 0x41e0000ca4587df0 */ /* 0x000fe60008000858 */
[----:B------:R-:W-:Y:S02]  /*4e80*/  WARPGROUP.DEPBAR.LE gsb0, 0x0 ;  /* 0x00008000000079c5 */ /* 0x000fe40000010000 */
[----:B------:R-:W-:Y:S05]  /*4e90*/  @!P0 BRA `(.L_x_145) ;  /* 0x0000000000048947 */ /* 0x000fea0003800000 */
[----:B------:R-:W-:Y:S01]  /*4ea0*/  BPT.TRAP 0x1 ;  /* 0x000000040000795c */ /* 0x000fe20000300000 */
.L_x_145:
        /* <DEDUP_REMOVED lines=14> */
[----:B------:R-:W4:Y:S01]  /*4f90*/  MUFU.TANH R155, R155 ;  /* 0x0000009b009b7308 */ /* 0x000f220000002400 */
        /* <DEDUP_REMOVED lines=8> */
[----:B-1-3--:R-:W-:Y:S01]  /*5020*/  FMNMX.FTZ R6, R153, R12, !PT ;  /* 0x0000000c99067209 */ /* 0x00afe20007810000 */
[----:B------:R-:W-:Y:S01]  /*5030*/  FMUL.FTZ R35, R43, UR6 ;  /* 0x000000062b237c20 */ /* 0x000fe20008410000 */
[----:B------:R-:W-:Y:S01]  /*5040*/  FMUL.FTZ R175, R45, UR6 ;  /* 0x000000062daf7c20 */ /* 0x000fe20008410000 */
[----:B------:R-:W-:Y:S01]  /*5050*/  FMUL.FTZ R37, R46, UR6 ;  /* 0x000000062e257c20 */ /* 0x000fe20008410000 */
[----:B------:R-:W-:Y:S01]  /*5060*/  FMUL.FTZ R177, R48, UR6 ;  /* 0x0000000630b17c20 */ /* 0x000fe20008410000 */
[----:B------:R-:W-:Y:S01]  /*5070*/  FMUL.FTZ R39, R47, UR6 ;  /* 0x000000062f277c20 */ /* 0x000fe20008410000 */
[----:B------:R-:W-:Y:S01]  /*5080*/  FMUL.FTZ R179, R49, UR6 ;  /* 0x0000000631b37c20 */ /* 0x000fe20008410000 */
[----:B------:R-:W1:Y:S01]  /*5090*/  MUFU.TANH R157, R157 ;  /* 0x0000009d009d7308 */ /* 0x000e620000002400 */
[----:B----4-:R-:W-:Y:S01]  /*50a0*/  FMNMX.FTZ R6, R155, R6, !PT ;  /* 0x000000069b067209 */ /* 0x010fe20007810000 */
[----:B------:R-:W-:Y:S01]  /*50b0*/  FMUL.FTZ R41, R50, UR6 ;  /* 0x0000000632297c20 */ /* 0x000fe20008410000 */
[----:B------:R-:W-:Y:S01]  /*50c0*/  FMUL.FTZ R181, R52, UR6 ;  /* 0x0000000634b57c20 */ /* 0x000fe20008410000 */
[----:B------:R-:W-:Y:S01]  /*50d0*/  FMUL.FTZ R43, R51, UR6 ;  /* 0x00000006332b7c20 */ /* 0x000fe20008410000 */
[----:B------:R-:W-:Y:S01]  /*50e0*/  FMUL.FTZ R183, R53, UR6 ;  /* 0x0000000635b77c20 */ /* 0x000fe20008410000 */
[----:B------:R-:W-:Y:S01]  /*50f0*/  FMUL.FTZ R45, R54, UR6 ;  /* 0x00000006362d7c20 */ /* 0x000fe20008410000 */
[----:B------:R-:W-:Y:S01]  /*5100*/  FMUL.FTZ R193, R56, UR6 ;  /* 0x0000000638c17c20 */ /* 0x000fe20008410000 */
[----:B------:R-:W3:Y:S01]  /*5110*/  MUFU.TANH R13, R13 ;  /* 0x0000000d000d7308 */ /* 0x000ee20000002400 */
[----:B--2---:R-:W-:Y:S01]  /*5120*/  FMNMX.FTZ R8, R11, R14, !PT ;  /* 0x0000000e0b087209 */ /* 0x004fe20007810000 */
[----:B------:R-:W-:Y:S01]  /*5130*/  FMUL.FTZ R47, R55, UR6 ;  /* 0x00000006372f7c20 */ /* 0x000fe20008410000 */
[----:B------:R-:W-:Y:S01]  /*5140*/  FMUL.FTZ R195, R57, UR6 ;  /* 0x0000000639c37c20 */ /* 0x000fe20008410000 */
[----:B------:R-:W-:Y:S01]  /*5150*/  FMUL.FTZ R49, R58, UR6 ;  /* 0x000000063a317c20 */ /* 0x000fe20008410000 */
[----:B------:R-:W-:Y:S01]  /*5160*/  FMUL.FTZ R197, R60, UR6 ;  /* 0x000000063cc57c20 */ /* 0x000fe20008410000 */
[----:B------:R-:W-:Y:S01]  /*5170*/  FMUL.FTZ R51, R59, UR6 ;  /* 0x000000063b337c20 */ /* 0x000fe20008410000 */
[----:B------:R-:W-:Y:S01]  /*5180*/  FMUL.FTZ R199, R61, UR6 ;  /* 0x000000063dc77c20 */ /* 0x000fe20008410000 */
[----:B------:R-:W2:Y:S01]  /*5190*/  MUFU.TANH R159, R159 ;  /* 0x0000009f009f7308 */ /* 0x000ea20000002400 */
[----:B-1----:R-:W-:Y:S01]  /*51a0*/  FMNMX.FTZ R6, R157, R6, !PT ;  /* 0x000000069d067209 */ /* 0x002fe20007810000 */
[----:B------:R-:W-:Y:S01]  /*51b0*/  FMUL.FTZ R53, R62, UR6 ;  /* 0x000000063e357c20 */ /* 0x000fe20008410000 */
[----:B------:R-:W-:Y:S01]  /*51c0*/  FMUL.FTZ R201, R64, UR6 ;  /* 0x0000000640c97c20 */ /* 0x000fe20008410000 */
[----:B------:R-:W-:Y:S01]  /*51d0*/  FMUL.FTZ R55, R63, UR6 ;  /* 0x000000063f377c20 */ /* 0x000fe20008410000 */
[----:B------:R-:W-:Y:S01]  /*51e0*/  FMUL.FTZ R203, R65, UR6 ;  /* 0x0000000641cb7c20 */ /* 0x000fe20008410000 */
[----:B------:R-:W-:Y:S01]  /*51f0*/  FMUL.FTZ R57, R66, UR6 ;  /* 0x0000000642397c20 */ /* 0x000fe20008410000 */
[----:B------:R-:W-:Y:S01]  /*5200*/  FMUL.FTZ R205, R68, UR6 ;  /* 0x0000000644cd7c20 */ /* 0x000fe20008410000 */
[----:B------:R-:W1:Y:S01]  /*5210*/  MUFU.TANH R15, R15 ;  /* 0x0000000f000f7308 */ /* 0x000e620000002400 */
[----:B---3--:R-:W-:Y:S01]  /*5220*/  FMNMX.FTZ R8, R13, R8, !PT ;  /* 0x000000080d087209 */ /* 0x008fe20007810000 */
        /* <DEDUP_REMOVED lines=26> */
[----:B------:R-:W-:-:S04]  /*53d0*/  ISETP.NE.AND P1, PT, R18, RZ, PT ;  /* 0x000000ff1200720c */ /* 0x000fc80003f25270 */
        /* <DEDUP_REMOVED lines=107> */
[----:B---3--:R-:W-:-:S05]  /*5a90*/  FMNMX.FTZ R6, R217, R6, !PT ;  /* 0x00000006d9067209 */ /* 0x008fca0007810000 */
[----:B------:R-:W3:Y:S01]  /*5aa0*/  SHFL.BFLY PT, R7, R6, 0x2, 0x1f ;  /* 0x0c401f0006077f89 */ /* 0x000ee200000e0000 */
[----:B--2---:R-:W-:-:S04]  /*5ab0*/  FMNMX.FTZ R8, R83, R8, !PT ;  /* 0x0000000853087209 */ /* 0x004fc80007810000 */
[----:B-1----:R-:W-:Y:S02]  /*5ac0*/  FMNMX.FTZ R10, R85, R8, !PT ;  /* 0x00000008550a7209 */ /* 0x002fe40007810000 */
[----:B------:R-:W1:Y:S03]  /*5ad0*/  LDC R8, c[0x0][0x988] ;  /* 0x00026200ff087b82 */ /* 0x000e660000000800 */
[----:B------:R-:W2:Y:S01]  /*5ae0*/  SHFL.BFLY PT, R9, R10, 0x2, 0x1f ;  /* 0x0c401f000a097f89 */ /* 0x000ea200000e0000 */
[----:B---3--:R-:W-:-:S05]  /*5af0*/  FMNMX.FTZ R20, R6, R7, !PT ;  /* 0x0000000706147209 */ /* 0x008fca0007810000 */
[----:B------:R-:W3:Y:S01]  /*5b00*/  SHFL.BFLY PT, R7, R20, 0x1, 0x1f ;  /* 0x0c201f0014077f89 */ /* 0x000ee200000e0000 */
[----:B--2---:R-:W-:-:S05]  /*5b10*/  FMNMX.FTZ R24, R10, R9, !PT ;  /* 0x000000090a187209 */ /* 0x004fca0007810000 */
[----:B------:R-:W2:Y:S01]  /*5b20*/  SHFL.BFLY PT, R9, R24, 0x1, 0x1f ;  /* 0x0c201f0018097f89 */ /* 0x000ea200000e0000 */
[----:B---3--:R-:W-:-:S05]  /*5b30*/  FMNMX.FTZ R7, R20, R7, !PT ;  /* 0x0000000714077209 */ /* 0x008fca0007810000 */
[----:B------:R-:W-:-:S04]  /*5b40*/  FADD.FTZ R87, -R7, R12 ;  /* 0x0000000c07577221 */ /* 0x000fc80000010100 */
[----:B-1----:R-:W-:-:S04]  /*5b50*/  FMUL.FTZ R12, R87, R8 ;  /* 0x00000008570c7220 */ /* 0x002fc80000410000 */
[----:B------:R1:W-:Y:S01]  /*5b60*/  MUFU.EX2 R10, R12 ;  /* 0x0000000c000a7308 */ /* 0x0003e20000000800 */
[----:B--2---:R-:W-:-:S05]  /*5b70*/  FMNMX.FTZ R9, R24, R9, !PT ;  /* 0x0000000918097209 */ /* 0x004fca0007810000 */
[----:B------:R-:W-:Y:S01]  /*5b80*/  FADD.FTZ R87, -R9, R14 ;  /* 0x0000000e09577221 */ /* 0x000fe20000010100 */
[-C--:B------:R-:W-:Y:S01]  /*5b90*/  FMUL.FTZ R14, R7, R8.reuse ;  /* 0x00000008070e7220 */ /* 0x080fe20000410000 */
[-C--:B-1----:R-:W-:Y:S02]  /*5ba0*/  FMUL.FTZ R12, R9, R8.reuse ;  /* 0x00000008090c7220 */ /* 0x082fe40000410000 */
[-C--:B------:R-:W-:Y:S01]  /*5bb0*/  FMUL.FTZ R6, R87, R8.reuse ;  /* 0x0000000857067220 */ /* 0x080fe20000410000 */
[-CC-:B------:R-:W-:Y:S01]  /*5bc0*/  FFMA.FTZ R87, R153, R8.reuse, -R14.reuse ;  /* 0x0000000899577223 */ /* 0x180fe2000001080e */
[-CC-:B------:R-:W-:Y:S01]  /*5bd0*/  FFMA.FTZ R170, R181, R8.reuse, -R14.reuse ;  /* 0x00000008b5aa7223 */ /* 0x180fe2000001080e */
[-C--:B------:R-:W-:Y:S01]  /*5be0*/  FFMA.FTZ R182, R157, R8.reuse, -R14 ;  /* 0x000000089db67223 */ /* 0x080fe2000001080e */
[-C--:B------:R-:W-:Y:S01]  /*5bf0*/  FFMA.FTZ R181, R11, R8.reuse, -R12 ;  /* 0x000000080bb57223 */ /* 0x080fe2000001080c */
[-CC-:B------:R-:W-:Y:S01]  /*5c00*/  FFMA.FTZ R180, R155, R8.reuse, -R14.reuse ;  /* 0x000000089bb47223 */ /* 0x180fe2000001080e */
        /* <DEDUP_REMOVED lines=27> */
[-C--:B------:R-:W-:Y:S01]  /*5dc0*/  FFMA.FTZ R199, R217, R8.reuse, -R14 ;  /* 0x00000008d9c77223 */ /* 0x080fe2000001080e */
[-CC-:B------:R-:W-:Y:S01]  /*5dd0*/  FFMA.FTZ R14, R13, R8.reuse, -R12.reuse ;  /* 0x000000080d0e7223 */ /* 0x180fe2000001080c */
[----:B------:R-:W1:Y:S01]  /*5de0*/  MUFU.EX2 R87, R87 ;  /* 0x0000005700577308 */ /* 0x000e620000000800 */
        /* <DEDUP_REMOVED lines=16> */
[----:B-1----:R-:W-:Y:S01]  /*5ef0*/  FFMA.FTZ R3, R10, R3, R87 ;  /* 0x000000030a037223 */ /* 0x002fe20000010057 */
[-CC-:B------:R-:W-:Y:S01]  /*5f00*/  FFMA.FTZ R11, R49, R8.reuse, -R12.reuse ;  /* 0x00000008310b7223 */ /* 0x180fe2000001080c */
[-CC-:B------:R-:W-:Y:S01]  /*5f10*/  FFMA.FTZ R36, R51, R8.reuse, -R12.reuse ;  /* 0x0000000833247223 */ /* 0x180fe2000001080c */
[-CC-:B------:R-:W-:Y:S01]  /*5f20*/  FFMA.FTZ R13, R53, R8.reuse, -R12.reuse ;  /* 0x00000008350d7223 */ /* 0x180fe2000001080c */
[-CC-:B------:R-:W-:Y:S01]  /*5f30*/  FFMA.FTZ R38, R55, R8.reuse, -R12.reuse ;  /* 0x0000000837267223 */ /* 0x180fe2000001080c */
[-CC-:B------:R-:W-:Y:S01]  /*5f40*/  FFMA.FTZ R67, R67, R8.reuse, -R12.reuse ;  /* 0x0000000843437223 */ /* 0x180fe2000001080c */
[-CC-:B------:R-:W-:Y:S01]  /*5f50*/  FFMA.FTZ R71, R71, R8.reuse, -R12.reuse ;  /* 0x0000000847477223 */ /* 0x180fe2000001080c */
[----:B------:R-:W1:Y:S01]  /*5f60*/  MUFU.EX2 R180, R180 ;  /* 0x000000b400b47308 */ /* 0x000e620000000800 */
[-CC-:B------:R-:W-:Y:S01]  /*5f70*/  FFMA.FTZ R75, R75, R8.reuse, -R12.reuse ;  /* 0x000000084b4b7223 */ /* 0x180fe2000001080c */
[-CC-:B------:R-:W-:Y:S01]  /*5f80*/  FFMA.FTZ R77, R77, R8.reuse, -R12.reuse ;  /* 0x000000084d4d7223 */ /* 0x180fe2000001080c */
[-CC-:B------:R-:W-:Y:S01]  /*5f90*/  FFMA.FTZ R79, R79, R8.reuse, -R12.reuse ;  /* 0x000000084f4f7223 */ /* 0x180fe2000001080c */
[----:B------:R-:W-:-:S04]  /*5fa0*/  FFMA.FTZ R83, R83, R8, -R12 ;  /* 0x0000000853537223 */ /* 0x000fc8000001080c */
[----:B------:R-:W3:Y:S01]  /*5fb0*/  MUFU.EX2 R14, R14 ;  /* 0x0000000e000e7308 */ /* 0x000ee20000000800 */
[----:B--2---:R-:W-:-:S07]  /*5fc0*/  FFMA.FTZ R15, R6, R0, R181 ;  /* 0x00000000060f7223 */ /* 0x004fce00000100b5 */
[----:B------:R-:W2:Y:S01]  /*5fd0*/  MUFU.EX2 R182, R182 ;  /* 0x000000b600b67308 */ /* 0x000ea20000000800 */
[----:B-1----:R-:W-:-:S07]  /*5fe0*/  FADD.FTZ R3, R180, R3 ;  /* 0x00000003b4037221 */ /* 0x002fce0000010000 */
[----:B------:R-:W1:Y:S01]  /*5ff0*/  MUFU.EX2 R183, R183 ;  /* 0x000000b700b77308 */ /* 0x000e620000000800 */
[----:B---3--:R-:W-:Y:S01]  /*6000*/  FADD.FTZ R0, R14, R15 ;  /* 0x0000000f0e007221 */ /* 0x008fe20000010000 */
[----:B------:R-:W-:-:S06]  /*6010*/  FFMA.FTZ R15, R57, R8, -R12 ;  /* 0x00000008390f7223 */ /* 0x000fcc000001080c */
[----:B------:R-:W3:Y:S01]  /*6020*/  MUFU.EX2 R153, R153 ;  /* 0x0000009900997308 */ /* 0x000ee20000000800 */
[----:B--2---:R-:W-:-:S07]  /*6030*/  FADD.FTZ R40, R182, R3 ;  /* 0x00000003b6287221 */ /* 0x004fce0000010000 */
[----:B------:R-:W2:Y:S01]  /*6040*/  MUFU.EX2 R20, R20 ;  /* 0x0000001400147308 */ /* 0x000ea20000000800 */
[----:B-1----:R-:W-:-:S07]  /*6050*/  FADD.FTZ R3, R183, R0 ;  /* 0x00000000b7037221 */ /* 0x002fce0000010000 */
[----:B------:R-:W1:Y:S01]  /*6060*/  MUFU.EX2 R176, R176 ;  /* 0x000000b000b07308 */ /* 0x000e620000000800 */
[----:B---3--:R-:W-:-:S07]  /*6070*/  FADD.FTZ R21, R153, R40 ;  /* 0x0000002899157221 */ /* 0x008fce0000010000 */
[----:B------:R-:W3:Y:S01]  /*6080*/  MUFU.EX2 R177, R177 ;  /* 0x000000b100b17308 */ /* 0x000ee20000000800 */
[----:B--2---:R-:W-:-:S07]  /*6090*/  FADD.FTZ R0, R20, R3 ;  /* 0x0000000314007221 */ /* 0x004fce0000010000 */
[----:B------:R-:W2:Y:S01]  /*60a0*/  MUFU.EX2 R155, R155 ;  /* 0x0000009b009b7308 */ /* 0x000ea20000000800 */
[----:B-1----:R-:W-:-:S07]  /*60b0*/  FADD.FTZ R40, R176, R21 ;  /* 0x00000015b0287221 */ /* 0x002fce0000010000 */
[----:B------:R-:W1:Y:S01]  /*60c0*/  MUFU.EX2 R24, R24 ;  /* 0x0000001800187308 */ /* 0x000e620000000800 */
[----:B---3--:R-:W-:-:S07]  /*60d0*/  FADD.FTZ R3, R177, R0 ;  /* 0x00000000b1037221 */ /* 0x008fce0000010000 */
[----:B------:R-:W3:Y:S01]  /*60e0*/  MUFU.EX2 R178, R178 ;  /* 0x000000b200b27308 */ /* 0x000ee20000000800 */
[----:B--2---:R-:W-:Y:S01]  /*60f0*/  FADD.FTZ R21, R155, R40 ;  /* 0x000000289b157221 */ /* 0x004fe20000010000 */
[----:B------:R-:W-:-:S06]  /*6100*/  FFMA.FTZ R40, R59, R8, -R12 ;  /* 0x000000083b287223 */ /* 0x000fcc000001080c */
        /* <DEDUP_REMOVED lines=21> */
[----:B-1----:R-:W-:Y:S01]  /*6260*/  FADD.FTZ R44, R174, R25 ;  /* 0x00000019ae2c7221 */ /* 0x002fe20000010000 */
[-CC-:B------:R-:W-:Y:S01]  /*6270*/  FFMA.FTZ R25, R65, R8.reuse, -R12.reuse ;  /* 0x0000000841197223 */ /* 0x180fe2000001080c */
[----:B------:R-:W-:-:S05]  /*6280*/  FFMA.FTZ R12, R85, R8, -R12 ;  /* 0x00000008550c7223 */ /* 0x000fca000001080c */
        /* <DEDUP_REMOVED lines=53> */
[----:B-1----:R-:W-:Y:S01]  /*65e0*/  FADD.FTZ R0, R42, R3 ;  /* 0x000000032a007221 */ /* 0x002fe20000010000 */
[----:B------:R-:W-:-:S04]  /*65f0*/  IMAD.U32 R3, RZ, RZ, UR7 ;  /* 0x00000007ff037e24 */ /* 0x000fc8000f8e00ff */
[----:B------:R-:W-:Y:S02]  /*6600*/  @P1 VIADD R3, R3, 0x34840 ;  /* 0x0003484003031836 */ /* 0x000fe40000000000 */
[----:B------:R-:W1:Y:S01]  /*6610*/  MUFU.EX2 R73, R73 ;  /* 0x0000004900497308 */ /* 0x000e620000000800 */
[----:B---3--:R-:W-:Y:S02]  /*6620*/  FADD.FTZ R44, R160, R27 ;  /* 0x0000001ba02c7221 */ /* 0x008fe40000010000 */
[----:B------:R-:W-:-:S04]  /*6630*/  @P1 PRMT R3, R22, 0x654, R3 ;  /* 0x0000065416031816 */ /* 0x000fc80000000003 */
[----:B------:R3:W-:Y:S01]  /*6640*/  @P1 SYNCS.ARRIVE.TRANS64.RED.A1T0 RZ, [R3+URZ], RZ ;  /* 0x000000ff03ff19a7 */ /* 0x0007e2000810043f */
[----:B------:R-:W4:Y:S01]  /*6650*/  MUFU.EX2 R67, R67 ;  /* 0x0000004300437308 */ /* 0x000f220000000800 */
[----:B--2---:R-:W-:-:S07]  /*6660*/  FADD.FTZ R0, R25, R0 ;  /* 0x0000000019007221 */ /* 0x004fce0000010000 */
[----:B------:R-:W2:Y:S01]  /*6670*/  MUFU.EX2 R162, R162 ;  /* 0x000000a200a27308 */ /* 0x000ea20000000800 */
[----:B-1----:R-:W-:-:S07]  /*6680*/  FADD.FTZ R27, R73, R44 ;  /* 0x0000002c491b7221 */ /* 0x002fce0000010000 */
[----:B------:R-:W1:Y:S01]  /*6690*/  MUFU.EX2 R71, R71 ;  /* 0x0000004700477308 */ /* 0x000e620000000800 */
[----:B----4-:R-:W-:-:S07]  /*66a0*/  FADD.FTZ R0, R67, R0 ;  /* 0x0000000043007221 */ /* 0x010fce0000010000 */
        /* <DEDUP_REMOVED lines=20> */
[----:B-1----:R-:W-:-:S03]  /*67f0*/  FADD.FTZ R3, R199, R44 ;  /* 0x0000002cc7037221 */ /* 0x002fc60000010000 */
[----:B---3--:R-:W-:Y:S01]  /*6800*/  FADD.FTZ R0, R27, R0 ;  /* 0x000000001b007221 */ /* 0x008fe20000010000 */
[----:B------:R-:W-:Y:S06]  /*6810*/  @!P0 BRA `(.L_x_146) ;  /* 0x0000000000048947 */ /* 0x000fec0003800000 */
[----:B------:R-:W-:Y:S01]  /*6820*/  BPT.TRAP 0x1 ;  /* 0x000000040000795c */ /* 0x000fe20000300000 */
.L_x_146:
[----:B------:R-:W-:Y:S01]  /*6830*/  ISETP.NE.AND P1, PT, R2, RZ, PT ;  /* 0x000000ff0200720c */ /* 0x000fe20003f25270 */
[----:B------:R-:W-:Y:S01]  /*6840*/  UMOV UR4, UR39 ;  /* 0x0000002700047c82 */ /* 0x000fe20008000000 */
[----:B------:R-:W-:Y:S01]  /*6850*/  MOV R12, UR10 ;  /* 0x0000000a000c7c02 */ /* 0x000fe20008000f00 */
[----:B------:R-:W-:Y:S01]  /*6860*/  UMOV UR5, UR38 ;  /* 0x0000002600057c82 */ /* 0x000fe20008000000 */
[----:B------:R-:W-:Y:S01]  /*6870*/  F2FP.F16.F32.PACK_AB R181, R14, R181 ;  /* 0x000000b50eb5723e */ /* 0x000fe200000000ff */
[----:B------:R-:W-:Y:S01]  /*6880*/  IMAD.MOV.U32 R14, RZ, RZ, R9 ;  /* 0x000000ffff0e7224 */ /* 0x000fe200078e0009 */
[----:B------:R-:W-:Y:S02]  /*6890*/  F2FP.F16.F32.PACK_AB R182, R153, R182 ;  /* 0x000000b699b6723e */ /* 0x000fe400000000ff */
[----:B------:R-:W-:Y:S02]  /*68a0*/  F2FP.F16.F32.PACK_AB R176, R155, R176 ;  /* 0x000000b09bb0723e */ /* 0x000fe400000000ff */
[----:B------:R-:W-:-:S02]  /*68b0*/  F2FP.F16.F32.PACK_AB R178, R157, R178 ;  /* 0x000000b29db2723e */ /* 0x000fc400000000ff */
[----:B------:R-:W-:Y:S01]  /*68c0*/  F2FP.F16.F32.PACK_AB R172, R159, R172 ;  /* 0x000000ac9fac723e */ /* 0x000fe200000000ff */
[----:B------:R-:W-:Y:S01]  /*68d0*/  @P1 VIADD R12, R12, 0x34860 ;  /* 0x000348600c0c1836 */ /* 0x000fe20000000000 */
[----:B------:R-:W-:Y:S02]  /*68e0*/  F2FP.F16.F32.PACK_AB R174, R161, R174 ;  /* 0x000000aea1ae723e */ /* 0x000fe400000000ff */
[----:B------:R-:W-:Y:S02]  /*68f0*/  F2FP.F16.F32.PACK_AB R168, R163, R168 ;  /* 0x000000a8a3a8723e */ /* 0x000fe400000000ff */
[----:B------:R-:W-:Y:S02]  /*6900*/  @P1 PRMT R12, R19, 0x654, R12 ;  /* 0x00000654130c1816 */ /* 0x000fe4000000000c */
[----:B------:R-:W-:Y:S02]  /*6910*/  F2FP.F16.F32.PACK_AB R170, R165, R170 ;  /* 0x000000aaa5aa723e */ /* 0x000fe400000000ff */
[----:B------:R1:W-:Y:S01]  /*6920*/  @P1 SYNCS.ARRIVE.TRANS64.RED.A1T0 RZ, [R12+URZ], RZ ;  /* 0x000000ff0cff19a7 */ /* 0x0003e2000810043f */
[C---:B------:R-:W-:Y:S01]  /*6930*/  ISETP.GT.AND P1, PT, R192.reuse, RZ, PT ;  /* 0x000000ffc000720c */ /* 0x040fe20003f24270 */
[----:B------:R-:W-:Y:S01]  /*6940*/  VIADD R192, R192, 0xffffffff ;  /* 0xffffffffc0c07836 */ /* 0x000fe20000000000 */
[----:B------:R-:W-:-:S02]  /*6950*/  F2FP.F16.F32.PACK_AB R152, R167, R152 ;  /* 0x00000098a798723e */ /* 0x000fc400000000ff */
[----:B------:R-:W-:Y:S02]  /*6960*/  F2FP.F16.F32.PACK_AB R180, R180, R87 ;  /* 0x00000057b4b4723e */ /* 0x000fe400000000ff */
[----:B------:R-:W-:Y:S01]  /*6970*/  F2FP.F16.F32.PACK_AB R183, R20, R183 ;  /* 0x000000b714b7723e */ /* 0x000fe200000000ff */
[----:B-1----:R-:W-:Y:S01]  /*6980*/  IMAD.MOV.U32 R12, RZ, RZ, R7 ;  /* 0x000000ffff0c7224 */ /* 0x002fe200078e0007 */
[----:B------:R-:W-:Y:S02]  /*6990*/  F2FP.F16.F32.PACK_AB R177, R24, R177 ;  /* 0x000000b118b1723e */ /* 0x000fe400000000ff */
[----:B------:R-:W-:Y:S02]  /*69a0*/  F2FP.F16.F32.PACK_AB R179, R26, R179 ;  /* 0x000000b31ab3723e */ /* 0x000fe400000000ff */
[----:B------:R-:W-:Y:S02]  /*69b0*/  F2FP.F16.F32.PACK_AB R173, R28, R173 ;  /* 0x000000ad1cad723e */ /* 0x000fe400000000ff */
[----:B------:R-:W-:-:S02]  /*69c0*/  F2FP.F16.F32.PACK_AB R175, R30, R175 ;  /* 0x000000af1eaf723e */ /* 0x000fc400000000ff */
[----:B------:R-:W-:Y:S02]  /*69d0*/  F2FP.F16.F32.PACK_AB R169, R32, R169 ;  /* 0x000000a920a9723e */ /* 0x000fe400000000ff */
[----:B------:R-:W-:Y:S02]  /*69e0*/  F2FP.F16.F32.PACK_AB R171, R34, R171 ;  /* 0x000000ab22ab723e */ /* 0x000fe400000000ff */
        /* <DEDUP_REMOVED lines=14> */
[----:B------:R-:W-:Y:S01]  /*6ad0*/  F2FP.F16.F32.PACK_AB R167, R27, R83 ;  /* 0x000000531ba7723e */ /* 0x000fe200000000ff */
[----:B------:R-:W-:Y:S06]  /*6ae0*/  @P1 BRA `(.L_x_147) ;  /* 0xffffffd400a41947 */ /* 0x000fec000383ffff */
.L_x_136:
        /* <DEDUP_REMOVED lines=67> */
.L_x_148:
[----:B------:R-:W-:Y:S01]  /*6f20*/  ULEA UR5, UR38, UR60, 0x3 ;  /* 0x0000003c26057291 */ /* 0x000fe2000f8e183f */
[----:B------:R-:W-:-:S04]  /*6f30*/  MOV R4, UR39 ;  /* 0x0000002700047c02 */ /* 0x000fc80008000f00 */
[----:B------:R-:W-:-:S04]  /*6f40*/  SHF.L.U32 R4, R4, 0x1f, RZ ;  /* 0x0000001f04047819 */ /* 0x000fc800000006ff */
[----:B------:R1:W2:Y:S01]  /*6f50*/  SYNCS.PHASECHK.TRANS64.TRYWAIT P1, [UR5+0x34850], R4 ;  /* 0x03485004ff0075a7 */ /* 0x0002a20008020145 */
[----:B------:R-:W-:Y:S05]  /*6f60*/  @!P0 BRA `(.L_x_149) ;  /* 0x0000000000048947 */ /* 0x000fea0003800000 */
[----:B------:R-:W-:Y:S01]  /*6f70*/  BPT.TRAP 0x1 ;  /* 0x000000040000795c */ /* 0x000fe20000300000 */
.L_x_149:
[----:B--2---:R-:W-:Y:S05]  /*6f80*/  @P1 BRA `(.L_x_150) ;  /* 0x0000000000081947 */ /* 0x004fea0003800000 */
[----:B------:R-:W2:Y:S02]  /*6f90*/  SYNCS.PHASECHK.TRANS64.TRYWAIT P1, [UR5+0x34850], R4 ;  /* 0x03485004ff0075a7 */ /* 0x000ea40008020145 */
[----:B--2---:R-:W-:Y:S05]  /*6fa0*/  @!P1 BRA `(.L_x_151) ;  /* 0x0000004800649947 */ /* 0x004fea0003800000 */
.L_x_150:
[----:B------:R-:W-:Y:S01]  /*6fb0*/  UIADD3 UR4, UR60, 0x400, URZ ;  /* 0x000004003c047890 */ /* 0x000fe2000fffe03f */
[----:B------:R-:W-:Y:S01]  /*6fc0*/  WARPGROUP.ARRIVE ;  /* 0x00000000000079c5 */ /* 0x000fe20000000000 */
[----:B------:R-:W-:Y:S01]  /*6fd0*/  UMOV UR7, 0x40000040 ;  /* 0x4000004000077882 */ /* 0x000fe20000000000 */
[----:B-12---:R-:W1:Y:S01]  /*6fe0*/  SHFL.BFLY PT, R4, R3, 0x2, 0x1f ;  /* 0x0c401f0003047f89 */ /* 0x006e6200000e0000 */
[----:B------:R-:W-:Y:S01]  /*6ff0*/  USHF.R.U32.HI UR4, URZ, 0x4, UR4 ;  /* 0x000000043f047899 */ /* 0x000fe20008011604 */
[----:B------:R-:W-:Y:S02]  /*7000*/  IMAD.MOV.U32 R12, RZ, RZ, RZ ;  /* 0x000000ffff0c7224 */ /* 0x000fe400078e00ff */
[----:B------:R-:W2:Y:S01]  /*7010*/  SHFL.BFLY PT, R5, R0, 0x2, 0x1f ;  /* 0x0c401f0000057f89 */ /* 0x000ea200000e0000 */
[----:B------:R-:W-:-:S04]  /*7020*/  ULOP3.LUT UR4, UR4, 0x3fff, URZ, 0xc0, !UPT ;  /* 0x00003fff04047892 */ /* 0x000fc8000f8ec03f */
[----:B------:R-:W-:-:S04]  /*7030*/  ULOP3.LUT UR4, UR4, 0x4000000, URZ, 0xfc, !UPT ;  /* 0x0400000004047892 */ /* 0x000fc8000f8efc3f */
[----:B------:R-:W-:-:S07]  /*7040*/  ULEA UR4, UR38, UR4, 0xb ;  /* 0x0000000426047291 */ /* 0x000fce000f8e583f */
[----:B------:R-:W-:Y:S02]  /*7050*/  UMOV UR6, UR4 ;  /* 0x0000000400067c82 */ /* 0x000fe40008000000 */
[----:B------:R-:W-:Y:S01]  /*7060*/  HGMMA.64x128x16.F32 R24, R180, gdesc[UR4].tnspB, R24, gsb0 ;  /* 0x41e00004b4187df0 */ /* 0x000fe20008000818 */
[----:B------:R-:W-:Y:S01]  /*7070*/  UIADD3 UR6, UR4, 0x80, URZ ;  /* 0x0000008004067890 */ /* 0x000fe2000fffe03f */
[----:B-1----:R-:W-:Y:S01]  /*7080*/  FADD.FTZ R4, R4, R3 ;  /* 0x0000000304047221 */ /* 0x002fe20000010000 */
[----:B------:R-:W-:Y:S01]  /*7090*/  UMOV UR7, 0x40000040 ;  /* 0x4000004000077882 */ /* 0x000fe20000000000 */
[----:B------:R-:W-:Y:S02]  /*70a0*/  IMAD.MOV.U32 R3, RZ, RZ, -0x800000 ;  /* 0xff800000ff037424 */ /* 0x000fe400078e00ff */
[----:B--2---:R-:W-:Y:S01]  /*70b0*/  FADD.FTZ R6, R5, R0 ;  /* 0x0000000005067221 */ /* 0x004fe20000010000 */
[----:B------:R-:W-:Y:S01]  /*70c0*/  IMAD.MOV.U32 R0, RZ, RZ, -0x800000 ;  /* 0xff800000ff007424 */ /* 0x000fe200078e00ff */
[----:B------:R-:W1:Y:S04]  /*70d0*/  SHFL.BFLY PT, R5, R4, 0x1, 0x1f ;  /* 0x0c201f0004057f89 */ /* 0x000e6800000e0000 */
[----:B------:R-:W2:Y:S01]  /*70e0*/  SHFL.BFLY PT, R11, R6, 0x1, 0x1f ;  /* 0x0c201f00060b7f89 */ /* 0x000ea200000e0000 */
[----:B-1----:R-:W-:Y:S01]  /*70f0*/  FADD.FTZ R14, R4, R5 ;  /* 0x00000005040e7221 */ /* 0x002fe20000010000 */
[----:B------:R-:W-:-:S02]  /*7100*/  IMAD.MOV.U32 R5, RZ, RZ, RZ ;  /* 0x000000ffff057224 */ /* 0x000fc400078e00ff */
[----:B--2---:R-:W-:Y:S02]  /*7110*/  FADD.FTZ R15, R6, R11 ;  /* 0x0000000b060f7221 */ /* 0x004fe40000010000 */
[----:B------:R-:W-:-:S03]  /*7120*/  FSETP.NE.FTZ.AND P1, PT, R14, RZ, PT ;  /* 0x000000ff0e00720b */ /* 0x000fc60003f35000 */
[----:B------:R-:W-:-:S10]  /*7130*/  FSETP.NE.FTZ.AND P2, PT, R15, RZ, PT ;  /* 0x000000ff0f00720b */ /* 0x000fd40003f55000 */
[----:B------:R-:W1:Y:S01]  /*7140*/  @P1 MUFU.LG2 R10, R14 ;  /* 0x0000000e000a1308 */ /* 0x000e620000000c00 */
[C---:B------:R-:W-:Y:S02]  /*7150*/  @P1 FMUL.FTZ R4, R8.reuse, 0.69314718246459960938 ;  /* 0x3f31721808041820 */ /* 0x040fe40000410000 */
[----:B------:R-:W-:-:S05]  /*7160*/  @P2 FMUL.FTZ R21, R8, 0.69314718246459960938 ;  /* 0x3f31721808152820 */ /* 0x000fca0000410000 */
[----:B------:R-:W2:Y:S08]  /*7170*/  @P2 MUFU.LG2 R13, R15 ;  /* 0x0000000f000d2308 */ /* 0x000eb00000000c00 */
[----:B------:R3:W4:Y:S01]  /*7180*/  @P1 MUFU.RCP R5, R14 ;  /* 0x0000000e00051308 */ /* 0x0007220000001000 */
[----:B-1----:R-:W-:-:S04]  /*7190*/  @P1 FMUL.FTZ R11, R10, 0.69314718246459960938 ;  /* 0x3f3172180a0b1820 */ /* 0x002fc80000410000 */
[----:B------:R-:W-:-:S03]  /*71a0*/  @P1 FFMA.FTZ R3, R4, R7, R11 ;  /* 0x0000000704031223 */ /* 0x000fc6000001000b */
[----:B------:R3:W1:Y:S01]  /*71b0*/  @P2 MUFU.RCP R12, R15 ;  /* 0x0000000f000c2308 */ /* 0x0006620000001000 */
[----:B--2---:R-:W-:-:S04]  /*71c0*/  @P2 FMUL.FTZ R6, R13, 0.69314718246459960938 ;  /* 0x3f3172180d062820 */ /* 0x004fc80000410000 */
[----:B------:R-:W-:Y:S01]  /*71d0*/  @P2 FFMA.FTZ R0, R21, R9, R6 ;  /* 0x0000000915002223 */ /* 0x000fe20000010006 */
[----:B------:R-:W-:Y:S02]  /*71e0*/  WARPGROUP.DEPBAR.LE gsb0, 0x0 ;  /* 0x00008000000079c5 */ /* 0x000fe40000010000 */
[----:B------:R-:W-:-:S06]  /*71f0*/  WARPGROUP.ARRIVE ;  /* 0x00000000000079c5 */ /* 0x000fcc0000000000 */
        /* <DEDUP_REMOVED lines=31> */
[----:B------:R-:W-:Y:S03]  /*73f0*/  HGMMA.64x128x16.F32 R24, R164, gdesc[UR4].tnspB, R24, gsb0 ;  /* 0x41e00004a4187df0 */ /* 0x000fe60008000818 */
[----:B------:R-:W-:Y:S02]  /*7400*/  WARPGROUP.DEPBAR.LE gsb0, 0x0 ;  /* 0x00008000000079c5 */ /* 0x000fe40000010000 */
[----:B-1-34-:R-:W-:Y:S05]  /*7410*/  @!P0 BRA `(.L_x_152) ;  /* 0x0000000000048947 */ /* 0x01afea0003800000 */
[----:B------:R-:W-:Y:S01]  /*7420*/  BPT.TRAP 0x1 ;  /* 0x000000040000795c */ /* 0x000fe20000300000 */
.L_x_152:
[----:B------:R-:W-:Y:S01]  /*7430*/  ISETP.NE.AND P3, PT, R2, RZ, PT ;  /* 0x000000ff0200720c */ /* 0x000fe20003f65270 */
        /* <DEDUP_REMOVED lines=32> */
[----:B------:R-:W-:Y:S01]  /*7640*/  IADD3 R5, P0, R16, 0x20, RZ ;  /* 0x0000002010057810 */ /* 0x000fe20007f1e0ff */
[-C--:B------:R-:W-:Y:S01]  /*7650*/  FMUL.FTZ R8, R26, R12.reuse ;  /* 0x0000000c1a087220 */ /* 0x080fe20000410000 */
[----:B------:R-:W-:Y:S01]  /*7660*/  MOV R4, UR5 ;  /* 0x0000000500047c02 */ /* 0x000fe20008000f00 */
[-C--:B------:R-:W-:Y:S01]  /*7670*/  FMUL.FTZ R27, R27, R12.reuse ;  /* 0x0000000c1b1b7220 */ /* 0x080fe20000410000 */
[----:B------:R-:W-:Y:S01]  /*7680*/  LOP3.LUT R26, R5, 0x380, RZ, 0xc0, !PT ;  /* 0x00000380051a7812 */ /* 0x000fe200078ec0ff */
[----:B------:R-:W-:Y:S01]  /*7690*/  UIADD3 UR35, -UR36, URZ, URZ ;  /* 0x0000003f24237290 */ /* 0x000fe2000fffe13f */
[----:B------:R-:W-:Y:S01]  /*76a0*/  IADD3 R9, P1, R16, 0x40, RZ ;  /* 0x0000004010097810 */ /* 0x000fe20007f3e0ff */
[----:B------:R-:W-:Y:S01]  /*76b0*/  @P3 VIADD R4, R4, 0x34860 ;  /* 0x0003486004043836 */ /* 0x000fe20000000000 */
[----:B------:R-:W-:Y:S01]  /*76c0*/  SHF.R.U64 R26, R26, 0x3, RZ ;  /* 0x000000031a1a7819 */ /* 0x000fe200000012ff */
[----:B------:R-:W-:Y:S01]  /*76d0*/  ULDC UR4, c[0x0][0xdb4] ;  /* 0x00036d0000047ab9 */ /* 0x000fe20000000800 */
[----:B------:R-:W-:Y:S01]  /*76e0*/  IADD3 R15, P6, R16, 0x4000, RZ ;  /* 0x00004000100f7810 */ /* 0x000fe20007fde0ff */
[----:B------:R-:W-:Y:S01]  /*76f0*/  UIMAD UR35, UR4, UR35, UR61 ;  /* 0x00000023042372a4 */ /* 0x000fe2000f8e023d */
[----:B------:R-:W-:Y:S01]  /*7700*/  LOP3.LUT R26, R26, R5, RZ, 0x3c, !PT ;  /* 0x000000051a1a7212 */ /* 0x000fe200078e3cff */
[----:B------:R-:W-:Y:S01]  /*7710*/  UIADD3 UR34, -UR61, URZ, URZ ;  /* 0x0000003f3d227290 */ /* 0x000fe2000fffe13f */
[----:B------:R-:W-:Y:S01]  /*7720*/  LOP3.LUT R5, R16, 0x380, RZ, 0xc0, !PT ;  /* 0x0000038010057812 */ /* 0x000fe200078ec0ff */
[-C--:B------:R-:W-:Y:S01]  /*7730*/  FMUL.FTZ R7, R31, R12.reuse ;  /* 0x0000000c1f077220 */ /* 0x080fe20000410000 */
[----:B------:R-:W-:Y:S01]  /*7740*/  @P3 PRMT R4, R19, 0x654, R4 ;  /* 0x0000065413043816 */ /* 0x000fe20000000004 */
[-C--:B------:R-:W-:Y:S01]  /*7750*/  FMUL.FTZ R30, R30, R12.reuse ;  /* 0x0000000c1e1e7220 */ /* 0x080fe20000410000 */
[----:B------:R-:W-:Y:S01]  /*7760*/  SHF.R.U64 R5, R5, 0x3, RZ ;  /* 0x0000000305057819 */ /* 0x000fe200000012ff */
[----:B------:R-:W-:Y:S01]  /*7770*/  ULDC UR5, c[0x0][0xda8] ;  /* 0x00036a0000057ab9 */ /* 0x000fe20000000800 */
[----:B------:R-:W-:Y:S01]  /*7780*/  LOP3.LUT R24, R9, 0x380, RZ, 0xc0, !PT ;  /* 0x0000038009187812 */ /* 0x000fe200078ec0ff */
[----:B------:R1:W-:Y:S01]  /*7790*/  @P3 SYNCS.ARRIVE.TRANS64.RED.A1T0 RZ, [R4+URZ], RZ ;  /* 0x000000ff04ff39a7 */ /* 0x0003e2000810043f */
[----:B------:R-:W-:Y:S01]  /*77a0*/  LOP3.LUT R14, R15, 0x380, RZ, 0xc0, !PT ;  /* 0x000003800f0e7812 */ /* 0x000fe200078ec0ff */
[----:B------:R-:W-:Y:S01]  /*77b0*/  USHF.R.S32.HI UR4, URZ, 0x1f, UR35 ;  /* 0x0000001f3f047899 */ /* 0x000fe20008011423 */
[----:B------:R-:W-:Y:S01]  /*77c0*/  SHF.R.U64 R24, R24, 0x3, RZ ;  /* 0x0000000318187819 */ /* 0x000fe200000012ff */
[----:B------:R-:W-:Y:S01]  /*77d0*/  ULDC.64 UR8, c[0x0][0xb70] ;  /* 0x0002dc0000087ab9 */ /* 0x000fe20000000a00 */
[----:B------:R-:W-:Y:S01]  /*77e0*/  SHF.R.U64 R14, R14, 0x3, RZ ;  /* 0x000000030e0e7819 */ /* 0x000fe200000012ff */
[-C--:B------:R-:W-:Y:S01]  /*77f0*/  FMUL.FTZ R35, R35, R12.reuse ;  /* 0x0000000c23237220 */ /* 0x080fe20000410000 */
[----:B------:R-:W-:Y:S01]  /*7800*/  LOP3.LUT R24, R24, R9, RZ, 0x3c, !PT ;  /* 0x0000000918187212 */ /* 0x000fe200078e3cff */
[----:B------:R-:W-:Y:S01]  /*7810*/  FMUL.FTZ R34, R34, R12 ;  /* 0x0000000c22227220 */ /* 0x000fe20000410000 */
[----:B-1----:R-:W-:Y:S01]  /*7820*/  LOP3.LUT R4, R5, R16, RZ, 0x3c, !PT ;  /* 0x0000001005047212 */ /* 0x002fe200078e3cff */
[--C-:B------:R-:W-:Y:S01]  /*7830*/  IMAD.MOV.U32 R5, RZ, RZ, R17.reuse ;  /* 0x000000ffff057224 */ /* 0x100fe200078e0011 */
[----:B------:R-:W-:Y:S01]  /*7840*/  IADD3 R21, P2, R16, 0x60, RZ ;  /* 0x0000006010157810 */ /* 0x000fe20007f5e0ff */
[----:B------:R-:W-:Y:S01]  /*7850*/  FMUL.FTZ R39, R39, R12 ;  /* 0x0000000c27277220 */ /* 0x000fe20000410000 */
[----:B------:R-:W-:Y:S01]  /*7860*/  LOP3.LUT R14, R14, R15, RZ, 0x3c, !PT ;  /* 0x0000000f0e0e7212 */ /* 0x000fe200078e3cff */
[--C-:B------:R-:W-:Y:S01]  /*7870*/  IMAD.X R15, RZ, RZ, R17.reuse, P6 ;  /* 0x000000ffff0f7224 */ /* 0x100fe200030e0611 */
[----:B------:R-:W-:Y:S01]  /*7880*/  MOV R9, R4 ;  /* 0x0000000400097202 */ /* 0x000fe20000000f00 */
[----:B------:R-:W-:Y:S01]  /*7890*/  FMUL.FTZ R38, R38, R12 ;  /* 0x0000000c26267220 */ /* 0x000fe20000410000 */
[----:B------:R-:W-:Y:S01]  /*78a0*/  F2FP.F16.F32.PACK_AB R5, R27, R8 ;  /* 0x000000081b05723e */ /* 0x000fe200000000ff */
[--C-:B------:R-:W-:Y:S01]  /*78b0*/  IMAD.X R27, RZ, RZ, R17.reuse, P0 ;  /* 0x000000ffff1b7224 */ /* 0x100fe200000e0611 */
[----:B------:R-:W-:Y:S01]  /*78c0*/  R2UR UR6, R186 ;  /* 0x00000000ba0672ca */ /* 0x000fe200000e0000 */
[----:B------:R-:W-:Y:S01]  /*78d0*/  FMUL.FTZ R43, R43, R12 ;  /* 0x0000000c2b2b7220 */ /* 0x000fe20000410000 */
[----:B------:R-:W-:Y:S01]  /*78e0*/  F2FP.F16.F32.PACK_AB R4, R25, R6 ;  /* 0x000000061904723e */ /* 0x000fe200000000ff */
[-C--:B------:R-:W-:Y:S01]  /*78f0*/  FMUL.FTZ R42, R42, R12.reuse ;  /* 0x0000000c2a2a7220 */ /* 0x080fe20000410000 */
[----:B------:R-:W-:Y:S01]  /*7900*/  LOP3.LUT R20, R21, 0x380, RZ, 0xc0, !PT ;  /* 0x0000038015147812 */ /* 0x000fe200078ec0ff */
[-C--:B------:R-:W-:Y:S01]  /*7910*/  FMUL.FTZ R47, R47, R12.reuse ;  /* 0x0000000c2f2f7220 */ /* 0x080fe20000410000 */
[----:B------:R-:W-:Y:S01]  /*7920*/  IADD3 R11, P4, R16, 0x4040, RZ ;  /* 0x00004040100b7810 */ /* 0x000fe20007f9e0ff */
[----:B------:R-:W-:Y:S01]  /*7930*/  FMUL.FTZ R46, R46, R12 ;  /* 0x0000000c2e2e7220 */ /* 0x000fe20000410000 */
[----:B------:R-:W-:Y:S01]  /*7940*/  F2FP.F16.F32.PACK_AB R6, R29, R28 ;  /* 0x0000001c1d06723e */ /* 0x000fe200000000ff */
[----:B------:R-:W-:Y:S01]  /*7950*/  FMUL.FTZ R51, R51, R12 ;  /* 0x0000000c33337220 */ /* 0x000fe20000410000 */
[----:B------:R-:W-:Y:S01]  /*7960*/  MOV R29, R26 ;  /* 0x0000001a001d7202 */ /* 0x000fe20000000f00 */
[----:B------:R-:W-:Y:S01]  /*7970*/  FMUL.FTZ R50, R50, R12 ;  /* 0x0000000c32327220 */ /* 0x000fe20000410000 */
[----:B------:R-:W-:Y:S01]  /*7980*/  MOV R26, R14 ;  /* 0x0000000e001a7202 */ /* 0x000fe20000000f00 */
[----:B------:R-:W-:Y:S01]  /*7990*/  UIMAD UR34, UR5, UR34, UR6 ;  /* 0x00000022052272a4 */ /* 0x000fe2000f8e0206 */
[----:B------:R-:W1:Y:S01]  /*79a0*/  LDC.64 R14, c[0x0][0xb78] ;  /* 0x0002de00ff0e7b82 */ /* 0x000e620000000a00 */
[----:B------:R-:W-:Y:S01]  /*79b0*/  SHF.R.U64 R20, R20, 0x3, RZ ;  /* 0x0000000314147819 */ /* 0x000fe200000012ff */
[----:B------:R-:W-:Y:S01]  /*79c0*/  UIMAD UR6, UR4, UR8, URZ ;  /* 0x00000008040672a4 */ /* 0x000fe2000f8e023f */
[----:B------:R-:W-:Y:S01]  /*79d0*/  LOP3.LUT R10, R11, 0x380, RZ, 0xc0, !PT ;  /* 0x000003800b0a7812 */ /* 0x000fe200078ec0ff */
[----:B------:R-:W-:Y:S01]  /*79e0*/  USHF.L.U32 UR34, UR34, 0x7, URZ ;  /* 0x0000000722227899 */ /* 0x000fe2000800063f */
[----:B------:R-:W-:Y:S01]  /*79f0*/  LOP3.LUT R20, R20, R21, RZ, 0x3c, !PT ;  /* 0x0000001514147212 */ /* 0x000fe200078e3cff */
[-C--:B------:R-:W-:Y:S01]  /*7a00*/  FMUL.FTZ R55, R55, R12.reuse ;  /* 0x0000000c37377220 */ /* 0x080fe20000410000 */
[----:B------:R-:W-:Y:S01]  /*7a10*/  SHF.R.U64 R10, R10, 0x3, RZ ;  /* 0x000000030a0a7819 */ /* 0x000fe200000012ff */
[-C--:B------:R-:W-:Y:S01]  /*7a20*/  FMUL.FTZ R54, R54, R12.reuse ;  /* 0x0000000c36367220 */ /* 0x080fe20000410000 */
[----:B------:R-:W-:Y:S01]  /*7a30*/  IADD3 R21, P3, R16, 0x4060, RZ ;  /* 0x0000406010157810 */ /* 0x000fe20007f7e0ff */
[-C--:B------:R-:W-:Y:S01]  /*7a40*/  FMUL.FTZ R59, R59, R12.reuse ;  /* 0x0000000c3b3b7220 */ /* 0x080fe20000410000 */
[----:B------:R-:W-:Y:S01]  /*7a50*/  LOP3.LUT R10, R10, R11, RZ, 0x3c, !PT ;  /* 0x0000000b0a0a7212 */ /* 0x000fe200078e3cff */
[-C--:B------:R-:W-:Y:S01]  /*7a60*/  FMUL.FTZ R58, R58, R12.reuse ;  /* 0x0000000c3a3a7220 */ /* 0x080fe20000410000 */
[----:B------:R-:W-:Y:S01]  /*7a70*/  LOP3.LUT R11, R21, 0x380, RZ, 0xc0, !PT ;  /* 0x00000380150b7812 */ /* 0x000fe200078ec0ff */
[-C--:B------:R-:W-:Y:S01]  /*7a80*/  FMUL.FTZ R63, R63, R12.reuse ;  /* 0x0000000c3f3f7220 */ /* 0x080fe20000410000 */
[----:B------:R-:W-:Y:S01]  /*7a90*/  IADD3 R13, P5, R16, 0x4020, RZ ;  /* 0x00004020100d7810 */ /* 0x000fe20007fbe0ff */
[----:B------:R-:W-:Y:S01]  /*7aa0*/  FMUL.FTZ R62, R62, R12 ;  /* 0x0000000c3e3e7220 */ /* 0x000fe20000410000 */
[----:B------:R-:W-:Y:S01]  /*7ab0*/  F2FP.F16.F32.PACK_AB R7, R7, R30 ;  /* 0x0000001e0707723e */ /* 0x000fe200000000ff */
[----:B------:R-:W-:Y:S01]  /*7ac0*/  BAR.SYNC.DEFER_BLOCKING 0x1, 0x100 ;  /* 0x0044000000007b1d */ /* 0x000fe20000010000 */
        /* <DEDUP_REMOVED lines=12> */
[----:B------:R-:W-:Y:S01]  /*7b90*/  SHF.R.U64 R8, R11, 0x3, RZ ;  /* 0x000000030b087819 */ /* 0x000fe200000012ff */
[----:B------:R-:W-:Y:S01]  /*7ba0*/  UIMAD.WIDE.U32 UR4, UR35, UR8, URZ ;  /* 0x00000008230472a5 */ /* 0x000fe2000f8e003f */
[----:B------:R-:W-:Y:S01]  /*7bb0*/  LOP3.LUT R12, R13, 0x380, RZ, 0xc0, !PT ;  /* 0x000003800d0c7812 */ /* 0x000fe200078ec0ff */
[----:B------:R-:W-:Y:S01]  /*7bc0*/  UIMAD UR6, UR35, UR9, UR6 ;  /* 0x00000009230672a4 */ /* 0x000fe2000f8e0206 */
[----:B------:R-:W-:Y:S01]  /*7bd0*/  LOP3.LUT R8, R8, R21, RZ, 0x3c, !PT ;  /* 0x0000001508087212 */ /* 0x000fe200078e3cff */
[----:B------:R-:W-:Y:S01]  /*7be0*/  USHF.R.S32.HI UR7, URZ, 0x1f, UR36 ;  /* 0x0000001f3f077899 */ /* 0x000fe20008011424 */
[----:B------:R-:W-:Y:S01]  /*7bf0*/  IADD3 R31, R189, UR34, RZ ;  /* 0x00000022bd1f7c10 */ /* 0x000fe2000fffe0ff */
[----:B------:R-:W-:Y:S01]  /*7c00*/  UIADD3 UR6, UR5, UR6, URZ ;  /* 0x0000000605067290 */ /* 0x000fe2000fffe03f */
[----:B------:R-:W-:Y:S01]  /*7c10*/  SHF.R.U64 R12, R12, 0x3, RZ ;  /* 0x000000030c0c7819 */ /* 0x000fe200000012ff */
[--C-:B------:R-:W-:Y:S01]  /*7c20*/  IMAD.X R25, RZ, RZ, R17.reuse, P1 ;  /* 0x000000ffff197224 */ /* 0x100fe200008e0611 */
[----:B------:R-:W-:Y:S01]  /*7c30*/  IADD3.X R21, RZ, R17, RZ, P2, !PT ;  /* 0x00000011ff157210 */ /* 0x000fe200017fe4ff */
[----:B------:R2:W-:Y:S01]  /*7c40*/  STSM.16.M88.4 [R9], R4 ;  /* 0x0000000409007844 */ /* 0x0005e20000000200 */
[----:B------:R-:W-:Y:S01]  /*7c50*/  R2UR UR10, R23 ;  /* 0x00000000170a72ca */ /* 0x000fe200000e0000 */
[--C-:B------:R-:W-:Y:S01]  /*7c60*/  IMAD.X R11, RZ, RZ, R17.reuse, P4 ;  /* 0x000000ffff0b7224 */ /* 0x100fe200020e0611 */
[----:B------:R-:W-:Y:S01]  /*7c70*/  LOP3.LUT R12, R12, R13, RZ, 0x3c, !PT ;  /* 0x0000000d0c0c7212 */ /* 0x000fe200078e3cff */
[----:B------:R-:W-:Y:S01]  /*7c80*/  IMAD.X R13, RZ, RZ, R17, P5 ;  /* 0x000000ffff0d7224 */ /* 0x000fe200028e0611 */
[----:B------:R-:W-:Y:S01]  /*7c90*/  MOV R27, R20 ;  /* 0x00000014001b7202 */ /* 0x000fe20000000f00 */
[----:B------:R-:W-:Y:S01]  /*7ca0*/  IMAD.U32 R21, RZ, RZ, UR5 ;  /* 0x00000005ff157e24 */ /* 0x000fe2000f8e00ff */
[----:B------:R-:W-:Y:S01]  /*7cb0*/  LOP3.LUT P0, RZ, R185, 0x3, RZ, 0xc0, !PT ;  /* 0x00000003b9ff7812 */ /* 0x000fe2000780c0ff */
[----:B------:R-:W-:Y:S01]  /*7cc0*/  IMAD.U32 R20, RZ, RZ, UR4 ;  /* 0x00000004ff147e24 */ /* 0x000fe2000f8e00ff */
[----:B------:R-:W-:Y:S01]  /*7cd0*/  ULDC UR4, c[0x0][0xa88] ;  /* 0x0002a20000047ab9 */ /* 0x000fe20000000800 */
[----:B------:R-:W-:Y:S01]  /*7ce0*/  IMAD.U32 R21, RZ, RZ, UR6 ;  /* 0x00000006ff157e24 */ /* 0x000fe2000f8e00ff */
[----:B------:R-:W-:Y:S01]  /*7cf0*/  MOV R28, R24 ;  /* 0x00000018001c7202 */ /* 0x000fe20000000f00 */
[----:B------:R-:W-:Y:S01]  /*7d00*/  ULDC.64 UR12, c[0x0][0x208] ;  /* 0x00008200000c7ab9 */ /* 0x000fe20000000a00 */
[----:B------:R-:W-:Y:S01]  /*7d10*/  MOV R24, R10 ;  /* 0x0000000a00187202 */ /* 0x000fe20000000f00 */
[----:B-1----:R-:W-:Y:S01]  /*7d20*/  IMAD.WIDE.U32 R20, R14, UR36, R20 ;  /* 0x000000240e147c25 */ /* 0x002fe2000f8e0014 */
[----:B------:R-:W-:-:S02]  /*7d30*/  MOV R25, R12 ;  /* 0x0000000c00197202 */ /* 0x000fc40000000f00 */
[----:B--2---:R-:W-:Y:S01]  /*7d40*/  F2FP.F16.F32.PACK_AB R4, R33, R32 ;  /* 0x000000202104723e */ /* 0x004fe200000000ff */
[----:B------:R-:W-:Y:S01]  /*7d50*/  IMAD.X R9, RZ, RZ, R17, P3 ;  /* 0x000000ffff097224 */ /* 0x000fe200018e0611 */
[----:B------:R-:W-:Y:S02]  /*7d60*/  F2FP.F16.F32.PACK_AB R5, R35, R34 ;  /* 0x000000222305723e */ /* 0x000fe400000000ff */
[----:B------:R-:W-:Y:S02]  /*7d70*/  F2FP.F16.F32.PACK_AB R6, R37, R36 ;  /* 0x000000242506723e */ /* 0x000fe400000000ff */
[----:B------:R-:W-:Y:S01]  /*7d80*/  MOV R23, R8 ;  /* 0x0000000800177202 */ /* 0x000fe20000000f00 */
[----:B------:R-:W-:Y:S01]  /*7d90*/  VIADD R9, R31, 0x8 ;  /* 0x000000081f097836 */ /* 0x000fe20000000000 */
[----:B------:R-:W-:Y:S01]  /*7da0*/  F2FP.F16.F32.PACK_AB R7, R39, R38 ;  /* 0x000000262707723e */ /* 0x000fe200000000ff */
[----:B------:R-:W-:Y:S01]  /*7db0*/  IMAD R8, R14, UR7, RZ ;  /* 0x000000070e087c24 */ /* 0x000fe2000f8e02ff */
[----:B------:R-:W-:-:S02]  /*7dc0*/  F2FP.F16.F32.PACK_AB R10, R45, R44 ;  /* 0x0000002c2d0a723e */ /* 0x000fc400000000ff */
[----:B------:R-:W-:Y:S01]  /*7dd0*/  ISETP.GE.OR P1, PT, R9, UR4, P0 ;  /* 0x0000000409007c0c */ /* 0x000fe20008726670 */
[----:B------:R-:W-:Y:S01]  /*7de0*/  IMAD R30, R15, UR36, R8 ;  /* 0x000000240f1e7c24 */ /* 0x000fe2000f8e0208 */
[----:B------:R-:W-:Y:S01]  /*7df0*/  F2FP.F16.F32.PACK_AB R8, R41, R40 ;  /* 0x000000282908723e */ /* 0x000fe200000000ff */
[----:B------:R1:W-:Y:S01]  /*7e00*/  STSM.16.M88.4 [R29], R4 ;  /* 0x000000041d007844 */ /* 0x0003e20000000200 */
        /* <DEDUP_REMOVED lines=10> */
[----:B-1----:R-:W-:Y:S02]  /*7eb0*/  F2FP.F16.F32.PACK_AB R4, R57, R56 ;  /* 0x000000383904723e */ /* 0x002fe400000000ff */
[----:B------:R-:W-:Y:S02]  /*7ec0*/  F2FP.F16.F32.PACK_AB R5, R59, R58 ;  /* 0x0000003a3b05723e */ /* 0x000fe400000000ff */
[----:B------:R-:W-:-:S02]  /*7ed0*/  F2FP.F16.F32.PACK_AB R6, R61, R60 ;  /* 0x0000003c3d06723e */ /* 0x000fc400000000ff */
[----:B------:R-:W-:Y:S02]  /*7ee0*/  F2FP.F16.F32.PACK_AB R7, R63, R62 ;  /* 0x0000003e3f07723e */ /* 0x000fe400000000ff */
[----:B------:R-:W-:Y:S02]  /*7ef0*/  F2FP.F16.F32.PACK_AB R72, R73, R72 ;  /* 0x000000484948723e */ /* 0x000fe400000000ff */
[----:B------:R-:W-:Y:S01]  /*7f00*/  F2FP.F16.F32.PACK_AB R66, R69, R68 ;  /* 0x000000444542723e */ /* 0x000fe200000000ff */
[----:B------:R1:W-:Y:S01]  /*7f10*/  STSM.16.M88.4 [R26], R4 ;  /* 0x000000041a007844 */ /* 0x0003e20000000200 */
[----:B------:R-:W-:Y:S02]  /*7f20*/  F2FP.F16.F32.PACK_AB R67, R71, R70 ;  /* 0x000000464743723e */ /* 0x000fe400000000ff */
[----:B------:R-:W-:Y:S01]  /*7f30*/  F2FP.F16.F32.PACK_AB R73, R75, R74 ;  /* 0x0000004a4b49723e */ /* 0x000fe200000000ff */
[----:B------:R-:W2:Y:S01]  /*7f40*/  SHFL.IDX PT, R6, R188, RZ, 0x1f ;  /* 0x00001fffbc067589 */ /* 0x000ea200000e0000 */
[----:B------:R-:W-:-:S02]  /*7f50*/  F2FP.F16.F32.PACK_AB R80, R81, R80 ;  /* 0x000000505150723e */ /* 0x000fc400000000ff */
[----:B------:R-:W-:Y:S01]  /*7f60*/  F2FP.F16.F32.PACK_AB R74, R77, R76 ;  /* 0x0000004c4d4a723e */ /* 0x000fe200000000ff */
[----:B------:R-:W-:Y:S01]  /*7f70*/  STSM.16.M88.4 [R25], R64 ;  /* 0x0000004019007844 */ /* 0x000fe20000000200 */
[----:B------:R-:W-:Y:S02]  /*7f80*/  F2FP.F16.F32.PACK_AB R75, R79, R78 ;  /* 0x0000004e4f4b723e */ /* 0x000fe400000000ff */
[----:B------:R-:W-:Y:S02]  /*7f90*/  F2FP.F16.F32.PACK_AB R81, R83, R82 ;  /* 0x000000525351723e */ /* 0x000fe400000000ff */
[----:B------:R-:W-:Y:S01]  /*7fa0*/  F2FP.F16.F32.PACK_AB R82, R85, R84 ;  /* 0x000000545552723e */ /* 0x000fe200000000ff */
[----:B------:R-:W-:Y:S01]  /*7fb0*/  STSM.16.M88.4 [R24], R72 ;  /* 0x0000004818007844 */ /* 0x000fe20000000200 */
[----:B------:R-:W-:Y:S02]  /*7fc0*/  F2FP.F16.F32.PACK_AB R83, R87, R86 ;  /* 0x000000565753723e */ /* 0x000fe400000000ff */
[----:B------:R-:W-:-:S02]  /*7fd0*/  SHF.R.S32.HI R29, RZ, 0x1f, R31 ;  /* 0x0000001fff1d7819 */ /* 0x000fc4000001141f */
[C---:B------:R-:W-:Y:S01]  /*7fe0*/  IADD3 R20, P2, R31.reuse, R20, RZ ;  /* 0x000000141f147210 */ /* 0x040fe20007f5e0ff */
[----:B------:R3:W-:Y:S01]  /*7ff0*/  STSM.16.M88.4 [R23], R80 ;  /* 0x0000005017007844 */ /* 0x0007e20000000200 */
[----:B------:R-:W-:Y:S01]  /*8000*/  ISETP.GE.OR P0, PT, R31, UR4, P0 ;  /* 0x000000041f007c0c */ /* 0x000fe20008706670 */
[----:B------:R-:W-:Y:S01]  /*8010*/  ULDC.64 UR4, c[0x0][0xb40] ;  /* 0x0002d00000047ab9 */ /* 0x000fe20000000a00 */
[----:B------:R-:W-:Y:S01]  /*8020*/  IADD3.X R29, R29, R21, R30, P2, !PT ;  /* 0x000000151d1d7210 */ /* 0x000fe200017fe41e */
[----:B------:R-:W-:Y:S01]  /*8030*/  @!PT LDS RZ, [RZ] ;  /* 0x00000000fffff984 */ /* 0x000fe20000000800 */
[----:B------:R-:W-:Y:S01]  /*8040*/  @!PT LDS RZ, [RZ] ;  /* 0x00000000fffff984 */ /* 0x000fe20000000800 */
[----:B------:R-:W-:Y:S01]  /*8050*/  @!PT LDS RZ, [RZ] ;  /* 0x00000000fffff984 */ /* 0x000fe20000000800 */
[----:B------:R4:W-:Y:S06]  /*8060*/  MEMBAR.ALL.CTA ;  /* 0x0000000000007992 */ /* 0x0009ec0000008000 */
[----:B----4-:R-:W4:Y:S02]  /*8070*/  FENCE.VIEW.ASYNC.S ;  /* 0x00000000000073c6 */ /* 0x010f240000000000 */
[----:B----4-:R-:W-:Y:S06]  /*8080*/  BAR.ARV 0x1, 0x120 ;  /* 0x0044800000007b1d */ /* 0x010fec0000002000 */
[----:B-1----:R-:W-:Y:S01]  /*8090*/  LEA R4, P2, R20, UR4, 0x2 ;  /* 0x0000000414047c11 */ /* 0x002fe2000f8410ff */
[----:B------:R-:W-:-:S02]  /*80a0*/  ULDC UR4, c[0x0][0xc] ;  /* 0x0000030000047ab9 */ /* 0x000fc40000000800 */
[----:B------:R-:W-:Y:S01]  /*80b0*/  UIADD3 UR10, UR4, UR10, URZ ;  /* 0x0000000a040a7290 */ /* 0x000fe2000fffe03f */
[----:B------:R-:W-:-:S05]  /*80c0*/  LEA.HI.X R5, R20, UR5, R29, 0x2, P2 ;  /* 0x0000000514057c11 */ /* 0x000fca00090f141d */
[----:B------:R1:W-:Y:S01]  /*80d0*/  @!P0 STG.E desc[UR12][R4.64], R3 ;  /* 0x0000000304008986 */ /* 0x0003e2000c10190c */
[----:B--2---:R-:W-:Y:S02]  /*80e0*/  ISETP.NE.AND P0, PT, R6, 0x7, PT ;  /* 0x000000070600780c */ /* 0x004fe40003f05270 */
[----:B---3--:R-:W-:Y:S01]  /*80f0*/  MOV R23, UR10 ;  /* 0x0000000a00177c02 */ /* 0x008fe20008000f00 */
        /* <DEDUP_REMOVED lines=13> */
[----:B------:R-:W-:Y:S01]  /*81d0*/  UMOV UR7, 0x40 ;  /* 0x0000004000077882 */ /* 0x000fe20000000000 */
[----:B------:R-:W-:-:S05]  /*81e0*/  UMOV UR8, 0x1 ;  /* 0x0000000100087882 */ /* 0x000fca0000000000 */
[----:B------:R2:W-:Y:S02]  /*81f0*/  UTMASTG.5D [UR32], [UR4] ;  /* 0x00000020040073b5 */ /* 0x0005e40008020000 */
[----:B--2---:R-:W-:Y:S01]  /*8200*/  UMOV UR32, UR6 ;  /* 0x0000000600207c82 */ /* 0x004fe20008000000 */
[----:B------:R-:W-:Y:S01]  /*8210*/  UMOV UR33, UR7 ;  /* 0x0000000700217c82 */ /* 0x000fe20008000000 */
[----:B------:R-:W-:Y:S01]  /*8220*/  UIADD3 UR6, UR60, 0x34820, URZ ;  /* 0x000348203c067890 */ /* 0x000fe2000fffe03f */
[----:B------:R2:W-:Y:S03]  /*8230*/  UTMASTG.5D [UR32], [UR4] ;  /* 0x00000020040073b5 */ /* 0x0005e60008020000 */
[----:B------:R-:W-:Y:S02]  /*8240*/  UPRMT UR7, URZ, 0x654, UR6 ;  /* 0x000006543f077896 */ /* 0x000fe40008000006 */
[----:B------:R-:W-:Y:S01]  /*8250*/  UPRMT UR6, UR8, 0x654, UR6 ;  /* 0x0000065408067896 */ /* 0x000fe20008000006 */
[----:B------:R0:W-:Y:S01]  /*8260*/  UTMACMDFLUSH ;  /* 0x00000000000079b7 */ /* 0x0001e20000000000 */
[----:B------:R-:W-:-:S05]  /*8270*/  DEPBAR.LE SB0, 0x0 ;  /* 0x000080000000791a */ /* 0x000fca0000000000 */
[----:B------:R-:W-:Y:S02]  /*8280*/  SYNCS.ARRIVE.TRANS64.RED.A1T0 RZ, [UR7], RZ ;  /* 0x000000ffffff79a7 */ /* 0x000fe40008100407 */
[----:B--2---:R-:W-:Y:S03]  /*8290*/  SYNCS.ARRIVE.TRANS64.RED.A1T0 RZ, [UR6], RZ ;  /* 0x000000ffffff79a7 */ /* 0x004fe60008100406 */
.L_x_154:
[----:B------:R-:W-:Y:S05]  /*82a0*/  BSYNC B0 ;  /* 0x0000000000007941 */ /* 0x000fea0003800000 */
.L_x_153:
[----:B-1----:R-:W1:Y:S01]  /*82b0*/  LDC R0, c[0x0][0xda4] ;  /* 0x00036900ff007b82 */ /* 0x002e620000000800 */
[----:B------:R-:W-:Y:S01]  /*82c0*/  R2UR UR5, R23 ;  /* 0x00000000170572ca */ /* 0x000fe200000e0000 */
[----:B------:R-:W-:Y:S01]  /*82d0*/  UIADD3 UR38, UR38, 0x1, URZ ;  /* 0x0000000126267890 */ /* 0x000fe2000fffe03f */
[----:B------:R-:W-:-:S03]  /*82e0*/  VIADD R184, R184, 0x1 ;  /* 0x00000001b8b87836 */ /* 0x000fc60000000000 */
[----:B------:R-:W-:-:S04]  /*82f0*/  UISETP.NE.AND UP0, UPT, UR38, 0x2, UPT ;  /* 0x000000022600788c */ /* 0x000fc8000bf05270 */
[----:B------:R-:W-:Y:S02]  /*8300*/  USEL UR4, URZ, 0x1, UP0 ;  /* 0x000000013f047887 */ /* 0x000fe40008000000 */
[----:B------:R-:W-:Y:S02]  /*8310*/  USEL UR38, UR38, URZ, UP0 ;  /* 0x0000003f26267287 */ /* 0x000fe40008000000 */
[----:B------:R-:W-:Y:S01]  /*8320*/  ULOP3.LUT UR39, UR39, UR4, URZ, 0x3c, !UPT ;  /* 0x0000000427277292 */ /* 0x000fe2000f8e3c3f */
[----:B-1----:R-:W-:-:S13]  /*8330*/  ISETP.LE.AND P0, PT, R0, UR5, PT ;  /* 0x0000000500007c0c */ /* 0x002fda000bf03270 */
[----:B------:R-:W-:Y:S05]  /*8340*/  @!P0 BRA `(.L_x_155) ;  /* 0xffffff8c00e48947 */ /* 0x000fea000383ffff */
[----:B------:R-:W-:Y:S05]  /*8350*/  EXIT ;  /* 0x000000000000794d */ /* 0x000fea0003800000 */
.L_x_127:
[----:B------:R-:W-:-:S08]  /*8360*/  NOP ;  /* 0x0000000000007918 */ /* 0x000fd00000000000 */
[----:B-1----:R-:W1:-:S00]  /*8370*/  USETMAXREG.DEALLOC.CTAPOOL 0x18 ;  /* 0x00000018000079c8 */ /* 0x002e4000080e0500 */
[----:B-1----:R-:W-:-:S06]  /*8380*/  LOP3.LUT R0, R0, 0x3, RZ, 0xc0, !PT ;  /* 0x0000000300007812 */ /* 0x002fcc00078ec0ff */
[----:B------:R-:W1:Y:S02]  /*8390*/  SHFL.IDX PT, R0, R0, RZ, 0x1f ;  /* 0x00001fff00007589 */ /* 0x000e6400000e0000 */
[----:B-1----:R-:W-:-:S13]  /*83a0*/  ISETP.NE.AND P0, PT, R0, RZ, PT ;  /* 0x000000ff0000720c */ /* 0x002fda0003f05270 */
[----:B------:R-:W-:Y:S05]  /*83b0*/  @P0 EXIT ;  /* 0x000000000000094d */ /* 0x000fea0003800000 */
[----:B------:R-:W1:Y:S01]  /*83c0*/  S2UR UR4, SR_CTAID.X ;  /* 0x00000000000479c3 */ /* 0x000e620000002500 */
[----:B------:R-:W-:Y:S02]  /*83d0*/  IMAD.MOV.U32 R16, RZ, RZ, RZ ;  /* 0x000000ffff107224 */ /* 0x000fe400078e00ff */
[----:B------:R-:W-:Y:S02]  /*83e0*/  IMAD.MOV.U32 R2, RZ, RZ, 0x1 ;  /* 0x00000001ff027424 */ /* 0x000fe400078e00ff */
[----:B------:R-:W-:-:S03]  /*83f0*/  IMAD.MOV.U32 R17, RZ, RZ, 0x1 ;  /* 0x00000001ff117424 */ /* 0x000fc600078e00ff */
[----:B------:R-:W1:Y:S02]  /*8400*/  LDC R0, c[0x0][0xda4] ;  /* 0x00036900ff007b82 */ /* 0x000e640000000800 */
[----:B-1----:R-:W-:-:S13]  /*8410*/  ISETP.LE.AND P0, PT, R0, UR4, PT ;  /* 0x0000000400007c0c */ /* 0x002fda000bf03270 */
[----:B------:R-:W-:Y:S05]  /*8420*/  @P0 BRA `(.L_x_156) ;  /* 0x00000030000c0947 */ /* 0x000fea0003800000 */
[----:B------:R-:W2:Y:S01]  /*8430*/  LDL R4, [R1+0x24] ;  /* 0x0000240001047983 */ /* 0x000ea20000100800 */
[----:B------:R-:W1:Y:S01]  /*8440*/  S2UR UR4, SR_CTAID.X ;  /* 0x00000000000479c3 */ /* 0x000e620000002500 */
[----:B------:R-:W-:Y:S01]  /*8450*/  IMAD.MOV.U32 R16, RZ, RZ, RZ ;  /* 0x000000ffff107224 */ /* 0x000fe200078e00ff */
[----:B------:R-:W-:Y:S01]  /*8460*/  ULDC.64 UR36, c[0x0][0x198] ;  /* 0x0000660000247ab9 */ /* 0x000fe20000000a00 */
[----:B------:R-:W3:Y:S01]  /*8470*/  S2R R3, SR_TID.X ;  /* 0x0000000000037919 */ /* 0x000ee20000002100 */
[----:B------:R-:W-:Y:S01]  /*8480*/  IMAD.MOV.U32 R17, RZ, RZ, 0x1 ;  /* 0x00000001ff117424 */ /* 0x000fe200078e00ff */
[----:B------:R-:W-:Y:S01]  /*8490*/  ULDC UR39, c[0x0][0xc] ;  /* 0x0000030000277ab9 */ /* 0x000fe20000000800 */
[C---:B---3--:R-:W-:Y:S02]  /*84a0*/  LOP3.LUT P0, R0, R3.reuse, 0x1f, RZ, 0xc0, !PT ;  /* 0x0000001f03007812 */ /* 0x048fe4000780c0ff */
[----:B------:R-:W-:-:S03]  /*84b0*/  LOP3.LUT P1, RZ, R3, 0x7f, RZ, 0xc0, !PT ;  /* 0x0000007f03ff7812 */ /* 0x000fc6000782c0ff */
[----:B------:R1:W-:Y:S01]  /*84c0*/  STL [R1+0x20], R0 ;  /* 0x0000200001007387 */ /* 0x0003e20000100800 */
[----:B------:R-:W-:-:S04]  /*84d0*/  PLOP3.LUT P0, PT, P0, P1, PT, 0x8a, 0x0 ;  /* 0x000000000000781c */ /* 0x000fc80000703172 */
[----:B------:R-:W-:Y:S02]  /*84e0*/  P2R R19, PR, RZ, 0x1 ;  /* 0x00000001ff137803 */ /* 0x000fe40000000000 */
[----:B-1----:R-:W-:-:S05]  /*84f0*/  MOV R0, UR4 ;  /* 0x0000000400007c02 */ /* 0x002fca0008000f00 */
[----:B------:R1:W-:Y:S04]  /*8500*/  STL [R1+0x14], R0 ;  /* 0x0000140001007387 */ /* 0x0003e80000100800 */
[----:B------:R1:W-:Y:S01]  /*8510*/  STL [R1+0x1c], RZ ;  /* 0x00001cff01007387 */ /* 0x0003e20000100800 */
[----:B--2---:R-:W-:-:S13]  /*8520*/  R2UR UR5, R4 ;  /* 0x00000000040572ca */ /* 0x004fda00000e0000 */
[----:B-1----:R-:W-:-:S12]  /*8530*/  ULOP3.LUT UR38, UR5, 0x2, URZ, 0xfc, !UPT ;  /* 0x0000000205267892 */ /* 0x002fd8000f8efc3f */
.L_x_208:
[----:B------:R-:W2:Y:S01]  /*8540*/  LDL R6, [R1+0x14] ;  /* 0x0000140001067983 */ /* 0x000ea20000100800 */
[----:B------:R-:W1:Y:S01]  /*8550*/  LDC R2, c[0x0][0xda8] ;  /* 0x00036a00ff027b82 */ /* 0x000e620000000800 */
[----:B------:R-:W-:Y:S05]  /*8560*/  YIELD ;  /* 0x0000000000007946 */ /* 0x000fea0003800000 */
[----:B------:R-:W-:Y:S02]  /*8570*/  ULDC.64 UR4, c[0x0][0x3f8] ;  /* 0x0000fe0000047ab9 */ /* 0x000fe40000000a00 */
[----:B------:R-:W3:Y:S01]  /*8580*/  LDC R0, c[0x0][0xdb4] ;  /* 0x00036d00ff007b82 */ /* 0x000ee20000000800 */
[----:B------:R-:W-:-:S03]  /*8590*/  UISETP.NE.U32.AND UP0, UPT, UR4, URZ, UPT ;  /* 0x0000003f0400728c */ /* 0x000fc6000bf05070 */
[----:B------:R-:W-:Y:S01]  /*85a0*/  ULDC UR4, c[0x0][0x404] ;  /* 0x0001010000047ab9 */ /* 0x000fe20000000800 */
[----:B------:R-:W-:-:S04]  /*85b0*/  UISETP.NE.AND.EX UP0, UPT, UR5, URZ, UPT, UP0 ;  /* 0x0000003f0500728c */ /* 0x000fc8000bf05300 */
[----:B------:R-:W-:Y:S01]  /*85c0*/  USEL UR4, UR4, 0x1, UP0 ;  /* 0x0000000104047887 */ /* 0x000fe20008000000 */
[----:B-1----:R-:W-:Y:S02]  /*85d0*/  ISETP.NE.AND P0, PT, R2, 0x1, PT ;  /* 0x000000010200780c */ /* 0x002fe40003f05270 */
[----:B---3--:R-:W-:-:S11]  /*85e0*/  ISETP.NE.AND P1, PT, R0, 0x1, PT ;  /* 0x000000010000780c */ /* 0x008fd60003f25270 */
        /* <DEDUP_REMOVED lines=11> */
[----:B------:R-:W-:Y:S02]  /*86a0*/  MOV R3, 0x400 ;  /* 0x0000040000037802 */ /* 0x000fe40000000f00 */
[----:B------:R2:W-:Y:S02]  /*86b0*/  STL [R1], R7 ;  /* 0x0000000701007387 */ /* 0x0005e40000100800 */
[----:B-1----:R-:W-:Y:S01]  /*86c0*/  LEA R9, R4, R3, 0x18 ;  /* 0x0000000304097211 */ /* 0x002fe200078ec0ff */
[----:B---3--:R-:W-:-:S04]  /*86d0*/  IMAD R8, R2, UR4, RZ ;  /* 0x0000000402087c24 */ /* 0x008fc8000f8e02ff */
[----:B------:R-:W-:Y:S01]  /*86e0*/  VIADD R2, R9, 0x1c400 ;  /* 0x0001c40009027836 */ /* 0x000fe20000000000 */
[----:B------:R2:W-:Y:S04]  /*86f0*/  STL [R1+0x8], R9 ;  /* 0x0000080901007387 */ /* 0x0005e80000100800 */
[----:B------:R-:W-:Y:S01]  /*8700*/  LOP3.LUT P0, RZ, R2, 0x3ff, RZ, 0xc0, !PT ;  /* 0x000003ff02ff7812 */ /* 0x000fe2000780c0ff */
[----:B------:R2:W-:Y:S01]  /*8710*/  STL [R1+0x18], R8 ;  /* 0x0000180801007387 */ /* 0x0005e20000100800 */
[----:B------:R-:W-:-:S04]  /*8720*/  IADD3 R2, R8, 0x7f, RZ ;  /* 0x0000007f08027810 */ /* 0x000fc80007ffe0ff */
[----:B------:R-:W-:-:S04]  /*8730*/  SHF.R.S32.HI R3, RZ, 0x1f, R2 ;  /* 0x0000001fff037819 */ /* 0x000fc80000011402 */
[----:B------:R-:W-:Y:S01]  /*8740*/  LEA.HI R2, R3, R2, RZ, 0x7 ;  /* 0x0000000203027211 */ /* 0x000fe200078f38ff */
[----:B------:R-:W-:-:S04]  /*8750*/  IMAD.MOV R3, RZ, RZ, -R7 ;  /* 0x000000ffff037224 */ /* 0x000fc800078e0a07 */
[----:B------:R-:W-:Y:S01]  /*8760*/  IMAD R3, R0, R3, R6 ;  /* 0x0000000300037224 */ /* 0x000fe200078e0206 */
[----:B------:R-:W-:-:S05]  /*8770*/  SHF.R.S32.HI R0, RZ, 0x7, R2 ;  /* 0x00000007ff007819 */ /* 0x000fca0000011402 */
[----:B------:R2:W-:Y:S04]  /*8780*/  STL [R1+0x10], R0 ;  /* 0x0000100001007387 */ /* 0x0005e80000100800 */
[----:B------:R2:W-:Y:S01]  /*8790*/  STL [R1+0x4], R3 ;  /* 0x0000040301007387 */ /* 0x0005e20000100800 */
[----:B------:R-:W-:Y:S05]  /*87a0*/  @!P0 BRA `(.L_x_157) ;  /* 0x0000000000408947 */ /* 0x000fea0003800000 */
[----:B------:R-:W-:Y:S01]  /*87b0*/  MOV R2, 0x0 ;  /* 0x0000000000027802 */ /* 0x000fe20000000f00 */
[----:B------:R-:W-:Y:S01]  /*87c0*/  ULDC.64 UR6, c[0x4][0xb8] ;  /* 0x01002e0000067ab9 */ /* 0x000fe20000000a00 */
[----:B------:R-:W-:Y:S01]  /*87d0*/  ULDC.64 UR8, c[0x4][0xc0] ;  /* 0x0100300000087ab9 */ /* 0x000fe20000000a00 */
[----:B------:R-:W-:Y:S01]  /*87e0*/  ULDC.64 UR4, c[0x4][0x8] ;  /* 0x0100020000047ab9 */ /* 0x000fe20000000a00 */
[----:B------:R-:W-:Y:S01]  /*87f0*/  IMAD.U32 R4, RZ, RZ, UR6 ;  /* 0x00000006ff047e24 */ /* 0x000fe2000f8e00ff */
[----:B--2---:R-:W-:Y:S01]  /*8800*/  MOV R7, UR9 ;  /* 0x0000000900077c02 */ /* 0x004fe20008000f00 */
[----:B------:R-:W1:Y:S01]  /*8810*/  LDC.64 R2, c[0x4][R2] ;  /* 0x0100000002027b82 */ /* 0x000e620000000a00 */
[----:B------:R-:W-:Y:S01]  /*8820*/  IMAD.U32 R5, RZ, RZ, UR7 ;  /* 0x00000007ff057e24 */ /* 0x000fe2000f8e00ff */
[----:B------:R-:W-:Y:S01]  /*8830*/  MOV R13, RZ ;  /* 0x000000ff000d7202 */ /* 0x000fe20000000f00 */
[----:B------:R-:W-:Y:S02]  /*8840*/  IMAD.U32 R6, RZ, RZ, UR8 ;  /* 0x00000008ff067e24 */ /* 0x000fe4000f8e00ff */
[----:B------:R-:W-:-:S02]  /*8850*/  IMAD.U32 R10, RZ, RZ, UR4 ;  /* 0x00000004ff0a7e24 */ /* 0x000fc4000f8e00ff */
[----:B------:R-:W-:Y:S02]  /*8860*/  IMAD.U32 R11, RZ, RZ, UR5 ;  /* 0x00000005ff0b7e24 */ /* 0x000fe4000f8e00ff */
[----:B------:R-:W-:Y:S02]  /*8870*/  IMAD.MOV.U32 R8, RZ, RZ, 0x70 ;  /* 0x00000070ff087424 */ /* 0x000fe400078e00ff */
[----:B------:R-:W-:-:S07]  /*8880*/  IMAD.MOV.U32 R12, RZ, RZ, 0x1 ;  /* 0x00000001ff0c7424 */ /* 0x000fce00078e00ff */
[----:B------:R-:W-:-:S07]  /*8890*/  LEPC R20, `(.L_x_157) ;  /* 0x000000001014794e */ /* 0x000fce0000000000 */
[----:B-1----:R-:W-:Y:S05]  /*88a0*/  CALL.ABS.NOINC R2 ;  /* 0x0000000002007343 */ /* 0x002fea0003c00000 */
.L_x_157:
[----:B------:R-:W2:Y:S02]  /*88b0*/  LDL R2, [R1+0x8] ;  /* 0x0000080001027983 */ /* 0x000ea40000100800 */
[----:B--2---:R-:W-:-:S05]  /*88c0*/  VIADD R0, R2, 0x400 ;  /* 0x0000040002007836 */ /* 0x004fca0000000000 */
        /* <DEDUP_REMOVED lines=10> */
[----:B------:R-:W-:Y:S01]  /*8970*/  MOV R13, RZ ;  /* 0x000000ff000d7202 */ /* 0x000fe20000000f00 */
[----:B------:R-:W-:Y:S02]  /*8980*/  IMAD.U32 R6, RZ, RZ, UR8 ;  /* 0x00000008ff067e24 */ /* 0x000fe4000f8e00ff */
[----:B------:R-:W-:-:S02]  /*8990*/  IMAD.U32 R10, RZ, RZ, UR4 ;  /* 0x00000004ff0a7e24 */ /* 0x000fc4000f8e00ff */
[----:B------:R-:W-:Y:S02]  /*89a0*/  IMAD.U32 R11, RZ, RZ, UR5 ;  /* 0x00000005ff0b7e24 */ /* 0x000fe4000f8e00ff */
[----:B------:R-:W-:Y:S02]  /*89b0*/  IMAD.MOV.U32 R8, RZ, RZ, 0x70 ;  /* 0x00000070ff087424 */ /* 0x000fe400078e00ff */
[----:B-1----:R-:W-:-:S07]  /*89c0*/  IMAD.MOV.U32 R12, RZ, RZ, 0x1 ;  /* 0x00000001ff0c7424 */ /* 0x002fce00078e00ff */
[----:B------:R-:W-:-:S07]  /*89d0*/  LEPC R20, `(.L_x_159) ;  /* 0x000000001014794e */ /* 0x000fce0000000000 */
[----:B--2---:R-:W-:Y:S05]  /*89e0*/  CALL.ABS.NOINC R2 ;  /* 0x0000000002007343 */ /* 0x004fea0003c00000 */
.L_x_159:
[----:B------:R-:W-:Y:S01]  /*89f0*/  MOV R2, 0x0 ;  /* 0x0000000000027802 */ /* 0x000fe20000000f00 */
[----:B------:R-:W-:Y:S01]  /*8a00*/  ULDC.64 UR6, c[0x4][0xb8] ;  /* 0x01002e0000067ab9 */ /* 0x000fe20000000a00 */
[----:B------:R-:W-:Y:S01]  /*8a10*/  ULDC.64 UR8, c[0x4][0xc0] ;  /* 0x0100300000087ab9 */ /* 0x000fe20000000a00 */
[----:B------:R-:W-:Y:S01]  /*8a20*/  ULDC.64 UR4, c[0x4][0x18] ;  /* 0x0100060000047ab9 */ /* 0x000fe20000000a00 */
[----:B------:R-:W-:Y:S01]  /*8a30*/  IMAD.U32 R4, RZ, RZ, UR6 ;  /* 0x00000006ff047e24 */ /* 0x000fe2000f8e00ff */
[----:B------:R-:W-:Y:S01]  /*8a40*/  MOV R10, UR4 ;  /* 0x00000004000a7c02 */ /* 0x000fe20008000f00 */
[----:B------:R-:W1:Y:S01]  /*8a50*/  LDC.64 R2, c[0x4][R2] ;  /* 0x0100000002027b82 */ /* 0x000e620000000a00 */
[----:B------:R-:W-:Y:S02]  /*8a60*/  IMAD.U32 R5, RZ, RZ, UR7 ;  /* 0x00000007ff057e24 */ /* 0x000fe4000f8e00ff */
[----:B------:R-:W-:Y:S02]  /*8a70*/  IMAD.U32 R6, RZ, RZ, UR8 ;  /* 0x00000008ff067e24 */ /* 0x000fe4000f8e00ff */
[----:B------:R-:W-:-:S02]  /*8a80*/  IMAD.U32 R7, RZ, RZ, UR9 ;  /* 0x00000009ff077e24 */ /* 0x000fc4000f8e00ff */
[----:B------:R-:W-:Y:S02]  /*8a90*/  IMAD.U32 R11, RZ, RZ, UR5 ;  /* 0x00000005ff0b7e24 */ /* 0x000fe4000f8e00ff */
[----:B------:R-:W-:Y:S02]  /*8aa0*/  IMAD.MOV.U32 R8, RZ, RZ, 0x70 ;  /* 0x00000070ff087424 */ /* 0x000fe400078e00ff */
[----:B------:R-:W-:Y:S02]  /*8ab0*/  IMAD.MOV.U32 R12, RZ, RZ, 0x1 ;  /* 0x00000001ff0c7424 */ /* 0x000fe400078e00ff */
[----:B------:R-:W-:-:S07]  /*8ac0*/  IMAD.MOV.U32 R13, RZ, RZ, RZ ;  /* 0x000000ffff0d7224 */ /* 0x000fce00078e00ff */
[----:B------:R-:W-:-:S07]  /*8ad0*/  LEPC R20, `(.L_x_158) ;  /* 0x000000001014794e */ /* 0x000fce0000000000 */
[----:B-1----:R-:W-:Y:S05]  /*8ae0*/  CALL.ABS.NOINC R2 ;  /* 0x0000000002007343 */ /* 0x002fea0003c00000 */
.L_x_158:
[----:B------:R-:W2:Y:S01]  /*8af0*/  LDL R7, [R1] ;  /* 0x0000000001077983 */ /* 0x000ea20000100800 */
[----:B------:R-:W-:Y:S01]  /*8b00*/  ULDC.64 UR4, c[0x0][0x9f8] ;  /* 0x00027e0000047ab9 */ /* 0x000fe20000000a00 */
[----:B------:R-:W1:Y:S01]  /*8b10*/  LDC R0, c[0x0][0x428] ;  /* 0x00010a00ff007b82 */ /* 0x000e620000000800 */
[----:B------:R-:W-:Y:S01]  /*8b20*/  ISETP.NE.U32.AND P0, PT, RZ, UR4, PT ;  /* 0x00000004ff007c0c */ /* 0x000fe2000bf05070 */
[----:B------:R-:W3:Y:S04]  /*8b30*/  LDL R10, [R1+0x4] ;  /* 0x00000400010a7983 */ /* 0x000ee80000100800 */
[----:B------:R-:W4:Y:S01]  /*8b40*/  LDL R9, [R1+0x20] ;  /* 0x0000200001097983 */ /* 0x000f220000100800 */
[----:B------:R-:W-:Y:S01]  /*8b50*/  ISETP.NE.AND.EX P0, PT, RZ, UR5, PT, P0 ;  /* 0x00000005ff007c0c */ /* 0x000fe2000bf05300 */
[----:B------:R-:W-:Y:S01]  /*8b60*/  ULDC.64 UR6, c[0x0][0x208] ;  /* 0x0000820000067ab9 */ /* 0x000fe20000000a00 */
[----:B------:R-:W-:Y:S01]  /*8b70*/  ULDC UR4, c[0x0][0xda8] ;  /* 0x00036a0000047ab9 */ /* 0x000fe20000000800 */
[----:B------:R-:W4:Y:S04]  /*8b80*/  LDL.LU R6, [R1+0xc] ;  /* 0x00000c0001067983 */ /* 0x000f280000300800 */
[----:B------:R-:W4:Y:S06]  /*8b90*/  LDL R8, [R1+0x14] ;  /* 0x0000140001087983 */ /* 0x000f2c0000100800 */
[----:B------:R-:W2:Y:S01]  /*8ba0*/  @P0 LDC.64 R2, c[0x0][0x9f8] ;  /* 0x00027e00ff020b82 */ /* 0x000ea20000000a00 */
[----:B-1----:R-:W-:-:S13]  /*8bb0*/  ISETP.NE.AND P1, PT, R0, 0x1, PT ;  /* 0x000000010000780c */ /* 0x002fda0003f25270 */
[----:B------:R-:W3:Y:S08]  /*8bc0*/  @P1 LDC R5, c[0x0][0x42c] ;  /* 0x00010b00ff051b82 */ /* 0x000ef00000000800 */
[----:B------:R-:W1:Y:S01]  /*8bd0*/  @P1 LDC R4, c[0x0][0x430] ;  /* 0x00010c00ff041b82 */ /* 0x000e620000000800 */
[----:B--2---:R-:W-:-:S05]  /*8be0*/  @P0 IMAD.WIDE R2, R7, 0x4, R2 ;  /* 0x0000000407020825 */ /* 0x004fca00078e0202 */
[----:B------:R2:W5:Y:S01]  /*8bf0*/  @P0 LDG.E R7, desc[UR6][R2.64] ;  /* 0x0000000602070981 */ /* 0x000562000c1e1900 */
[----:B---3--:R-:W-:Y:S01]  /*8c00*/  @P1 IMAD.HI.U32 R5, R10, R5, RZ ;  /* 0x000000050a051227 */ /* 0x008fe200078e00ff */
[----:B------:R-:W-:-:S04]  /*8c10*/  MOV R0, R10 ;  /* 0x0000000a00007202 */ /* 0x000fc80000000f00 */
[----:B-1----:R-:W-:Y:S02]  /*8c20*/  @P1 SHF.R.U32.HI R0, RZ, R4, R5 ;  /* 0x00000004ff001219 */ /* 0x002fe40000011605 */
[----:B----4-:R-:W-:Y:S01]  /*8c30*/  ISETP.NE.AND P1, PT, R9, RZ, PT ;  /* 0x000000ff0900720c */ /* 0x010fe20003f25270 */
[----:B------:R-:W1:Y:S01]  /*8c40*/  S2R R4, SR_CgaCtaId ;  /* 0x0000000000047919 */ /* 0x000e620000008800 */
[----:B------:R-:W-:-:S04]  /*8c50*/  IMAD.MOV R6, RZ, RZ, -R6 ;  /* 0x000000ffff067224 */ /* 0x000fc800078e0a06 */
[----:B------:R-:W-:-:S07]  /*8c60*/  IMAD R6, R6, UR4, R8 ;  /* 0x0000000406067c24 */ /* 0x000fce000f8e0208 */
[----:B------:R-:W-:Y:S01]  /*8c70*/  VOTEU.ALL UP1, P1 ;  /* 0x00000000003f7886 */ /* 0x000fe20000820000 */
[----:B------:R-:W-:-:S04]  /*8c80*/  PLOP3.LUT P2, PT, P1, PT, PT, 0x8, 0x0 ;  /* 0x000000000000781c */ /* 0x000fc80000f4e170 */
[----:B------:R-:W-:Y:S01]  /*8c90*/  @!UP1 UIADD3 UR8, UP0, UR36, 0x270, URZ ;  /* 0x0000027024089890 */ /* 0x000fe2000ff1e03f */
[----:B------:R-:W-:-:S03]  /*8ca0*/  IMAD.SHL.U32 R6, R6, 0x80, RZ ;  /* 0x0000008006067824 */ /* 0x000fc600078e00ff */
[----:B------:R-:W-:-:S03]  /*8cb0*/  @!UP1 UIADD3.X UR9, URZ, UR37, URZ, UP0, !UPT ;  /* 0x000000253f099290 */ /* 0x000fc600087fe43f */
[----:B--2---:R-:W-:-:S09]  /*8cc0*/  VOTEU.ALL UP0, P1 ;  /* 0x00000000003f7886 */ /* 0x004fd20000800000 */
.L_x_160:
[----:B------:R-:W2:Y:S04]  /*8cd0*/  LDL R3, [R1] ;  /* 0x0000000001037983 */ /* 0x000ea80000100800 */
[----:B------:R-:W3:Y:S01]  /*8ce0*/  LDL R2, [R1+0x4] ;  /* 0x0000040001027983 */ /* 0x000ee20000100800 */
[----:B------:R-:W-:Y:S01]  /*8cf0*/  UMOV UR4, URZ ;  /* 0x0000003f00047c82 */ /* 0x000fe20008000000 */
[----:B------:R-:W-:Y:S02]  /*8d00*/  PLOP3.LUT P0, PT, P0, P2, PT, 0xa2, 0x0 ;  /* 0x000000000000781c */ /* 0x000fe40000705472 */
[----:B--2---:R-:W-:-:S08]  /*8d10*/  @P2 R2UR P0, UR7, R3 ;  /* 0x00000000030722ca */ /* 0x004fd00000000000 */
[----:B------:R-:W-:Y:S02]  /*8d20*/  PLOP3.LUT P0, PT, P0, P2, PT, 0xa2, 0x0 ;  /* 0x000000000000781c */ /* 0x000fe40000705472 */
[----:B---3--:R-:W-:-:S08]  /*8d30*/  @P2 R2UR.OR P0, UR6, R2 ;  /* 0x00000000020622ca */ /* 0x008fd00000100000 */
[----:B------:R-:W-:Y:S02]  /*8d40*/  PLOP3.LUT P0, PT, P0, P2, PT, 0xa2, 0x0 ;  /* 0x000000000000781c */ /* 0x000fe40000705472 */
[----:B------:R-:W-:-:S08]  /*8d50*/  @P2 R2UR.OR P0, UR5, R6 ;  /* 0x00000000060522ca */ /* 0x000fd00000100000 */
[----:B------:R-:W-:-:S05]  /*8d60*/  @P2 PLOP3.LUT P2, PT, P0, PT, PT, 0x80, 0x0 ;  /* 0x000000000000281c */ /* 0x000fca000074f070 */
[----:B------:R2:W-:Y:S08]  /*8d70*/  @!UP0 UTMAPF.L2.4D [UR4], [UR8] ;  /* 0x00000004080085b8 */ /* 0x0005f00008018000 */
[----:B--2---:R-:W-:Y:S05]  /*8d80*/  @P2 BRA.U.ANY `(.L_x_160) ;  /* 0xfffffffd00d02947 */ /* 0x004fea000393ffff */
[----:B------:R-:W-:Y:S01]  /*8d90*/  PLOP3.LUT P2, PT, P1, PT, PT, 0x8, 0x0 ;  /* 0x000000000000781c */ /* 0x000fe20000f4e170 */
[----:B------:R-:W-:Y:S01]  /*8da0*/  VOTEU.ALL UP0, P1 ;  /* 0x00000000003f7886 */ /* 0x000fe20000800000 */
[----:B------:R-:W-:-:S11]  /*8db0*/  UMOV UR4, 0x40 ;  /* 0x0000004000047882 */ /* 0x000fd60000000000 */
.L_x_161:
[----:B------:R-:W2:Y:S04]  /*8dc0*/  LDL R3, [R1] ;  /* 0x0000000001037983 */ /* 0x000ea80000100800 */
[----:B------:R-:W3:Y:S01]  /*8dd0*/  LDL R2, [R1+0x4] ;  /* 0x0000040001027983 */ /* 0x000ee20000100800 */
        /* <DEDUP_REMOVED lines=12> */
.L_x_162:
        /* <DEDUP_REMOVED lines=11> */
[----:B------:R-:W2:Y:S01]  /*8f50*/  LDC.64 R2, c[0x0][0x3f8] ;  /* 0x0000fe00ff027b82 */ /* 0x000ea20000000a00 */
[C---:B-1----:R-:W-:Y:S01]  /*8f60*/  IMAD.SHL.U32 R20, R4.reuse, 0x40, RZ ;  /* 0x0000004004147824 */ /* 0x042fe200078e00ff */
[----:B------:R-:W-:Y:S01]  /*8f70*/  UMOV UR4, 0xffffffff ;  /* 0xffffffff00047882 */ /* 0x000fe20000000000 */
[----:B------:R-:W-:-:S03]  /*8f80*/  IMAD.SHL.U32 R21, R4, 0x1000, RZ ;  /* 0x0000100004157824 */ /* 0x000fc600078e00ff */
[----:B------:R-:W-:Y:S02]  /*8f90*/  LOP3.LUT R20, R20, 0x40, RZ, 0xc0, !PT ;  /* 0x0000004014147812 */ /* 0x000fe400078ec0ff */
[----:B------:R-:W-:Y:S02]  /*8fa0*/  LOP3.LUT R21, R21, 0x1000, RZ, 0xc0, !PT ;  /* 0x0000100015157812 */ /* 0x000fe400078ec0ff */
[----:B--2---:R-:W-:-:S04]  /*8fb0*/  ISETP.NE.U32.AND P0, PT, R2, RZ, PT ;  /* 0x000000ff0200720c */ /* 0x004fc80003f05070 */
[----:B------:R-:W-:-:S04]  /*8fc0*/  ISETP.NE.AND.EX P0, PT, R3, RZ, PT, P0 ;  /* 0x000000ff0300720c */ /* 0x000fc80003f05300 */
[----:B-----5:R-:W-:Y:S01]  /*8fd0*/  SEL R5, R7, RZ, !P0 ;  /* 0x000000ff07057207 */ /* 0x020fe20004000000 */
[----:B------:R-:W-:Y:S08]  /*8fe0*/  BRA.DIV UR4, `(.L_x_163) ;  /* 0x0000002a046c7947 */ /* 0x000ff0000b800000 */
.L_x_224:
[----:B------:R-:W2:Y:S01]  /*8ff0*/  LDL R8, [R1+0x10] ;  /* 0x0000100001087983 */ /* 0x000ea20000100800 */
[----:B------:R-:W-:Y:S01]  /*9000*/  UMOV UR4, 0xffffffff ;  /* 0xffffffff00047882 */ /* 0x000fe20000000000 */
[----:B------:R-:W-:Y:S02]  /*9010*/  SHF.R.S32.HI R12, RZ, 0x1f, R7 ;  /* 0x0000001fff0c7819 */ /* 0x000fe40000011407 */
[----:B------:R-:W-:Y:S01]  /*9020*/  MOV R4, R7 ;  /* 0x0000000700047202 */ /* 0x000fe20000000f00 */
[----:B--2---:R-:W-:Y:S01]  /*9030*/  VIADD R8, R8, 0xffffffff ;  /* 0xffffffff08087836 */ /* 0x004fe20000000000 */
[----:B------:R-:W-:Y:S06]  /*9040*/  BRA.DIV UR4, `(.L_x_164) ;  /* 0x0000002a04887947 */ /* 0x000fec000b800000 */
[----:B------:R-:W-:-:S13]  /*9050*/  ELECT P6, URZ, PT ;  /* 0x00000000003f782f */ /* 0x000fda00038c0000 */
.L_x_227:
[----:B------:R-:W-:Y:S05]  /*9060*/  @!P6 BRA `(.L_x_165) ;  /* 0x000000040028e947 */ /* 0x000fea0003800000 */
        /* <DEDUP_REMOVED lines=9> */
[----:B------:R-:W-:-:S04]  /*9100*/  @P1 SHF.R.U32.HI R5, RZ, R11, R10 ;  /* 0x0000000bff051219 */ /* 0x000fc8000001160a */
[--C-:B------:R-:W-:Y:S01]  /*9110*/  SHF.R.S32.HI R11, RZ, 0x1f, R5.reuse ;  /* 0x0000001fff0b7819 */ /* 0x100fe20000011405 */
[----:B------:R-:W-:Y:S01]  /*9120*/  IMAD.MOV R18, RZ, RZ, -R5 ;  /* 0x000000ffff127224 */ /* 0x000fe200078e0a05 */
[----:B------:R-:W-:-:S03]  /*9130*/  MOV R10, R5 ;  /* 0x00000005000a7202 */ /* 0x000fc60000000f00 */
[----:B------:R-:W-:Y:S02]  /*9140*/  IMAD R18, R9, R18, R8 ;  /* 0x0000001209127224 */ /* 0x000fe400078e0208 */
[----:B------:R-:W-:Y:S02]  /*9150*/  IMAD R9, R12, UR4, RZ ;  /* 0x000000040c097c24 */ /* 0x000fe4000f8e02ff */
[----:B------:R-:W-:-:S04]  /*9160*/  IMAD.WIDE.U32 R10, R7, UR4, R10 ;  /* 0x00000004070a7c25 */ /* 0x000fc8000f8e000a */
[----:B------:R-:W-:Y:S01]  /*9170*/  IMAD R5, R7, UR5, R9 ;  /* 0x0000000507057c24 */ /* 0x000fe2000f8e0209 */
[----:B------:R-:W-:-:S03]  /*9180*/  LEA R14, P1, R10, R2, 0x2 ;  /* 0x000000020a0e7211 */ /* 0x000fc600078210ff */
[----:B------:R-:W-:-:S05]  /*9190*/  IMAD.IADD R5, R11, 0x1, R5 ;  /* 0x000000010b057824 */ /* 0x000fca00078e0205 */
[----:B------:R-:W-:-:S05]  /*91a0*/  LEA.HI.X R15, R10, R3, R5, 0x2, P1 ;  /* 0x000000030a0f7211 */ /* 0x000fca00008f1405 */
[----:B------:R1:W5:Y:S02]  /*91b0*/  LDG.E R7, desc[UR6][R14.64] ;  /* 0x000000060e077981 */ /* 0x000364000c1e1900 */
.L_x_166:
[----:B------:R-:W2:Y:S01]  /*91c0*/  S2R R9, SR_CgaCtaId ;  /* 0x0000000000097919 */ /* 0x000ea20000008800 */
[----:B------:R-:W-:-:S04]  /*91d0*/  MOV R5, 0x400 ;  /* 0x0000040000057802 */ /* 0x000fc80000000f00 */
[----:B--2---:R-:W-:Y:S02]  /*91e0*/  LEA R5, R9, R5, 0x18 ;  /* 0x0000000509057211 */ /* 0x004fe400078ec0ff */
[----:B------:R-:W-:-:S03]  /*91f0*/  SHF.L.U32 R9, R17, 0x1f, RZ ;  /* 0x0000001f11097819 */ /* 0x000fc600000006ff */
[----:B------:R-:W-:-:S04]  /*9200*/  IMAD R5, R16, 0x8, R5 ;  /* 0x0000000810057824 */ /* 0x000fc800078e0205 */
[----:B------:R-:W2:Y:S02]  /*9210*/  SYNCS.PHASECHK.TRANS64.TRYWAIT P1, [R5+URZ+0x34840], R9 ;  /* 0x03484009050075a7 */ /* 0x000ea4000802017f */
[----:B--2---:R-:W-:Y:S05]  /*9220*/  @!P1 BRA `(.L_x_167) ;  /* 0x0000002800309947 */ /* 0x004fea0003800000 */
.L_x_228:
[----:B------:R-:W3:Y:S01]  /*9230*/  S2R R10, SR_TID.X ;  /* 0x00000000000a7919 */ /* 0x000ee20000002100 */
[----:B------:R-:W-:-:S04]  /*9240*/  UPRMT UR4, UR38, 0x9910, URZ ;  /* 0x0000991026047896 */ /* 0x000fc8000800003f */
[----:B------:R-:W-:Y:S01]  /*9250*/  UISETP.NE.AND UP0, UPT, UR4, 0x2, UPT ;  /* 0x000000020400788c */ /* 0x000fe2000bf05270 */
[----:B---3--:R-:W-:-:S13]  /*9260*/  LOP3.LUT P1, RZ, R10, 0x7f, RZ, 0xc0, !PT ;  /* 0x0000007f0aff7812 */ /* 0x008fda000782c0ff */
[----:B--2---:R-:W-:-:S04]  /*9270*/  @!P1 IMAD.MOV.U32 R9, RZ, RZ, 0xc000 ;  /* 0x0000c000ff099424 */ /* 0x004fc800078e00ff */
[----:B------:R2:W-:Y:S01]  /*9280*/  @!P1 SYNCS.ARRIVE.TRANS64 RZ, [R5+URZ+0x34830], R9 ;  /* 0x0348300905ff99a7 */ /* 0x0005e2000800003f */
[----:B------:R-:W-:-:S13]  /*9290*/  PLOP3.LUT P1, PT, PT, PT, UP0, 0x80, 0x0 ;  /* 0x000000000000781c */ /* 0x000fda0003f2f008 */
[----:B--2---:R-:W-:Y:S05]  /*92a0*/  @P1 BRA `(.L_x_168) ;  /* 0x0000000000041947 */ /* 0x004fea0003800000 */
[----:B------:R-:W-:Y:S01]  /*92b0*/  BPT.TRAP 0x1 ;  /* 0x000000040000795c */ /* 0x000fe20000300000 */
.L_x_168:
[----:B------:R-:W-:-:S13]  /*92c0*/  ISETP.NE.AND P1, PT, R19, RZ, PT ;  /* 0x000000ff1300720c */ /* 0x000fda0003f25270 */
[----:B------:R-:W-:Y:S05]  /*92d0*/  @P1 BRA `(.L_x_169) ;  /* 0x0000000000041947 */ /* 0x000fea0003800000 */
[----:B------:R-:W-:Y:S01]  /*92e0*/  BPT.TRAP 0x1 ;  /* 0x000000040000795c */ /* 0x000fe20000300000 */
.L_x_169:
[----:B------:R-:W2:Y:S01]  /*92f0*/  S2R R10, SR_CgaCtaId ;  /* 0x00000000000a7919 */ /* 0x000ea20000008800 */
[----:B------:R-:W-:Y:S01]  /*9300*/  MOV R9, 0x400 ;  /* 0x0000040000097802 */ /* 0x000fe20000000f00 */
[----:B------:R-:W-:Y:S01]  /*9310*/  UIADD3 UR4, UP0, UR36, 0x370, URZ ;  /* 0x0000037024047890 */ /* 0x000fe2000ff1e03f */
[----:B------:R-:W-:Y:S01]  /*9320*/  R2UR UR9, R5 ;  /* 0x00000000050972ca */ /* 0x000fe200000e0000 */
[----:B------:R-:W-:Y:S01]  /*9330*/  IMAD R5, R16, 0x6000, R21 ;  /* 0x0000600010057824 */ /* 0x000fe200078e0215 */
[----:B------:R-:W-:Y:S01]  /*9340*/  R2UR UR11, R18 ;  /* 0x00000000120b72ca */ /* 0x000fe200000e0000 */
[----:B------:R-:W-:Y:S01]  /*9350*/  UMOV UR10, URZ ;  /* 0x0000003f000a7c82 */ /* 0x000fe20008000000 */
[----:B------:R-:W-:Y:S01]  /*9360*/  R2UR UR5, R20 ;  /* 0x00000000140572ca */ /* 0x000fe200000e0000 */
[----:B------:R-:W-:Y:S01]  /*9370*/  UMOV UR18, 0x30000 ;  /* 0x0003000000127882 */ /* 0x000fe20000000000 */
[----:B------:R-:W-:Y:S01]  /*9380*/  R2UR UR12, R0 ;  /* 0x00000000000c72ca */ /* 0x000fe200000e0000 */
[----:B------:R-:W-:Y:S01]  /*9390*/  UMOV UR6, 0x0 ;  /* 0x0000000000067882 */ /* 0x000fe20000000000 */
[----:B-----5:R-:W-:Y:S01]  /*93a0*/  R2UR UR13, R7 ;  /* 0x00000000070d72ca */ /* 0x020fe200000e0000 */
[----:B------:R-:W-:Y:S01]  /*93b0*/  UMOV UR7, 0x14f00000 ;  /* 0x14f0000000077882 */ /* 0x000fe20000000000 */
[----:B------:R-:W-:-:S03]  /*93c0*/  UMOV UR16, 0x40 ;  /* 0x0000004000107882 */ /* 0x000fc60000000000 */
[----:B------:R-:W-:-:S04]  /*93d0*/  UIADD3 UR9, UR9, 0x34830, URZ ;  /* 0x0003483009097890 */ /* 0x000fc8000fffe03f */
[----:B------:R-:W-:Y:S02]  /*93e0*/  ULEA UR11, UR11, UR5, 0x7 ;  /* 0x000000050b0b7291 */ /* 0x000fe4000f8e383f */
[----:B------:R-:W-:Y:S01]  /*93f0*/  UIADD3.X UR5, URZ, UR37, URZ, UP0, !UPT ;  /* 0x000000253f057290 */ /* 0x000fe200087fe43f */
[----:B--2---:R-:W-:-:S05]  /*9400*/  LEA R9, R10, R9, 0x18 ;  /* 0x000000090a097211 */ /* 0x004fca00078ec0ff */
[----:B------:R-:W-:-:S05]  /*9410*/  IMAD R5, R5, 0x2, R9 ;  /* 0x0000000205057824 */ /* 0x000fca00078e0209 */
[----:B------:R-:W-:Y:S02]  /*9420*/  R2UR UR8, R5 ;  /* 0x00000000050872ca */ /* 0x000fe400000e0000 */
[----:B------:R-:W-:-:S11]  /*9430*/  MOV R5, R7 ;  /* 0x0000000700057202 */ /* 0x000fd60000000f00 */
[----:B------:R-:W-:Y:S02]  /*9440*/  UIADD3 UR14, UR8, 0x1c400, URZ ;  /* 0x0001c400080e7890 */ /* 0x000fe4000fffe03f */
[----:B------:R-:W-:Y:S02]  /*9450*/  UIADD3 UR15, UR8, 0x20400, URZ ;  /* 0x00020400080f7890 */ /* 0x000fe4000fffe03f */
[----:B------:R-:W-:-:S03]  /*9460*/  UIADD3 UR17, UR8, 0x24400, URZ ;  /* 0x0002440008117890 */ /* 0x000fc6000fffe03f */
[----:B------:R-:W-:Y:S01]  /*9470*/  UMOV UR8, UR14 ;  /* 0x0000000e00087c82 */ /* 0x000fe20008000000 */
[----:B------:R-:W-:Y:S01]  /*9480*/  UMOV UR14, 0x80 ;  /* 0x00000080000e7882 */ /* 0x000fe20000000000 */
[----:B------:R2:W-:Y:S02]  /*9490*/  UTMALDG.4D.MULTICAST [UR8], [UR4], UR18, desc[UR6] ;  /* 0x00000608040073b4 */ /* 0x0005e40008019812 */
[----:B--2---:R-:W-:Y:S01]  /*94a0*/  UMOV UR8, UR15 ;  /* 0x0000000f00087c82 */ /* 0x004fe20008000000 */
[----:B------:R-:W-:Y:S02]  /*94b0*/  UMOV UR10, UR16 ;  /* 0x00000010000a7c82 */ /* 0x000fe40008000000 */
[----:B------:R2:W-:Y:S02]  /*94c0*/  UTMALDG.4D.MULTICAST [UR8], [UR4], UR18, desc[UR6] ;  /* 0x00000608040073b4 */ /* 0x0005e40008019812 */
[----:B--2---:R-:W-:Y:S01]  /*94d0*/  UMOV UR8, UR17 ;  /* 0x0000001100087c82 */ /* 0x004fe20008000000 */
[----:B------:R-:W-:-:S02]  /*94e0*/  UMOV UR10, UR14 ;  /* 0x0000000e000a7c82 */ /* 0x000fc40008000000 */
[----:B------:R2:W-:Y:S02]  /*94f0*/  UTMALDG.4D.MULTICAST [UR8], [UR4], UR18, desc[UR6] ;  /* 0x00000608040073b4 */ /* 0x0005e40008019812 */
[----:B--2---:R-:W-:Y:S01]  /*9500*/  NOP ;  /* 0x0000000000007918 */ /* 0x004fe20000000000 */
.L_x_165:
[----:B-1----:R-:W2:Y:S04]  /*9510*/  LDL.LU R15, [R1] ;  /* 0x00000000010f7983 */ /* 0x002ea80000300800 */
[----:B------:R-:W3:Y:S04]  /*9520*/  LDL.LU R14, [R1+0x4] ;  /* 0x00000400010e7983 */ /* 0x000ee80000300800 */
[----:B------:R-:W4:Y:S01]  /*9530*/  LDL R13, [R1+0x1c] ;  /* 0x00001c00010d7983 */ /* 0x000f220000100800 */
[----:B------:R-:W-:-:S03]  /*9540*/  MOV R10, 0x400 ;  /* 0x00000400000a7802 */ /* 0x000fc60000000f00 */
[----:B------:R-:W5:Y:S01]  /*9550*/  LDL.LU R9, [R1+0x18] ;  /* 0x0000180001097983 */ /* 0x000f620000300800 */
[----:B------:R-:W1:Y:S01]  /*9560*/  S2R R11, SR_CgaCtaId ;  /* 0x00000000000b7919 */ /* 0x000e620000008800 */
[----:B------:R-:W-:Y:S05]  /*9570*/  WARPSYNC.ALL ;  /* 0x0000000000007948 */ /* 0x000fea0003800000 */
[----:B------:R-:W-:-:S13]  /*9580*/  ELECT P1, URZ, PT ;  /* 0x00000000003f782f */ /* 0x000fda0003820000 */
[----:B------:R-:W-:Y:S01]  /*9590*/  @P1 R2UR UR11, R6 ;  /* 0x00000000060b12ca */ /* 0x000fe200000e0000 */
[----:B------:R-:W-:-:S04]  /*95a0*/  UIADD3 UR4, UP0, UR36, 0x270, URZ ;  /* 0x0000027024047890 */ /* 0x000fc8000ff1e03f */
        /* <DEDUP_REMOVED lines=21> */
[C---:B---3--:R-:W-:Y:S02]  /*9700*/  @P1 R2UR UR12, R14.reuse ;  /* 0x000000000e0c12ca */ /* 0x048fe400000e0000 */
[----:B------:R-:W-:Y:S02]  /*9710*/  @P1 R2UR UR21, R15 ;  /* 0x000000000f1512ca */ /* 0x000fe400000e0000 */
[----:B------:R-:W-:-:S09]  /*9720*/  @P1 R2UR UR20, R14 ;  /* 0x000000000e1412ca */ /* 0x000fd200000e0000 */
[----:B------:R2:W-:Y:S04]  /*9730*/  UTMALDG.4D [UR8], [UR4], desc[UR6] ;  /* 0x00000608040075b4 */ /* 0x0005e80008019000 */
[----:B------:R1:W-:Y:S01]  /*9740*/  UTMALDG.4D [UR16], [UR4], desc[UR14] ;  /* 0x00000e10040075b4 */ /* 0x0003e20008019000 */
[----:B--2---:R-:W-:Y:S02]  /*9750*/  @P1 R2UR UR13, R15 ;  /* 0x000000000f0d12ca */ /* 0x004fe400000e0000 */
[----:B------:R-:W-:Y:S02]  /*9760*/  @P1 R2UR UR12, R14 ;  /* 0x000000000e0c12ca */ /* 0x000fe400000e0000 */
[----:B------:R-:W-:Y:S01]  /*9770*/  @P1 R2UR UR11, R6 ;  /* 0x00000000060b12ca */ /* 0x000fe200000e0000 */
[----:B------:R-:W-:Y:S01]  /*9780*/  UIADD3 UR8, UR24, 0x18400, URZ ;  /* 0x0001840018087890 */ /* 0x000fe2000fffe03f */
[----:B----4-:R-:W-:Y:S01]  /*9790*/  LOP3.LUT R6, R13, 0x1, RZ, 0xc, !PT ;  /* 0x000000010d067812 */ /* 0x010fe200078e0cff */
[----:B------:R-:W-:-:S03]  /*97a0*/  UMOV UR10, 0x80 ;  /* 0x00000080000a7882 */ /* 0x000fc60000000000 */
[----:B------:R-:W-:-:S07]  /*97b0*/  SHF.L.U32 R6, R6, 0x1f, RZ ;  /* 0x0000001f06067819 */ /* 0x000fce00000006ff */
[----:B------:R1:W-:Y:S01]  /*97c0*/  UTMALDG.4D [UR8], [UR4], desc[UR22] ;  /* 0x00001608040075b4 */ /* 0x0003e20008019000 */
[----:B------:R-:W2:Y:S01]  /*97d0*/  SYNCS.PHASECHK.TRANS64.TRYWAIT P1, [R10+URZ+0x34820], R6 ;  /* 0x034820060a0075a7 */ /* 0x000ea2000802017f */
[----:B-----5:R-:W-:Y:S01]  /*97e0*/  ISETP.GE.AND P2, PT, R9, 0x81, PT ;  /* 0x000000810900780c */ /* 0x020fe20003f46270 */
[----:B-12---:R-:W-:-:S12]  /*97f0*/  @!P1 BRA `(.L_x_171) ;  /* 0x0000002000d09947 */ /* 0x006fd80003800000 */
.L_x_229:
[----:B------:R-:W-:Y:S05]  /*9800*/  BSYNC B0 ;  /* 0x0000000000007941 */ /* 0x000fea0003800000 */
.L_x_170:
[----:B------:R-:W-:Y:S05]  /*9810*/  @!P2 BRA `(.L_x_172) ;  /* 0x000000180010a947 */ /* 0x000fea0003800000 */
[----:B-1----:R-:W2:Y:S01]  /*9820*/  LDL R7, [R1+0x10] ;  /* 0x0000100001077983 */ /* 0x002ea20000100800 */
[----:B------:R-:W-:Y:S02]  /*9830*/  IMAD.MOV.U32 R6, RZ, RZ, 0x1 ;  /* 0x00000001ff067424 */ /* 0x000fe400078e00ff */
[----:B--2---:R-:W-:-:S05]  /*9840*/  IMAD.MOV R14, RZ, RZ, -R7 ;  /* 0x000000ffff0e7224 */ /* 0x004fca00078e0a07 */
[----:B------:R-:W-:-:S04]  /*9850*/  VIADDMNMX R14, R14, R6, 0xffffffff, !PT ;  /* 0xffffffff0e0e7446 */ /* 0x000fc80007800106 */
[----:B------:R-:W-:-:S04]  /*9860*/  IADD3 R6, R7, R14, RZ ;  /* 0x0000000e07067210 */ /* 0x000fc80007ffe0ff */
[----:B------:R-:W-:-:S04]  /*9870*/  LOP3.LUT R6, R6, 0x1, RZ, 0xc0, !PT ;  /* 0x0000000106067812 */ /* 0x000fc800078ec0ff */
[----:B------:R-:W-:Y:S01]  /*9880*/  ISETP.NE.U32.AND P1, PT, R6, 0x1, PT ;  /* 0x000000010600780c */ /* 0x000fe20003f25070 */
[----:B------:R-:W-:-:S12]  /*9890*/  VIADD R6, R7, 0xfffffffe ;  /* 0xfffffffe07067836 */ /* 0x000fd80000000000 */
        /* <DEDUP_REMOVED lines=11> */
[----:B------:R-:W-:Y:S01]  /*9950*/  MOV R7, R6 ;  /* 0x0000000600077202 */ /* 0x000fe20000000f00 */
[----:B------:R-:W-:Y:S01]  /*9960*/  ULDC.64 UR4, c[0x0][0x408] ;  /* 0x0001020000047ab9 */ /* 0x000fe20000000a00 */
[----:B------:R-:W-:Y:S01]  /*9970*/  ULDC.64 UR6, c[0x0][0x208] ;  /* 0x0000820000067ab9 */ /* 0x000fe20000000a00 */
[----:B-1----:R-:W-:-:S13]  /*9980*/  ISETP.NE.AND P1, PT, R15, 0x1, PT ;  /* 0x000000010f00780c */ /* 0x002fda0003f25270 */
[----:B------:R-:W1:Y:S02]  /*9990*/  @P1 LDC.64 R10, c[0x0][0x420] ;  /* 0x00010800ff0a1b82 */ /* 0x000e640000000a00 */
[----:B-1----:R-:W-:-:S05]  /*99a0*/  @P1 IMAD.HI.U32 R10, R6, R10, RZ ;  /* 0x0000000a060a1227 */ /* 0x002fca00078e00ff */
[----:B------:R-:W-:-:S04]  /*99b0*/  @P1 SHF.R.U32.HI R7, RZ, R11, R10 ;  /* 0x0000000bff071219 */ /* 0x000fc8000001160a */
[--C-:B------:R-:W-:Y:S01]  /*99c0*/  SHF.R.S32.HI R11, RZ, 0x1f, R7.reuse ;  /* 0x0000001fff0b7819 */ /* 0x100fe20000011407 */
[----:B------:R-:W-:-:S04]  /*99d0*/  IMAD.MOV R10, RZ, RZ, -R7 ;  /* 0x000000ffff0a7224 */ /* 0x000fc800078e0a07 */
[----:B------:R-:W-:Y:S02]  /*99e0*/  IMAD R6, R15, R10, R6 ;  /* 0x0000000a0f067224 */ /* 0x000fe400078e0206 */
[----:B------:R-:W-:Y:S02]  /*99f0*/  IMAD R15, R12, UR4, RZ ;  /* 0x000000040c0f7c24 */ /* 0x000fe4000f8e02ff */
[----:B------:R-:W-:Y:S02]  /*9a00*/  IMAD.MOV.U32 R10, RZ, RZ, R7 ;  /* 0x000000ffff0a7224 */ /* 0x000fe400078e0007 */
[C---:B------:R-:W-:Y:S02]  /*9a10*/  IMAD R7, R4.reuse, UR5, R15 ;  /* 0x0000000504077c24 */ /* 0x040fe4000f8e020f */
[----:B------:R-:W-:-:S04]  /*9a20*/  IMAD.WIDE.U32 R10, R4, UR4, R10 ;  /* 0x00000004040a7c25 */ /* 0x000fc8000f8e000a */
[----:B------:R-:W-:Y:S01]  /*9a30*/  IMAD.IADD R7, R7, 0x1, R11 ;  /* 0x0000000107077824 */ /* 0x000fe200078e020b */
[----:B------:R-:W-:-:S04]  /*9a40*/  LEA R2, P1, R10, R2, 0x2 ;  /* 0x000000020a027211 */ /* 0x000fc800078210ff */
[----:B------:R-:W-:-:S05]  /*9a50*/  LEA.HI.X R3, R10, R3, R7, 0x2, P1 ;  /* 0x000000030a037211 */ /* 0x000fca00008f1407 */
[----:B------:R1:W5:Y:S04]  /*9a60*/  LDG.E R7, desc[UR6][R2.64] ;  /* 0x0000000602077981 */ /* 0x000368000c1e1900 */
.L_x_176:
[----:B-1----:R-:W1:Y:S01]  /*9a70*/  S2R R3, SR_CgaCtaId ;  /* 0x0000000000037919 */ /* 0x002e620000008800 */
[----:B------:R-:W-:-:S04]  /*9a80*/  MOV R2, 0x400 ;  /* 0x0000040000027802 */ /* 0x000fc80000000f00 */
[----:B-1----:R-:W-:Y:S02]  /*9a90*/  LEA R2, R3, R2, 0x18 ;  /* 0x0000000203027211 */ /* 0x002fe400078ec0ff */
[----:B------:R-:W-:Y:S02]  /*9aa0*/  SHF.L.U32 R3, R13, 0x1f, RZ ;  /* 0x0000001f0d037819 */ /* 0x000fe400000006ff */
[----:B------:R-:W-:-:S04]  /*9ab0*/  LEA R2, R9, R2, 0x3 ;  /* 0x0000000209027211 */ /* 0x000fc800078e18ff */
[----:B------:R-:W1:Y:S02]  /*9ac0*/  SYNCS.PHASECHK.TRANS64.TRYWAIT P1, [R2+URZ+0x34840], R3 ;  /* 0x03484003020075a7 */ /* 0x000e64000802017f */
[----:B-1----:R-:W-:Y:S05]  /*9ad0*/  @!P1 BRA `(.L_x_177) ;  /* 0x0000002000389947 */ /* 0x002fea0003800000 */
.L_x_230:
[----:B------:R-:W2:Y:S01]  /*9ae0*/  S2R R10, SR_TID.X ;  /* 0x00000000000a7919 */ /* 0x000ea20000002100 */
[----:B------:R-:W-:Y:S01]  /*9af0*/  UPRMT UR4, UR38, 0x9910, URZ ;  /* 0x0000991026047896 */ /* 0x000fe2000800003f */
[----:B--2---:R-:W-:-:S13]  /*9b00*/  LOP3.LUT P1, RZ, R10, 0x7f, RZ, 0xc0, !PT ;  /* 0x0000007f0aff7812 */ /* 0x004fda000782c0ff */
[----:B-1----:R-:W-:-:S04]  /*9b10*/  @!P1 IMAD.MOV.U32 R3, RZ, RZ, 0xc000 ;  /* 0x0000c000ff039424 */ /* 0x002fc800078e00ff */
[----:B------:R1:W-:Y:S02]  /*9b20*/  @!P1 SYNCS.ARRIVE.TRANS64 RZ, [R2+URZ+0x34830], R3 ;  /* 0x0348300302ff99a7 */ /* 0x0003e4000800003f */
[----:B-1----:R-:W-:-:S05]  /*9b30*/  IMAD.U32 R3, RZ, RZ, UR4 ;  /* 0x00000004ff037e24 */ /* 0x002fca000f8e00ff */
[----:B------:R-:W-:-:S13]  /*9b40*/  ISETP.NE.AND P2, PT, R3, 0x2, PT ;  /* 0x000000020300780c */ /* 0x000fda0003f45270 */
[----:B------:R-:W-:Y:S05]  /*9b50*/  @P2 BRA `(.L_x_178) ;  /* 0x0000000000042947 */ /* 0x000fea0003800000 */
[----:B------:R-:W-:Y:S01]  /*9b60*/  BPT.TRAP 0x1 ;  /* 0x000000040000795c */ /* 0x000fe20000300000 */
.L_x_178:
[----:B------:R-:W-:-:S13]  /*9b70*/  ISETP.NE.AND P1, PT, R19, RZ, PT ;  /* 0x000000ff1300720c */ /* 0x000fda0003f25270 */
[----:B------:R-:W-:Y:S05]  /*9b80*/  @P1 BRA `(.L_x_179) ;  /* 0x0000000000041947 */ /* 0x000fea0003800000 */
[----:B------:R-:W-:Y:S01]  /*9b90*/  BPT.TRAP 0x1 ;  /* 0x000000040000795c */ /* 0x000fe20000300000 */
.L_x_179:
[----:B------:R-:W1:Y:S01]  /*9ba0*/  S2R R11, SR_CgaCtaId ;  /* 0x00000000000b7919 */ /* 0x000e620000008800 */
        /* <DEDUP_REMOVED lines=12> */
[----:B------:R-:W-:Y:S01]  /*9c70*/  UMOV UR18, 0x40 ;  /* 0x0000004000127882 */ /* 0x000fe20000000000 */
[----:B------:R-:W-:Y:S01]  /*9c80*/  UMOV UR17, 0x80 ;  /* 0x0000008000117882 */ /* 0x000fe20000000000 */
[----:B------:R-:W-:Y:S01]  /*9c90*/  SHF.L.U32 R3, R17, 0x1f, RZ ;  /* 0x0000001f11037819 */ /* 0x000fe200000006ff */
[----:B------:R-:W-:-:S04]  /*9ca0*/  UIADD3 UR9, UR9, 0x34830, URZ ;  /* 0x0003483009097890 */ /* 0x000fc8000fffe03f */
[----:B------:R-:W-:Y:S02]  /*9cb0*/  ULEA UR11, UR11, UR5, 0x7 ;  /* 0x000000050b0b7291 */ /* 0x000fe4000f8e383f */
[----:B------:R-:W-:Y:S01]  /*9cc0*/  UIADD3.X UR5, URZ, UR37, URZ, UP0, !UPT ;  /* 0x000000253f057290 */ /* 0x000fe200087fe43f */
[----:B-1----:R-:W-:-:S05]  /*9cd0*/  LEA R10, R11, R10, 0x18 ;  /* 0x0000000a0b0a7211 */ /* 0x002fca00078ec0ff */
[----:B------:R-:W-:-:S05]  /*9ce0*/  IMAD R2, R2, 0x2, R10 ;  /* 0x0000000202027824 */ /* 0x000fca00078e020a */
[----:B------:R-:W-:Y:S02]  /*9cf0*/  R2UR UR8, R2 ;  /* 0x00000000020872ca */ /* 0x000fe400000e0000 */
[----:B------:R-:W-:-:S11]  /*9d00*/  LEA R2, R16, R10, 0x3 ;  /* 0x0000000a10027211 */ /* 0x000fd600078e18ff */
[----:B------:R-:W-:Y:S02]  /*9d10*/  UIADD3 UR14, UR8, 0x1c400, URZ ;  /* 0x0001c400080e7890 */ /* 0x000fe4000fffe03f */
[----:B------:R-:W-:Y:S02]  /*9d20*/  UIADD3 UR15, UR8, 0x20400, URZ ;  /* 0x00020400080f7890 */ /* 0x000fe4000fffe03f */
[----:B------:R-:W-:-:S03]  /*9d30*/  UIADD3 UR16, UR8, 0x24400, URZ ;  /* 0x0002440008107890 */ /* 0x000fc6000fffe03f */
[----:B------:R-:W-:Y:S02]  /*9d40*/  UMOV UR8, UR14 ;  /* 0x0000000e00087c82 */ /* 0x000fe40008000000 */
[----:B------:R1:W-:Y:S02]  /*9d50*/  UTMALDG.4D.MULTICAST [UR8], [UR4], UR19, desc[UR6] ;  /* 0x00000608040073b4 */ /* 0x0003e40008019813 */
[----:B-1----:R-:W-:Y:S01]  /*9d60*/  UMOV UR8, UR15 ;  /* 0x0000000f00087c82 */ /* 0x002fe20008000000 */
[----:B------:R-:W-:Y:S02]  /*9d70*/  UMOV UR10, UR18 ;  /* 0x00000012000a7c82 */ /* 0x000fe40008000000 */
[----:B------:R1:W-:Y:S02]  /*9d80*/  UTMALDG.4D.MULTICAST [UR8], [UR4], UR19, desc[UR6] ;  /* 0x00000608040073b4 */ /* 0x0003e40008019813 */
[----:B-1----:R-:W-:Y:S01]  /*9d90*/  UMOV UR8, UR16 ;  /* 0x0000001000087c82 */ /* 0x002fe20008000000 */
[----:B------:R-:W-:-:S02]  /*9da0*/  UMOV UR10, UR17 ;  /* 0x00000011000a7c82 */ /* 0x000fc40008000000 */
[----:B------:R1:W-:Y:S01]  /*9db0*/  UTMALDG.4D.MULTICAST [UR8], [UR4], UR19, desc[UR6] ;  /* 0x00000608040073b4 */ /* 0x0003e20008019813 */
[----:B------:R-:W2:Y:S02]  /*9dc0*/  SYNCS.PHASECHK.TRANS64.TRYWAIT P1, [R2+URZ+0x34860], R3 ;  /* 0x03486003020075a7 */ /* 0x000ea4000802017f */
[----:B-12---:R-:W-:Y:S05]  /*9dd0*/  @!P1 BRA `(.L_x_180) ;  /* 0x0000001c008c9947 */ /* 0x006fea0003800000 */
.L_x_231:
[----:B------:R-:W2:Y:S02]  /*9de0*/  S2R R10, SR_TID.X ;  /* 0x00000000000a7919 */ /* 0x000ea40000002100 */
[----:B--2---:R-:W-:-:S13]  /*9df0*/  LOP3.LUT P1, RZ, R10, 0x7f, RZ, 0xc0, !PT ;  /* 0x0000007f0aff7812 */ /* 0x004fda000782c0ff */
[----:B-1----:R-:W-:-:S04]  /*9e00*/  @!P1 IMAD.MOV.U32 R3, RZ, RZ, 0x8000 ;  /* 0x00008000ff039424 */ /* 0x002fc800078e00ff */
[----:B------:R1:W-:Y:S01]  /*9e10*/  @!P1 SYNCS.ARRIVE.TRANS64 RZ, [R2+URZ+0x34850], R3 ;  /* 0x0348500302ff99a7 */ /* 0x0003e2000800003f */
[----:B------:R-:W-:Y:S05]  /*9e20*/  @P2 BRA `(.L_x_181) ;  /* 0x0000000000042947 */ /* 0x000fea0003800000 */
[----:B------:R-:W-:Y:S01]  /*9e30*/  BPT.TRAP 0x1 ;  /* 0x000000040000795c */ /* 0x000fe20000300000 */
.L_x_181:
[----:B------:R-:W-:-:S13]  /*9e40*/  ISETP.NE.AND P1, PT, R19, RZ, PT ;  /* 0x000000ff1300720c */ /* 0x000fda0003f25270 */
[----:B------:R-:W-:Y:S05]  /*9e50*/  @P1 BRA `(.L_x_182) ;  /* 0x0000000000041947 */ /* 0x000fea0003800000 */
[----:B------:R-:W-:Y:S01]  /*9e60*/  BPT.TRAP 0x1 ;  /* 0x000000040000795c */ /* 0x000fe20000300000 */
.L_x_182:
[----:B------:R-:W2:Y:S01]  /*9e70*/  S2R R11, SR_CgaCtaId ;  /* 0x00000000000b7919 */ /* 0x000ea20000008800 */
[----:B------:R-:W-:Y:S01]  /*9e80*/  MOV R10, 0x400 ;  /* 0x00000400000a7802 */ /* 0x000fe20000000f00 */
[----:B-1----:R-:W-:Y:S01]  /*9e90*/  IMAD R3, R16, 0x4000, R21 ;  /* 0x0000400010037824 */ /* 0x002fe200078e0215 */
[----:B------:R-:W-:Y:S01]  /*9ea0*/  R2UR UR11, R18 ;  /* 0x00000000120b72ca */ /* 0x000fe200000e0000 */
[----:B------:R-:W-:Y:S01]  /*9eb0*/  UIADD3 UR4, UP0, UR36, 0x470, URZ ;  /* 0x0000047024047890 */ /* 0x000fe2000ff1e03f */
[----:B------:R-:W-:Y:S01]  /*9ec0*/  R2UR UR5, R20 ;  /* 0x00000000140572ca */ /* 0x000fe200000e0000 */
[----:B------:R-:W-:Y:S01]  /*9ed0*/  UMOV UR10, URZ ;  /* 0x0000003f000a7c82 */ /* 0x000fe20008000000 */
[----:B------:R-:W-:Y:S01]  /*9ee0*/  R2UR UR9, R2 ;  /* 0x00000000020972ca */ /* 0x000fe200000e0000 */
[----:B------:R-:W-:Y:S01]  /*9ef0*/  UMOV UR16, 0x30000 ;  /* 0x0003000000107882 */ /* 0x000fe20000000000 */
[----:B------:R-:W-:Y:S01]  /*9f00*/  R2UR UR13, R5 ;  /* 0x00000000050d72ca */ /* 0x000fe200000e0000 */
[----:B------:R-:W-:Y:S01]  /*9f10*/  UMOV UR7, 0x14f00000 ;  /* 0x14f0000000077882 */ /* 0x000fe20000000000 */
[----:B------:R-:W-:Y:S01]  /*9f20*/  R2UR UR12, R0 ;  /* 0x00000000000c72ca */ /* 0x000fe200000e0000 */
[----:B------:R-:W-:Y:S01]  /*9f30*/  UMOV UR15, 0x40 ;  /* 0x00000040000f7882 */ /* 0x000fe20000000000 */
[----:B------:R-:W-:Y:S01]  /*9f40*/  MOV R5, R7 ;  /* 0x0000000700057202 */ /* 0x000fe20000000f00 */
[----:B------:R-:W-:-:S04]  /*9f50*/  IMAD.MOV.U32 R18, RZ, RZ, R6 ;  /* 0x000000ffff127224 */ /* 0x000fc800078e0006 */
[----:B------:R-:W-:Y:S02]  /*9f60*/  ULEA UR11, UR11, UR5, 0x7 ;  /* 0x000000050b0b7291 */ /* 0x000fe4000f8e383f */
[----:B------:R-:W-:Y:S02]  /*9f70*/  UIADD3 UR9, UR9, 0x34850, URZ ;  /* 0x0003485009097890 */ /* 0x000fe4000fffe03f */
[----:B------:R-:W-:Y:S01]  /*9f80*/  UIADD3.X UR5, URZ, UR37, URZ, UP0, !UPT ;  /* 0x000000253f057290 */ /* 0x000fe200087fe43f */
[----:B--2---:R-:W-:-:S05]  /*9f90*/  LEA R10, R11, R10, 0x18 ;  /* 0x0000000a0b0a7211 */ /* 0x004fca00078ec0ff */
[----:B------:R-:W-:-:S05]  /*9fa0*/  IMAD R3, R3, 0x2, R10 ;  /* 0x0000000203037824 */ /* 0x000fca00078e020a */
[----:B------:R-:W-:-:S13]  /*9fb0*/  R2UR UR6, R3 ;  /* 0x00000000030672ca */ /* 0x000fda00000e0000 */
[----:B------:R-:W-:Y:S02]  /*9fc0*/  UIADD3 UR8, UR6, 0x400, URZ ;  /* 0x0000040006087890 */ /* 0x000fe4000fffe03f */
[----:B------:R-:W-:-:S03]  /*9fd0*/  UIADD3 UR14, UR6, 0x4400, URZ ;  /* 0x00004400060e7890 */ /* 0x000fc6000fffe03f */
[----:B------:R-:W-:-:S04]  /*9fe0*/  UMOV UR6, 0x0 ;  /* 0x0000000000067882 */ /* 0x000fc80000000000 */
[----:B------:R1:W-:Y:S02]  /*9ff0*/  UTMALDG.4D.MULTICAST [UR8], [UR4], UR16, desc[UR6] ;  /* 0x00000608040073b4 */ /* 0x0003e40008019810 */
[----:B-1----:R-:W-:Y:S01]  /*a000*/  UMOV UR8, UR14 ;  /* 0x0000000e00087c82 */ /* 0x002fe20008000000 */
[----:B------:R-:W-:Y:S02]  /*a010*/  UMOV UR10, UR15 ;  /* 0x0000000f000a7c82 */ /* 0x000fe40008000000 */
[----:B------:R1:W-:Y:S02]  /*a020*/  UTMALDG.4D.MULTICAST [UR8], [UR4], UR16, desc[UR6] ;  /* 0x00000608040073b4 */ /* 0x0003e40008019810 */
[----:B-1----:R-:W-:Y:S01]  /*a030*/  NOP ;  /* 0x0000000000007918 */ /* 0x002fe20000000000 */
.L_x_175:
[----:B------:R-:W-:Y:S05]  /*a040*/  BSYNC B0 ;  /* 0x0000000000007941 */ /* 0x000fea0003800000 */
.L_x_174:
[----:B------:R-:W2:Y:S01]  /*a050*/  LDL.LU R2, [R1+0x10] ;  /* 0x0000100001027983 */ /* 0x000ea20000300800 */
[----:B------:R-:W-:Y:S01]  /*a060*/  IMAD.MOV.U32 R16, RZ, RZ, R9 ;  /* 0x000000ffff107224 */ /* 0x000fe200078e0009 */
[----:B------:R-:W-:Y:S01]  /*a070*/  MOV R17, R13 ;  /* 0x0000000d00117202 */ /* 0x000fe20000000f00 */
[----:B--2---:R-:W-:-:S07]  /*a080*/  VIADD R6, R2, 0xfffffffd ;  /* 0xfffffffd02067836 */ /* 0x004fce0000000000 */
.L_x_173:
[----:B------:R-:W-:Y:S01]  /*a090*/  IMAD.MOV R3, RZ, RZ, -R14 ;  /* 0x000000ffff037224 */ /* 0x000fe200078e0a0e */
[----:B------:R-:W-:Y:S04]  /*a0a0*/  BSSY B0, `(.L_x_172) ;  /* 0x00000fb000007945 */ /* 0x000fe80003800000 */
[----:B------:R-:W-:-:S13]  /*a0b0*/  ISETP.NE.AND P1, PT, R8, R3, PT ;  /* 0x000000030800720c */ /* 0x000fda0003f25270 */
[----:B------:R-:W-:Y:S05]  /*a0c0*/  @!P1 BRA `(.L_x_183) ;  /* 0x0000000c00e09947 */ /* 0x000fea0003800000 */
[----:B------:R-:W-:-:S07]  /*a0d0*/  IMAD.MOV.U32 R8, RZ, RZ, R5 ;  /* 0x000000ffff087224 */ /* 0x000fce00078e0005 */
.L_x_202:
[----:B------:R-:W-:Y:S01]  /*a0e0*/  VIADD R7, R16, 0x1 ;  /* 0x0000000110077836 */ /* 0x000fe20000000000 */
[----:B------:R-:W-:Y:S04]  /*a0f0*/  BSSY B1, `(.L_x_184) ;  /* 0x0000078000017945 */ /* 0x000fe80003800000 */
[----:B------:R-:W-:-:S04]  /*a100*/  ISETP.NE.AND P1, PT, R7, 0x2, PT ;  /* 0x000000020700780c */ /* 0x000fc80003f25270 */
[----:B-1----:R-:W-:Y:S02]  /*a110*/  SEL R10, RZ, 0x1, P1 ;  /* 0x00000001ff0a7807 */ /* 0x002fe40000800000 */
[----:B------:R-:W-:Y:S02]  /*a120*/  SEL R7, R7, RZ, P1 ;  /* 0x000000ff07077207 */ /* 0x000fe40000800000 */
[----:B------:R-:W-:Y:S01]  /*a130*/  LOP3.LUT R10, R17, R10, RZ, 0x3c, !PT ;  /* 0x0000000a110a7212 */ /* 0x000fe200078e3cff */
[----:B------:R-:W-:Y:S06]  /*a140*/  @!P6 BRA `(.L_x_185) ;  /* 0x0000000400c8e947 */ /* 0x000fec0003800000 */
[----:B------:R-:W-:Y:S01]  /*a150*/  MOV R11, R6 ;  /* 0x00000006000b7202 */ /* 0x000fe20000000f00 */
        /* <DEDUP_REMOVED lines=10> */
[----:B------:R-:W-:Y:S02]  /*a200*/  @P1 SHF.R.U32.HI R2, RZ, R3, R8 ;  /* 0x00000003ff021219 */ /* 0x000fe40000011608 */
[----:B------:R-:W1:Y:S03]  /*a210*/  LDC.64 R8, c[0x0][0x3f8] ;  /* 0x0000fe00ff087b82 */ /* 0x000e660000000a00 */
[----:B------:R-:W-:-:S04]  /*a220*/  IMAD.MOV R3, RZ, RZ, -R2 ;  /* 0x000000ffff037224 */ /* 0x000fc800078e0a02 */
[----:B------:R-:W-:Y:S01]  /*a230*/  IMAD R11, R11, R3, R6 ;  /* 0x000000030b0b7224 */ /* 0x000fe200078e0206 */
[----:B------:R-:W-:-:S03]  /*a240*/  SHF.R.S32.HI R3, RZ, 0x1f, R2 ;  /* 0x0000001fff037819 */ /* 0x000fc60000011402 */
[----:B------:R-:W-:-:S04]  /*a250*/  IMAD.WIDE.U32 R2, R4, UR4, R2 ;  /* 0x0000000404027c25 */ /* 0x000fc8000f8e0002 */
[----:B------:R-:W-:Y:S01]  /*a260*/  IMAD.IADD R13, R13, 0x1, R3 ;  /* 0x000000010d0d7824 */ /* 0x000fe200078e0203 */
[----:B-1----:R-:W-:-:S04]  /*a270*/  LEA R8, P1, R2, R8, 0x2 ;  /* 0x0000000802087211 */ /* 0x002fc800078210ff */
[----:B------:R-:W-:-:S05]  /*a280*/  LEA.HI.X R9, R2, R9, R13, 0x2, P1 ;  /* 0x0000000902097211 */ /* 0x000fca00008f140d */
[----:B------:R1:W5:Y:S04]  /*a290*/  LDG.E R8, desc[UR6][R8.64] ;  /* 0x0000000608087981 */ /* 0x000368000c1e1900 */
.L_x_186:
[----:B------:R-:W2:Y:S01]  /*a2a0*/  S2R R3, SR_CgaCtaId ;  /* 0x0000000000037919 */ /* 0x000ea20000008800 */
[----:B------:R-:W-:-:S04]  /*a2b0*/  MOV R2, 0x400 ;  /* 0x0000040000027802 */ /* 0x000fc80000000f00 */
[----:B--2---:R-:W-:Y:S02]  /*a2c0*/  LEA R2, R3, R2, 0x18 ;  /* 0x0000000203027211 */ /* 0x004fe400078ec0ff */
[----:B------:R-:W-:Y:S02]  /*a2d0*/  SHF.L.U32 R3, R10, 0x1f, RZ ;  /* 0x0000001f0a037819 */ /* 0x000fe400000006ff */
[----:B------:R-:W-:-:S04]  /*a2e0*/  LEA R2, R7, R2, 0x3 ;  /* 0x0000000207027211 */ /* 0x000fc800078e18ff */
[----:B------:R-:W2:Y:S02]  /*a2f0*/  SYNCS.PHASECHK.TRANS64.TRYWAIT P1, [R2+URZ+0x34840], R3 ;  /* 0x03484003020075a7 */ /* 0x000ea4000802017f */
[----:B--2---:R-:W-:Y:S05]  /*a300*/  @!P1 BRA `(.L_x_187) ;  /* 0x0000001800549947 */ /* 0x004fea0003800000 */
.L_x_232:
[----:B-1----:R-:W1:Y:S01]  /*a310*/  S2R R9, SR_TID.X ;  /* 0x0000000000097919 */ /* 0x002e620000002100 */
[----:B------:R-:W-:Y:S01]  /*a320*/  UPRMT UR4, UR38, 0x9910, URZ ;  /* 0x0000991026047896 */ /* 0x000fe2000800003f */
[----:B-1----:R-:W-:-:S13]  /*a330*/  LOP3.LUT P1, RZ, R9, 0x7f, RZ, 0xc0, !PT ;  /* 0x0000007f09ff7812 */ /* 0x002fda000782c0ff */
[----:B--2---:R-:W-:-:S04]  /*a340*/  @!P1 IMAD.MOV.U32 R3, RZ, RZ, 0xc000 ;  /* 0x0000c000ff039424 */ /* 0x004fc800078e00ff */
[----:B------:R1:W-:Y:S02]  /*a350*/  @!P1 SYNCS.ARRIVE.TRANS64 RZ, [R2+URZ+0x34830], R3 ;  /* 0x0348300302ff99a7 */ /* 0x0003e4000800003f */
[----:B-1----:R-:W-:-:S05]  /*a360*/  IMAD.U32 R3, RZ, RZ, UR4 ;  /* 0x00000004ff037e24 */ /* 0x002fca000f8e00ff */
[----:B------:R-:W-:-:S13]  /*a370*/  ISETP.NE.AND P2, PT, R3, 0x2, PT ;  /* 0x000000020300780c */ /* 0x000fda0003f45270 */
[----:B------:R-:W-:Y:S05]  /*a380*/  @P2 BRA `(.L_x_188) ;  /* 0x0000000000042947 */ /* 0x000fea0003800000 */
[----:B------:R-:W-:Y:S01]  /*a390*/  BPT.TRAP 0x1 ;  /* 0x000000040000795c */ /* 0x000fe20000300000 */
.L_x_188:
[----:B------:R-:W-:-:S13]  /*a3a0*/  ISETP.NE.AND P1, PT, R19, RZ, PT ;  /* 0x000000ff1300720c */ /* 0x000fda0003f25270 */
[----:B------:R-:W-:Y:S05]  /*a3b0*/  @P1 BRA `(.L_x_189) ;  /* 0x0000000000041947 */ /* 0x000fea0003800000 */
[----:B------:R-:W-:Y:S01]  /*a3c0*/  BPT.TRAP 0x1 ;  /* 0x000000040000795c */ /* 0x000fe20000300000 */
.L_x_189:
        /* <DEDUP_REMOVED lines=36> */
.L_x_233:
[----:B------:R-:W2:Y:S02]  /*a610*/  S2R R3, SR_TID.X ;  /* 0x0000000000037919 */ /* 0x000ea40000002100 */
[----:B--2---:R-:W-:-:S13]  /*a620*/  LOP3.LUT P1, RZ, R3, 0x7f, RZ, 0xc0, !PT ;  /* 0x0000007f03ff7812 */ /* 0x004fda000782c0ff */
[----:B------:R-:W-:-:S04]  /*a630*/  @!P1 IMAD.MOV.U32 R3, RZ, RZ, 0x8000 ;  /* 0x00008000ff039424 */ /* 0x000fc800078e00ff */
[----:B------:R2:W-:Y:S01]  /*a640*/  @!P1 SYNCS.ARRIVE.TRANS64 RZ, [R2+URZ+0x34850], R3 ;  /* 0x0348500302ff99a7 */ /* 0x0005e2000800003f */
[----:B------:R-:W-:Y:S05]  /*a650*/  @P2 BRA `(.L_x_191) ;  /* 0x0000000000042947 */ /* 0x000fea0003800000 */
[----:B------:R-:W-:Y:S01]  /*a660*/  BPT.TRAP 0x1 ;  /* 0x000000040000795c */ /* 0x000fe20000300000 */
.L_x_191:
[----:B------:R-:W-:-:S13]  /*a670*/  ISETP.NE.AND P1, PT, R19, RZ, PT ;  /* 0x000000ff1300720c */ /* 0x000fda0003f25270 */
[----:B------:R-:W-:Y:S05]  /*a680*/  @P1 BRA `(.L_x_192) ;  /* 0x0000000000041947 */ /* 0x000fea0003800000 */
[----:B------:R-:W-:Y:S01]  /*a690*/  BPT.TRAP 0x1 ;  /* 0x000000040000795c */ /* 0x000fe20000300000 */
.L_x_192:
[----:B------:R-:W3:Y:S01]  /*a6a0*/  S2R R9, SR_CgaCtaId ;  /* 0x0000000000097919 */ /* 0x000ee20000008800 */
[----:B--2---:R-:W-:Y:S01]  /*a6b0*/  MOV R3, 0x400 ;  /* 0x0000040000037802 */ /* 0x004fe20000000f00 */
[----:B------:R-:W-:Y:S01]  /*a6c0*/  IMAD R16, R16, 0x4000, R21 ;  /* 0x0000400010107824 */ /* 0x000fe200078e0215 */
        /* <DEDUP_REMOVED lines=15> */
[----:B---3--:R-:W-:-:S05]  /*a7c0*/  LEA R3, R9, R3, 0x18 ;  /* 0x0000000309037211 */ /* 0x008fca00078ec0ff */
[----:B------:R-:W-:-:S05]  /*a7d0*/  IMAD R16, R16, 0x2, R3 ;  /* 0x0000000210107824 */ /* 0x000fca00078e0203 */
[----:B------:R-:W-:-:S13]  /*a7e0*/  R2UR UR6, R16 ;  /* 0x00000000100672ca */ /* 0x000fda00000e0000 */
[----:B------:R-:W-:Y:S02]  /*a7f0*/  UIADD3 UR8, UR6, 0x400, URZ ;  /* 0x0000040006087890 */ /* 0x000fe4000fffe03f */
[----:B------:R-:W-:-:S03]  /*a800*/  UIADD3 UR14, UR6, 0x4400, URZ ;  /* 0x00004400060e7890 */ /* 0x000fc6000fffe03f */
[----:B------:R-:W-:-:S04]  /*a810*/  UMOV UR6, 0x0 ;  /* 0x0000000000067882 */ /* 0x000fc80000000000 */
[----:B------:R2:W-:Y:S02]  /*a820*/  UTMALDG.4D.MULTICAST [UR8], [UR4], UR16, desc[UR6] ;  /* 0x00000608040073b4 */ /* 0x0005e40008019810 */
[----:B--2---:R-:W-:Y:S01]  /*a830*/  UMOV UR8, UR14 ;  /* 0x0000000e00087c82 */ /* 0x004fe20008000000 */
[----:B------:R-:W-:Y:S02]  /*a840*/  UMOV UR10, UR15 ;  /* 0x0000000f000a7c82 */ /* 0x000fe40008000000 */
[----:B------:R2:W-:Y:S02]  /*a850*/  UTMALDG.4D.MULTICAST [UR8], [UR4], UR16, desc[UR6] ;  /* 0x00000608040073b4 */ /* 0x0005e40008019810 */
[----:B--2---:R-:W-:Y:S01]  /*a860*/  NOP ;  /* 0x0000000000007918 */ /* 0x004fe20000000000 */
.L_x_185:
[----:B------:R-:W-:Y:S05]  /*a870*/  BSYNC B1 ;  /* 0x0000000000017941 */ /* 0x000fea0003800000 */
.L_x_184:
        /* <DEDUP_REMOVED lines=28> */
.L_x_195:
[----:B------:R-:W2:Y:S01]  /*aa40*/  S2R R3, SR_CgaCtaId ;  /* 0x0000000000037919 */ /* 0x000ea20000008800 */
[----:B------:R-:W-:-:S04]  /*aa50*/  MOV R2, 0x400 ;  /* 0x0000040000027802 */ /* 0x000fc80000000f00 */
[----:B--2---:R-:W-:Y:S02]  /*aa60*/  LEA R2, R3, R2, 0x18 ;  /* 0x0000000203027211 */ /* 0x004fe400078ec0ff */
[----:B------:R-:W-:-:S03]  /*aa70*/  SHF.L.U32 R3, R17, 0x1f, RZ ;  /* 0x0000001f11037819 */ /* 0x000fc600000006ff */
[----:B------:R-:W-:-:S04]  /*aa80*/  IMAD R2, R16, 0x8, R2 ;  /* 0x0000000810027824 */ /* 0x000fc800078e0202 */
[----:B------:R-:W2:Y:S02]  /*aa90*/  SYNCS.PHASECHK.TRANS64.TRYWAIT P1, [R2+URZ+0x34840], R3 ;  /* 0x03484003020075a7 */ /* 0x000ea4000802017f */
[----:B--2---:R-:W-:Y:S05]  /*aaa0*/  @!P1 BRA `(.L_x_196) ;  /* 0x0000001000949947 */ /* 0x004fea0003800000 */
.L_x_234:
[----:B-1----:R-:W1:Y:S01]  /*aab0*/  S2R R9, SR_TID.X ;  /* 0x0000000000097919 */ /* 0x002e620000002100 */
[----:B------:R-:W-:Y:S01]  /*aac0*/  UPRMT UR4, UR38, 0x9910, URZ ;  /* 0x0000991026047896 */ /* 0x000fe2000800003f */
[----:B-1----:R-:W-:-:S13]  /*aad0*/  LOP3.LUT P1, RZ, R9, 0x7f, RZ, 0xc0, !PT ;  /* 0x0000007f09ff7812 */ /* 0x002fda000782c0ff */
[----:B--2---:R-:W-:-:S04]  /*aae0*/  @!P1 MOV R3, 0xc000 ;  /* 0x0000c00000039802 */ /* 0x004fc80000000f00 */
[----:B------:R1:W-:Y:S02]  /*aaf0*/  @!P1 SYNCS.ARRIVE.TRANS64 RZ, [R2+URZ+0x34830], R3 ;  /* 0x0348300302ff99a7 */ /* 0x0003e4000800003f */
[----:B-1----:R-:W-:-:S05]  /*ab00*/  IMAD.U32 R3, RZ, RZ, UR4 ;  /* 0x00000004ff037e24 */ /* 0x002fca000f8e00ff */
[----:B------:R-:W-:-:S13]  /*ab10*/  ISETP.NE.AND P2, PT, R3, 0x2, PT ;  /* 0x000000020300780c */ /* 0x000fda0003f45270 */
[----:B------:R-:W-:Y:S05]  /*ab20*/  @P2 BRA `(.L_x_197) ;  /* 0x0000000000042947 */ /* 0x000fea0003800000 */
[----:B------:R-:W-:Y:S01]  /*ab30*/  BPT.TRAP 0x1 ;  /* 0x000000040000795c */ /* 0x000fe20000300000 */
.L_x_197:
[----:B------:R-:W-:-:S13]  /*ab40*/  ISETP.NE.AND P1, PT, R19, RZ, PT ;  /* 0x000000ff1300720c */ /* 0x000fda0003f25270 */
[----:B------:R-:W-:Y:S05]  /*ab50*/  @P1 BRA `(.L_x_198) ;  /* 0x0000000000041947 */ /* 0x000fea0003800000 */
[----:B------:R-:W-:Y:S01]  /*ab60*/  BPT.TRAP 0x1 ;  /* 0x000000040000795c */ /* 0x000fe20000300000 */
.L_x_198:
        /* <DEDUP_REMOVED lines=21> */
[----:B------:R-:W-:Y:S01]  /*acc0*/  R2UR UR8, R2 ;  /* 0x00000000020872ca */ /* 0x000fe200000e0000 */
[----:B------:R-:W-:-:S12]  /*acd0*/  IMAD R2, R7, 0x8, R3 ;  /* 0x0000000807027824 */ /* 0x000fd800078e0203 */
        /* <DEDUP_REMOVED lines=13> */
.L_x_235:
[----:B------:R-:W2:Y:S02]  /*adb0*/  S2R R3, SR_TID.X ;  /* 0x0000000000037919 */ /* 0x000ea40000002100 */
[----:B--2---:R-:W-:-:S13]  /*adc0*/  LOP3.LUT P1, RZ, R3, 0x7f, RZ, 0xc0, !PT ;  /* 0x0000007f03ff7812 */ /* 0x004fda000782c0ff */
[----:B------:R-:W-:-:S04]  /*add0*/  @!P1 MOV R3, 0x8000 ;  /* 0x0000800000039802 */ /* 0x000fc80000000f00 */
[----:B------:R2:W-:Y:S01]  /*ade0*/  @!P1 SYNCS.ARRIVE.TRANS64 RZ, [R2+URZ+0x34850], R3 ;  /* 0x0348500302ff99a7 */ /* 0x0005e2000800003f */
[----:B------:R-:W-:Y:S05]  /*adf0*/  @P2 BRA `(.L_x_200) ;  /* 0x0000000000042947 */ /* 0x000fea0003800000 */
[----:B------:R-:W-:Y:S01]  /*ae00*/  BPT.TRAP 0x1 ;  /* 0x000000040000795c */ /* 0x000fe20000300000 */
.L_x_200:
[----:B------:R-:W-:-:S13]  /*ae10*/  ISETP.NE.AND P1, PT, R19, RZ, PT ;  /* 0x000000ff1300720c */ /* 0x000fda0003f25270 */
[----:B------:R-:W-:Y:S05]  /*ae20*/  @P1 BRA `(.L_x_201) ;  /* 0x0000000000041947 */ /* 0x000fea0003800000 */
[----:B------:R-:W-:Y:S01]  /*ae30*/  BPT.TRAP 0x1 ;  /* 0x000000040000795c */ /* 0x000fe20000300000 */
.L_x_201:
        /* <DEDUP_REMOVED lines=13> */
[----:B------:R-:W-:Y:S01]  /*af10*/  IMAD.MOV.U32 R18, RZ, RZ, R11 ;  /* 0x000000ffff127224 */ /* 0x000fe200078e000b */
[----:B------:R-:W-:-:S04]  /*af20*/  MOV R5, R8 ;  /* 0x0000000800057202 */ /* 0x000fc80000000f00 */
        /* <DEDUP_REMOVED lines=14> */
.L_x_194:
[----:B------:R-:W-:Y:S05]  /*b010*/  BSYNC B1 ;  /* 0x0000000000017941 */ /* 0x000fea0003800000 */
.L_x_193:
[C---:B------:R-:W-:Y:S01]  /*b020*/  ISETP.GT.AND P1, PT, R6.reuse, 0x1, PT ;  /* 0x000000010600780c */ /* 0x040fe20003f24270 */
[----:B------:R-:W-:-:S12]  /*b030*/  VIADD R6, R6, 0xfffffffe ;  /* 0xfffffffe06067836 */ /* 0x000fd80000000000 */
[----:B------:R-:W-:Y:S05]  /*b040*/  @P1 BRA `(.L_x_202) ;  /* 0xfffffff000241947 */ /* 0x000fea000383ffff */
.L_x_183:
[----:B------:R-:W-:Y:S05]  /*b050*/  BSYNC B0 ;  /* 0x0000000000007941 */ /* 0x000fea0003800000 */
.L_x_172:
[----:B------:R-:W-:Y:S04]  /*b060*/  BSSY B0, `(.L_x_203) ;  /* 0x0000030000007945 */ /* 0x000fe80003800000 */
[----:B------:R-:W-:Y:S05]  /*b070*/  @!P6 BRA `(.L_x_204) ;  /* 0x0000000000b8e947 */ /* 0x000fea0003800000 */
[----:B------:R-:W2:Y:S01]  /*b080*/  S2R R3, SR_CgaCtaId ;  /* 0x0000000000037919 */ /* 0x000ea20000008800 */
[----:B-1----:R-:W-:-:S04]  /*b090*/  MOV R2, 0x400 ;  /* 0x0000040000027802 */ /* 0x002fc80000000f00 */
[----:B--2---:R-:W-:-:S05]  /*b0a0*/  LEA R2, R3, R2, 0x18 ;  /* 0x0000000203027211 */ /* 0x004fca00078ec0ff */
[----:B------:R-:W-:Y:S01]  /*b0b0*/  IMAD R3, R16, 0x8, R2 ;  /* 0x0000000810037824 */ /* 0x000fe200078e0202 */
[----:B------:R-:W-:-:S04]  /*b0c0*/  SHF.L.U32 R2, R17, 0x1f, RZ ;  /* 0x0000001f11027819 */ /* 0x000fc800000006ff */
[----:B------:R-:W1:Y:S02]  /*b0d0*/  SYNCS.PHASECHK.TRANS64.TRYWAIT P0, [R3+URZ+0x34860], R2 ;  /* 0x03486002030075a7 */ /* 0x000e64000800017f */
[----:B-1----:R-:W-:Y:S05]  /*b0e0*/  @!P0 BRA `(.L_x_205) ;  /* 0x0000000c002c8947 */ /* 0x002fea0003800000 */
.L_x_236:
[----:B------:R-:W2:Y:S01]  /*b0f0*/  S2R R4, SR_TID.X ;  /* 0x0000000000047919 */ /* 0x000ea20000002100 */
[----:B------:R-:W-:-:S04]  /*b100*/  UPRMT UR4, UR38, 0x9910, URZ ;  /* 0x0000991026047896 */ /* 0x000fc8000800003f */
[----:B------:R-:W-:Y:S01]  /*b110*/  UISETP.NE.AND UP0, UPT, UR4, 0x2, UPT ;  /* 0x000000020400788c */ /* 0x000fe2000bf05270 */
[----:B--2---:R-:W-:-:S13]  /*b120*/  LOP3.LUT P0, RZ, R4, 0x7f, RZ, 0xc0, !PT ;  /* 0x0000007f04ff7812 */ /* 0x004fda000780c0ff */
[----:B-1----:R-:W-:-:S04]  /*b130*/  @!P0 IMAD.MOV.U32 R2, RZ, RZ, 0x8000 ;  /* 0x00008000ff028424 */ /* 0x002fc800078e00ff */
[----:B------:R1:W-:Y:S01]  /*b140*/  @!P0 SYNCS.ARRIVE.TRANS64 RZ, [R3+URZ+0x34850], R2 ;  /* 0x0348500203ff89a7 */ /* 0x0003e2000800003f */
[----:B------:R-:W-:-:S13]  /*b150*/  PLOP3.LUT P0, PT, PT, PT, UP0, 0x80, 0x0 ;  /* 0x000000000000781c */ /* 0x000fda0003f0f008 */
[----:B-1----:R-:W-:Y:S05]  /*b160*/  @P0 BRA `(.L_x_206) ;  /* 0x0000000000040947 */ /* 0x002fea0003800000 */
[----:B------:R-:W-:Y:S01]  /*b170*/  BPT.TRAP 0x1 ;  /* 0x000000040000795c */ /* 0x000fe20000300000 */
.L_x_206:
[----:B------:R-:W-:-:S13]  /*b180*/  ISETP.NE.AND P0, PT, R19, RZ, PT ;  /* 0x000000ff1300720c */ /* 0x000fda0003f05270 */
[----:B------:R-:W-:Y:S05]  /*b190*/  @P0 BRA `(.L_x_207) ;  /* 0x0000000000040947 */ /* 0x000fea0003800000 */
[----:B------:R-:W-:Y:S01]  /*b1a0*/  BPT.TRAP 0x1 ;  /* 0x000000040000795c */ /* 0x000fe20000300000 */
.L_x_207:
[----:B------:R-:W1:Y:S01]  /*b1b0*/  S2R R4, SR_CgaCtaId ;  /* 0x0000000000047919 */ /* 0x000e620000008800 */
[----:B------:R-:W-:Y:S01]  /*b1c0*/  MOV R2, 0x400 ;  /* 0x0000040000027802 */ /* 0x000fe20000000f00 */
[----:B------:R-:W-:Y:S01]  /*b1d0*/  UIADD3 UR4, UP0, UR36, 0x470, URZ ;  /* 0x0000047024047890 */ /* 0x000fe2000ff1e03f */
[----:B------:R-:W-:Y:S01]  /*b1e0*/  LEA R21, R16, R21, 0xe ;  /* 0x0000001510157211 */ /* 0x000fe200078e70ff */
[----:B------:R-:W-:Y:S01]  /*b1f0*/  UMOV UR10, URZ ;  /* 0x0000003f000a7c82 */ /* 0x000fe20008000000 */
[----:B------:R-:W-:Y:S01]  /*b200*/  R2UR UR5, R20 ;  /* 0x00000000140572ca */ /* 0x000fe200000e0000 */
[----:B------:R-:W-:Y:S01]  /*b210*/  UMOV UR16, 0x30000 ;  /* 0x0003000000107882 */ /* 0x000fe20000000000 */
[----:B------:R-:W-:Y:S01]  /*b220*/  R2UR UR11, R18 ;  /* 0x00000000120b72ca */ /* 0x000fe200000e0000 */
[----:B------:R-:W-:Y:S01]  /*b230*/  UMOV UR7, 0x14f00000 ;  /* 0x14f0000000077882 */ /* 0x000fe20000000000 */
[----:B------:R-:W-:Y:S01]  /*b240*/  R2UR UR9, R3 ;  /* 0x00000000030972ca */ /* 0x000fe200000e0000 */
[----:B------:R-:W-:Y:S01]  /*b250*/  UMOV UR15, 0x40 ;  /* 0x00000040000f7882 */ /* 0x000fe20000000000 */
[----:B------:R-:W-:-:S02]  /*b260*/  R2UR UR12, R0 ;  /* 0x00000000000c72ca */ /* 0x000fc400000e0000 */
[----:B------:R-:W-:-:S07]  /*b270*/  R2UR UR13, R5 ;  /* 0x00000000050d72ca */ /* 0x000fce00000e0000 */
[----:B------:R-:W-:Y:S02]  /*b280*/  ULEA UR11, UR11, UR5, 0x7 ;  /* 0x000000050b0b7291 */ /* 0x000fe4000f8e383f */
[----:B------:R-:W-:Y:S02]  /*b290*/  UIADD3 UR9, UR9, 0x34850, URZ ;  /* 0x0003485009097890 */ /* 0x000fe4000fffe03f */
[----:B------:R-:W-:Y:S01]  /*b2a0*/  UIADD3.X UR5, URZ, UR37, URZ, UP0, !UPT ;  /* 0x000000253f057290 */ /* 0x000fe200087fe43f */
[----:B-1----:R-:W-:-:S05]  /*b2b0*/  LEA R2, R4, R2, 0x18 ;  /* 0x0000000204027211 */ /* 0x002fca00078ec0ff */
        /* <DEDUP_REMOVED lines=9> */
[----:B--2---:R-:W-:Y:S01]  /*b350*/  NOP ;  /* 0x0000000000007918 */ /* 0x004fe20000000000 */
.L_x_204:
[----:B------:R-:W-:Y:S05]  /*b360*/  BSYNC B0 ;  /* 0x0000000000007941 */ /* 0x000fea0003800000 */
.L_x_203:
[----:B------:R-:W2:Y:S01]  /*b370*/  LDL.LU R0, [R1+0x14] ;  /* 0x0000140001007983 */ /* 0x000ea20000300800 */
[----:B------:R-:W-:-:S03]  /*b380*/  ULDC UR4, c[0x0][0xda4] ;  /* 0x0003690000047ab9 */ /* 0x000fc60000000800 */
[----:B-1----:R-:W3:Y:S01]  /*b390*/  LDL.LU R2, [R1+0x1c] ;  /* 0x00001c0001027983 */ /* 0x002ee20000300800 */
        /* <DEDUP_REMOVED lines=8> */
[----:B-1----:R-:W-:-:S04]  /*b420*/  SEL R0, RZ, 0x1, P0 ;  /* 0x00000001ff007807 */ /* 0x002fc80000000000 */
[----:B------:R-:W-:-:S05]  /*b430*/  LOP3.LUT R17, R17, R0, RZ, 0x3c, !PT ;  /* 0x0000000011117212 */ /* 0x000fca00078e3cff */
[----:B--2---:R-:W-:Y:S05]  /*b440*/  @!P1 BRA `(.L_x_208) ;  /* 0xffffffd0003c9947 */ /* 0x004fea000383ffff */
[----:B------:R-:W-:-:S07]  /*b450*/  LOP3.LUT R2, R2, 0x1, RZ, 0xc, !PT ;  /* 0x0000000102027812 */ /* 0x000fce00078e0cff */
.L_x_156:
[----:B------:R-:W1:Y:S01]  /*b460*/  S2R R3, SR_CgaCtaId ;  /* 0x0000000000037919 */ /* 0x000e620000008800 */
[----:B------:R-:W-:Y:S01]  /*b470*/  MOV R0, 0x400 ;  /* 0x0000040000007802 */ /* 0x000fe20000000f00 */
[----:B------:R-:W-:Y:S03]  /*b480*/  BSSY B0, `(.L_x_209) ;  /* 0x0000005000007945 */ /* 0x000fe60003800000 */
[----:B-1----:R-:W-:Y:S02]  /*b490*/  LEA R0, R3, R0, 0x18 ;  /* 0x0000000003007211 */ /* 0x002fe400078ec0ff */
[----:B------:R-:W-:-:S04]  /*b4a0*/  SHF.L.U32 R3, R2, 0x1f, RZ ;  /* 0x0000001f02037819 */ /* 0x000fc800000006ff */
[----:B------:R-:W1:Y:S02]  /*b4b0*/  SYNCS.PHASECHK.TRANS64.TRYWAIT P0, [R0+URZ+0x34820], R3 ;  /* 0x03482003000075a7 */ /* 0x000e64000800017f */
[----:B-1----:R-:W-:Y:S05]  /*b4c0*/  @!P0 BRA `(.L_x_210) ;  /* 0x0000000800488947 */ /* 0x002fea0003800000 */
.L_x_237:
[----:B------:R-:W-:Y:S05]  /*b4d0*/  BSYNC B0 ;  /* 0x0000000000007941 */ /* 0x000fea0003800000 */
.L_x_209:
[----:B------:R-:W-:-:S03]  /*b4e0*/  UMOV UR4, 0xffffffff ;  /* 0xffffffff00047882 */ /* 0x000fc60000000000 */
[----:B------:R-:W-:Y:S05]  /*b4f0*/  BRA.DIV UR4, `(.L_x_211) ;  /* 0x0000000a04507947 */ /* 0x000fea000b800000 */
[----:B------:R-:W2:Y:S02]  /*b500*/  S2R R2, SR_TID.X ;  /* 0x0000000000027919 */ /* 0x000ea40000002100 */
[----:B--2---:R-:W-:-:S04]  /*b510*/  SHF.R.U32.HI R2, RZ, 0x5, R2 ;  /* 0x00000005ff027819 */ /* 0x004fc80000011602 */
[----:B------:R-:W-:-:S05]  /*b520*/  LOP3.LUT R2, R2, 0x3, RZ, 0xc0, !PT ;  /* 0x0000000302027812 */ /* 0x000fca00078ec0ff */
[----:B------:R2:W3:Y:S02]  /*b530*/  SHFL.IDX PT, R14, R2, RZ, 0x1f ;  /* 0x00001fff020e7589 */ /* 0x0004e400000e0000 */
.L_x_240:
[----:B---3--:R-:W-:Y:S01]  /*b540*/  ISETP.NE.AND P0, PT, R14, RZ, PT ;  /* 0x000000ff0e00720c */ /* 0x008fe20003f05270 */
[----:B------:R-:W-:-:S12]  /*b550*/  BSSY B0, `(.L_x_212) ;  /* 0x0000026000007945 */ /* 0x000fd80003800000 */
[----:B------:R-:W-:Y:S05]  /*b560*/  @P0 BRA `(.L_x_213) ;  /* 0x0000000000900947 */ /* 0x000fea0003800000 */
[----:B------:R-:W-:-:S03]  /*b570*/  UMOV UR4, 0xffffffff ;  /* 0xffffffff00047882 */ /* 0x000fc60000000000 */
[----:B------:R-:W-:Y:S05]  /*b580*/  BRA.DIV UR4, `(.L_x_214) ;  /* 0x0000000a04607947 */ /* 0x000fea000b800000 */
[----:B------:R-:W-:-:S13]  /*b590*/  ELECT P6, URZ, PT ;  /* 0x00000000003f782f */ /* 0x000fda00038c0000 */
.L_x_243:
[----:B------:R-:W-:Y:S05]  /*b5a0*/  @!P6 BRA `(.L_x_213) ;  /* 0x000000000080e947 */ /* 0x000fea0003800000 */
[----:B--2---:R-:W2:Y:S02]  /*b5b0*/  LDL R2, [R1+0x24] ;  /* 0x0000240001027983 */ /* 0x004ea40000100800 */
[----:B--2---:R-:W-:-:S13]  /*b5c0*/  R2UR UR4, R2 ;  /* 0x00000000020472ca */ /* 0x004fda00000e0000 */
[----:B------:R-:W-:-:S06]  /*b5d0*/  ULOP3.LUT UR4, UR4, 0x2, URZ, 0xfc, !UPT ;  /* 0x0000000204047892 */ /* 0x000fcc000f8efc3f */
[----:B------:R-:W-:-:S05]  /*b5e0*/  IMAD.U32 R2, RZ, RZ, UR4 ;  /* 0x00000004ff027e24 */ /* 0x000fca000f8e00ff */
[----:B------:R-:W-:-:S13]  /*b5f0*/  ISETP.NE.AND P2, PT, R2, 0x3, PT ;  /* 0x000000030200780c */ /* 0x000fda0003f45270 */
[----:B------:R-:W-:Y:S05]  /*b600*/  @!P2 BRA `(.L_x_215) ;  /* 0x000000000004a947 */ /* 0x000fea0003800000 */
[----:B------:R-:W-:Y:S01]  /*b610*/  BPT.TRAP 0x1 ;  /* 0x000000040000795c */ /* 0x000fe20000300000 */
.L_x_215:
[----:B-1----:R-:W-:Y:S01]  /*b620*/  VIADD R3, R0, 0x34840 ;  /* 0x0003484000037836 */ /* 0x002fe20000000000 */
[----:B------:R-:W-:Y:S02]  /*b630*/  SHF.L.U32 R5, R17, 0x1f, RZ ;  /* 0x0000001f11057819 */ /* 0x000fe400000006ff */
[C---:B------:R-:W-:Y:S01]  /*b640*/  IADD3 R2, R16.reuse, 0x1, RZ ;  /* 0x0000000110027810 */ /* 0x040fe20007ffe0ff */
[----:B------:R-:W-:-:S03]  /*b650*/  IMAD R6, R16, 0x8, R3 ;  /* 0x0000000810067824 */ /* 0x000fc600078e0203 */
        /* <DEDUP_REMOVED lines=8> */
.L_x_244:
[----:B------:R-:W2:Y:S02]  /*b6e0*/  SYNCS.PHASECHK.TRANS64.TRYWAIT P0, [R3+URZ], R2 ;  /* 0x00000002030075a7 */ /* 0x000ea4000800017f */
[----:B--2---:R-:W-:Y:S05]  /*b6f0*/  @!P0 BRA `(.L_x_217) ;  /* 0x0000000800388947 */ /* 0x004fea0003800000 */
.L_x_245:
[----:B------:R-:W-:Y:S05]  /*b700*/  @!P2 BRA `(.L_x_218) ;  /* 0x000000000004a947 */ /* 0x000fea0003800000 */
[----:B------:R-:W-:Y:S01]  /*b710*/  BPT.TRAP 0x1 ;  /* 0x000000040000795c */ /* 0x000fe20000300000 */
.L_x_218:
[----:B--2---:R-:W-:-:S04]  /*b720*/  VIADD R3, R0, 0x34860 ;  /* 0x0003486000037836 */ /* 0x004fc80000000000 */
[----:B------:R-:W-:-:S04]  /*b730*/  IMAD R16, R16, 0x8, R3 ;  /* 0x0000000810107824 */ /* 0x000fc800078e0203 */
[----:B------:R-:W2:Y:S02]  /*b740*/  SYNCS.PHASECHK.TRANS64.TRYWAIT P0, [R16+URZ], R5 ;  /* 0x00000005100075a7 */ /* 0x000ea4000800017f */
[----:B--2---:R-:W-:Y:S05]  /*b750*/  @!P0 BRA `(.L_x_219) ;  /* 0x0000000800348947 */ /* 0x004fea0003800000 */
.L_x_246:
[----:B------:R-:W-:-:S07]  /*b760*/  LEA R3, R4, R3, 0x3 ;  /* 0x0000000304037211 */ /* 0x000fce00078e18ff */
.L_x_220:
[----:B---3--:R3:W4:Y:S02]  /*b770*/  SYNCS.PHASECHK.TRANS64.TRYWAIT P0, [R3+URZ], R2 ;  /* 0x00000002030075a7 */ /* 0x008724000800017f */
[----:B----4-:R-:W-:Y:S05]  /*b780*/  @!P0 NANOSLEEP.SYNCS 0x989680 ;  /* 0x009896800000895d */ /* 0x010fea0003900000 */
[----:B------:R-:W4:Y:S02]  /*b790*/  @!P0 SYNCS.PHASECHK.TRANS64 P0, [R3+URZ], R2 ;  /* 0x00000002030085a7 */ /* 0x000f24000800007f */
[----:B----4-:R-:W-:Y:S05]  /*b7a0*/  @!P0 BRA `(.L_x_220) ;  /* 0xfffffffc00f08947 */ /* 0x010fea000383ffff */
.L_x_213:
[----:B------:R-:W-:Y:S05]  /*b7b0*/  BSYNC B0 ;  /* 0x0000000000007941 */ /* 0x000fea0003800000 */
.L_x_212:
[----:B------:R-:W-:Y:S05]  /*b7c0*/  EXIT ;  /* 0x000000000000794d */ /* 0x000fea0003800000 */
.L_x_130:
[----:B-1----:R-:W-:-:S04]  /*b7d0*/  IMAD.U32 R3, RZ, RZ, UR60 ;  /* 0x0000003cff037e24 */ /* 0x002fc8000f8e00ff */
[----:B------:R1:W2:Y:S03]  /*b7e0*/  SYNCS.PHASECHK.TRANS64.TRYWAIT P1, [R3+URZ+0x34800], R0 ;  /* 0x03480000030075a7 */ /* 0x0002a6000802017f */
[----:B--2---:R-:W-:Y:S05]  /*b7f0*/  @!P1 NANOSLEEP.SYNCS 0x989680 ;  /* 0x009896800000995d */ /* 0x004fea0003900000 */
[----:B------:R-:W2:Y:S02]  /*b800*/  @!P1 SYNCS.PHASECHK.TRANS64 P1, [R3+URZ+0x34800], R0 ;  /* 0x03480000030095a7 */ /* 0x000ea4000802007f */
[----:B--2---:R-:W-:Y:S05]  /*b810*/  @!P1 BRA `(.L_x_130) ;  /* 0xfffffffc00ec9947 */ /* 0x004fea000383ffff */
[----:B------:R-:W-:Y:S05]  /*b820*/  BRA `(.L_x_221) ;  /* 0xffffff5c00a47947 */ /* 0x000fea000383ffff */
.L_x_134:
[----:B--2---:R2:W3:Y:S02]  /*b830*/  SYNCS.PHASECHK.TRANS64.TRYWAIT P1, [R0+URZ+0x34830], R3 ;  /* 0x03483003000075a7 */ /* 0x0044e4000802017f */
[----:B---3--:R-:W-:Y:S05]  /*b840*/  @!P1 NANOSLEEP.SYNCS 0x989680 ;  /* 0x009896800000995d */ /* 0x008fea0003900000 */
[----:B------:R-:W3:Y:S02]  /*b850*/  @!P1 SYNCS.PHASECHK.TRANS64 P1, [R0+URZ+0x34830], R3 ;  /* 0x03483003000095a7 */ /* 0x000ee4000802007f */
[----:B---3--:R-:W-:Y:S05]  /*b860*/  @!P1 BRA `(.L_x_134) ;  /* 0xfffffffc00f09947 */ /* 0x008fea000383ffff */
[----:B------:R-:W-:Y:S05]  /*b870*/  BRA `(.L_x_133) ;  /* 0xffffff5c00c07947 */ /* 0x000fea000383ffff */
.L_x_140:
[----:B--2---:R-:W-:-:S04]  /*b880*/  IMAD.U32 R8, RZ, RZ, UR7 ;  /* 0x00000007ff087e24 */ /* 0x004fc8000f8e00ff */
[----:B------:R2:W3:Y:S03]  /*b890*/  SYNCS.PHASECHK.TRANS64.TRYWAIT P1, [R8+URZ+0x34830], R7 ;  /* 0x03483007080075a7 */ /* 0x0004e6000802017f */
[----:B---3--:R-:W-:Y:S05]  /*b8a0*/  @!P1 NANOSLEEP.SYNCS 0x989680 ;  /* 0x009896800000995d */ /* 0x008fea0003900000 */
[----:B------:R-:W3:Y:S02]  /*b8b0*/  @!P1 SYNCS.PHASECHK.TRANS64 P1, [R8+URZ+0x34830], R7 ;  /* 0x03483007080095a7 */ /* 0x000ee4000802007f */
[----:B---3--:R-:W-:Y:S05]  /*b8c0*/  @!P1 BRA `(.L_x_140) ;  /* 0xfffffffc00ec9947 */ /* 0x008fea000383ffff */
[----:B------:R-:W-:Y:S05]  /*b8d0*/  BRA `(.L_x_139) ;  /* 0xffffff8800687947 */ /* 0x000fea000383ffff */
.L_x_144:
[----:B-12---:R-:W-:-:S04]  /*b8e0*/  IMAD.U32 R7, RZ, RZ, UR10 ;  /* 0x0000000aff077e24 */ /* 0x006fc8000f8e00ff */
[----:B------:R1:W2:Y:S03]  /*b8f0*/  SYNCS.PHASECHK.TRANS64.TRYWAIT P1, [R7+URZ+0x34850], R6 ;  /* 0x03485006070075a7 */ /* 0x0002a6000802017f */
[----:B--2---:R-:W-:Y:S05]  /*b900*/  @!P1 NANOSLEEP.SYNCS 0x989680 ;  /* 0x009896800000995d */ /* 0x004fea0003900000 */
[----:B------:R-:W2:Y:S02]  /*b910*/  @!P1 SYNCS.PHASECHK.TRANS64 P1, [R7+URZ+0x34850], R6 ;  /* 0x03485006070095a7 */ /* 0x000ea4000802007f */
[----:B--2---:R-:W-:Y:S05]  /*b920*/  @!P1 BRA `(.L_x_144) ;  /* 0xfffffffc00ec9947 */ /* 0x004fea000383ffff */
[----:B------:R-:W-:Y:S05]  /*b930*/  BRA `(.L_x_143) ;  /* 0xffffff9000a07947 */ /* 0x000fea000383ffff */
.L_x_151:
[----:B--2---:R-:W-:-:S04]  /*b940*/  MOV R5, UR5 ;  /* 0x0000000500057c02 */ /* 0x004fc80008000f00 */
[----:B------:R2:W3:Y:S03]  /*b950*/  SYNCS.PHASECHK.TRANS64.TRYWAIT P1, [R5+URZ+0x34850], R4 ;  /* 0x03485004050075a7 */ /* 0x0004e6000802017f */
[----:B---3--:R-:W-:Y:S05]  /*b960*/  @!P1 NANOSLEEP.SYNCS 0x989680 ;  /* 0x009896800000995d */ /* 0x008fea0003900000 */
[----:B------:R-:W3:Y:S02]  /*b970*/  @!P1 SYNCS.PHASECHK.TRANS64 P1, [R5+URZ+0x34850], R4 ;  /* 0x03485004050095a7 */ /* 0x000ee4000802007f */
[----:B---3--:R-:W-:Y:S05]  /*b980*/  @!P1 BRA `(.L_x_151) ;  /* 0xfffffffc00ec9947 */ /* 0x008fea000383ffff */
[----:B------:R-:W-:Y:S05]  /*b990*/  BRA `(.L_x_150) ;  /* 0xffffffb400847947 */ /* 0x000fea000383ffff */
.L_x_163:
[----:B------:R-:W1:Y:S01]  /*b9a0*/  S2R R8, SR_TID.X ;  /* 0x0000000000087919 */ /* 0x000e620000002100 */
[----:B------:R-:W-:Y:S01]  /*b9b0*/  BSSY B0, `(.L_x_222) ;  /* 0x000000a000007945 */ /* 0x000fe20003800000 */
[----:B------:R-:W-:Y:S01]  /*b9c0*/  IMAD.MOV.U32 R12, RZ, RZ, RZ ;  /* 0x000000ffff0c7224 */ /* 0x000fe200078e00ff */
[----:B------:R-:W-:Y:S01]  /*b9d0*/  MOV R15, 0xffffffff ;  /* 0xffffffff000f7802 */ /* 0x000fe20000000f00 */
[----:B------:R-:W-:Y:S01]  /*b9e0*/  IMAD.MOV.U32 R11, RZ, RZ, 0x1f ;  /* 0x0000001fff0b7424 */ /* 0x000fe200078e00ff */
[----:B-1----:R-:W-:-:S04]  /*b9f0*/  SHF.R.U32.HI R8, RZ, 0x5, R8 ;  /* 0x00000005ff087819 */ /* 0x002fc80000011608 */
[----:B------:R-:W-:-:S05]  /*ba00*/  LOP3.LUT R8, R8, 0x3, RZ, 0xc0, !PT ;  /* 0x0000000308087812 */ /* 0x000fca00078ec0ff */
[----:B------:R-:W-:-:S07]  /*ba10*/  IMAD.MOV.U32 R13, RZ, RZ, R8 ;  /* 0x000000ffff0d7224 */ /* 0x000fce00078e0008 */
[----:B------:R-:W-:Y:S05]  /*ba20*/  WARPSYNC.COLLECTIVE R15, `(.L_x_223) ;  /* 0x000000000f087348 */ /* 0x000fea0003c00000 */
[----:B------:R1:W2:Y:S02]  /*ba30*/  SHFL.IDX P6, R14, R13, R12, R11 ;  /* 0x0000000c0d0e7389 */ /* 0x0002a400000c000b */
[----:B-12---:R-:W-:Y:S01]  /*ba40*/  ENDCOLLECTIVE ;  /* 0x000000000000791b */ /* 0x006fe20003800000 */
.L_x_223:
[----:B------:R-:W-:Y:S05]  /*ba50*/  BSYNC B0 ;  /* 0x0000000000007941 */ /* 0x000fea0003800000 */
.L_x_222:
[----:B------:R-:W-:Y:S05]  /*ba60*/  BRA `(.L_x_224) ;  /* 0xffffffd400607947 */ /* 0x000fea000383ffff */
.L_x_164:
[----:B------:R-:W-:Y:S01]  /*ba70*/  BSSY B0, `(.L_x_225) ;  /* 0x0000006000007945 */ /* 0x000fe20003800000 */
[----:B------:R-:W-:-:S07]  /*ba80*/  IMAD.MOV.U32 R15, RZ, RZ, -0x1 ;  /* 0xffffffffff0f7424 */ /* 0x000fce00078e00ff */
[----:B------:R-:W-:Y:S05]  /*ba90*/  WARPSYNC.COLLECTIVE R15, `(.L_x_226) ;  /* 0x000000000f0c7348 */ /* 0x000fea0003c00000 */
[----:B------:R-:W-:Y:S02]  /*baa0*/  ELECT P6, UR62, PT ;  /* 0x00000000003e782f */ /* 0x000fe400038c0000 */
[----:B------:R-:W-:Y:S01]  /*bab0*/  MOV R14, UR62 ;  /* 0x0000003e000e7c02 */ /* 0x000fe20008000f00 */
[----:B------:R-:W-:Y:S10]  /*bac0*/  ENDCOLLECTIVE ;  /* 0x000000000000791b */ /* 0x000ff40003800000 */
.L_x_226:
[----:B------:R-:W-:Y:S05]  /*bad0*/  BSYNC B0 ;  /* 0x0000000000007941 */ /* 0x000fea0003800000 */
.L_x_225:
[----:B------:R-:W-:Y:S05]  /*bae0*/  BRA `(.L_x_227) ;  /* 0xffffffd4005c7947 */ /* 0x000fea000383ffff */
.L_x_167:
[----:B--2---:R2:W3:Y:S02]  /*baf0*/  SYNCS.PHASECHK.TRANS64.TRYWAIT P1, [R5+URZ+0x34840], R9 ;  /* 0x03484009050075a7 */ /* 0x0044e4000802017f */
[----:B---3--:R-:W-:Y:S05]  /*bb00*/  @!P1 NANOSLEEP.SYNCS 0x989680 ;  /* 0x009896800000995d */ /* 0x008fea0003900000 */
[----:B------:R-:W3:Y:S02]  /*bb10*/  @!P1 SYNCS.PHASECHK.TRANS64 P1, [R5+URZ+0x34840], R9 ;  /* 0x03484009050095a7 */ /* 0x000ee4000802007f */
[----:B---3--:R-:W-:Y:S05]  /*bb20*/  @!P1 BRA `(.L_x_167) ;  /* 0xfffffffc00f09947 */ /* 0x008fea000383ffff */
[----:B------:R-:W-:Y:S05]  /*bb30*/  BRA `(.L_x_228) ;  /* 0xffffffd400bc7947 */ /* 0x000fea000383ffff */
.L_x_171:
        /* <DEDUP_REMOVED lines=8> */
.L_x_177:
[----:B-1----:R1:W2:Y:S02]  /*bbc0*/  SYNCS.PHASECHK.TRANS64.TRYWAIT P1, [R2+URZ+0x34840], R3 ;  /* 0x03484003020075a7 */ /* 0x0022a4000802017f */
[----:B--2---:R-:W-:Y:S05]  /*bbd0*/  @!P1 NANOSLEEP.SYNCS 0x989680 ;  /* 0x009896800000995d */ /* 0x004fea0003900000 */
[----:B------:R-:W2:Y:S02]  /*bbe0*/  @!P1 SYNCS.PHASECHK.TRANS64 P1, [R2+URZ+0x34840], R3 ;  /* 0x03484003020095a7 */ /* 0x000ea4000802007f */
[----:B--2---:R-:W-:Y:S05]  /*bbf0*/  @!P1 BRA `(.L_x_177) ;  /* 0xfffffffc00f09947 */ /* 0x004fea000383ffff */
[----:B------:R-:W-:Y:S05]  /*bc00*/  BRA `(.L_x_230) ;  /* 0xffffffdc00b47947 */ /* 0x000fea000383ffff */
.L_x_180:
[----:B-1----:R1:W2:Y:S02]  /*bc10*/  SYNCS.PHASECHK.TRANS64.TRYWAIT P1, [R2+URZ+0x34860], R3 ;  /* 0x03486003020075a7 */ /* 0x0022a4000802017f */
[----:B--2---:R-:W-:Y:S05]  /*bc20*/  @!P1 NANOSLEEP.SYNCS 0x989680 ;  /* 0x009896800000995d */ /* 0x004fea0003900000 */
[----:B------:R-:W2:Y:S02]  /*bc30*/  @!P1 SYNCS.PHASECHK.TRANS64 P1, [R2+URZ+0x34860], R3 ;  /* 0x03486003020095a7 */ /* 0x000ea4000802007f */
[----:B--2---:R-:W-:Y:S05]  /*bc40*/  @!P1 BRA `(.L_x_180) ;  /* 0xfffffffc00f09947 */ /* 0x004fea000383ffff */
[----:B------:R-:W-:Y:S05]  /*bc50*/  BRA `(.L_x_231) ;  /* 0xffffffe000607947 */ /* 0x000fea000383ffff */
.L_x_187:
[----:B--2---:R2:W3:Y:S02]  /*bc60*/  SYNCS.PHASECHK.TRANS64.TRYWAIT P1, [R2+URZ+0x34840], R3 ;  /* 0x03484003020075a7 */ /* 0x0044e4000802017f */
[----:B---3--:R-:W-:Y:S05]  /*bc70*/  @!P1 NANOSLEEP.SYNCS 0x989680 ;  /* 0x009896800000995d */ /* 0x008fea0003900000 */
[----:B------:R-:W3:Y:S02]  /*bc80*/  @!P1 SYNCS.PHASECHK.TRANS64 P1, [R2+URZ+0x34840], R3 ;  /* 0x03484003020095a7 */ /* 0x000ee4000802007f */
[----:B---3--:R-:W-:Y:S05]  /*bc90*/  @!P1 BRA `(.L_x_187) ;  /* 0xfffffffc00f09947 */ /* 0x008fea000383ffff */
[----:B------:R-:W-:Y:S05]  /*bca0*/  BRA `(.L_x_232) ;  /* 0xffffffe400987947 */ /* 0x000fea000383ffff */
.L_x_190:
[----:B-1----:R1:W2:Y:S02]  /*bcb0*/  SYNCS.PHASECHK.TRANS64.TRYWAIT P1, [R2+URZ+0x34860], R17 ;  /* 0x03486011020075a7 */ /* 0x0022a4000802017f */
[----:B--2---:R-:W-:Y:S05]  /*bcc0*/  @!P1 NANOSLEEP.SYNCS 0x989680 ;  /* 0x009896800000995d */ /* 0x004fea0003900000 */
[----:B------:R-:W2:Y:S02]  /*bcd0*/  @!P1 SYNCS.PHASECHK.TRANS64 P1, [R2+URZ+0x34860], R17 ;  /* 0x03486011020095a7 */ /* 0x000ea4000802007f */
[----:B--2---:R-:W-:Y:S05]  /*bce0*/  @!P1 BRA `(.L_x_190) ;  /* 0xfffffffc00f09947 */ /* 0x004fea000383ffff */
[----:B------:R-:W-:Y:S05]  /*bcf0*/  BRA `(.L_x_233) ;  /* 0xffffffe800447947 */ /* 0x000fea000383ffff */
.L_x_196:
[----:B--2---:R2:W3:Y:S02]  /*bd00*/  SYNCS.PHASECHK.TRANS64.TRYWAIT P1, [R2+URZ+0x34840], R3 ;  /* 0x03484003020075a7 */ /* 0x0044e4000802017f */
[----:B---3--:R-:W-:Y:S05]  /*bd10*/  @!P1 NANOSLEEP.SYNCS 0x989680 ;  /* 0x009896800000995d */ /* 0x008fea0003900000 */
[----:B------:R-:W3:Y:S02]  /*bd20*/  @!P1 SYNCS.PHASECHK.TRANS64 P1, [R2+URZ+0x34840], R3 ;  /* 0x03484003020095a7 */ /* 0x000ee4000802007f */
[----:B---3--:R-:W-:Y:S05]  /*bd30*/  @!P1 BRA `(.L_x_196) ;  /* 0xfffffffc00f09947 */ /* 0x008fea000383ffff */
[----:B------:R-:W-:Y:S05]  /*bd40*/  BRA `(.L_x_234) ;  /* 0xffffffec00587947 */ /* 0x000fea000383ffff */
.L_x_199:
[----:B-1----:R1:W2:Y:S02]  /*bd50*/  SYNCS.PHASECHK.TRANS64.TRYWAIT P1, [R2+URZ+0x34860], R10 ;  /* 0x0348600a020075a7 */ /* 0x0022a4000802017f */
[----:B--2---:R-:W-:Y:S05]  /*bd60*/  @!P1 NANOSLEEP.SYNCS 0x989680 ;  /* 0x009896800000995d */ /* 0x004fea0003900000 */
[----:B------:R-:W2:Y:S02]  /*bd70*/  @!P1 SYNCS.PHASECHK.TRANS64 P1, [R2+URZ+0x34860], R10 ;  /* 0x0348600a020095a7 */ /* 0x000ea4000802007f */
[----:B--2---:R-:W-:Y:S05]  /*bd80*/  @!P1 BRA `(.L_x_199) ;  /* 0xfffffffc00f09947 */ /* 0x004fea000383ffff */
[----:B------:R-:W-:Y:S05]  /*bd90*/  BRA `(.L_x_235) ;  /* 0xfffffff000047947 */ /* 0x000fea000383ffff */
.L_x_205:
[----:B-1----:R1:W2:Y:S02]  /*bda0*/  SYNCS.PHASECHK.TRANS64.TRYWAIT P0, [R3+URZ+0x34860], R2 ;  /* 0x03486002030075a7 */ /* 0x0022a4000800017f */
[----:B--2---:R-:W-:Y:S05]  /*bdb0*/  @!P0 NANOSLEEP.SYNCS 0x989680 ;  /* 0x009896800000895d */ /* 0x004fea0003900000 */
[----:B------:R-:W2:Y:S02]  /*bdc0*/  @!P0 SYNCS.PHASECHK.TRANS64 P0, [R3+URZ+0x34860], R2 ;  /* 0x03486002030085a7 */ /* 0x000ea4000800007f */
[----:B--2---:R-:W-:Y:S05]  /*bdd0*/  @!P0 BRA `(.L_x_205) ;  /* 0xfffffffc00f08947 */ /* 0x004fea000383ffff */
[----:B------:R-:W-:Y:S05]  /*bde0*/  BRA `(.L_x_236) ;  /* 0xfffffff000c07947 */ /* 0x000fea000383ffff */
.L_x_210:
[----:B-1----:R1:W2:Y:S02]  /*bdf0*/  SYNCS.PHASECHK.TRANS64.TRYWAIT P0, [R0+URZ+0x34820], R3 ;  /* 0x03482003000075a7 */ /* 0x0022a4000800017f */
[----:B--2---:R-:W-:Y:S05]  /*be00*/  @!P0 NANOSLEEP.SYNCS 0x989680 ;  /* 0x009896800000895d */ /* 0x004fea0003900000 */
[----:B------:R-:W2:Y:S02]  /*be10*/  @!P0 SYNCS.PHASECHK.TRANS64 P0, [R0+URZ+0x34820], R3 ;  /* 0x03482003000085a7 */ /* 0x000ea4000800007f */
[----:B--2---:R-:W-:Y:S05]  /*be20*/  @!P0 BRA `(.L_x_210) ;  /* 0xfffffffc00f08947 */ /* 0x004fea000383ffff */
[----:B------:R-:W-:Y:S05]  /*be30*/  BRA `(.L_x_237) ;  /* 0xfffffff400a47947 */ /* 0x000fea000383ffff */
.L_x_211:
[----:B------:R-:W2:Y:S01]  /*be40*/  S2R R2, SR_TID.X ;  /* 0x0000000000027919 */ /* 0x000ea20000002100 */
[----:B------:R-:W-:Y:S01]  /*be50*/  BSSY B0, `(.L_x_238) ;  /* 0x000000a000007945 */ /* 0x000fe20003800000 */
[----:B------:R-:W-:Y:S01]  /*be60*/  IMAD.MOV.U32 R12, RZ, RZ, RZ ;  /* 0x000000ffff0c7224 */ /* 0x000fe200078e00ff */
[----:B------:R-:W-:Y:S01]  /*be70*/  MOV R11, 0x1f ;  /* 0x0000001f000b7802 */ /* 0x000fe20000000f00 */
[----:B------:R-:W-:Y:S01]  /*be80*/  IMAD.MOV.U32 R15, RZ, RZ, -0x1 ;  /* 0xffffffffff0f7424 */ /* 0x000fe200078e00ff */
[----:B--2---:R-:W-:-:S04]  /*be90*/  SHF.R.U32.HI R2, RZ, 0x5, R2 ;  /* 0x00000005ff027819 */ /* 0x004fc80000011602 */
[----:B------:R-:W-:-:S05]  /*bea0*/  LOP3.LUT R2, R2, 0x3, RZ, 0xc0, !PT ;  /* 0x0000000302027812 */ /* 0x000fca00078ec0ff */
[----:B------:R-:W-:-:S07]  /*beb0*/  IMAD.MOV.U32 R13, RZ, RZ, R2 ;  /* 0x000000ffff0d7224 */ /* 0x000fce00078e0002 */
[----:B-1----:R-:W-:Y:S05]  /*bec0*/  WARPSYNC.COLLECTIVE R15, `(.L_x_239) ;  /* 0x000000000f087348 */ /* 0x002fea0003c00000 */
[----:B------:R2:W3:Y:S02]  /*bed0*/  SHFL.IDX P6, R14, R13, R12, R11 ;  /* 0x0000000c0d0e7389 */ /* 0x0004e400000c000b */
[----:B-123--:R-:W-:Y:S01]  /*bee0*/  ENDCOLLECTIVE ;  /* 0x000000000000791b */ /* 0x00efe20003800000 */
.L_x_239:
[----:B------:R-:W-:Y:S05]  /*bef0*/  BSYNC B0 ;  /* 0x0000000000007941 */ /* 0x000fea0003800000 */
.L_x_238:
[----:B------:R-:W-:Y:S05]  /*bf00*/  BRA `(.L_x_240) ;  /* 0xfffffff4008c7947 */ /* 0x000fea000383ffff */
.L_x_214:
[----:B------:R-:W-:Y:S01]  /*bf10*/  BSSY B1, `(.L_x_241) ;  /* 0x0000006000017945 */ /* 0x000fe20003800000 */
[----:B------:R-:W-:-:S07]  /*bf20*/  IMAD.MOV.U32 R15, RZ, RZ, -0x1 ;  /* 0xffffffffff0f7424 */ /* 0x000fce00078e00ff */
[----:B-12---:R-:W-:Y:S05]  /*bf30*/  WARPSYNC.COLLECTIVE R15, `(.L_x_242) ;  /* 0x000000000f0c7348 */ /* 0x006fea0003c00000 */
[----:B------:R-:W-:Y:S02]  /*bf40*/  ELECT P6, UR62, PT ;  /* 0x00000000003e782f */ /* 0x000fe400038c0000 */
[----:B------:R-:W-:Y:S01]  /*bf50*/  MOV R14, UR62 ;  /* 0x0000003e000e7c02 */ /* 0x000fe20008000f00 */
[----:B-12---:R-:W-:Y:S10]  /*bf60*/  ENDCOLLECTIVE ;  /* 0x000000000000791b */ /* 0x006ff40003800000 */
.L_x_242:
[----:B------:R-:W-:Y:S05]  /*bf70*/  BSYNC B1 ;  /* 0x0000000000017941 */ /* 0x000fea0003800000 */
.L_x_241:
[----:B------:R-:W-:Y:S05]  /*bf80*/  BRA `(.L_x_243) ;  /* 0xfffffff400847947 */ /* 0x000fea000383ffff */
.L_x_216:
[----:B-1----:R1:W2:Y:S02]  /*bf90*/  SYNCS.PHASECHK.TRANS64.TRYWAIT P0, [R6+URZ], R5 ;  /* 0x00000005060075a7 */ /* 0x0022a4000800017f */
[----:B--2---:R-:W-:Y:S05]  /*bfa0*/  @!P0 NANOSLEEP.SYNCS 0x989680 ;  /* 0x009896800000895d */ /* 0x004fea0003900000 */
[----:B------:R-:W2:Y:S02]  /*bfb0*/  @!P0 SYNCS.PHASECHK.TRANS64 P0, [R6+URZ], R5 ;  /* 0x00000005060085a7 */ /* 0x000ea4000800007f */
[----:B--2---:R-:W-:Y:S05]  /*bfc0*/  @!P0 BRA `(.L_x_216) ;  /* 0xfffffffc00f08947 */ /* 0x004fea000383ffff */
[----:B------:R-:W-:Y:S05]  /*bfd0*/  BRA `(.L_x_244) ;  /* 0xfffffff400c07947 */ /* 0x000fea000383ffff */
.L_x_217:
[----:B--2---:R2:W3:Y:S02]  /*bfe0*/  SYNCS.PHASECHK.TRANS64.TRYWAIT P0, [R3+URZ], R2 ;  /* 0x00000002030075a7 */ /* 0x0044e4000800017f */
[----:B---3--:R-:W-:Y:S05]  /*bff0*/  @!P0 NANOSLEEP.SYNCS 0x989680 ;  /* 0x009896800000895d */ /* 0x008fea0003900000 */
[----:B------:R-:W3:Y:S02]  /*c000*/  @!P0 SYNCS.PHASECHK.TRANS64 P0, [R3+URZ], R2 ;  /* 0x00000002030085a7 */ /* 0x000ee4000800007f */
[----:B---3--:R-:W-:Y:S05]  /*c010*/  @!P0 BRA `(.L_x_217) ;  /* 0xfffffffc00f08947 */ /* 0x008fea000383ffff */
[----:B------:R-:W-:Y:S05]  /*c020*/  BRA `(.L_x_245) ;  /* 0xfffffff400b47947 */ /* 0x000fea000383ffff */
.L_x_219:
[----:B--2---:R2:W3:Y:S02]  /*c030*/  SYNCS.PHASECHK.TRANS64.TRYWAIT P0, [R16+URZ], R5 ;  /* 0x00000005100075a7 */ /* 0x0044e4000800017f */
[----:B---3--:R-:W-:Y:S05]  /*c040*/  @!P0 NANOSLEEP.SYNCS 0x989680 ;  /* 0x009896800000895d */ /* 0x008fea0003900000 */
[----:B------:R-:W3:Y:S02]  /*c050*/  @!P0 SYNCS.PHASECHK.TRANS64 P0, [R16+URZ], R5 ;  /* 0x00000005100085a7 */ /* 0x000ee4000800007f */
[----:B---3--:R-:W-:Y:S05]  /*c060*/  @!P0 BRA `(.L_x_219) ;  /* 0xfffffffc00f08947 */ /* 0x008fea000383ffff */
[----:B------:R-:W-:Y:S05]  /*c070*/  BRA `(.L_x_246) ;  /* 0xfffffff400b87947 */ /* 0x000fea000383ffff */
.L_x_247:
        /* <DEDUP_REMOVED lines=16> */
.L_x_2657:


//--------------------- .text._ZN7cutlass13device_kernelIN5flash11enable_sm90INS1_16FlashAttnFwdSm90INS1_25CollectiveMainloopFwdSm90ILi2EN4cute5tupleIJNS5_1CILi1EEES8_S8_EEENS6_IJNS7_ILi128EEESA_NS7_ILi192EEEEEELi128ENS_6half_tEfNS_4arch4Sm90ELb0ELb0ELb1ELb1ELb0ELb0ELb0ELb1ELb1ELb0ELb0ELb0EEENS1_21CollectiveEpilogueFwdINS6_IJSA_SA_SA_EEES9_SD_SF_Li256ELb1ELb0ELb0ELb0EEENS1_36VarlenDynamicPersistentTileSchedulerILi128ELi128ELi256ELi32ELb0ELb0ELb1ELb0ELb1ELb1EEEEEEEEEvNT_6ParamsE --------------------------
	.section	.text._ZN7cutlass13device_kernelIN5flash11enable_sm90INS1_16FlashAttnFwdSm90INS1_25CollectiveMainloopFwdSm90ILi2EN4cute5tupleIJNS5_1CILi1EEES8_S8_EEENS6_IJNS7_ILi128EEESA_NS7_ILi192EEEEEELi128ENS_6half_tEfNS_4arch4Sm90ELb0ELb0ELb1ELb1ELb0ELb0ELb0ELb1ELb1ELb0ELb0ELb0EEENS1_21CollectiveEpilogueFwdINS6_IJSA_SA_SA_EEES9_SD_SF_Li256ELb1ELb0ELb0ELb0EEENS1_36VarlenDynamicPersistentTileSchedulerILi128ELi128ELi256ELi32ELb0ELb0ELb1ELb0ELb1ELb1EEEEEEEEEvNT_6ParamsE,"ax",@progbits
	.align	128
.text._ZN7cutlass13device_kernelIN5flash11enable_sm90INS1_16FlashAttnFwdSm90INS1_25CollectiveMainloopFwdSm90ILi2EN4cute5tupleIJNS5_1CILi1EEES8_S8_EEENS6_IJNS7_ILi128EEESA_NS7_ILi192EEEEEELi128ENS_6half_tEfNS_4arch4Sm90ELb0ELb0ELb1ELb1ELb0ELb0ELb0ELb1ELb1ELb0ELb0ELb0EEENS1_21CollectiveEpilogueFwdINS6_IJSA_SA_SA_EEES9_SD_SF_Li256ELb1ELb0ELb0ELb0EEENS1_36VarlenDynamicPersistentTileSchedulerILi128ELi128ELi256ELi32ELb0ELb0ELb1ELb0ELb1ELb1EEEEEEEEEvNT_6ParamsE:
        .type           _ZN7cutlass13device_kernelIN5flash11enable_sm90INS1_16FlashAttnFwdSm90INS1_25CollectiveMainloopFwdSm90ILi2EN4cute5tupleIJNS5_1CILi1EEES8_S8_EEENS6_IJNS7_ILi128EEESA_NS7_ILi192EEEEEELi128ENS_6half_tEfNS_4arch4Sm90ELb0ELb0ELb1ELb1ELb0ELb0ELb0ELb1ELb1ELb0ELb0ELb0EEENS1_21CollectiveEpilogueFwdINS6_IJSA_SA_SA_EEES9_SD_SF_Li256ELb1ELb0ELb0ELb0EEENS1_36VarlenDynamicPersistentTileSchedulerILi128ELi128ELi256ELi32ELb0ELb0ELb1ELb0ELb1ELb1EEEEEEEEEvNT_6ParamsE,@function
        .size           _ZN7cutlass13device_kernelIN5flash11enable_sm90INS1_16FlashAttnFwdSm90INS1_25CollectiveMainloopFwdSm90ILi2EN4cute5tupleIJNS5_1CILi1EEES8_S8_EEENS6_IJNS7_ILi128EEESA_NS7_ILi192EEEEEELi128ENS_6half_tEfNS_4arch4Sm90ELb0ELb0ELb1ELb1ELb0ELb0ELb0ELb1ELb1ELb0ELb0ELb0EEENS1_21CollectiveEpilogueFwdINS6_IJSA_SA_SA_EEES9_SD_SF_Li256ELb1ELb0ELb0ELb0EEENS1_36VarlenDynamicPersistentTileSchedulerILi128ELi128ELi256ELi32ELb0ELb0ELb1ELb0ELb1ELb1EEEEEEEEEvNT_6ParamsE,(.L_x_2658 - _ZN7cutlass13device_kernelIN5flash11enable_sm90INS1_16FlashAttnFwdSm90INS1_25CollectiveMainloopFwdSm90ILi2EN4cute5tupleIJNS5_1CILi1EEES8_S8_EEENS6_IJNS7_ILi128EEESA_NS7_ILi192EEEEEELi128ENS_6half_tEfNS_4arch4Sm90ELb0ELb0ELb1ELb1ELb0ELb0ELb0ELb1ELb1ELb0ELb0ELb0EEENS1_21CollectiveEpilogueFwdINS6_IJSA_SA_SA_EEES9_SD_SF_Li256ELb1ELb0ELb0ELb0EEENS1_36VarlenDynamicPersistentTileSchedulerILi128ELi128ELi256ELi32ELb0ELb0ELb1ELb0ELb1ELb1EEEEEEEEEvNT_6ParamsE)
        .other          _ZN7cutlass13device_kernelIN5flash11enable_sm90INS1_16FlashAttnFwdSm90INS1_25CollectiveMainloopFwdSm90ILi2EN4cute5tupleIJNS5_1CILi1EEES8_S8_EEENS6_IJNS7_ILi128EEESA_NS7_ILi192EEEEEELi128ENS_6half_tEfNS_4arch4Sm90ELb0ELb0ELb1ELb1ELb0ELb0ELb0ELb1ELb1ELb0ELb0ELb0EEENS1_21CollectiveEpilogueFwdINS6_IJSA_SA_SA_EEES9_SD_SF_Li256ELb1ELb0ELb0ELb0EEENS1_36VarlenDynamicPersistentTileSchedulerILi128ELi128ELi256ELi32ELb0ELb0ELb1ELb0ELb1ELb1EEEEEEEEEvNT_6ParamsE,@"STO_CUDA_ENTRY STV_DEFAULT"
_ZN7cutlass13device_kernelIN5flash11enable_sm90INS1_16FlashAttnFwdSm90INS1_25CollectiveMainloopFwdSm90ILi2EN4cute5tupleIJNS5_1CILi1EEES8_S8_EEENS6_IJNS7_ILi128EEESA_NS7_ILi192EEEEEELi128ENS_6half_tEfNS_4arch4Sm90ELb0ELb0ELb1ELb1ELb0ELb0ELb0ELb1ELb1ELb0ELb0ELb0EEENS1_21CollectiveEpilogueFwdINS6_IJSA_SA_SA_EEES9_SD_SF_Li256ELb1ELb0ELb0ELb0EEENS1_36VarlenDynamicPersistentTileSchedulerILi128ELi128ELi256ELi32ELb0ELb0ELb1ELb0ELb1ELb1EEEEEEEEEvNT_6ParamsE:
[----:B------:R-:W0:Y:S02]  /*0000*/  LDC R1, c[0x0][0x28] ;  /* 0x00000a00ff017b82 */ /* 0x000e240000000800 */
[----:B0-----:R-:W-:Y:S01]  /*0010*/  VIADD R1, R1, 0xffffffc8 ;  /* 0xffffffc801017836 */ /* 0x001fe20000000000 */
[----:B------:R-:W0:Y:S01]  /*0020*/  S2R R3, SR_TID.X ;  /* 0x0000000000037919 */ /* 0x000e220000002100 */
[----:B------:R-:W-:Y:S01]  /*0030*/  ELECT P0, URZ, PT ;  /* 0x00000000003f782f */ /* 0x000fe20003800000 */
[----:B------:R-:W-:Y:S01]  /*0040*/  BSSY B0, `(.L_x_248) ;  /* 0x0000011000007945 */ /* 0x000fe20003800000 */
[----:B0-----:R-:W-:-:S05]  /*0050*/  SHF.R.U32.HI R0, RZ, 0x5, R3 ;  /* 0x00000005ff007819 */ /* 0x001fca0000011603 */
[----:B------:R-:W0:Y:S02]  /*0060*/  SHFL.IDX PT, R2, R0, RZ, 0x1f ;  /* 0x00001fff00027589 */ /* 0x000e2400000e0000 */
[----:B0-----:R-:W-:Y:S02]  /*0070*/  ISETP.EQ.AND P0, PT, R2, RZ, P0 ;  /* 0x000000ff0200720c */ /* 0x001fe40000702270 */
[----:B------:R-:W-:-:S11]  /*0080*/  SHF.R.U32.HI R2, RZ, 0x7, R3 ;  /* 0x00000007ff027819 */ /* 0x000fd60000011603 */
[----:B------:R-:W-:Y:S05]  /*0090*/  @!P0 BRA `(.L_x_249) ;  /* 0x00000000002c8947 */ /* 0x000fea0003800000 */
[----:B------:R-:W-:Y:S02]  /*00a0*/  ULDC.64 UR4, c[0x0][0x198] ;  /* 0x0000660000047ab9 */ /* 0x000fe40000000a00 */
[----:B------:R-:W-:Y:S02]  /*00b0*/  UIADD3 UR6, UP0, UR4, 0x270, URZ ;  /* 0x0000027004067890 */ /* 0x000fe4000ff1e03f */
[----:B------:R-:W-:Y:S02]  /*00c0*/  UIADD3 UR8, UP1, UR4, 0x370, URZ ;  /* 0x0000037004087890 */ /* 0x000fe4000ff3e03f */
[----:B------:R-:W-:Y:S02]  /*00d0*/  UIADD3 UR4, UP2, UR4, 0x470, URZ ;  /* 0x0000047004047890 */ /* 0x000fe4000ff5e03f */
[----:B------:R-:W-:Y:S02]  /*00e0*/  UIADD3.X UR7, URZ, UR5, URZ, UP0, !UPT ;  /* 0x000000053f077290 */ /* 0x000fe400087fe43f */
[----:B------:R-:W-:-:S02]  /*00f0*/  UIADD3.X UR9, URZ, UR5, URZ, UP1, !UPT ;  /* 0x000000053f097290 */ /* 0x000fc40008ffe43f */
[----:B------:R-:W-:-:S05]  /*0100*/  UIADD3.X UR5, URZ, UR5, URZ, UP2, !UPT ;  /* 0x000000053f057290 */ /* 0x000fca00097fe43f */
[----:B------:R0:W-:Y:S02]  /*0110*/  UTMACCTL.PF [UR6] ;  /* 0x00000000060079b9 */ /* 0x0001e40008040000 */
[----:B------:R0:W-:Y:S02]  /*0120*/  UTMACCTL.PF [UR8] ;  /* 0x00000000080079b9 */ /* 0x0001e40008040000 */
[----:B------:R0:W-:Y:S02]  /*0130*/  UTMACCTL.PF [UR4] ;  /* 0x00000000040079b9 */ /* 0x0001e40008040000 */
[----:B0-----:R-:W-:Y:S01]  /*0140*/  NOP ;  /* 0x0000000000007918 */ /* 0x001fe20000000000 */
.L_x_249:
[----:B------:R-:W-:Y:S05]  /*0150*/  BSYNC B0 ;  /* 0x0000000000007941 */ /* 0x000fea0003800000 */
.L_x_248:
[----:B------:R-:W-:Y:S01]  /*0160*/  VOTEU.ANY UP0, P0 ;  /* 0x00000000003f7886 */ /* 0x000fe20000000100 */
[----:B------:R-:W0:Y:S01]  /*0170*/  SHFL.IDX PT, R2, R2, RZ, 0x1f ;  /* 0x00001fff02027589 */ /* 0x000e2200000e0000 */
[----:B------:R-:W-:Y:S01]  /*0180*/  UMOV UR4, 0x1 ;  /* 0x0000000100047882 */ /* 0x000fe20000000000 */
[----:B------:R-:W-:Y:S01]  /*0190*/  UMOV UR7, 0x100 ;  /* 0x0000010000077882 */ /* 0x000fe20000000000 */
[----:B------:R-:W-:Y:S01]  /*01a0*/  VOTEU.ANY UP1, P0 ;  /* 0x00000000003f7886 */ /* 0x000fe20000020100 */
[----:B------:R-:W1:Y:S01]  /*01b0*/  @UP0 S2UR UR8, SR_CgaCtaId ;  /* 0x00000000000809c3 */ /* 0x000e620000008800 */
[----:B------:R-:W2:Y:S01]  /*01c0*/  SHFL.IDX PT, R3, R0, RZ, 0x1f ;  /* 0x00001fff00037589 */ /* 0x000ea200000e0000 */
[----:B------:R-:W-:Y:S01]  /*01d0*/  @UP0 UMOV UR6, 0x400 ;  /* 0x0000040000060882 */ /* 0x000fe20000000000 */
[----:B------:R-:W-:-:S04]  /*01e0*/  @UP0 UIADD3 UR4, -UR4, 0x100000, URZ ;  /* 0x0010000004040890 */ /* 0x000fc8000fffe13f */
[----:B------:R-:W-:Y:S02]  /*01f0*/  @UP0 USHF.L.U32 UR5, UR4, 0xb, URZ ;  /* 0x0000000b04050899 */ /* 0x000fe4000800063f */
[----:B------:R-:W-:Y:S01]  /*0200*/  @UP0 USHF.L.U32 UR4, UR4, 0x1, URZ ;  /* 0x0000000104040899 */ /* 0x000fe2000800063f */
[----:B------:R-:W-:Y:S01]  /*0210*/  VOTEU.ANY UP2, P0 ;  /* 0x00000000003f7886 */ /* 0x000fe20000040100 */
[----:B0-----:R-:W-:Y:S01]  /*0220*/  R2UR UR9, R2 ;  /* 0x00000000020972ca */ /* 0x001fe200000e0000 */
[----:B-1----:R-:W-:Y:S01]  /*0230*/  @UP0 ULEA UR8, UR8, UR6, 0x18 ;  /* 0x0000000608080291 */ /* 0x002fe2000f8ec03f */
[----:B--2---:R-:W-:Y:S01]  /*0240*/  ISETP.NE.AND P1, PT, R3, RZ, PT ;  /* 0x000000ff0300720c */ /* 0x004fe20003f25270 */
[----:B------:R-:W-:-:S04]  /*0250*/  @UP0 UIADD3 UR6, -UR7, 0x100000, URZ ;  /* 0x0010000007060890 */ /* 0x000fc8000fffe13f */
[----:B------:R-:W-:Y:S02]  /*0260*/  @UP0 USHF.L.U32 UR7, UR6, 0xb, URZ ;  /* 0x0000000b06070899 */ /* 0x000fe4000800063f */
[----:B------:R-:W-:-:S04]  /*0270*/  @UP0 USHF.L.U32 UR6, UR6, 0x1, URZ ;  /* 0x0000000106060899 */ /* 0x000fc8000800063f */
[----:B------:R-:W-:Y:S01]  /*0280*/  UISETP.NE.AND UP0, UPT, UR9, URZ, UPT ;  /* 0x0000003f0900728c */ /* 0x000fe2000bf05270 */
[----:B------:R-:W0:Y:S02]  /*0290*/  FENCE.VIEW.ASYNC.S ;  /* 0x00000000000073c6 */ /* 0x000e240000000000 */
[----:B0-----:R0:W1:Y:S05]  /*02a0*/  @UP1 SYNCS.EXCH.64 URZ, [UR8+0x34800], UR4 ;  /* 0x03480004083f15b2 */ /* 0x00106a0008000100 */
[----:B------:R0:W2:Y:S01]  /*02b0*/  @UP2 SYNCS.EXCH.64 URZ, [UR8+0x34820], UR6 ;  /* 0x03482006083f25b2 */ /* 0x0000a20008000100 */
[----:B------:R-:W-:Y:S05]  /*02c0*/  @P1 BRA `(.L_x_250) ;  /* 0x0000000000481947 */ /* 0x000fea0003800000 */
[----:B0-----:R-:W0:Y:S01]  /*02d0*/  S2UR UR5, SR_CgaCtaId ;  /* 0x00000000000579c3 */ /* 0x001e220000008800 */
[----:B------:R-:W-:Y:S01]  /*02e0*/  UMOV UR4, 0x400 ;  /* 0x0000040000047882 */ /* 0x000fe20000000000 */
[----:B------:R-:W-:Y:S01]  /*02f0*/  UMOV UR6, 0x1 ;  /* 0x0000000100067882 */ /* 0x000fe20000000000 */
[----:B------:R-:W-:Y:S01]  /*0300*/  UMOV UR9, 0x2 ;  /* 0x0000000200097882 */ /* 0x000fe20000000000 */
[----:B------:R-:W-:-:S04]  /*0310*/  UIADD3 UR6, -UR6, 0x100000, URZ ;  /* 0x0010000006067890 */ /* 0x000fc8000fffe13f */
[----:B------:R-:W-:Y:S02]  /*0320*/  USHF.L.U32 UR7, UR6, 0xb, URZ ;  /* 0x0000000b06077899 */ /* 0x000fe4000800063f */
[----:B------:R-:W-:Y:S01]  /*0330*/  USHF.L.U32 UR6, UR6, 0x1, URZ ;  /* 0x0000000106067899 */ /* 0x000fe2000800063f */
[----:B------:R-:W-:Y:S01]  /*0340*/  ELECT P0, URZ, PT ;  /* 0x00000000003f782f */ /* 0x000fe20003800000 */
[----:B0-----:R-:W-:Y:S02]  /*0350*/  ULEA UR8, UR5, UR4, 0x18 ;  /* 0x0000000405087291 */ /* 0x001fe4000f8ec03f */
[----:B------:R-:W-:-:S04]  /*0360*/  UIADD3 UR4, -UR9, 0x100000, URZ ;  /* 0x0010000009047890 */ /* 0x000fc8000fffe13f */
[----:B------:R-:W-:Y:S02]  /*0370*/  USHF.L.U32 UR5, UR4, 0xb, URZ ;  /* 0x0000000b04057899 */ /* 0x000fe4000800063f */
[----:B------:R-:W-:Y:S01]  /*0380*/  USHF.L.U32 UR4, UR4, 0x1, URZ ;  /* 0x0000000104047899 */ /* 0x000fe2000800063f */
[----:B------:R-:W0:Y:S03]  /*0390*/  FENCE.VIEW.ASYNC.S ;  /* 0x00000000000073c6 */ /* 0x000e260000000000 */
[----:B0-----:R3:W4:Y:S08]  /*03a0*/  SYNCS.EXCH.64 URZ, [UR8+0x34830], UR6 ;  /* 0x03483006083f75b2 */ /* 0x0017300008000100 */
[----:B------:R3:W0:Y:S01]  /*03b0*/  SYNCS.EXCH.64 URZ, [UR8+0x34840], UR4 ;  /* 0x03484004083f75b2 */ /* 0x0006220008000100 */
[----:B------:R3:W0:Y:S01]  /*03c0*/  SYNCS.EXCH.64 URZ, [UR8+0x34838], UR6 ;  /* 0x03483806083f75b2 */ /* 0x0006220008000100 */
[----:B------:R3:W0:Y:S02]  /*03d0*/  SYNCS.EXCH.64 URZ, [UR8+0x34848], UR4 ;  /* 0x03484804083f75b2 */ /* 0x0006240008000100 */
[----:B---3--:R-:W-:Y:S01]  /*03e0*/  NOP ;  /* 0x0000000000007918 */ /* 0x008fe20000000000 */
.L_x_250:
[----:B------:R-:W3:Y:S01]  /*03f0*/  SHFL.IDX PT, R2, R0, RZ, 0x1f ;  /* 0x00001fff00027589 */ /* 0x000ee200000e0000 */
[----:B------:R-:W-:Y:S01]  /*0400*/  NOP ;  /* 0x0000000000007918 */ /* 0x000fe20000000000 */
[----:B---3--:R-:W-:-:S13]  /*0410*/  ISETP.NE.AND P0, PT, R2, RZ, PT ;  /* 0x000000ff0200720c */ /* 0x008fda0003f05270 */
[----:B------:R-:W-:Y:S05]  /*0420*/  @P0 BRA `(.L_x_251) ;  /* 0x0000000000480947 */ /* 0x000fea0003800000 */
[----:B0-----:R-:W0:Y:S01]  /*0430*/  S2UR UR5, SR_CgaCtaId ;  /* 0x00000000000579c3 */ /* 0x001e220000008800 */
[----:B------:R-:W-:Y:S01]  /*0440*/  UMOV UR4, 0x400 ;  /* 0x0000040000047882 */ /* 0x000fe20000000000 */
[----:B------:R-:W-:Y:S01]  /*0450*/  UMOV UR6, 0x1 ;  /* 0x0000000100067882 */ /* 0x000fe20000000000 */
[----:B------:R-:W-:Y:S01]  /*0460*/  UMOV UR7, 0x2 ;  /* 0x0000000200077882 */ /* 0x000fe20000000000 */
[----:B------:R-:W-:Y:S01]  /*0470*/  ELECT P0, URZ, PT ;  /* 0x00000000003f782f */ /* 0x000fe20003800000 */
[----:B0-----:R-:W-:Y:S02]  /*0480*/  ULEA UR8, UR5, UR4, 0x18 ;  /* 0x0000000405087291 */ /* 0x001fe4000f8ec03f */
[----:B------:R-:W-:-:S04]  /*0490*/  UIADD3 UR4, -UR6, 0x100000, URZ ;  /* 0x0010000006047890 */ /* 0x000fc8000fffe13f */
[----:B------:R-:W-:Y:S02]  /*04a0*/  USHF.L.U32 UR5, UR4, 0xb, URZ ;  /* 0x0000000b04057899 */ /* 0x000fe4000800063f */
[----:B------:R-:W-:Y:S02]  /*04b0*/  USHF.L.U32 UR4, UR4, 0x1, URZ ;  /* 0x0000000104047899 */ /* 0x000fe4000800063f */
[----:B------:R-:W-:-:S04]  /*04c0*/  UIADD3 UR6, -UR7, 0x100000, URZ ;  /* 0x0010000007067890 */ /* 0x000fc8000fffe13f */
[----:B------:R-:W-:Y:S02]  /*04d0*/  USHF.L.U32 UR7, UR6, 0xb, URZ ;  /* 0x0000000b06077899 */ /* 0x000fe4000800063f */
[----:B------:R-:W-:Y:S01]  /*04e0*/  USHF.L.U32 UR6, UR6, 0x1, URZ ;  /* 0x0000000106067899 */ /* 0x000fe2000800063f */
[----:B------:R-:W0:Y:S03]  /*04f0*/  FENCE.VIEW.ASYNC.S ;  /* 0x00000000000073c6 */ /* 0x000e260000000000 */
[----:B0-----:R3:W0:Y:S08]  /*0500*/  SYNCS.EXCH.64 URZ, [UR8+0x34850], UR4 ;  /* 0x03485004083f75b2 */ /* 0x0016300008000100 */
[----:B------:R3:W0:Y:S01]  /*0510*/  SYNCS.EXCH.64 URZ, [UR8+0x34860], UR6 ;  /* 0x03486006083f75b2 */ /* 0x0006220008000100 */
[----:B------:R3:W0:Y:S01]  /*0520*/  SYNCS.EXCH.64 URZ, [UR8+0x34858], UR4 ;  /* 0x03485804083f75b2 */ /* 0x0006220008000100 */
[----:B------:R3:W0:Y:S02]  /*0530*/  SYNCS.EXCH.64 URZ, [UR8+0x34868], UR6 ;  /* 0x03486806083f75b2 */ /* 0x0006240008000100 */
[----:B---3--:R-:W-:Y:S01]  /*0540*/  NOP ;  /* 0x0000000000007918 */ /* 0x008fe20000000000 */
.L_x_251:
[----:B------:R-:W3:Y:S01]  /*0550*/  SHFL.IDX PT, R2, R0, RZ, 0x1f ;  /* 0x00001fff00027589 */ /* 0x000ee200000e0000 */
[----:B------:R-:W-:Y:S01]  /*0560*/  NOP ;  /* 0x0000000000007918 */ /* 0x000fe20000000000 */
[----:B---3--:R-:W-:-:S13]  /*0570*/  ISETP.NE.AND P0, PT, R2, RZ, PT ;  /* 0x000000ff0200720c */ /* 0x008fda0003f05270 */
[----:B------:R-:W-:Y:S05]  /*0580*/  @P0 BRA `(.L_x_252) ;  /* 0x0000000000380947 */ /* 0x000fea0003800000 */
[----:B0-----:R-:W0:Y:S01]  /*0590*/  S2UR UR5, SR_CgaCtaId ;  /* 0x00000000000579c3 */ /* 0x001e220000008800 */
[----:B------:R-:W-:Y:S01]  /*05a0*/  UMOV UR4, 0x400 ;  /* 0x0000040000047882 */ /* 0x000fe20000000000 */
[----:B------:R-:W-:Y:S01]  /*05b0*/  UMOV UR7, 0x1 ;  /* 0x0000000100077882 */ /* 0x000fe20000000000 */
[----:B------:R-:W-:Y:S01]  /*05c0*/  ELECT P0, URZ, PT ;  /* 0x00000000003f782f */ /* 0x000fe20003800000 */
[----:B0-----:R-:W-:Y:S02]  /*05d0*/  ULEA UR6, UR5, UR4, 0x18 ;  /* 0x0000000405067291 */ /* 0x001fe4000f8ec03f */
[----:B------:R-:W-:-:S04]  /*05e0*/  UIADD3 UR4, -UR7, 0x100000, URZ ;  /* 0x0010000007047890 */ /* 0x000fc8000fffe13f */
[----:B------:R-:W-:Y:S02]  /*05f0*/  USHF.L.U32 UR5, UR4, 0xb, URZ ;  /* 0x0000000b04057899 */ /* 0x000fe4000800063f */
[----:B------:R-:W-:Y:S01]  /*0600*/  USHF.L.U32 UR4, UR4, 0x1, URZ ;  /* 0x0000000104047899 */ /* 0x000fe2000800063f */
[----:B------:R-:W0:Y:S11]  /*0610*/  FENCE.VIEW.ASYNC.S ;  /* 0x00000000000073c6 */ /* 0x000e360000000000 */
[----:B0-----:R3:W0:Y:S01]  /*0620*/  SYNCS.EXCH.64 URZ, [UR6+0x34870], UR4 ;  /* 0x03487004063f75b2 */ /* 0x0016220008000100 */
[----:B------:R3:W0:Y:S01]  /*0630*/  SYNCS.EXCH.64 URZ, [UR6+0x34880], UR4 ;  /* 0x03488004063f75b2 */ /* 0x0006220008000100 */
[----:B------:R3:W0:Y:S01]  /*0640*/  SYNCS.EXCH.64 URZ, [UR6+0x34878], UR4 ;  /* 0x03487804063f75b2 */ /* 0x0006220008000100 */
[----:B------:R3:W0:Y:S02]  /*0650*/  SYNCS.EXCH.64 URZ, [UR6+0x34888], UR4 ;  /* 0x03488804063f75b2 */ /* 0x0006240008000100 */
[----:B---3--:R-:W-:Y:S01]  /*0660*/  NOP ;  /* 0x0000000000007918 */ /* 0x008fe20000000000 */
.L_x_252:
        /* <DEDUP_REMOVED lines=22> */
.L_x_253:
        /* <DEDUP_REMOVED lines=22> */
.L_x_254:
[----:B0-----:R-:W-:Y:S01]  /*0930*/  UMOV UR4, 0x1 ;  /* 0x0000000100047882 */ /* 0x001fe20000000000 */
[----:B------:R-:W-:Y:S01]  /*0940*/  PLOP3.LUT P0, PT, PT, PT, UP0, 0x80, 0x0 ;  /* 0x000000000000781c */ /* 0x000fe20003f0f008 */
[----:B------:R-:W-:Y:S01]  /*0950*/  USEL UR4, UR4, 0x2, !UP0 ;  /* 0x0000000204047887 */ /* 0x000fe2000c000000 */
[----:B------:R-:W-:-:S05]  /*0960*/  NOP ;  /* 0x0000000000007918 */ /* 0x000fca0000000000 */
[----:B------:R-:W-:-:S05]  /*0970*/  IMAD.U32 R2, RZ, RZ, UR4 ;  /* 0x00000004ff027e24 */ /* 0x000fca000f8e00ff */
[----:B------:R0:W-:Y:S01]  /*0980*/  STL [R1+0x30], R2 ;  /* 0x0000300201007387 */ /* 0x0001e20000100800 */
[----:B-12-4-:R-:W-:Y:S06]  /*0990*/  BAR.SYNC.DEFER_BLOCKING 0x0 ;  /* 0x0000000000007b1d */ /* 0x016fec0000010000 */
[----:B------:R-:W-:Y:S05]  /*09a0*/  @!P0 BRA `(.L_x_255) ;  /* 0x0000009400088947 */ /* 0x000fea0003800000 */
.L_x_256:
[----:B------:R-:W-:-:S08]  /*09b0*/  NOP ;  /* 0x0000000000007918 */ /* 0x000fd00000000000 */
[----:B------:R-:W1:Y:S02]  /*09c0*/  USETMAXREG.TRY_ALLOC.CTAPOOL UP0, 0xf0 ;  /* 0x000000f0000079c8 */ /* 0x000e640008000600 */
[----:B-1----:R-:W-:-:S13]  /*09d0*/  PLOP3.LUT P0, PT, PT, PT, UP0, 0x80, 0x0 ;  /* 0x000000000000781c */ /* 0x002fda0003f0f008 */
[----:B------:R-:W-:Y:S05]  /*09e0*/  @!P0 BRA `(.L_x_256) ;  /* 0xfffffffc00f08947 */ /* 0x000fea000383ffff */
[----:B------:R-:W1:Y:S08]  /*09f0*/  S2UR UR5, SR_CgaCtaId ;  /* 0x00000000000579c3 */ /* 0x000e700000008800 */
[----:B------:R-:W-:Y:S06]  /*0a00*/  BAR.ARV 0x8, 0x120 ;  /* 0x0204800000007b1d */ /* 0x000fec0000002000 */
[----:B------:R-:W-:-:S02]  /*0a10*/  UMOV UR4, 0x400 ;  /* 0x0000040000047882 */ /* 0x000fc40000000000 */
[----:B------:R-:W-:Y:S01]  /*0a20*/  BAR.SYNC.DEFER_BLOCKING 0x5, 0x120 ;  /* 0x0144800000007b1d */ /* 0x000fe20000010000 */
[----:B-1----:R-:W-:-:S09]  /*0a30*/  ULEA UR4, UR5, UR4, 0x18 ;  /* 0x0000000405047291 */ /* 0x002fd2000f8ec03f */
[----:B------:R-:W1:Y:S01]  /*0a40*/  LDS.128 R48, [UR4+0x348d0] ;  /* 0x0348d004ff307984 */ /* 0x000e620008000c00 */
[----:B------:R-:W-:Y:S01]  /*0a50*/  ULDC UR4, c[0x0][0xc14] ;  /* 0x0003050000047ab9 */ /* 0x000fe20000000800 */
[----:B------:R-:W-:Y:S06]  /*0a60*/  BAR.ARV 0x4, 0x120 ;  /* 0x0104800000007b1d */ /* 0x000fec0000002000 */
[----:B-1----:R-:W-:-:S13]  /*0a70*/  ISETP.GE.AND P0, PT, R51, UR4, PT ;  /* 0x0000000433007c0c */ /* 0x002fda000bf06270 */
[----:B------:R-:W-:Y:S05]  /*0a80*/  @P0 EXIT ;  /* 0x000000000000094d */ /* 0x000fea0003800000 */
[----:B0-----:R-:W2:Y:S01]  /*0a90*/  LDL R2, [R1+0x30] ;  /* 0x0000300001027983 */ /* 0x001ea20000100800 */
[----:B------:R-:W-:Y:S01]  /*0aa0*/  R2UR UR5, R50 ;  /* 0x00000000320572ca */ /* 0x000fe200000e0000 */
[----:B------:R-:W-:Y:S01]  /*0ab0*/  IMAD.MOV.U32 R188, RZ, RZ, -0x2 ;  /* 0xfffffffeffbc7424 */ /* 0x000fe200078e00ff */
[----:B------:R-:W-:Y:S01]  /*0ac0*/  MOV R185, RZ ;  /* 0x000000ff00b97202 */ /* 0x000fe20000000f00 */
[----:B------:R-:W0:Y:S01]  /*0ad0*/  S2R R0, SR_TID.X ;  /* 0x0000000000007919 */ /* 0x000e220000002100 */
[----:B------:R-:W-:Y:S02]  /*0ae0*/  IMAD.MOV.U32 R16, RZ, RZ, RZ ;  /* 0x000000ffff107224 */ /* 0x000fe400078e00ff */
[----:B0-----:R-:W-:-:S05]  /*0af0*/  VIADD R192, R0, 0xffffff80 ;  /* 0xffffff8000c07836 */ /* 0x001fca0000000000 */
[----:B------:R-:W-:-:S04]  /*0b00*/  SHF.R.S32.HI R3, RZ, 0x1f, R192 ;  /* 0x0000001fff037819 */ /* 0x000fc800000114c0 */
[CC--:B------:R-:W-:Y:S02]  /*0b10*/  LEA.HI R0, R3.reuse, R192.reuse, RZ, 0x7 ;  /* 0x000000c003007211 */ /* 0x0c0fe400078f38ff */
[----:B------:R-:W-:Y:S02]  /*0b20*/  LEA.HI R4, R3, R192, RZ, 0x5 ;  /* 0x000000c003047211 */ /* 0x000fe400078f28ff */
[----:B------:R-:W-:Y:S02]  /*0b30*/  LOP3.LUT R5, R0, 0xffffff80, RZ, 0xc0, !PT ;  /* 0xffffff8000057812 */ /* 0x000fe400078ec0ff */
[----:B------:R-:W-:Y:S01]  /*0b40*/  SHF.R.S32.HI R187, RZ, 0x7, R0 ;  /* 0x00000007ffbb7819 */ /* 0x000fe20000011400 */
[----:B------:R-:W-:Y:S02]  /*0b50*/  IMAD.SHL.U32 R4, R4, 0x20, RZ ;  /* 0x0000002004047824 */ /* 0x000fe400078e00ff */
[----:B------:R-:W-:Y:S01]  /*0b60*/  IMAD.IADD R186, R192, 0x1, -R5 ;  /* 0x00000001c0ba7824 */ /* 0x000fe200078e0a05 */
[----:B------:R-:W-:-:S02]  /*0b70*/  LEA.HI R0, R0, R187, RZ, 0x1 ;  /* 0x000000bb00007211 */ /* 0x000fc400078f08ff */
[----:B------:R-:W-:Y:S02]  /*0b80*/  LOP3.LUT R4, R4, 0xfffffc00, RZ, 0xc0, !PT ;  /* 0xfffffc0004047812 */ /* 0x000fe400078ec0ff */
[----:B------:R-:W-:Y:S02]  /*0b90*/  SHF.R.S32.HI R9, RZ, 0x1f, R186 ;  /* 0x0000001fff097819 */ /* 0x000fe400000114ba */
[----:B------:R-:W-:Y:S02]  /*0ba0*/  LOP3.LUT R0, R0, 0x3fffffe, RZ, 0xc0, !PT ;  /* 0x03fffffe00007812 */ /* 0x000fe400078ec0ff */
[CC--:B------:R-:W-:Y:S02]  /*0bb0*/  LEA.HI R6, R9.reuse, R186.reuse, RZ, 0x2 ;  /* 0x000000ba09067211 */ /* 0x0c0fe400078f10ff */
[----:B------:R-:W-:Y:S01]  /*0bc0*/  LEA.HI R9, R9, R186, RZ, 0x5 ;  /* 0x000000ba09097211 */ /* 0x000fe200078f28ff */
[----:B------:R-:W-:Y:S01]  /*0bd0*/  IMAD.IADD R0, R187, 0x1, -R0 ;  /* 0x00000001bb007824 */ /* 0x000fe200078e0a00 */
[----:B------:R-:W-:-:S02]  /*0be0*/  SHF.R.S32.HI R8, RZ, 0x2, R6 ;  /* 0x00000002ff087819 */ /* 0x000fc40000011406 */
[----:B------:R-:W-:Y:S02]  /*0bf0*/  SHF.R.S32.HI R11, RZ, 0x1f, R6 ;  /* 0x0000001fff0b7819 */ /* 0x000fe40000011406 */
[----:B------:R-:W-:Y:S02]  /*0c00*/  SHF.R.S32.HI R9, RZ, 0x5, R9 ;  /* 0x00000005ff097819 */ /* 0x000fe40000011409 */
[----:B------:R-:W-:-:S04]  /*0c10*/  LEA.HI R11, R11, R8, RZ, 0x3 ;  /* 0x000000080b0b7211 */ /* 0x000fc800078f18ff */
[----:B------:R-:W-:-:S05]  /*0c20*/  LOP3.LUT R11, R11, 0xfffffff8, RZ, 0xc0, !PT ;  /* 0xfffffff80b0b7812 */ /* 0x000fca00078ec0ff */
[----:B------:R-:W-:-:S04]  /*0c30*/  IMAD.IADD R8, R8, 0x1, -R11 ;  /* 0x0000000108087824 */ /* 0x000fc800078e0a0b */
[----:B------:R-:W-:-:S04]  /*0c40*/  IMAD R9, R9, 0x10, R8 ;  /* 0x0000001009097824 */ /* 0x000fc800078e0208 */
[----:B------:R-:W-:Y:S01]  /*0c50*/  IMAD R189, R0, 0x40, R9 ;  /* 0x0000004000bd7824 */ /* 0x000fe200078e0209 */
[----:B--2---:R-:W-:Y:S02]  /*0c60*/  R2UR UR4, R2 ;  /* 0x00000000020472ca */ /* 0x004fe400000e0000 */
[CC--:B------:R-:W-:Y:S02]  /*0c70*/  LEA.HI R2, R3.reuse, R192.reuse, RZ, 0x4 ;  /* 0x000000c003027211 */ /* 0x0c0fe400078f20ff */
[----:B------:R-:W-:Y:S02]  /*0c80*/  LEA.HI R3, R3, R192, RZ, 0x3 ;  /* 0x000000c003037211 */ /* 0x000fe400078f18ff */
[----:B------:R-:W-:Y:S02]  /*0c90*/  SHF.R.S32.HI R7, RZ, 0x4, R2 ;  /* 0x00000004ff077819 */ /* 0x000fe40000011402 */
[C---:B------:R-:W-:Y:S02]  /*0ca0*/  LOP3.LUT R5, R2.reuse, 0x3fffff0, RZ, 0xc0, !PT ;  /* 0x03fffff002057812 */ /* 0x040fe400078ec0ff */
[----:B------:R-:W-:-:S02]  /*0cb0*/  LEA.HI R2, R2, R7, RZ, 0x1 ;  /* 0x0000000702027211 */ /* 0x000fc400078f08ff */
[----:B------:R-:W-:Y:S01]  /*0cc0*/  SHF.R.S32.HI R18, RZ, 0x3, R3 ;  /* 0x00000003ff127819 */ /* 0x000fe20000011403 */
[----:B------:R-:W-:Y:S01]  /*0cd0*/  IMAD.IADD R5, R192, 0x1, -R5 ;  /* 0x00000001c0057824 */ /* 0x000fe200078e0a05 */
[----:B------:R-:W-:Y:S01]  /*0ce0*/  LOP3.LUT R2, R2, 0x1ffffffe, RZ, 0xc0, !PT ;  /* 0x1ffffffe02027812 */ /* 0x000fe200078ec0ff */
[----:B------:R-:W-:Y:S02]  /*0cf0*/  ULOP3.LUT UR4, UR4, 0x1, URZ, 0xfc, !UPT ;  /* 0x0000000104047892 */ /* 0x000fe4000f8efc3f */
[----:B------:R-:W-:Y:S01]  /*0d00*/  IMAD R5, R5, 0x40, R4 ;  /* 0x0000004005057824 */ /* 0x000fe200078e0204 */
[----:B------:R-:W-:Y:S02]  /*0d10*/  IADD3 R2, R7, -R2, RZ ;  /* 0x8000000207027210 */ /* 0x000fe40007ffe0ff */
[----:B------:R-:W-:Y:S01]  /*0d20*/  LOP3.LUT R7, R6, 0x7ffffffc, RZ, 0xc0, !PT ;  /* 0x7ffffffc06077812 */ /* 0x000fe200078ec0ff */
[----:B------:R-:W-:Y:S02]  /*0d30*/  IMAD.U32 R191, RZ, RZ, UR4 ;  /* 0x00000004ffbf7e24 */ /* 0x000fe4000f8e00ff */
[----:B------:R-:W-:Y:S01]  /*0d40*/  IMAD R190, R2, 0x8, R5 ;  /* 0x0000000802be7824 */ /* 0x000fe200078e0205 */
[----:B------:R-:W-:Y:S01]  /*0d50*/  LOP3.LUT R5, R3, 0x1ffffff8, RZ, 0xc0, !PT ;  /* 0x1ffffff803057812 */ /* 0x000fe200078ec0ff */
[----:B------:R-:W-:-:S02]  /*0d60*/  IMAD.IADD R7, R186, 0x1, -R7 ;  /* 0x00000001ba077824 */ /* 0x000fc400078e0a07 */
[----:B------:R-:W-:Y:S02]  /*0d70*/  IMAD.MOV.U32 R2, RZ, RZ, RZ ;  /* 0x000000ffff027224 */ /* 0x000fe400078e00ff */
[----:B------:R-:W-:Y:S02]  /*0d80*/  IMAD.IADD R5, R192, 0x1, -R5 ;  /* 0x00000001c0057824 */ /* 0x000fe400078e0a05 */
[----:B------:R-:W-:Y:S02]  /*0d90*/  IMAD R188, R7, R188, 0x80 ;  /* 0x0000008007bc7424 */ /* 0x000fe400078e02bc */
[----:B------:R-:W-:-:S07]  /*0da0*/  IMAD.SHL.U32 R17, R5, 0x8, RZ ;  /* 0x0000000805117824 */ /* 0x000fce00078e00ff */
.L_x_299:
[----:B0---45:R-:W0:Y:S01]  /*0db0*/  LDC.64 R4, c[0x0][0xc60] ;  /* 0x00031800ff047b82 */ /* 0x031e220000000a00 */
[----:B------:R-:W-:Y:S01]  /*0dc0*/  ULDC.64 UR10, c[0x0][0x208] ;  /* 0x00008200000a7ab9 */ /* 0x000fe20000000a00 */
[----:B------:R-:W-:Y:S01]  /*0dd0*/  ULDC.64 UR6, c[0x0][0xa28] ;  /* 0x00028a0000067ab9 */ /* 0x000fe20000000a00 */
[----:B------:R-:W-:Y:S01]  /*0de0*/  ULDC.64 UR8, c[0x0][0xa20] ;  /* 0x0002880000087ab9 */ /* 0x000fe20000000a00 */
[----:B0-----:R-:W-:-:S06]  /*0df0*/  IMAD.WIDE R4, R51, 0x4, R4 ;  /* 0x0000000433047825 */ /* 0x001fcc00078e0204 */
[----:B--2---:R-:W2:Y:S01]  /*0e00*/  LDG.E R4, desc[UR10][R4.64] ;  /* 0x0000000a04047981 */ /* 0x004ea2000c1e1900 */
[----:B------:R-:W-:Y:S02]  /*0e10*/  UISETP.NE.U32.AND UP0, UPT, UR6, URZ, UPT ;  /* 0x0000003f0600728c */ /* 0x000fe4000bf05070 */
[----:B------:R-:W-:Y:S02]  /*0e20*/  UISETP.NE.U32.AND UP1, UPT, UR8, URZ, UPT ;  /* 0x0000003f0800728c */ /* 0x000fe4000bf25070 */
[----:B------:R-:W-:Y:S02]  /*0e30*/  UISETP.NE.AND.EX UP0, UPT, UR7, URZ, UPT, UP0 ;  /* 0x0000003f0700728c */ /* 0x000fe4000bf05300 */
[----:B------:R-:W-:-:S04]  /*0e40*/  UISETP.NE.AND.EX UP1, UPT, UR9, URZ, UPT, UP1 ;  /* 0x0000003f0900728c */ /* 0x000fc8000bf25310 */
[----:B------:R-:W-:Y:S02]  /*0e50*/  PLOP3.LUT P0, PT, PT, PT, UP0, 0x80, 0x0 ;  /* 0x000000000000781c */ /* 0x000fe40003f0f008 */
[----:B------:R-:W-:Y:S02]  /*0e60*/  PLOP3.LUT P1, PT, PT, PT, UP1, 0x80, 0x0 ;  /* 0x000000000000781c */ /* 0x000fe40003f2f018 */
[----:B--2---:R-:W-:-:S13]  /*0e70*/  R2UR UR61, R4 ;  /* 0x00000000043d72ca */ /* 0x004fda00000e0000 */
[----:B------:R-:W-:Y:S02]  /*0e80*/  USHF.R.S32.HI UR4, URZ, 0x1f, UR61 ;  /* 0x0000001f3f047899 */ /* 0x000fe4000801143d */
[----:B------:R-:W-:Y:S02]  /*0e90*/  @UP0 ULEA UR6, UP2, UR61, UR6, 0x2 ;  /* 0x000000063d060291 */ /* 0x000fe4000f84103f */
[----:B------:R-:W-:Y:S02]  /*0ea0*/  @UP1 ULEA UR8, UP3, UR61, UR8, 0x2 ;  /* 0x000000083d081291 */ /* 0x000fe4000f86103f */
[----:B------:R-:W-:Y:S02]  /*0eb0*/  @UP0 ULEA.HI.X UR7, UR61, UR7, UR4, 0x2, UP2 ;  /* 0x000000073d070291 */ /* 0x000fe400090f1404 */
[----:B------:R-:W-:Y:S01]  /*0ec0*/  IMAD.U32 R184, RZ, RZ, UR4 ;  /* 0x00000004ffb87e24 */ /* 0x000fe2000f8e00ff */
[----:B------:R-:W-:Y:S01]  /*0ed0*/  @UP1 ULEA.HI.X UR9, UR61, UR9, UR4, 0x2, UP3 ;  /* 0x000000093d091291 */ /* 0x000fe200098f1404 */
[----:B------:R-:W-:-:S02]  /*0ee0*/  IMAD.U32 R4, RZ, RZ, UR6 ;  /* 0x00000006ff047e24 */ /* 0x000fc4000f8e00ff */
[----:B---3--:R-:W-:Y:S01]  /*0ef0*/  IMAD.U32 R6, RZ, RZ, UR8 ;  /* 0x00000008ff067e24 */ /* 0x008fe2000f8e00ff */
[----:B------:R-:W-:Y:S01]  /*0f00*/  MOV R5, UR7 ;  /* 0x0000000700057c02 */ /* 0x000fe20008000f00 */
[----:B------:R-:W-:Y:S01]  /*0f10*/  ULDC.64 UR6, c[0x0][0x3f8] ;  /* 0x0000fe0000067ab9 */ /* 0x000fe20000000a00 */
[----:B------:R-:W-:Y:S01]  /*0f20*/  IMAD.U32 R7, RZ, RZ, UR9 ;  /* 0x00000009ff077e24 */ /* 0x000fe2000f8e00ff */
[----:B------:R-:W-:Y:S02]  /*0f30*/  ULDC UR4, c[0x0][0x404] ;  /* 0x0001010000047ab9 */ /* 0x000fe40000000800 */
[----:B------:R-:W2:Y:S04]  /*0f40*/  @P0 LDG.E R4, desc[UR10][R4.64] ;  /* 0x0000000a04040981 */ /* 0x000ea8000c1e1900 */
[----:B------:R-:W3:Y:S01]  /*0f50*/  @P1 LDG.E R6, desc[UR10][R6.64] ;  /* 0x0000000a06061981 */ /* 0x000ee2000c1e1900 */
[----:B------:R-:W-:Y:S01]  /*0f60*/  UISETP.NE.U32.AND UP0, UPT, UR6, URZ, UPT ;  /* 0x0000003f0600728c */ /* 0x000fe2000bf05070 */
[----:B------:R-:W-:Y:S01]  /*0f70*/  IMAD.MOV.U32 R22, RZ, RZ, R49 ;  /* 0x000000ffff167224 */ /* 0x000fe200078e0031 */
[----:B------:R-:W-:Y:S01]  /*0f80*/  UMOV UR44, URZ ;  /* 0x0000003f002c7c82 */ /* 0x000fe20008000000 */
[----:B------:R-:W-:Y:S01]  /*0f90*/  ULDC UR6, c[0x0][0x2e0] ;  /* 0x0000b80000067ab9 */ /* 0x000fe20000000800 */
[----:B------:R-:W-:Y:S01]  /*0fa0*/  UISETP.NE.AND.EX UP0, UPT, UR7, URZ, UPT, UP0 ;  /* 0x0000003f0700728c */ /* 0x000fe2000bf05300 */
[----:B------:R-:W-:Y:S01]  /*0fb0*/  IMAD.MOV.U32 R0, RZ, RZ, RZ ;  /* 0x000000ffff007224 */ /* 0x000fe200078e00ff */
[----:B------:R-:W-:Y:S01]  /*0fc0*/  CS2R R86, SRZ ;  /* 0x0000000000567805 */ /* 0x000fe2000001ff00 */
[----:B------:R-:W-:Y:S01]  /*0fd0*/  IMAD.MOV.U32 R3, RZ, RZ, RZ ;  /* 0x000000ffff037224 */ /* 0x000fe200078e00ff */
[----:B------:R-:W-:Y:S01]  /*0fe0*/  USEL UR4, UR4, 0x1, UP0 ;  /* 0x0000000104047887 */ /* 0x000fe20008000000 */
[----:B------:R-:W-:-:S02]  /*0ff0*/  CS2R R84, SRZ ;  /* 0x0000000000547805 */ /* 0x000fc4000001ff00 */
[----:B------:R-:W-:Y:S02]  /*1000*/  CS2R R82, SRZ ;  /* 0x0000000000527805 */ /* 0x000fe4000001ff00 */
[----:B------:R-:W-:Y:S01]  /*1010*/  CS2R R80, SRZ ;  /* 0x0000000000507805 */ /* 0x000fe2000001ff00 */
[----:B------:R-:W-:Y:S01]  /*1020*/  UIMAD UR4, UR4, UR6, URZ ;  /* 0x00000006040472a4 */ /* 0x000fe2000f8e023f */
        /* <DEDUP_REMOVED lines=13> */
[----:B------:R-:W-:Y:S01]  /*1100*/  CS2R R52, SRZ ;  /* 0x0000000000347805 */ /* 0x000fe2000001ff00 */
[----:B------:R-:W-:Y:S01]  /*1110*/  IMAD.MOV.U32 R29, RZ, RZ, RZ ;  /* 0x000000ffff1d7224 */ /* 0x000fe200078e00ff */
[----:B------:R-:W-:Y:S02]  /*1120*/  CS2R R32, SRZ ;  /* 0x0000000000207805 */ /* 0x000fe4000001ff00 */
[----:B------:R-:W-:-:S02]  /*1130*/  CS2R R36, SRZ ;  /* 0x0000000000247805 */ /* 0x000fc4000001ff00 */
[----:B-1----:R-:W-:Y:S02]  /*1140*/  CS2R R46, SRZ ;  /* 0x00000000002e7805 */ /* 0x002fe4000001ff00 */
[----:B------:R-:W-:Y:S02]  /*1150*/  CS2R R44, SRZ ;  /* 0x00000000002c7805 */ /* 0x000fe4000001ff00 */
[----:B------:R-:W-:Y:S02]  /*1160*/  CS2R R42, SRZ ;  /* 0x00000000002a7805 */ /* 0x000fe4000001ff00 */
[----:B------:R-:W-:Y:S02]  /*1170*/  CS2R R40, SRZ ;  /* 0x0000000000287805 */ /* 0x000fe4000001ff00 */
[----:B------:R-:W-:Y:S01]  /*1180*/  CS2R R38, SRZ ;  /* 0x0000000000267805 */ /* 0x000fe2000001ff00 */
[----:B------:R-:W-:Y:S01]  /*1190*/  IMAD.U32 R23, RZ, RZ, UR5 ;  /* 0x00000005ff177e24 */ /* 0x000fe2000f8e00ff */
[----:B--2---:R-:W-:-:S02]  /*11a0*/  @P0 R2UR UR44, R4 ;  /* 0x00000000042c02ca */ /* 0x004fc400000e0000 */
[----:B------:R-:W-:Y:S02]  /*11b0*/  PLOP3.LUT P0, PT, PT, PT, PT, 0x80, 0x0 ;  /* 0x000000000000781c */ /* 0x000fe40003f0f070 */
[----:B---3--:R-:W-:Y:S01]  /*11c0*/  @P1 R2UR UR4, R6 ;  /* 0x00000000060412ca */ /* 0x008fe200000e0000 */
[----:B------:R-:W-:-:S14]  /*11d0*/  @P1 BRA `(.L_x_257) ;  /* 0x0000000000381947 */ /* 0x000fdc0003800000 */
[----:B------:R-:W-:Y:S02]  /*11e0*/  ULDC.64 UR6, c[0x0][0xa08] ;  /* 0x0002820000067ab9 */ /* 0x000fe40000000a00 */
[----:B------:R-:W-:-:S04]  /*11f0*/  ISETP.NE.U32.AND P1, PT, RZ, UR6, PT ;  /* 0x00000006ff007c0c */ /* 0x000fc8000bf25070 */
[----:B------:R-:W-:-:S13]  /*1200*/  ISETP.NE.AND.EX P1, PT, RZ, UR7, PT, P1 ;  /* 0x00000007ff007c0c */ /* 0x000fda000bf25310 */
[----:B------:R-:W-:Y:S05]  /*1210*/  @!P1 BRA `(.L_x_257) ;  /* 0x0000000000289947 */ /* 0x000fea0003800000 */
[----:B------:R-:W-:Y:S01]  /*1220*/  ULDC.64 UR4, c[0x0][0xa08] ;  /* 0x0002820000047ab9 */ /* 0x000fe20000000a00 */
[----:B------:R-:W-:Y:S01]  /*1230*/  ULDC.64 UR6, c[0x0][0x208] ;  /* 0x0000820000067ab9 */ /* 0x000fe20000000a00 */
[----:B------:R-:W-:-:S06]  /*1240*/  UIMAD.WIDE UR4, UR61, 0x4, UR4 ;  /* 0x000000043d0478a5 */ /* 0x000fcc000f8e0204 */
[----:B------:R-:W-:Y:S01]  /*1250*/  MOV R4, UR4 ;  /* 0x0000000400047c02 */ /* 0x000fe20008000f00 */
[----:B------:R-:W-:-:S05]  /*1260*/  IMAD.U32 R5, RZ, RZ, UR5 ;  /* 0x00000005ff057e24 */ /* 0x000fca000f8e00ff */
[----:B------:R-:W2:Y:S04]  /*1270*/  LDG.E R7, desc[UR6][R4.64] ;  /* 0x0000000604077981 */ /* 0x000ea8000c1e1900 */
[----:B------:R-:W3:Y:S01]  /*1280*/  LDG.E R6, desc[UR6][R4.64+0x4] ;  /* 0x0000040604067981 */ /* 0x000ee2000c1e1900 */
[----:B--2---:R-:W-:Y:S02]  /*1290*/  R2UR UR4, R7 ;  /* 0x00000000070472ca */ /* 0x004fe400000e0000 */
[----:B---3--:R-:W-:-:S13]  /*12a0*/  R2UR UR5, R6 ;  /* 0x00000000060572ca */ /* 0x008fda00000e0000 */
[----:B------:R-:W-:-:S12]  /*12b0*/  UIADD3 UR4, -UR4, UR5, URZ ;  /* 0x0000000504047290 */ /* 0x000fd8000fffe13f */
.L_x_257:
[----:B------:R-:W-:Y:S01]  /*12c0*/  UIADD3 UR44, -UR44, UR4, URZ ;  /* 0x000000042c2c7290 */ /* 0x000fe2000fffe13f */
[----:B------:R-:W-:Y:S02]  /*12d0*/  CS2R R88, SRZ ;  /* 0x0000000000587805 */ /* 0x000fe4000001ff00 */
[----:B------:R-:W-:Y:S02]  /*12e0*/  CS2R R34, SRZ ;  /* 0x0000000000227805 */ /* 0x000fe4000001ff00 */
[----:B------:R-:W-:Y:S01]  /*12f0*/  CS2R R90, SRZ ;  /* 0x00000000005a7805 */ /* 0x000fe2000001ff00 */
[----:B------:R-:W-:Y:S01]  /*1300*/  UISETP.GE.AND UP0, UPT, UR44, 0x1, UPT ;  /* 0x000000012c00788c */ /* 0x000fe2000bf06270 */
[----:B------:R-:W-:Y:S01]  /*1310*/  CS2R R6, SRZ ;  /* 0x0000000000067805 */ /* 0x000fe2000001ff00 */
[----:B------:R-:W-:Y:S01]  /*1320*/  UIADD3 UR4, UR44, 0x7f, URZ ;  /* 0x0000007f2c047890 */ /* 0x000fe2000fffe03f */
[----:B------:R-:W-:Y:S02]  /*1330*/  IMAD.MOV.U32 R8, RZ, RZ, RZ ;  /* 0x000000ffff087224 */ /* 0x000fe400078e00ff */
[----:B------:R-:W-:Y:S01]  /*1340*/  IMAD.MOV.U32 R10, RZ, RZ, RZ ;  /* 0x000000ffff0a7224 */ /* 0x000fe200078e00ff */
[----:B------:R-:W-:Y:S01]  /*1350*/  PLOP3.LUT P1, PT, PT, PT, UP0, 0x80, 0x0 ;  /* 0x000000000000781c */ /* 0x000fe20003f2f008 */
[----:B------:R-:W-:Y:S01]  /*1360*/  USHF.R.S32.HI UR5, URZ, 0x1f, UR4 ;  /* 0x0000001f3f057899 */ /* 0x000fe20008011404 */
[----:B------:R-:W-:-:S02]  /*1370*/  IMAD.MOV.U32 R93, RZ, RZ, RZ ;  /* 0x000000ffff5d7224 */ /* 0x000fc400078e00ff */
[----:B------:R-:W-:Y:S01]  /*1380*/  IMAD.MOV.U32 R12, RZ, RZ, RZ ;  /* 0x000000ffff0c7224 */ /* 0x000fe200078e00ff */
[----:B------:R-:W-:Y:S01]  /*1390*/  ULEA.HI UR5, UR5, UR4, URZ, 0x7 ;  /* 0x0000000405057291 */ /* 0x000fe2000f8f383f */
[----:B------:R-:W-:-:S07]  /*13a0*/  IMAD.MOV.U32 R95, RZ, RZ, RZ ;  /* 0x000000ffff5f7224 */ /* 0x000fce00078e00ff */
[----:B------:R-:W-:Y:S05]  /*13b0*/  @!P1 BRA `(.L_x_258) ;  /* 0x0000006800549947 */ /* 0x000fea0003800000 */
[----:B------:R-:W0:Y:S01]  /*13c0*/  SHFL.IDX PT, R0, R187, RZ, 0x1f ;  /* 0x00001fffbb007589 */ /* 0x000e2200000e0000 */
[----:B------:R-:W1:Y:S01]  /*13d0*/  S2UR UR8, SR_CgaCtaId ;  /* 0x00000000000879c3 */ /* 0x000e620000008800 */
[----:B------:R-:W-:Y:S01]  /*13e0*/  UMOV UR7, 0x400 ;  /* 0x0000040000077882 */ /* 0x000fe20000000000 */
[----:B------:R-:W-:Y:S01]  /*13f0*/  USHF.R.S32.HI UR45, URZ, 0x7, UR5 ;  /* 0x000000073f2d7899 */ /* 0x000fe20008011405 */
[----:B0-----:R-:W-:Y:S01]  /*1400*/  R2UR UR4, R0 ;  /* 0x00000000000472ca */ /* 0x001fe200000e0000 */
[----:B-1----:R-:W-:-:S04]  /*1410*/  ULEA UR7, UR8, UR7, 0x18 ;  /* 0x0000000708077291 */ /* 0x002fc8000f8ec03f */
[----:B------:R-:W-:-:S04]  /*1420*/  UIADD3 UR7, UR7, 0x10400, URZ ;  /* 0x0001040007077890 */ /* 0x000fc8000fffe03f */
[----:B------:R-:W-:-:S04]  /*1430*/  ULOP3.LUT UP0, URZ, UR7, 0x3ff, URZ, 0xc0, !UPT ;  /* 0x000003ff073f7892 */ /* 0x000fc8000f80c03f */
[----:B------:R-:W-:Y:S02]  /*1440*/  ULEA.HI UR6, UR4, UR4, URZ, 0x1 ;  /* 0x0000000404067291 */ /* 0x000fe4000f8f083f */
[----:B------:R-:W-:Y:S02]  /*1450*/  PLOP3.LUT P0, PT, PT, PT, UP0, 0x80, 0x0 ;  /* 0x000000000000781c */ /* 0x000fe40003f0f008 */
[----:B------:R-:W-:-:S04]  /*1460*/  ULOP3.LUT UR6, UR6, 0x1e, URZ, 0xc0, !UPT ;  /* 0x0000001e06067892 */ /* 0x000fc8000f8ec03f */
        /* <DEDUP_REMOVED lines=9> */
[----:B------:R0:W1:Y:S01]  /*1500*/  LDC.64 R14, c[0x4][R0] ;  /* 0x01000000000e7b82 */ /* 0x0000620000000a00 */
[----:B------:R-:W-:Y:S01]  /*1510*/  MOV R5, UR5 ;  /* 0x0000000500057c02 */ /* 0x000fe20008000f00 */
[----:B------:R-:W-:Y:S01]  /*1520*/  ULDC.64 UR4, c[0x4][0xc0] ;  /* 0x0100300000047ab9 */ /* 0x000fe20000000a00 */
[----:B------:R-:W-:Y:S02]  /*1530*/  IMAD.U32 R10, RZ, RZ, UR6 ;  /* 0x00000006ff0a7e24 */ /* 0x000fe4000f8e00ff */
[----:B------:R-:W-:Y:S02]  /*1540*/  IMAD.U32 R6, RZ, RZ, UR4 ;  /* 0x00000004ff067e24 */ /* 0x000fe4000f8e00ff */
[----:B------:R-:W-:-:S02]  /*1550*/  IMAD.U32 R7, RZ, RZ, UR5 ;  /* 0x00000005ff077e24 */ /* 0x000fc4000f8e00ff */
[----:B------:R-:W-:Y:S02]  /*1560*/  IMAD.U32 R11, RZ, RZ, UR7 ;  /* 0x00000007ff0b7e24 */ /* 0x000fe4000f8e00ff */
[----:B------:R-:W-:Y:S02]  /*1570*/  IMAD.MOV.U32 R8, RZ, RZ, 0x70 ;  /* 0x00000070ff087424 */ /* 0x000fe400078e00ff */
[----:B------:R-:W-:Y:S02]  /*1580*/  IMAD.MOV.U32 R12, RZ, RZ, 0x1 ;  /* 0x00000001ff0c7424 */ /* 0x000fe400078e00ff */
[----:B0-----:R-:W-:-:S07]  /*1590*/  IMAD.MOV.U32 R13, RZ, RZ, RZ ;  /* 0x000000ffff0d7224 */ /* 0x001fce00078e00ff */
[----:B------:R-:W-:-:S07]  /*15a0*/  LEPC R20, `(.L_x_259) ;  /* 0x000000001014794e */ /* 0x000fce0000000000 */
[----:B-1----:R-:W-:Y:S05]  /*15b0*/  CALL.ABS.NOINC R14 ;  /* 0x000000000e007343 */ /* 0x002fea0003c00000 */
.L_x_259:
[----:B------:R-:W0:Y:S01]  /*15c0*/  S2UR UR5, SR_CgaCtaId ;  /* 0x00000000000579c3 */ /* 0x000e220000008800 */
[----:B------:R-:W-:Y:S01]  /*15d0*/  LEA.HI R0, R185, R185, RZ, 0x1 ;  /* 0x000000b9b9007211 */ /* 0x000fe200078f08ff */
[----:B------:R-:W-:Y:S01]  /*15e0*/  UMOV UR4, 0x400 ;  /* 0x0000040000047882 */ /* 0x000fe20000000000 */
[----:B------:R-:W-:Y:S01]  /*15f0*/  R2UR UR6, R191 ;  /* 0x00000000bf0672ca */ /* 0x000fe200000e0000 */
[----:B------:R-:W-:Y:S01]  /*1600*/  BSSY B0, `(.L_x_260) ;  /* 0x000000a000007945 */ /* 0x000fe20003800000 */
[----:B------:R-:W-:-:S04]  /*1610*/  LOP3.LUT R0, R0, 0xfffffffe, RZ, 0xc0, !PT ;  /* 0xfffffffe00007812 */ /* 0x000fc800078ec0ff */
[----:B------:R-:W-:-:S04]  /*1620*/  IADD3 R3, R185, -R0, RZ ;  /* 0x80000000b9037210 */ /* 0x000fc80007ffe0ff */
[----:B------:R-:W-:-:S03]  /*1630*/  SHF.L.U32 R3, R3, 0x1f, RZ ;  /* 0x0000001f03037819 */ /* 0x000fc600000006ff */
[----:B------:R-:W-:-:S05]  /*1640*/  IMAD.U32 R4, RZ, RZ, UR6 ;  /* 0x00000006ff047e24 */ /* 0x000fca000f8e00ff */
[----:B------:R-:W-:Y:S01]  /*1650*/  ISETP.NE.AND P0, PT, R4, 0x3, PT ;  /* 0x000000030400780c */ /* 0x000fe20003f05270 */
[----:B0-----:R-:W-:-:S06]  /*1660*/  ULEA UR4, UR5, UR4, 0x18 ;  /* 0x0000000405047291 */ /* 0x001fcc000f8ec03f */
[----:B------:R-:W-:-:S04]  /*1670*/  IMAD.U32 R0, RZ, RZ, UR4 ;  /* 0x00000004ff007e24 */ /* 0x000fc8000f8e00ff */
[----:B------:R-:W0:Y:S02]  /*1680*/  SYNCS.PHASECHK.TRANS64.TRYWAIT P1, [R0+URZ+0x34800], R3 ;  /* 0x03480003000075a7 */ /* 0x000e24000802017f */
[----:B0-----:R-:W-:Y:S05]  /*1690*/  @!P1 BRA `(.L_x_261) ;  /* 0x000000d400289947 */ /* 0x001fea0003800000 */
.L_x_385:
[----:B------:R-:W-:Y:S05]  /*16a0*/  BSYNC B0 ;  /* 0x0000000000007941 */ /* 0x000fea0003800000 */
.L_x_260:
[----:B------:R-:W-:Y:S05]  /*16b0*/  @!P0 BRA `(.L_x_262) ;  /* 0x0000000000048947 */ /* 0x000fea0003800000 */
[----:B------:R-:W-:Y:S01]  /*16c0*/  BPT.TRAP 0x1 ;  /* 0x000000040000795c */ /* 0x000fe20000300000 */
.L_x_262:
[----:B0-----:R-:W-:Y:S01]  /*16d0*/  IMAD R3, R2, 0x8, R0 ;  /* 0x0000000802037824 */ /* 0x001fe200078e0200 */
[----:B------:R-:W-:-:S04]  /*16e0*/  SHF.L.U32 R4, R16, 0x1f, RZ ;  /* 0x0000001f10047819 */ /* 0x000fc800000006ff */
[----:B------:R0:W1:Y:S01]  /*16f0*/  SYNCS.PHASECHK.TRANS64.TRYWAIT P2, [R3+URZ+0x34830], R4 ;  /* 0x03483004030075a7 */ /* 0x000062000804017f */
[----:B------:R-:W-:Y:S05]  /*1700*/  @!P0 BRA `(.L_x_263) ;  /* 0x0000000000048947 */ /* 0x000fea0003800000 */
[----:B------:R-:W-:Y:S01]  /*1710*/  BPT.TRAP 0x1 ;  /* 0x000000040000795c */ /* 0x000fe20000300000 */
.L_x_263:
[----:B------:R-:W2:Y:S01]  /*1720*/  S2R R5, SR_TID.X ;  /* 0x0000000000057919 */ /* 0x000ea20000002100 */
[----:B------:R-:W-:Y:S01]  /*1730*/  IMAD.MOV.U32 R151, RZ, RZ, RZ ;  /* 0x000000ffff977224 */ /* 0x000fe200078e00ff */
[----:B--2---:R-:W-:Y:S01]  /*1740*/  LOP3.LUT P1, RZ, R5, 0x7f, RZ, 0xc0, !PT ;  /* 0x0000007f05ff7812 */ /* 0x004fe2000782c0ff */
[----:B-1----:R-:W-:-:S12]  /*1750*/  @P2 BRA `(.L_x_264) ;  /* 0x0000000000082947 */ /* 0x002fd80003800000 */
[----:B------:R-:W1:Y:S02]  /*1760*/  SYNCS.PHASECHK.TRANS64.TRYWAIT P2, [R3+URZ+0x34830], R4 ;  /* 0x03483004030075a7 */ /* 0x000e64000804017f */
[----:B-1----:R-:W-:Y:S05]  /*1770*/  @!P2 BRA `(.L_x_265) ;  /* 0x000000d40004a947 */ /* 0x002fea0003800000 */
.L_x_264:
[----:B------:R-:W-:Y:S05]  /*1780*/  WARPSYNC.ALL ;  /* 0x0000000000007948 */ /* 0x000fea0003800000 */
[----:B------:R-:W-:Y:S01]  /*1790*/  R2UR UR4, R0 ;  /* 0x00000000000472ca */ /* 0x000fe200000e0000 */
[----:B------:R-:W-:Y:S01]  /*17a0*/  ULOP3.LUT UR56, UR56, 0x10000, URZ, 0xfc, !UPT ;  /* 0x0001000038387892 */ /* 0x000fe2000f8efc3f */
[----:B------:R-:W-:Y:S01]  /*17b0*/  R2UR UR58, R2 ;  /* 0x00000000023a72ca */ /* 0x000fe200000e0000 */
[----:B------:R-:W-:Y:S01]  /*17c0*/  WARPGROUP.ARRIVE ;  /* 0x00000000000079c5 */ /* 0x000fe20000000000 */
[----:B------:R-:W-:Y:S01]  /*17d0*/  UMOV UR57, 0x40000040 ;  /* 0x4000004000397882 */ /* 0x000fe20000000000 */
[----:B------:R-:W-:Y:S01]  /*17e0*/  UMOV UR59, 0x40000040 ;  /* 0x40000040003b7882 */ /* 0x000fe20000000000 */
[----:B------:R-:W-:Y:S01]  /*17f0*/  UIADD3 UR52, UR56, 0x2, URZ ;  /* 0x0000000238347890 */ /* 0x000fe2000fffe03f */
[----:B------:R-:W-:Y:S01]  /*1800*/  VIADD R6, R188, UR44 ;  /* 0x0000002cbc067c36 */ /* 0x000fe20008000000 */
[----:B------:R-:W-:Y:S01]  /*1810*/  UMOV UR53, 0x40000040 ;  /* 0x4000004000357882 */ /* 0x000fe20000000000 */
[----:B------:R-:W-:Y:S01]  /*1820*/  UMOV UR55, 0x40000040 ;  /* 0x4000004000377882 */ /* 0x000fe20000000000 */
[----:B------:R-:W-:Y:S01]  /*1830*/  UIADD3 UR8, UR56, 0x4, URZ ;  /* 0x0000000438087890 */ /* 0x000fe2000fffe03f */
[----:B------:R-:W-:Y:S01]  /*1840*/  IMAD.U32 R9, RZ, RZ, UR45 ;  /* 0x0000002dff097e24 */ /* 0x000fe2000f8e00ff */
[----:B------:R-:W-:Y:S01]  /*1850*/  UMOV UR9, 0x40000040 ;  /* 0x4000004000097882 */ /* 0x000fe20000000000 */
[----:B------:R-:W-:Y:S01]  /*1860*/  UIADD3 UR4, UR4, 0x1c400, URZ ;  /* 0x0001c40004047890 */ /* 0x000fe2000fffe03f */
[----:B------:R-:W-:Y:S01]  /*1870*/  P2R R8, PR, RZ, 0x1 ;  /* 0x00000001ff087803 */ /* 0x000fe20000000000 */
[----:B------:R-:W-:Y:S01]  /*1880*/  UMOV UR11, 0x40000040 ;  /* 0x40000040000b7882 */ /* 0x000fe20000000000 */
[----:B------:R-:W-:Y:S01]  /*1890*/  UIADD3 UR12, UR56, 0x6, URZ ;  /* 0x00000006380c7890 */ /* 0x000fe2000fffe03f */
[----:B------:R-:W-:Y:S01]  /*18a0*/  IMAD R6, R9, -0x80, R6 ;  /* 0xffffff8009067824 */ /* 0x000fe200078e0206 */
[----:B------:R-:W-:Y:S01]  /*18b0*/  USHF.R.U32.HI UR4, URZ, 0x4, UR4 ;  /* 0x000000043f047899 */ /* 0x000fe20008011604 */
[----:B01----:R-:W-:Y:S01]  /*18c0*/  @!P1 IADD3 R3, R3, 0x34840, RZ ;  /* 0x0003484003039810 */ /* 0x003fe20007ffe0ff */
[----:B------:R-:W-:Y:S01]  /*18d0*/  UMOV UR13, 0x40000040 ;  /* 0x40000040000d7882 */ /* 0x000fe20000000000 */
[----:B------:R-:W-:Y:S01]  /*18e0*/  UMOV UR15, 0x40000040 ;  /* 0x40000040000f7882 */ /* 0x000fe20000000000 */
[----:B------:R-:W-:Y:S01]  /*18f0*/  ULOP3.LUT UR4, UR4, 0x3fff, URZ, 0xc0, !UPT ;  /* 0x00003fff04047892 */ /* 0x000fe2000f8ec03f */
[C---:B------:R-:W-:Y:S01]  /*1900*/  ISETP.GT.AND P2, PT, R6.reuse, RZ, PT ;  /* 0x000000ff0600720c */ /* 0x040fe20003f44270 */
[----:B------:R-:W-:Y:S01]  /*1910*/  UIADD3 UR16, UR56, 0x400, URZ ;  /* 0x0000040038107890 */ /* 0x000fe2000fffe03f */
[C---:B------:R-:W-:Y:S01]  /*1920*/  ISETP.GT.AND P3, PT, R6.reuse, 0x1, PT ;  /* 0x000000010600780c */ /* 0x040fe20003f64270 */
[----:B------:R-:W-:Y:S01]  /*1930*/  ULOP3.LUT UR60, UR4, 0x10000, URZ, 0xfc, !UPT ;  /* 0x00010000043c7892 */ /* 0x000fe2000f8efc3f */
[C---:B------:R-:W-:Y:S01]  /*1940*/  ISETP.GT.AND P6, PT, R6.reuse, 0x8, PT ;  /* 0x000000080600780c */ /* 0x040fe20003fc4270 */
[----:B------:R-:W-:Y:S01]  /*1950*/  UMOV UR17, 0x40000040 ;  /* 0x4000004000117882 */ /* 0x000fe20000000000 */
[----:B------:R-:W-:Y:S01]  /*1960*/  UMOV UR19, 0x40000040 ;  /* 0x4000004000137882 */ /* 0x000fe20000000000 */
[----:B------:R-:W-:Y:S01]  /*1970*/  UIMAD UR58, UR58, 0xc00, UR60 ;  /* 0x00000c003a3a78a4 */ /* 0x000fe2000f8e023c */
[C---:B------:R-:W-:Y:S01]  /*1980*/  ISETP.GT.AND P5, PT, R6.reuse, 0x9, PT ;  /* 0x000000090600780c */ /* 0x040fe20003fa4270 */
[----:B------:R-:W-:Y:S01]  /*1990*/  UIADD3 UR20, UR56, 0x402, URZ ;  /* 0x0000040238147890 */ /* 0x000fe2000fffe03f */
[----:B------:R-:W-:Y:S01]  /*19a0*/  ISETP.GT.AND P4, PT, R6, 0x10, PT ;  /* 0x000000100600780c */ /* 0x000fe20003f84270 */
[----:B------:R-:W-:Y:S01]  /*19b0*/  UIADD3 UR54, UR58, 0x2, URZ ;  /* 0x000000023a367890 */ /* 0x000fe2000fffe03f */
[----:B------:R-:W-:Y:S01]  /*19c0*/  @!P1 PRMT R3, RZ, 0x654, R3 ;  /* 0x00000654ff039816 */ /* 0x000fe20000000003 */
[----:B------:R-:W-:Y:S01]  /*19d0*/  UIADD3 UR10, UR58, 0x4, URZ ;  /* 0x000000043a0a7890 */ /* 0x000fe2000fffe03f */
[----:B------:R-:W-:Y:S01]  /*19e0*/  IMAD.MOV.U32 R150, RZ, RZ, R151 ;  /* 0x000000ffff967224 */ /* 0x000fe200078e0097 */
[----:B------:R-:W-:-:S02]  /*19f0*/  UIADD3 UR14, UR58, 0x6, URZ ;  /* 0x000000063a0e7890 */ /* 0x000fc4000fffe03f */
[----:B------:R-:W-:Y:S01]  /*1a00*/  HGMMA.64x128x16.F32 R24, gdesc[UR56], RZ, !UPT, gsb0 ;  /* 0x01e00000381879f0 */ /* 0x000fe2000c0008ff */
[----:B------:R-:W-:Y:S01]  /*1a10*/  UIADD3 UR18, UR58, 0x400, URZ ;  /* 0x000004003a127890 */ /* 0x000fe2000fffe03f */
[--C-:B------:R-:W-:Y:S01]  /*1a20*/  IMAD.MOV.U32 R149, RZ, RZ, R151.reuse ;  /* 0x000000ffff957224 */ /* 0x100fe200078e0097 */
[----:B------:R-:W-:Y:S01]  /*1a30*/  UIADD3 UR22, UR58, 0x402, URZ ;  /* 0x000004023a167890 */ /* 0x000fe2000fffe03f */
[--C-:B------:R-:W-:Y:S01]  /*1a40*/  IMAD.MOV.U32 R148, RZ, RZ, R151.reuse ;  /* 0x000000ffff947224 */ /* 0x100fe200078e0097 */
        /* <DEDUP_REMOVED lines=38> */
[----:B------:R-:W-:Y:S01]  /*1cb0*/  ULDC UR4, c[0x0][0x9d8] ;  /* 0x0002760000047ab9 */ /* 0x000fe20000000800 */
[----:B------:R-:W-:Y:S01]  /*1cc0*/  ULDC UR5, c[0x0][0x988] ;  /* 0x0002620000057ab9 */ /* 0x000fe20000000800 */
[----:B------:R-:W-:Y:S01]  /*1cd0*/  UISETP.GE.AND UP0, UPT, UR44, 0x81, UPT ;  /* 0x000000812c00788c */ /* 0x000fe2000bf06270 */
        /* <DEDUP_REMOVED lines=58> */
[----:B------:R-:W0:Y:S01]  /*2080*/  MUFU.TANH R24, R24 ;  /* 0x0000001800187308 */ /* 0x000e220000002400 */
[----:B------:R-:W-:Y:S01]  /*2090*/  FMUL.FTZ R33, R33, UR4 ;  /* 0x0000000421217c20 */ /* 0x000fe20008410000 */
        /* <DEDUP_REMOVED lines=15> */
[----:B0-----:R-:W-:Y:S01]  /*2190*/  FSEL R11, R24, -INF , P2 ;  /* 0xff800000180b7808 */ /* 0x001fe20001000000 */
[----:B------:R-:W-:Y:S01]  /*21a0*/  FMUL.FTZ R42, R42, UR4 ;  /* 0x000000042a2a7c20 */ /* 0x000fe20008410000 */
[----:B------:R-:W-:Y:S01]  /*21b0*/  FMUL.FTZ R48, R48, UR4 ;  /* 0x0000000430307c20 */ /* 0x000fe20008410000 */
[----:B------:R-:W-:Y:S01]  /*21c0*/  FMUL.FTZ R49, R49, UR4 ;  /* 0x0000000431317c20 */ /* 0x000fe20008410000 */
[----:B------:R-:W-:Y:S01]  /*21d0*/  FMUL.FTZ R43, R43, UR4 ;  /* 0x000000042b2b7c20 */ /* 0x000fe20008410000 */
[----:B------:R-:W-:Y:S01]  /*21e0*/  FMUL.FTZ R46, R46, UR4 ;  /* 0x000000042e2e7c20 */ /* 0x000fe20008410000 */
[----:B------:R-:W-:Y:S01]  /*21f0*/  FMUL.FTZ R52, R52, UR4 ;  /* 0x0000000434347c20 */ /* 0x000fe20008410000 */
[----:B------:R-:W0:Y:S01]  /*2200*/  MUFU.TANH R29, R29 ;  /* 0x0000001d001d7308 */ /* 0x000e220000002400 */
        /* <DEDUP_REMOVED lines=16> */
[----:B0-----:R-:W-:Y:S01]  /*2310*/  FSEL R91, R29, -INF , P5 ;  /* 0xff8000001d5b7808 */ /* 0x001fe20002800000 */
[----:B------:R-:W-:Y:S01]  /*2320*/  FMUL.FTZ R58, R58, UR4 ;  /* 0x000000043a3a7c20 */ /* 0x000fe20008410000 */
[----:B------:R-:W-:Y:S01]  /*2330*/  FMUL.FTZ R64, R64, UR4 ;  /* 0x0000000440407c20 */ /* 0x000fe20008410000 */
[----:B------:R-:W-:Y:S01]  /*2340*/  FMUL.FTZ R65, R65, UR4 ;  /* 0x0000000441417c20 */ /* 0x000fe20008410000 */
[----:B------:R-:W-:Y:S01]  /*2350*/  FMNMX.FTZ R12, R91, R12, !PT ;  /* 0x0000000c5b0c7209 */ /* 0x000fe20007810000 */
[----:B------:R-:W-:Y:S01]  /*2360*/  FMUL.FTZ R59, R59, UR4 ;  /* 0x000000043b3b7c20 */ /* 0x000fe20008410000 */
[----:B------:R-:W-:Y:S01]  /*2370*/  FMUL.FTZ R62, R62, UR4 ;  /* 0x000000043e3e7c20 */ /* 0x000fe20008410000 */
[----:B------:R-:W0:Y:S01]  /*2380*/  MUFU.TANH R4, R27 ;  /* 0x0000001b00047308 */ /* 0x000e220000002400 */
[----:B-1----:R-:W-:Y:S01]  /*2390*/  FSEL R5, R5, -INF , P2 ;  /* 0xff80000005057808 */ /* 0x002fe20001000000 */
[----:B------:R-:W-:Y:S01]  /*23a0*/  FMUL.FTZ R68, R68, UR4 ;  /* 0x0000000444447c20 */ /* 0x000fe20008410000 */
[----:B------:R-:W-:Y:S01]  /*23b0*/  ISETP.GT.AND P2, PT, R6, 0x11, PT ;  /* 0x000000110600780c */ /* 0x000fe20003f44270 */
        /* <DEDUP_REMOVED lines=15> */
[----:B------:R-:W-:Y:S01]  /*24b0*/  ISETP.GT.AND P3, PT, R6, 0x18, PT ;  /* 0x000000180600780c */ /* 0x000fe20003f64270 */
        /* <DEDUP_REMOVED lines=18> */
[----:B------:R2:W-:Y:S02]  /*25e0*/  @!P1 SYNCS.ARRIVE.TRANS64.RED.A1T0 RZ, [R3+URZ], RZ ;  /* 0x000000ff03ff99a7 */ /* 0x0005e4000810043f */
[----:B------:R-:W3:Y:S01]  /*25f0*/  MUFU.TANH R37, R37 ;  /* 0x0000002500257308 */ /* 0x000ee20000002400 */
[----:B0-----:R-:W-:-:S04]  /*2600*/  FSEL R97, R36, -INF , P3 ;  /* 0xff80000024617808 */ /* 0x001fc80001800000 */
[----:B------:R-:W-:-:S03]  /*2610*/  FMNMX.FTZ R12, R97, R12, !PT ;  /* 0x0000000c610c7209 */ /* 0x000fc60007810000 */
[----:B------:R-:W0:Y:S01]  /*2620*/  MUFU.TANH R15, R34 ;  /* 0x00000022000f7308 */ /* 0x000e220000002400 */
[----:B-1----:R-:W-:Y:S02]  /*2630*/  FSEL R13, R13, -INF , P5 ;  /* 0xff8000000d0d7808 */ /* 0x002fe40002800000 */
[----:B------:R-:W-:-:S05]  /*2640*/  ISETP.GT.AND P5, PT, R6, 0x20, PT ;  /* 0x000000200600780c */ /* 0x000fca0003fa4270 */
[----:B------:R-:W1:Y:S01]  /*2650*/  MUFU.TANH R40, R40 ;  /* 0x0000002800287308 */ /* 0x000e620000002400 */
[----:B---3--:R-:W-:-:S04]  /*2660*/  FSEL R99, R37, -INF , P6 ;  /* 0xff80000025637808 */ /* 0x008fc80003000000 */
[----:B------:R-:W-:-:S03]  /*2670*/  FMNMX.FTZ R12, R99, R12, !PT ;  /* 0x0000000c630c7209 */ /* 0x000fc60007810000 */
[----:B------:R-:W3:Y:S01]  /*2680*/  MUFU.TANH R21, R35 ;  /* 0x0000002300157308 */ /* 0x000ee20000002400 */
[----:B0-----:R-:W-:Y:S02]  /*2690*/  FSEL R15, R15, -INF , P4 ;  /* 0xff8000000f0f7808 */ /* 0x001fe40002000000 */
[----:B------:R-:W-:-:S05]  /*26a0*/  ISETP.GT.AND P4, PT, R6, 0x21, PT ;  /* 0x000000210600780c */ /* 0x000fca0003f84270 */
[----:B------:R-:W0:Y:S01]  /*26b0*/  MUFU.TANH R41, R41 ;  /* 0x0000002900297308 */ /* 0x000e220000002400 */
[----:B-1----:R-:W-:-:S04]  /*26c0*/  FSEL R101, R40, -INF , P5 ;  /* 0xff80000028657808 */ /* 0x002fc80002800000 */
[----:B------:R-:W-:-:S03]  /*26d0*/  FMNMX.FTZ R12, R101, R12, !PT ;  /* 0x0000000c650c7209 */ /* 0x000fc60007810000 */
[----:B------:R-:W1:Y:S01]  /*26e0*/  MUFU.TANH R38, R38 ;  /* 0x0000002600267308 */ /* 0x000e620000002400 */
[----:B---3--:R-:W-:Y:S02]  /*26f0*/  FSEL R21, R21, -INF , P2 ;  /* 0xff80000015157808 */ /* 0x008fe40001000000 */
[----:B------:R-:W-:-:S05]  /*2700*/  ISETP.GT.AND P2, PT, R6, 0x28, PT ;  /* 0x000000280600780c */ /* 0x000fca0003f44270 */
        /* <DEDUP_REMOVED lines=125> */
[----:B------:R-:W-:Y:S01]  /*2ee0*/  ISETP.GT.AND P2, PT, R6, 0x79, PT ;  /* 0x000000790600780c */ /* 0x000fe20003f44270 */
[----:B------:R-:W-:-:S04]  /*2ef0*/  IMAD.U32 R6, RZ, RZ, UR5 ;  /* 0x00000005ff067e24 */ /* 0x000fc8000f8e00ff */
[----:B------:R-:W-:Y:S01]  /*2f00*/  MUFU.TANH R82, R82 ;  /* 0x0000005200527308 */ /* 0x000fe20000002400 */
[----:B0-----:R-:W-:-:S04]  /*2f10*/  FSEL R145, R84, -INF , P3 ;  /* 0xff80000054917808 */ /* 0x001fc80001800000 */
[----:B------:R-:W-:-:S03]  /*2f20*/  FMNMX.FTZ R12, R145, R12, !PT ;  /* 0x0000000c910c7209 */ /* 0x000fc60007810000 */
[----:B------:R-:W-:Y:S01]  /*2f30*/  MUFU.TANH R83, R83 ;  /* 0x0000005300537308 */ /* 0x000fe20000002400 */
[----:B-1----:R-:W-:-:S04]  /*2f40*/  FSEL R147, R85, -INF , P2 ;  /* 0xff80000055937808 */ /* 0x002fc80001000000 */
[----:B------:R-:W-:-:S03]  /*2f50*/  FMNMX.FTZ R12, R147, R12, !PT ;  /* 0x0000000c930c7209 */ /* 0x000fc60007810000 */
[----:B------:R-:W-:Y:S02]  /*2f60*/  MUFU.TANH R86, R86 ;  /* 0x0000005600567308 */ /* 0x000fe40000002400 */
[----:B------:R-:W0:Y:S06]  /*2f70*/  SHFL.BFLY PT, R9, R12, 0x2, 0x1f ;  /* 0x0c401f000c097f89 */ /* 0x000e2c00000e0000 */
[----:B------:R-:W1:Y:S02]  /*2f80*/  MUFU.TANH R87, R87 ;  /* 0x0000005700577308 */ /* 0x000e640000002400 */
[----:B-1----:R-:W-:-:S02]  /*2f90*/  FSEL R87, R87, -INF , P2 ;  /* 0xff80000057577808 */ /* 0x002fc40001000000 */
[----:B0-----:R-:W-:-:S05]  /*2fa0*/  FMNMX.FTZ R14, R12, R9, !PT ;  /* 0x000000090c0e7209 */ /* 0x001fca0007810000 */
[----:B------:R-:W0:Y:S02]  /*2fb0*/  SHFL.BFLY PT, R9, R14, 0x1, 0x1f ;  /* 0x0c201f000e097f89 */ /* 0x000e2400000e0000 */
[----:B0-----:R-:W-:-:S04]  /*2fc0*/  FMNMX.FTZ R9, R14, R9, !PT ;  /* 0x000000090e097209 */ /* 0x001fc80007810000 */
[C---:B------:R-:W-:Y:S01]  /*2fd0*/  FSETP.NEU.FTZ.AND P0, PT, R9.reuse, -INF , PT ;  /* 0xff8000000900780b */ /* 0x040fe20003f1d000 */
[----:B------:R-:W-:-:S05]  /*2fe0*/  FMUL.FTZ R20, R9, R6 ;  /* 0x0000000609147220 */ /* 0x000fca0000410000 */
[----:B------:R-:W-:Y:S02]  /*2ff0*/  FSEL R20, R20, RZ, P0 ;  /* 0x000000ff14147208 */ /* 0x000fe40000000000 */
[----:B------:R-:W-:Y:S02]  /*3000*/  ISETP.NE.AND P0, PT, R8, RZ, PT ;  /* 0x000000ff0800720c */ /* 0x000fe40003f05270 */
[----:B------:R-:W0:Y:S01]  /*3010*/  MUFU.TANH R8, R79 ;  /* 0x0000004f00087308 */ /* 0x000e220000002400 */
[--C-:B------:R-:W-:Y:S01]  /*3020*/  FFMA.FTZ R67, R10, R6, -R20.reuse ;  /* 0x000000060a437223 */ /* 0x100fe20000010814 */
[----:B------:R-:W-:Y:S01]  /*3030*/  FMNMX.FTZ R10, R5, R4, !PT ;  /* 0x00000004050a7209 */ /* 0x000fe20007810000 */
[-CC-:B------:R-:W-:Y:S01]  /*3040*/  FFMA.FTZ R182, R89, R6.reuse, -R20.reuse ;  /* 0x0000000659b67223 */ /* 0x180fe20000010814 */
        /* <DEDUP_REMOVED lines=8> */
[----:B------:R-:W-:Y:S01]  /*30d0*/  MUFU.EX2 R67, R67 ;  /* 0x0000004300437308 */ /* 0x000fe20000000800 */
[----:B------:R-:W-:Y:S01]  /*30e0*/  FSEL R95, R86, -INF , P3 ;  /* 0xff800000565f7808 */ /* 0x000fe20001800000 */
[--C-:B------:R-:W-:Y:S01]  /*30f0*/  FFMA.FTZ R178, R97, R6, -R20.reuse ;  /* 0x0000000661b27223 */ /* 0x100fe20000010814 */
[----:B------:R-:W-:Y:S01]  /*3100*/  FMNMX.FTZ R10, R15, R10, !PT ;  /* 0x0000000a0f0a7209 */ /* 0x000fe20007810000 */
[-CC-:B------:R-:W-:Y:S01]  /*3110*/  FFMA.FTZ R73, R99, R6.reuse, -R20.reuse ;  /* 0x0000000663497223 */ /* 0x180fe20000010814 */
[----:B0-----:R-:W-:Y:S01]  /*3120*/  FSEL R89, R8, -INF , P6 ;  /* 0xff80000008597808 */ /* 0x001fe20003000000 */
[--C-:B------:R-:W-:Y:S01]  /*3130*/  FFMA.FTZ R172, R101, R6, -R20.reuse ;  /* 0x0000000665ac7223 */ /* 0x100fe20000010814 */
[----:B------:R-:W-:Y:S01]  /*3140*/  FMNMX.FTZ R10, R21, R10, !PT ;  /* 0x0000000a150a7209 */ /* 0x000fe20007810000 */
[----:B------:R-:W0:Y:S01]  /*3150*/  MUFU.EX2 R180, R180 ;  /* 0x000000b400b47308 */ /* 0x000e220000000800 */
        /* <DEDUP_REMOVED lines=35> */
[----:B------:R-:W-:Y:S01]  /*3390*/  FFMA.FTZ R20, R147, R6, -R20 ;  /* 0x0000000693147223 */ /* 0x000fe20000010814 */
[--C-:B------:R-:W-:Y:S01]  /*33a0*/  IMAD.MOV.U32 R147, RZ, RZ, R151.reuse ;  /* 0x000000ffff937224 */ /* 0x100fe200078e0097 */
[-C--:B------:R-:W-:Y:S01]  /*33b0*/  MOV R121, R151.reuse ;  /* 0x0000009700797202 */ /* 0x080fe20000000f00 */
[--C-:B------:R-:W-:Y:S01]  /*33c0*/  IMAD.MOV.U32 R125, RZ, RZ, R151.reuse ;  /* 0x000000ffff7d7224 */ /* 0x100fe200078e0097 */
[----:B------:R-:W-:Y:S01]  /*33d0*/  FMNMX.FTZ R10, R43, R10, !PT ;  /* 0x0000000a2b0a7209 */ /* 0x000fe20007810000 */
[----:B------:R-:W2:Y:S01]  /*33e0*/  MUFU.EX2 R178, R178 ;  /* 0x000000b200b27308 */ /* 0x000ea20000000800 */
[--C-:B------:R-:W-:Y:S01]  /*33f0*/  IMAD.MOV.U32 R123, RZ, RZ, R151.reuse ;  /* 0x000000ffff7b7224 */ /* 0x100fe200078e0097 */
[-C--:B------:R-:W-:Y:S01]  /*3400*/  MOV R113, R151.reuse ;  /* 0x0000009700717202 */ /* 0x080fe20000000f00 */
[--C-:B------:R-:W-:Y:S01]  /*3410*/  IMAD.MOV.U32 R119, RZ, RZ, R151.reuse ;  /* 0x000000ffff777224 */ /* 0x100fe200078e0097 */
[----:B------:R-:W-:Y:S01]  /*3420*/  FMNMX.FTZ R10, R45, R10, !PT ;  /* 0x0000000a2d0a7209 */ /* 0x000fe20007810000 */
[--C-:B------:R-:W-:Y:S01]  /*3430*/  IMAD.MOV.U32 R117, RZ, RZ, R151.reuse ;  /* 0x000000ffff757224 */ /* 0x100fe200078e0097 */
[----:B------:R-:W-:Y:S01]  /*3440*/  MOV R105, R151 ;  /* 0x0000009700697202 */ /* 0x000fe20000000f00 */
[--C-:B------:R-:W-:Y:S01]  /*3450*/  IMAD.MOV.U32 R115, RZ, RZ, R151.reuse ;  /* 0x000000ffff737224 */ /* 0x100fe200078e0097 */
[----:B------:R-:W-:Y:S01]  /*3460*/  FMNMX.FTZ R10, R47, R10, !PT ;  /* 0x0000000a2f0a7209 */ /* 0x000fe20007810000 */
[----:B------:R-:W-:Y:S01]  /*3470*/  MUFU.EX2 R73, R73 ;  /* 0x0000004900497308 */ /* 0x000fe20000000800 */
[----:B------:R-:W-:-:S02]  /*3480*/  IMAD.MOV.U32 R111, RZ, RZ, R151 ;  /* 0x000000ffff6f7224 */ /* 0x000fc400078e0097 */
[----:B------:R-:W-:Y:S01]  /*3490*/  FMNMX.FTZ R10, R49, R10, !PT ;  /* 0x0000000a310a7209 */ /* 0x000fe20007810000 */
[--C-:B------:R-:W-:Y:S02]  /*34a0*/  IMAD.MOV.U32 R109, RZ, RZ, R151.reuse ;  /* 0x000000ffff6d7224 */ /* 0x100fe400078e0097 */
[--C-:B------:R-:W-:Y:S01]  /*34b0*/  IMAD.MOV.U32 R107, RZ, RZ, R151.reuse ;  /* 0x000000ffff6b7224 */ /* 0x100fe200078e0097 */
[----:B------:R-:W-:Y:S01]  /*34c0*/  FMNMX.FTZ R10, R51, R10, !PT ;  /* 0x0000000a330a7209 */ /* 0x000fe20007810000 */
[----:B------:R-:W-:Y:S01]  /*34d0*/  MUFU.EX2 R172, R172 ;  /* 0x000000ac00ac7308 */ /* 0x000fe20000000800 */
[--C-:B------:R-:W-:Y:S02]  /*34e0*/  IMAD.MOV.U32 R103, RZ, RZ, R151.reuse ;  /* 0x000000ffff677224 */ /* 0x100fe400078e0097 */
[----:B------:R-:W-:Y:S01]  /*34f0*/  FMNMX.FTZ R10, R53, R10, !PT ;  /* 0x0000000a350a7209 */ /* 0x000fe20007810000 */
[--C-:B------:R-:W-:Y:S02]  /*3500*/  IMAD.MOV.U32 R101, RZ, RZ, R151.reuse ;  /* 0x000000ffff657224 */ /* 0x100fe400078e0097 */
[--C-:B------:R-:W-:Y:S01]  /*3510*/  IMAD.MOV.U32 R99, RZ, RZ, R151.reuse ;  /* 0x000000ffff637224 */ /* 0x100fe200078e0097 */
[----:B------:R-:W-:Y:S01]  /*3520*/  FMNMX.FTZ R10, R55, R10, !PT ;  /* 0x0000000a370a7209 */ /* 0x000fe20007810000 */
[----:B------:R-:W-:Y:S01]  /*3530*/  MUFU.EX2 R75, R75 ;  /* 0x0000004b004b7308 */ /* 0x000fe20000000800 */
[----:B------:R-:W-:-:S02]  /*3540*/  IMAD.MOV.U32 R97, RZ, RZ, R151 ;  /* 0x000000ffff617224 */ /* 0x000fc400078e0097 */
        /* <DEDUP_REMOVED lines=14> */
[----:B------:R-:W-:Y:S04]  /*3630*/  MUFU.EX2 R170, R170 ;  /* 0x000000aa00aa7308 */ /* 0x000fe80000000800 */
[----:B------:R-:W0:Y:S04]  /*3640*/  SHFL.BFLY PT, R11, R10, 0x2, 0x1f ;  /* 0x0c401f000a0b7f89 */ /* 0x000e2800000e0000 */
[----:B------:R-:W-:Y:S08]  /*3650*/  MUFU.EX2 R81, R81 ;  /* 0x0000005100517308 */ /* 0x000ff00000000800 */
[----:B------:R-:W-:Y:S08]  /*3660*/  MUFU.EX2 R152, R152 ;  /* 0x0000009800987308 */ /* 0x000ff00000000800 */
[----:B------:R-:W-:Y:S01]  /*3670*/  MUFU.EX2 R83, R83 ;  /* 0x0000005300537308 */ /* 0x000fe20000000800 */
[----:B0-----:R-:W-:-:S07]  /*3680*/  FMNMX.FTZ R8, R10, R11, !PT ;  /* 0x0000000b0a087209 */ /* 0x001fce0007810000 */
[----:B------:R-:W-:Y:S01]  /*3690*/  MUFU.EX2 R154, R154 ;  /* 0x0000009a009a7308 */ /* 0x000fe20000000800 */
[----:B------:R-:W0:Y:S07]  /*36a0*/  SHFL.BFLY PT, R11, R8, 0x1, 0x1f ;  /* 0x0c201f00080b7f89 */ /* 0x000e2e00000e0000 */
[----:B------:R-:W-:Y:S08]  /*36b0*/  MUFU.EX2 R85, R85 ;  /* 0x0000005500557308 */ /* 0x000ff00000000800 */
[----:B------:R-:W-:Y:S08]  /*36c0*/  MUFU.EX2 R156, R156 ;  /* 0x0000009c009c7308 */ /* 0x000ff00000000800 */
[----:B------:R-:W-:Y:S01]  /*36d0*/  MUFU.EX2 R127, R127 ;  /* 0x0000007f007f7308 */ /* 0x000fe20000000800 */
[----:B0-----:R-:W-:-:S04]  /*36e0*/  FMNMX.FTZ R11, R8, R11, !PT ;  /* 0x0000000b080b7209 */ /* 0x001fc80007810000 */
[C---:B------:R-:W-:Y:S01]  /*36f0*/  FSETP.NEU.FTZ.AND P2, PT, R11.reuse, -INF , PT ;  /* 0xff8000000b00780b */ /* 0x040fe20003f5d000 */
[----:B------:R-:W-:Y:S02]  /*3700*/  FMUL.FTZ R8, R11, R6 ;  /* 0x000000060b087220 */ /* 0x000fe40000410000 */
[----:B------:R-:W-:Y:S03]  /*3710*/  MUFU.EX2 R129, R129 ;  /* 0x0000008100817308 */ /* 0x000fe60000000800 */
[----:B------:R-:W-:Y:S02]  /*3720*/  FSEL R8, R8, RZ, P2 ;  /* 0x000000ff08087208 */ /* 0x000fe40001000000 */
[----:B------:R-:W-:-:S03]  /*3730*/  PLOP3.LUT P2, PT, PT, PT, UP0, 0x80, 0x0 ;  /* 0x000000000000781c */ /* 0x000fc60003f4f008 */
        /* <DEDUP_REMOVED lines=13> */
[----:B0-----:R-:W-:Y:S01]  /*3810*/  FADD.FTZ R13, R180, R67 ;  /* 0x00000043b40d7221 */ /* 0x001fe20000010000 */
[-CC-:B------:R-:W-:Y:S01]  /*3820*/  FFMA.FTZ R35, R35, R6.reuse, -R8.reuse ;  /* 0x0000000623237223 */ /* 0x180fe20000010808 */
[-CC-:B------:R-:W-:Y:S01]  /*3830*/  FFMA.FTZ R37, R37, R6.reuse, -R8.reuse ;  /* 0x0000000625257223 */ /* 0x180fe20000010808 */
[-CC-:B------:R-:W-:Y:S01]  /*3840*/  FFMA.FTZ R39, R39, R6.reuse, -R8.reuse ;  /* 0x0000000627277223 */ /* 0x180fe20000010808 */
[-CC-:B------:R-:W-:Y:S01]  /*3850*/  FFMA.FTZ R41, R41, R6.reuse, -R8.reuse ;  /* 0x0000000629297223 */ /* 0x180fe20000010808 */
[-CC-:B------:R-:W-:Y:S01]  /*3860*/  FFMA.FTZ R43, R43, R6.reuse, -R8.reuse ;  /* 0x000000062b2b7223 */ /* 0x180fe20000010808 */
[-CC-:B------:R-:W-:Y:S01]  /*3870*/  FFMA.FTZ R45, R45, R6.reuse, -R8.reuse ;  /* 0x000000062d2d7223 */ /* 0x180fe20000010808 */
[----:B------:R-:W0:Y:S01]  /*3880*/  MUFU.EX2 R5, R5 ;  /* 0x0000000500057308 */ /* 0x000e220000000800 */
[----:B-1----:R-:W-:Y:S01]  /*3890*/  FADD.FTZ R4, R182, R13 ;  /* 0x0000000db6047221 */ /* 0x002fe20000010000 */
[-CC-:B------:R-:W-:Y:S01]  /*38a0*/  FFMA.FTZ R47, R47, R6.reuse, -R8.reuse ;  /* 0x000000062f2f7223 */ /* 0x180fe20000010808 */
[-CC-:B------:R-:W-:Y:S01]  /*38b0*/  FFMA.FTZ R49, R49, R6.reuse, -R8.reuse ;  /* 0x0000000631317223 */ /* 0x180fe20000010808 */
[-C--:B------:R-:W-:Y:S01]  /*38c0*/  FFMA.FTZ R51, R51, R6.reuse, -R8 ;  /* 0x0000000633337223 */ /* 0x080fe20000010808 */
[----:B---3--:R-:W-:Y:S01]  /*38d0*/  FADD.FTZ R13, R69, R4 ;  /* 0x00000004450d7221 */ /* 0x008fe20000010000 */
[-CC-:B------:R-:W-:Y:S01]  /*38e0*/  FFMA.FTZ R53, R53, R6.reuse, -R8.reuse ;  /* 0x0000000635357223 */ /* 0x180fe20000010808 */
[-CC-:B------:R-:W-:Y:S01]  /*38f0*/  FFMA.FTZ R55, R55, R6.reuse, -R8.reuse ;  /* 0x0000000637377223 */ /* 0x180fe20000010808 */
[----:B------:R-:W1:Y:S01]  /*3900*/  MUFU.EX2 R7, R7 ;  /* 0x0000000700077308 */ /* 0x000e620000000800 */
[----:B----4-:R-:W-:Y:S01]  /*3910*/  FADD.FTZ R4, R176, R13 ;  /* 0x0000000db0047221 */ /* 0x010fe20000010000 */
[-CC-:B------:R-:W-:Y:S01]  /*3920*/  FFMA.FTZ R57, R57, R6.reuse, -R8.reuse ;  /* 0x0000000639397223 */ /* 0x180fe20000010808 */
[-CC-:B------:R-:W-:Y:S01]  /*3930*/  FFMA.FTZ R59, R59, R6.reuse, -R8.reuse ;  /* 0x000000063b3b7223 */ /* 0x180fe20000010808 */
[-C--:B------:R-:W-:Y:S01]  /*3940*/  FFMA.FTZ R61, R61, R6.reuse, -R8 ;  /* 0x000000063d3d7223 */ /* 0x080fe20000010808 */
[----:B-----5:R-:W-:Y:S01]  /*3950*/  FADD.FTZ R13, R71, R4 ;  /* 0x00000004470d7221 */ /* 0x020fe20000010000 */
[-CC-:B------:R-:W-:Y:S01]  /*3960*/  FFMA.FTZ R63, R63, R6.reuse, -R8.reuse ;  /* 0x000000063f3f7223 */ /* 0x180fe20000010808 */
[-C--:B------:R-:W-:Y:S01]  /*3970*/  FFMA.FTZ R65, R65, R6.reuse, -R8 ;  /* 0x0000000641417223 */ /* 0x080fe20000010808 */
[----:B------:R-:W3:Y:S01]  /*3980*/  MUFU.EX2 R15, R15 ;  /* 0x0000000f000f7308 */ /* 0x000ee20000000800 */
[----:B--2---:R-:W-:Y:S01]  /*3990*/  FADD.FTZ R36, R178, R13 ;  /* 0x0000000db2247221 */ /* 0x004fe20000010000 */
[----:B0-----:R-:W-:Y:S01]  /*39a0*/  FADD.FTZ R4, R5, R10 ;  /* 0x0000000a05047221 */ /* 0x001fe20000010000 */
[-CC-:B------:R-:W-:Y:S01]  /*39b0*/  FFMA.FTZ R89, R89, R6.reuse, -R8.reuse ;  /* 0x0000000659597223 */ /* 0x180fe20000010808 */
[-CC-:B------:R-:W-:Y:S01]  /*39c0*/  FFMA.FTZ R91, R91, R6.reuse, -R8.reuse ;  /* 0x000000065b5b7223 */ /* 0x180fe20000010808 */
[-CC-:B------:R-:W-:Y:S01]  /*39d0*/  FFMA.FTZ R93, R93, R6.reuse, -R8.reuse ;  /* 0x000000065d5d7223 */ /* 0x180fe20000010808 */
[-CC-:B------:R-:W-:Y:S01]  /*39e0*/  FFMA.FTZ R95, R95, R6.reuse, -R8.reuse ;  /* 0x000000065f5f7223 */ /* 0x180fe20000010808 */
[----:B------:R-:W-:Y:S01]  /*39f0*/  FFMA.FTZ R87, R87, R6, -R8 ;  /* 0x0000000657577223 */ /* 0x000fe20000010808 */
[----:B------:R0:W2:Y:S01]  /*3a00*/  MUFU.EX2 R14, R21 ;  /* 0x00000015000e7308 */ /* 0x0000a20000000800 */
[----:B-1----:R-:W-:Y:S01]  /*3a10*/  FADD.FTZ R13, R7, R4 ;  /* 0x00000004070d7221 */ /* 0x002fe20000010000 */
[----:B------:R-:W-:Y:S01]  /*3a20*/  F2FP.F16.F32.PACK_AB R181, R10, R5 ;  /* 0x000000050ab5723e */ /* 0x000fe200000000ff */
[----:B------:R-:W-:Y:S01]  /*3a30*/  IMAD.MOV.U32 R5, RZ, RZ, 0x3f800000 ;  /* 0x3f800000ff057424 */ /* 0x000fe200078e00ff */
[C---:B------:R-:W-:Y:S01]  /*3a40*/  F2FP.F16.F32.PACK_AB R183, R12.reuse, R7 ;  /* 0x000000070cb7723e */ /* 0x040fe200000000ff */
[----:B------:R-:W-:Y:S01]  /*3a50*/  FADD.FTZ R4, R12, R13 ;  /* 0x0000000d0c047221 */ /* 0x000fe20000010000 */
[----:B------:R-:W-:Y:S01]  /*3a60*/  F2FP.F16.F32.PACK_AB R180, R67, R180 ;  /* 0x000000b443b4723e */ /* 0x000fe200000000ff */
[----:B------:R-:W-:Y:S01]  /*3a70*/  IMAD.MOV.U32 R7, RZ, RZ, 0x3f800000 ;  /* 0x3f800000ff077424 */ /* 0x000fe200078e00ff */
[----:B------:R-:W1:Y:S01]  /*3a80*/  MUFU.EX2 R25, R25 ;  /* 0x0000001900197308 */ /* 0x000e620000000800 */
[----:B0-----:R-:W-:Y:S01]  /*3a90*/  FADD.FTZ R21, R73, R36 ;  /* 0x0000002449157221 */ /* 0x001fe20000010000 */
[----:B---3--:R-:W-:Y:S01]  /*3aa0*/  FADD.FTZ R13, R15, R4 ;  /* 0x000000040f0d7221 */ /* 0x008fe20000010000 */
[----:B------:R-:W-:-:S02]  /*3ab0*/  F2FP.F16.F32.PACK_AB R182, R69, R182 ;  /* 0x000000b645b6723e */ /* 0x000fc400000000ff */
[----:B------:R-:W-:Y:S01]  /*3ac0*/  FADD.FTZ R38, R172, R21 ;  /* 0x00000015ac267221 */ /* 0x000fe20000010000 */
[----:B------:R-:W-:Y:S02]  /*3ad0*/  F2FP.F16.F32.PACK_AB R176, R71, R176 ;  /* 0x000000b047b0723e */ /* 0x000fe400000000ff */
[----:B------:R-:W0:Y:S01]  /*3ae0*/  MUFU.EX2 R24, R27 ;  /* 0x0000001b00187308 */ /* 0x000e220000000800 */
[----:B------:R-:W-:Y:S01]  /*3af0*/  FADD.FTZ R21, R75, R38 ;  /* 0x000000264b157221 */ /* 0x000fe20000010000 */
[----:B--2---:R-:W-:Y:S01]  /*3b00*/  FADD.FTZ R4, R14, R13 ;  /* 0x0000000d0e047221 */ /* 0x004fe20000010000 */
[----:B------:R-:W-:Y:S02]  /*3b10*/  F2FP.F16.F32.PACK_AB R178, R73, R178 ;  /* 0x000000b249b2723e */ /* 0x000fe400000000ff */
[----:B------:R-:W-:Y:S01]  /*3b20*/  FADD.FTZ R38, R174, R21 ;  /* 0x00000015ae267221 */ /* 0x000fe20000010000 */
[----:B------:R-:W-:Y:S02]  /*3b30*/  F2FP.F16.F32.PACK_AB R172, R75, R172 ;  /* 0x000000ac4bac723e */ /* 0x000fe400000000ff */
[----:B------:R-:W2:Y:S01]  /*3b40*/  MUFU.EX2 R29, R29 ;  /* 0x0000001d001d7308 */ /* 0x000ea20000000800 */
[----:B------:R-:W-:Y:S01]  /*3b50*/  FADD.FTZ R21, R77, R38 ;  /* 0x000000264d157221 */ /* 0x000fe20000010000 */
[----:B-1----:R-:W-:Y:S01]  /*3b60*/  FADD.FTZ R13, R25, R4 ;  /* 0x00000004190d7221 */ /* 0x002fe20000010000 */
[----:B------:R-:W-:-:S02]  /*3b70*/  F2FP.F16.F32.PACK_AB R174, R77, R174 ;  /* 0x000000ae4dae723e */ /* 0x000fc400000000ff */
[----:B------:R-:W-:Y:S01]  /*3b80*/  FADD.FTZ R40, R168, R21 ;  /* 0x00000015a8287221 */ /* 0x000fe20000010000 */
[C---:B------:R-:W-:Y:S02]  /*3b90*/  F2FP.F16.F32.PACK_AB R168, R79.reuse, R168 ;  /* 0x000000a84fa8723e */ /* 0x040fe400000000ff */
[----:B------:R-:W1:Y:S01]  /*3ba0*/  MUFU.EX2 R26, R31 ;  /* 0x0000001f001a7308 */ /* 0x000e620000000800 */
[----:B0-----:R-:W-:Y:S01]  /*3bb0*/  FADD.FTZ R4, R24, R13 ;  /* 0x0000000d18047221 */ /* 0x001fe20000010000 */
[----:B------:R-:W-:Y:S01]  /*3bc0*/  FADD.FTZ R21, R79, R40 ;  /* 0x000000284f157221 */ /* 0x000fe20000010000 */
[----:B------:R-:W-:Y:S02]  /*3bd0*/  F2FP.F16.F32.PACK_AB R177, R14, R15 ;  /* 0x0000000f0eb1723e */ /* 0x000fe400000000ff */
[----:B------:R-:W-:Y:S01]  /*3be0*/  F2FP.F16.F32.PACK_AB R179, R24, R25 ;  /* 0x0000001918b3723e */ /* 0x000fe200000000ff */
[----:B------:R-:W-:Y:S01]  /*3bf0*/  FADD.FTZ R40, R170, R21 ;  /* 0x00000015aa287221 */ /* 0x000fe20000010000 */
[----:B------:R-:W-:Y:S01]  /*3c00*/  F2FP.F16.F32.PACK_AB R170, R81, R170 ;  /* 0x000000aa51aa723e */ /* 0x000fe200000000ff */
[----:B------:R-:W0:Y:S01]  /*3c10*/  MUFU.EX2 R33, R33 ;  /* 0x0000002100217308 */ /* 0x000e220000000800 */
[----:B--2---:R-:W-:-:S07]  /*3c20*/  FADD.FTZ R13, R29, R4 ;  /* 0x000000041d0d7221 */ /* 0x004fce0000010000 */
[----:B------:R-:W2:Y:S01]  /*3c30*/  MUFU.EX2 R28, R35 ;  /* 0x00000023001c7308 */ /* 0x000ea20000000800 */
[C---:B-1----:R-:W-:Y:S01]  /*3c40*/  FADD.FTZ R4, R26.reuse, R13 ;  /* 0x0000000d1a047221 */ /* 0x042fe20000010000 */
[----:B------:R-:W-:Y:S01]  /*3c50*/  FADD.FTZ R13, R81, R40 ;  /* 0x00000028510d7221 */ /* 0x000fe20000010000 */
[----:B------:R-:W-:-:S03]  /*3c60*/  F2FP.F16.F32.PACK_AB R173, R26, R29 ;  /* 0x0000001d1aad723e */ /* 0x000fc600000000ff */
[----:B------:R-:W-:Y:S01]  /*3c70*/  FADD.FTZ R42, R152, R13 ;  /* 0x0000000d982a7221 */ /* 0x000fe20000010000 */
[----:B------:R-:W-:Y:S01]  /*3c80*/  F2FP.F16.F32.PACK_AB R152, R83, R152 ;  /* 0x000000985398723e */ /* 0x000fe200000000ff */
[----:B------:R-:W1:Y:S01]  /*3c90*/  MUFU.EX2 R37, R37 ;  /* 0x0000002500257308 */ /* 0x000e620000000800 */
[----:B0-----:R-:W-:Y:S01]  /*3ca0*/  FADD.FTZ R3, R33, R4 ;  /* 0x0000000421037221 */ /* 0x001fe20000010000 */
[----:B------:R-:W-:-:S04]  /*3cb0*/  FADD.FTZ R13, R83, R42 ;  /* 0x0000002a530d7221 */ /* 0x000fc80000010000 */
[----:B------:R-:W-:Y:S01]  /*3cc0*/  FADD.FTZ R42, R154, R13 ;  /* 0x0000000d9a2a7221 */ /* 0x000fe20000010000 */
[C---:B------:R-:W-:Y:S01]  /*3cd0*/  F2FP.F16.F32.PACK_AB R154, R85.reuse, R154 ;  /* 0x0000009a559a723e */ /* 0x040fe200000000ff */
[----:B------:R-:W0:Y:S01]  /*3ce0*/  MUFU.EX2 R30, R39 ;  /* 0x00000027001e7308 */ /* 0x000e220000000800 */
[C---:B--2---:R-:W-:Y:S01]  /*3cf0*/  FADD.FTZ R4, R28.reuse, R3 ;  /* 0x000000031c047221 */ /* 0x044fe20000010000 */
[----:B------:R-:W-:Y:S01]  /*3d00*/  FADD.FTZ R13, R85, R42 ;  /* 0x0000002a550d7221 */ /* 0x000fe20000010000 */
[----:B------:R-:W-:-:S03]  /*3d10*/  F2FP.F16.F32.PACK_AB R175, R28, R33 ;  /* 0x000000211caf723e */ /* 0x000fc600000000ff */
[----:B------:R-:W-:Y:S01]  /*3d20*/  FADD.FTZ R42, R156, R13 ;  /* 0x0000000d9c2a7221 */ /* 0x000fe20000010000 */
[----:B------:R-:W-:Y:S01]  /*3d30*/  F2FP.F16.F32.PACK_AB R156, R127, R156 ;  /* 0x0000009c7f9c723e */ /* 0x000fe200000000ff */
[----:B------:R-:W2:Y:S01]  /*3d40*/  MUFU.EX2 R41, R41 ;  /* 0x0000002900297308 */ /* 0x000ea20000000800 */
[----:B-1----:R-:W-:Y:S01]  /*3d50*/  FADD.FTZ R3, R37, R4 ;  /* 0x0000000425037221 */ /* 0x002fe20000010000 */
[----:B------:R-:W-:Y:S01]  /*3d60*/  FADD.FTZ R42, R127, R42 ;  /* 0x0000002a7f2a7221 */ /* 0x000fe20000010000 */
[----:B------:R-:W-:-:S03]  /*3d70*/  IMAD.MOV.U32 R127, RZ, RZ, R151 ;  /* 0x000000ffff7f7224 */ /* 0x000fc600078e0097 */
[----:B------:R-:W-:Y:S02]  /*3d80*/  FADD.FTZ R13, R129, R42 ;  /* 0x0000002a810d7221 */ /* 0x000fe40000010000 */
[----:B------:R-:W1:Y:S01]  /*3d90*/  MUFU.EX2 R32, R43 ;  /* 0x0000002b00207308 */ /* 0x000e620000000800 */
[C---:B0-----:R-:W-:Y:S01]  /*3da0*/  FADD.FTZ R4, R30.reuse, R3 ;  /* 0x000000031e047221 */ /* 0x041fe20000010000 */
[----:B------:R-:W-:-:S06]  /*3db0*/  F2FP.F16.F32.PACK_AB R169, R30, R37 ;  /* 0x000000251ea9723e */ /* 0x000fcc00000000ff */
[----:B------:R-:W0:Y:S01]  /*3dc0*/  MUFU.EX2 R45, R45 ;  /* 0x0000002d002d7308 */ /* 0x000e220000000800 */
[----:B--2---:R-:W-:-:S07]  /*3dd0*/  FADD.FTZ R3, R41, R4 ;  /* 0x0000000429037221 */ /* 0x004fce0000010000 */
[----:B------:R-:W2:Y:S01]  /*3de0*/  MUFU.EX2 R34, R47 ;  /* 0x0000002f00227308 */ /* 0x000ea20000000800 */
[C---:B-1----:R-:W-:Y:S01]  /*3df0*/  FADD.FTZ R4, R32.reuse, R3 ;  /* 0x0000000320047221 */ /* 0x042fe20000010000 */
[----:B------:R-:W-:-:S06]  /*3e00*/  F2FP.F16.F32.PACK_AB R171, R32, R41 ;  /* 0x0000002920ab723e */ /* 0x000fcc00000000ff */
[----:B------:R1:W3:Y:S01]  /*3e10*/  MUFU.EX2 R158, R131 ;  /* 0x00000083009e7308 */ /* 0x0002e20000000800 */
[----:B0-----:R-:W-:-:S07]  /*3e20*/  FADD.FTZ R3, R45, R4 ;  /* 0x000000042d037221 */ /* 0x001fce0000010000 */
[----:B------:R-:W0:Y:S01]  /*3e30*/  MUFU.EX2 R49, R49 ;  /* 0x0000003100317308 */ /* 0x000e220000000800 */
[C---:B--2---:R-:W-:Y:S01]  /*3e40*/  FADD.FTZ R4, R34.reuse, R3 ;  /* 0x0000000322047221 */ /* 0x044fe20000010000 */
[----:B------:R-:W-:Y:S01]  /*3e50*/  F2FP.F16.F32.PACK_AB R153, R34, R45 ;  /* 0x0000002d2299723e */ /* 0x000fe200000000ff */
[----:B-1----:R-:W-:-:S05]  /*3e60*/  IMAD.MOV.U32 R131, RZ, RZ, R151 ;  /* 0x000000ffff837224 */ /* 0x002fca00078e0097 */
[----:B------:R-:W1:Y:S01]  /*3e70*/  MUFU.EX2 R133, R133 ;  /* 0x0000008500857308 */ /* 0x000e620000000800 */
[C---:B---3--:R-:W-:Y:S01]  /*3e80*/  FADD.FTZ R42, R158.reuse, R13 ;  /* 0x0000000d9e2a7221 */ /* 0x048fe20000010000 */
[----:B------:R-:W-:Y:S02]  /*3e90*/  F2FP.F16.F32.PACK_AB R158, R158, R129 ;  /* 0x000000819e9e723e */ /* 0x000fe400000000ff */
[----:B------:R-:W-:-:S04]  /*3ea0*/  MOV R129, R151 ;  /* 0x0000009700817202 */ /* 0x000fc80000000f00 */
[----:B------:R-:W2:Y:S01]  /*3eb0*/  MUFU.EX2 R36, R51 ;  /* 0x0000003300247308 */ /* 0x000ea20000000800 */
[----:B0-----:R-:W-:-:S07]  /*3ec0*/  FADD.FTZ R3, R49, R4 ;  /* 0x0000000431037221 */ /* 0x001fce0000010000 */
[----:B------:R0:W3:Y:S01]  /*3ed0*/  MUFU.EX2 R160, R135 ;  /* 0x0000008700a07308 */ /* 0x0000e20000000800 */
[----:B-1----:R-:W-:-:S07]  /*3ee0*/  FADD.FTZ R13, R133, R42 ;  /* 0x0000002a850d7221 */ /* 0x002fce0000010000 */
[----:B------:R-:W1:Y:S01]  /*3ef0*/  MUFU.EX2 R53, R53 ;  /* 0x0000003500357308 */ /* 0x000e620000000800 */
[C---:B--2---:R-:W-:Y:S01]  /*3f00*/  FADD.FTZ R4, R36.reuse, R3 ;  /* 0x0000000324047221 */ /* 0x044fe20000010000 */
[----:B------:R-:W-:Y:S01]  /*3f10*/  F2FP.F16.F32.PACK_AB R155, R36, R49 ;  /* 0x00000031249b723e */ /* 0x000fe200000000ff */
[----:B0-----:R-:W-:-:S05]  /*3f20*/  IMAD.MOV.U32 R135, RZ, RZ, R151 ;  /* 0x000000ffff877224 */ /* 0x001fca00078e0097 */
[----:B------:R-:W0:Y:S01]  /*3f30*/  MUFU.EX2 R137, R137 ;  /* 0x0000008900897308 */ /* 0x000e220000000800 */
[C---:B---3--:R-:W-:Y:S01]  /*3f40*/  FADD.FTZ R44, R160.reuse, R13 ;  /* 0x0000000da02c7221 */ /* 0x048fe20000010000 */
[----:B------:R-:W-:Y:S01]  /*3f50*/  F2FP.F16.F32.PACK_AB R160, R160, R133 ;  /* 0x00000085a0a0723e */ /* 0x000fe200000000ff */
[----:B------:R-:W-:-:S05]  /*3f60*/  IMAD.MOV.U32 R133, RZ, RZ, R151 ;  /* 0x000000ffff857224 */ /* 0x000fca00078e0097 */
[----:B------:R-:W2:Y:S01]  /*3f70*/  MUFU.EX2 R38, R55 ;  /* 0x0000003700267308 */ /* 0x000ea20000000800 */
[----:B-1----:R-:W-:-:S07]  /*3f80*/  FADD.FTZ R3, R53, R4 ;  /* 0x0000000435037221 */ /* 0x002fce0000010000 */
        /* <DEDUP_REMOVED lines=24> */
[----:B------:R-:W1:Y:S01]  /*4110*/  MUFU.EX2 R65, R65 ;  /* 0x0000004100417308 */ /* 0x000e620000000800 */
[----:B0-----:R-:W-:-:S07]  /*4120*/  FADD.FTZ R13, R145, R46 ;  /* 0x0000002e910d7221 */ /* 0x001fce0000010000 */
[----:B------:R0:W3:Y:S01]  /*4130*/  MUFU.EX2 R42, R89 ;  /* 0x00000059002a7308 */ /* 0x0000e20000000800 */
[C---:B--2---:R-:W-:Y:S01]  /*4140*/  FADD.FTZ R46, R8.reuse, R3 ;  /* 0x00000003082e7221 */ /* 0x044fe20000010000 */
[----:B------:R-:W-:-:S06]  /*4150*/  F2FP.F16.F32.PACK_AB R161, R8, R61 ;  /* 0x0000003d08a1723e */ /* 0x000fcc00000000ff */
[----:B------:R-:W2:Y:S01]  /*4160*/  MUFU.EX2 R91, R91 ;  /* 0x0000005b005b7308 */ /* 0x000ea20000000800 */
[----:B-1----:R-:W-:Y:S01]  /*4170*/  FADD.FTZ R3, R65, R46 ;  /* 0x0000002e41037221 */ /* 0x002fe20000010000 */
[----:B0-----:R-:W-:-:S06]  /*4180*/  IMAD.MOV.U32 R89, RZ, RZ, R151 ;  /* 0x000000ffff597224 */ /* 0x001fcc00078e0097 */
[----:B------:R0:W1:Y:S01]  /*4190*/  MUFU.EX2 R44, R93 ;  /* 0x0000005d002c7308 */ /* 0x0000620000000800 */
[C---:B---3--:R-:W-:Y:S01]  /*41a0*/  FADD.FTZ R12, R42.reuse, R3 ;  /* 0x000000032a0c7221 */ /* 0x048fe20000010000 */
[----:B------:R-:W-:-:S06]  /*41b0*/  F2FP.F16.F32.PACK_AB R163, R42, R65 ;  /* 0x000000412aa3723e */ /* 0x000fcc00000000ff */
[----:B------:R-:W3:Y:S01]  /*41c0*/  MUFU.EX2 R95, R95 ;  /* 0x0000005f005f7308 */ /* 0x000ee20000000800 */
[----:B--2---:R-:W-:Y:S01]  /*41d0*/  FADD.FTZ R3, R91, R12 ;  /* 0x0000000c5b037221 */ /* 0x004fe20000010000 */
[----:B0-----:R-:W-:-:S06]  /*41e0*/  IMAD.MOV.U32 R93, RZ, RZ, R151 ;  /* 0x000000ffff5d7224 */ /* 0x001fcc00078e0097 */
[----:B------:R-:W0:Y:S01]  /*41f0*/  MUFU.EX2 R20, R20 ;  /* 0x0000001400147308 */ /* 0x000e220000000800 */
[C---:B-1----:R-:W-:Y:S01]  /*4200*/  FADD.FTZ R12, R44.reuse, R3 ;  /* 0x000000032c0c7221 */ /* 0x042fe20000010000 */
[----:B------:R-:W-:Y:S02]  /*4210*/  F2FP.F16.F32.PACK_AB R165, R44, R91 ;  /* 0x0000005b2ca5723e */ /* 0x000fe400000000ff */
[----:B------:R-:W-:-:S04]  /*4220*/  MOV R91, R151 ;  /* 0x00000097005b7202 */ /* 0x000fc80000000f00 */
[----:B------:R-:W1:Y:S01]  /*4230*/  MUFU.EX2 R10, R87 ;  /* 0x00000057000a7308 */ /* 0x000e620000000800 */
[----:B---3--:R-:W-:Y:S01]  /*4240*/  FADD.FTZ R3, R95, R12 ;  /* 0x0000000c5f037221 */ /* 0x008fe20000010000 */
[C---:B0-----:R-:W-:Y:S01]  /*4250*/  F2FP.F16.F32.PACK_AB R166, R20.reuse, R145 ;  /* 0x0000009114a6723e */ /* 0x041fe200000000ff */
[----:B------:R-:W-:Y:S01]  /*4260*/  FADD.FTZ R4, R20, R13 ;  /* 0x0000000d14047221 */ /* 0x000fe20000010000 */
[----:B------:R-:W-:Y:S02]  /*4270*/  MOV R145, R151 ;  /* 0x0000009700917202 */ /* 0x000fe40000000f00 */
[C---:B-1----:R-:W-:Y:S01]  /*4280*/  F2FP.F16.F32.PACK_AB R167, R10.reuse, R95 ;  /* 0x0000005f0aa7723e */ /* 0x042fe200000000ff */
[----:B------:R-:W-:Y:S01]  /*4290*/  FADD.FTZ R3, R10, R3 ;  /* 0x000000030a037221 */ /* 0x000fe20000010000 */
[----:B------:R-:W-:Y:S01]  /*42a0*/  IMAD.MOV.U32 R95, RZ, RZ, R151 ;  /* 0x000000ffff5f7224 */ /* 0x000fe200078e0097 */
[----:B------:R-:W-:Y:S06]  /*42b0*/  @!P2 BRA `(.L_x_266) ;  /* 0x0000002800eca947 */ /* 0x000fec0003800000 */
[----:B------:R-:W-:Y:S01]  /*42c0*/  R2UR UR4, R2 ;  /* 0x00000000020472ca */ /* 0x000fe200000e0000 */
[----:B------:R-:W-:Y:S01]  /*42d0*/  IMAD.MOV.U32 R8, RZ, RZ, R11 ;  /* 0x000000ffff087224 */ /* 0x000fe200078e000b */
[----:B------:R-:W-:Y:S01]  /*42e0*/  MOV R5, 0x3f800000 ;  /* 0x3f80000000057802 */ /* 0x000fe20000000f00 */
[----:B------:R-:W-:Y:S01]  /*42f0*/  IMAD.MOV.U32 R12, RZ, RZ, R9 ;  /* 0x000000ffff0c7224 */ /* 0x000fe200078e0009 */
[----:B------:R-:W-:Y:S01]  /*4300*/  CS2R R150, SRZ ;  /* 0x0000000000967805 */ /* 0x000fe2000001ff00 */
[----:B------:R-:W-:Y:S01]  /*4310*/  IMAD.MOV.U32 R10, RZ, RZ, R16 ;  /* 0x000000ffff0a7224 */ /* 0x000fe200078e0010 */
        /* <DEDUP_REMOVED lines=31> */
[----:B------:R-:W-:Y:S01]  /*4510*/  UIADD3 UR5, UR45, -0x2, URZ ;  /* 0xfffffffe2d057890 */ /* 0x000fe2000fffe03f */
[----:B------:R-:W-:-:S11]  /*4520*/  ULDC UR6, c[0x0][0x9d8] ;  /* 0x0002760000067ab9 */ /* 0x000fd60000000800 */
.L_x_275:
[----:B------:R-:W-:-:S04]  /*4530*/  UIADD3 UR7, UR4, 0x1, URZ ;  /* 0x0000000104077890 */ /* 0x000fc8000fffe03f */
[----:B------:R-:W-:-:S04]  /*4540*/  UISETP.NE.AND UP0, UPT, UR7, 0x2, UPT ;  /* 0x000000020700788c */ /* 0x000fc8000bf05270 */
[----:B------:R-:W-:Y:S02]  /*4550*/  USEL UR10, URZ, 0x1, UP0 ;  /* 0x000000013f0a7887 */ /* 0x000fe40008000000 */
[----:B------:R-:W-:-:S04]  /*4560*/  USEL UR7, UR7, URZ, UP0 ;  /* 0x0000003f07077287 */ /* 0x000fc80008000000 */
[----:B------:R-:W-:Y:S02]  /*4570*/  LOP3.LUT R16, R10, UR10, RZ, 0x3c, !PT ;  /* 0x0000000a0a107c12 */ /* 0x000fe4000f8e3cff */
[----:B------:R-:W-:Y:S01]  /*4580*/  IMAD.U32 R2, RZ, RZ, UR7 ;  /* 0x00000007ff027e24 */ /* 0x000fe2000f8e00ff */
[----:B------:R-:W-:Y:S06]  /*4590*/  @!P0 BRA `(.L_x_267) ;  /* 0x0000000000048947 */ /* 0x000fec0003800000 */
[----:B------:R-:W-:Y:S01]  /*45a0*/  BPT.TRAP 0x1 ;  /* 0x000000040000795c */ /* 0x000fe20000300000 */
.L_x_267:
[----:B------:R-:W0:Y:S01]  /*45b0*/  S2UR UR11, SR_CgaCtaId ;  /* 0x00000000000b79c3 */ /* 0x000e220000008800 */
[----:B------:R-:W-:Y:S01]  /*45c0*/  UMOV UR10, 0x400 ;  /* 0x00000400000a7882 */ /* 0x000fe20000000000 */
[----:B------:R-:W-:Y:S01]  /*45d0*/  SHF.L.U32 R6, R16, 0x1f, RZ ;  /* 0x0000001f10067819 */ /* 0x000fe200000006ff */
[----:B0-----:R-:W-:-:S06]  /*45e0*/  ULEA UR10, UR11, UR10, 0x18 ;  /* 0x0000000a0b0a7291 */ /* 0x001fcc000f8ec03f */
[----:B------:R-:W-:-:S05]  /*45f0*/  IMAD.U32 R0, RZ, RZ, UR10 ;  /* 0x0000000aff007e24 */ /* 0x000fca000f8e00ff */
[----:B------:R-:W-:-:S13]  /*4600*/  R2UR UR10, R0 ;  /* 0x00000000000a72ca */ /* 0x000fda00000e0000 */
[----:B------:R-:W-:-:S09]  /*4610*/  ULEA UR7, UR7, UR10, 0x3 ;  /* 0x0000000a07077291 */ /* 0x000fd2000f8e183f */
[----:B------:R0:W1:Y:S01]  /*4620*/  SYNCS.PHASECHK.TRANS64.TRYWAIT P2, [UR7+0x34830], R6 ;  /* 0x03483006ff0075a7 */ /* 0x0000620008040147 */
[----:B------:R-:W-:Y:S05]  /*4630*/  @!P0 BRA `(.L_x_268) ;  /* 0x0000000000048947 */ /* 0x000fea0003800000 */
[----:B------:R-:W-:Y:S01]  /*4640*/  BPT.TRAP 0x1 ;  /* 0x000000040000795c */ /* 0x000fe20000300000 */
.L_x_268:
[----:B-1----:R-:W-:Y:S05]  /*4650*/  @P2 BRA `(.L_x_269) ;  /* 0x0000000000082947 */ /* 0x002fea0003800000 */
[----:B------:R-:W1:Y:S02]  /*4660*/  SYNCS.PHASECHK.TRANS64.TRYWAIT P2, [UR7+0x34830], R6 ;  /* 0x03483006ff0075a7 */ /* 0x000e640008040147 */
[----:B-1----:R-:W-:Y:S05]  /*4670*/  @!P2 BRA `(.L_x_270) ;  /* 0x000000a40058a947 */ /* 0x002fea0003800000 */
.L_x_269:
[----:B------:R-:W-:Y:S01]  /*4680*/  R2UR UR10, R2 ;  /* 0x00000000020a72ca */ /* 0x000fe200000e0000 */
[----:B------:R-:W-:Y:S01]  /*4690*/  WARPGROUP.ARRIVE ;  /* 0x00000000000079c5 */ /* 0x000fe20000000000 */
[----:B------:R-:W-:Y:S01]  /*46a0*/  UMOV UR44, UR56 ;  /* 0x00000038002c7c82 */ /* 0x000fe20008000000 */
[----:B------:R-:W-:Y:S01]  /*46b0*/  UMOV UR45, UR57 ;  /* 0x00000039002d7c82 */ /* 0x000fe20008000000 */
[----:B------:R-:W-:Y:S01]  /*46c0*/  UMOV UR47, 0x40000040 ;  /* 0x40000040002f7882 */ /* 0x000fe20000000000 */
        /* <DEDUP_REMOVED lines=8> */
[----:B------:R-:W-:Y:S01]  /*4750*/  UIMAD UR10, UR10, 0xc00, UR60 ;  /* 0x00000c000a0a78a4 */ /* 0x000fe2000f8e023c */
[-C--:B------:R-:W-:Y:S01]  /*4760*/  FMUL.FTZ R88, R88, R7.reuse ;  /* 0x0000000758587220 */ /* 0x080fe20000410000 */
[-C--:B------:R-:W-:Y:S01]  /*4770*/  FMUL.FTZ R89, R89, R7.reuse ;  /* 0x0000000759597220 */ /* 0x080fe20000410000 */
[-C--:B------:R-:W-:Y:S01]  /*4780*/  FMUL.FTZ R92, R92, R7.reuse ;  /* 0x000000075c5c7220 */ /* 0x080fe20000410000 */
[----:B------:R-:W-:Y:S01]  /*4790*/  UIADD3 UR14, UR10, 0x6, URZ ;  /* 0x000000060a0e7890 */ /* 0x000fe2000fffe03f */
[-C--:B------:R-:W-:Y:S01]  /*47a0*/  FMUL.FTZ R93, R93, R7.reuse ;  /* 0x000000075d5d7220 */ /* 0x080fe20000410000 */
[----:B------:R-:W-:Y:S01]  /*47b0*/  UIADD3 UR18, UR10, 0x400, URZ ;  /* 0x000004000a127890 */ /* 0x000fe2000fffe03f */
[-C--:B------:R-:W-:Y:S01]  /*47c0*/  FMUL.FTZ R96, R96, R7.reuse ;  /* 0x0000000760607220 */ /* 0x080fe20000410000 */
[----:B------:R-:W-:Y:S01]  /*47d0*/  UMOV UR46, UR10 ;  /* 0x0000000a002e7c82 */ /* 0x000fe20008000000 */
[----:B------:R-:W-:Y:S01]  /*47e0*/  UIADD3 UR22, UR10, 0x402, URZ ;  /* 0x000004020a167890 */ /* 0x000fe2000fffe03f */
        /* <DEDUP_REMOVED lines=113> */
.L_x_271:
[----:B------:R-:W-:Y:S01]  /*4f00*/  IMAD.U32 R7, RZ, RZ, UR4 ;  /* 0x00000004ff077e24 */ /* 0x000fe2000f8e00ff */
[----:B------:R-:W-:-:S03]  /*4f10*/  SHF.L.U32 R5, R10, 0x1f, RZ ;  /* 0x0000001f0a057819 */ /* 0x000fc600000006ff */
[----:B------:R-:W-:-:S04]  /*4f20*/  IMAD R10, R7, 0x8, R0 ;  /* 0x00000008070a7824 */ /* 0x000fc800078e0200 */
[----:B------:R2:W3:Y:S01]  /*4f30*/  SYNCS.PHASECHK.TRANS64.TRYWAIT P2, [R10+URZ+0x34850], R5 ;  /* 0x034850050a0075a7 */ /* 0x0004e2000804017f */
[----:B------:R-:W-:Y:S05]  /*4f40*/  @!P0 BRA `(.L_x_272) ;  /* 0x0000000000048947 */ /* 0x000fea0003800000 */
[----:B------:R-:W-:Y:S01]  /*4f50*/  BPT.TRAP 0x1 ;  /* 0x000000040000795c */ /* 0x000fe20000300000 */
.L_x_272:
[----:B---3--:R-:W-:Y:S05]  /*4f60*/  @P2 BRA `(.L_x_273) ;  /* 0x0000000000082947 */ /* 0x008fea0003800000 */
[----:B------:R-:W3:Y:S02]  /*4f70*/  SYNCS.PHASECHK.TRANS64.TRYWAIT P2, [R10+URZ+0x34850], R5 ;  /* 0x034850050a0075a7 */ /* 0x000ee4000804017f */
[----:B---3--:R-:W-:Y:S05]  /*4f80*/  @!P2 BRA `(.L_x_274) ;  /* 0x0000009c002ca947 */ /* 0x008fea0003800000 */
.L_x_273:
[----:B------:R-:W-:Y:S01]  /*4f90*/  R2UR UR10, R0 ;  /* 0x00000000000a72ca */ /* 0x000fe200000e0000 */
[----:B------:R-:W-:Y:S01]  /*4fa0*/  WARPGROUP.ARRIVE ;  /* 0x00000000000079c5 */ /* 0x000fe20000000000 */
[----:B------:R-:W-:Y:S01]  /*4fb0*/  UMOV UR11, 0x40000040 ;  /* 0x40000040000b7882 */ /* 0x000fe20000000000 */
[----:B--23--:R-:W-:Y:S01]  /*4fc0*/  FMUL.FTZ R5, R24, UR6 ;  /* 0x0000000618057c20 */ /* 0x00cfe20008410000 */
        /* <DEDUP_REMOVED lines=9> */
[----:B------:R-:W-:Y:S01]  /*5060*/  UIADD3 UR10, UR10, 0x400, URZ ;  /* 0x000004000a0a7890 */ /* 0x000fe2000fffe03f */
[----:B------:R-:W-:Y:S01]  /*5070*/  FMUL.FTZ R201, R45, UR6 ;  /* 0x000000062dc97c20 */ /* 0x000fe20008410000 */
[----:B------:R-:W-:Y:S01]  /*5080*/  FMUL.FTZ R203, R52, UR6 ;  /* 0x0000000634cb7c20 */ /* 0x000fe20008410000 */
[----:B------:R-:W-:Y:S01]  /*5090*/  FMUL.FTZ R205, R53, UR6 ;  /* 0x0000000635cd7c20 */ /* 0x000fe20008410000 */
[----:B------:R-:W-:Y:S01]  /*50a0*/  USHF.R.U32.HI UR10, URZ, 0x4, UR10 ;  /* 0x000000043f0a7899 */ /* 0x000fe2000801160a */
[----:B------:R-:W2:Y:S01]  /*50b0*/  MUFU.TANH R11, R11 ;  /* 0x0000000b000b7308 */ /* 0x000ea20000002400 */
[----:B------:R-:W-:Y:S01]  /*50c0*/  FMUL.FTZ R207, R56, UR6 ;  /* 0x0000000638cf7c20 */ /* 0x000fe20008410000 */
[----:B------:R-:W-:Y:S01]  /*50d0*/  FMUL.FTZ R209, R57, UR6 ;  /* 0x0000000639d17c20 */ /* 0x000fe20008410000 */
[----:B------:R-:W-:Y:S01]  /*50e0*/  ULOP3.LUT UR10, UR10, 0x3fff, URZ, 0xc0, !UPT ;  /* 0x00003fff0a0a7892 */ /* 0x000fe2000f8ec03f */
[----:B------:R-:W-:Y:S01]  /*50f0*/  FMUL.FTZ R211, R60, UR6 ;  /* 0x000000063cd37c20 */ /* 0x000fe20008410000 */
[----:B------:R-:W-:Y:S01]  /*5100*/  FMUL.FTZ R213, R61, UR6 ;  /* 0x000000063dd57c20 */ /* 0x000fe20008410000 */
[----:B------:R-:W-:Y:S01]  /*5110*/  FMUL.FTZ R215, R64, UR6 ;  /* 0x0000000640d77c20 */ /* 0x000fe20008410000 */
[----:B------:R-:W-:Y:S01]  /*5120*/  ULOP3.LUT UR10, UR10, 0x4000000, URZ, 0xfc, !UPT ;  /* 0x040000000a0a7892 */ /* 0x000fe2000f8efc3f */
[----:B------:R-:W3:Y:S01]  /*5130*/  MUFU.TANH R21, R21 ;  /* 0x0000001500157308 */ /* 0x000ee20000002400 */
[----:B01----:R-:W-:Y:S01]  /*5140*/  FMNMX.FTZ R6, R5, R12, !PT ;  /* 0x0000000c05067209 */ /* 0x003fe20007810000 */
[----:B------:R-:W-:Y:S01]  /*5150*/  FMUL.FTZ R217, R69, UR6 ;  /* 0x0000000645d97c20 */ /* 0x000fe20008410000 */
[----:B------:R-:W-:Y:S01]  /*5160*/  ULEA UR4, UR4, UR10, 0xb ;  /* 0x0000000a04047291 */ /* 0x000fe2000f8e583f */
[----:B------:R-:W-:Y:S01]  /*5170*/  FMUL.FTZ R219, R72, UR6 ;  /* 0x0000000648db7c20 */ /* 0x000fe20008410000 */
[----:B------:R-:W-:Y:S01]  /*5180*/  FMUL.FTZ R221, R73, UR6 ;  /* 0x0000000649dd7c20 */ /* 0x000fe20008410000 */
[----:B------:R-:W-:Y:S01]  /*5190*/  FMUL.FTZ R223, R76, UR6 ;  /* 0x000000064cdf7c20 */ /* 0x000fe20008410000 */
[----:B------:R-:W-:Y:S01]  /*51a0*/  FMUL.FTZ R225, R77, UR6 ;  /* 0x000000064de17c20 */ /* 0x000fe20008410000 */
[----:B------:R-:W0:Y:S01]  /*51b0*/  MUFU.TANH R29, R29 ;  /* 0x0000001d001d7308 */ /* 0x000e220000002400 */
[----:B--2---:R-:W-:Y:S01]  /*51c0*/  FMNMX.FTZ R6, R11, R6, !PT ;  /* 0x000000060b067209 */ /* 0x004fe20007810000 */
[----:B------:R-:W-:Y:S01]  /*51d0*/  UMOV UR10, UR4 ;  /* 0x00000004000a7c82 */ /* 0x000fe20008000000 */
[----:B------:R-:W-:Y:S01]  /*51e0*/  FMUL.FTZ R227, R80, UR6 ;  /* 0x0000000650e37c20 */ /* 0x000fe20008410000 */
[----:B------:R-:W-:Y:S01]  /*51f0*/  HGMMA.64x128x16.F32 R88, R180, gdesc[UR8].tnspB, R88, gsb0 ;  /* 0x41e00008b4587df0 */ /* 0x000fe20008000858 */
[----:B------:R-:W-:Y:S01]  /*5200*/  UIADD3 UR10, UR4, 0x80, URZ ;  /* 0x00000080040a7890 */ /* 0x000fe2000fffe03f */
[----:B------:R-:W-:Y:S01]  /*5210*/  FMUL.FTZ R81, R81, UR6 ;  /* 0x0000000651517c20 */ /* 0x000fe20008410000 */
[----:B------:R-:W-:Y:S01]  /*5220*/  UMOV UR11, 0x40000040 ;  /* 0x40000040000b7882 */ /* 0x000fe20000000000 */
        /* <DEDUP_REMOVED lines=9> */
[----:B0-----:R-:W-:Y:S01]  /*52c0*/  FMNMX.FTZ R6, R29, R6, !PT ;  /* 0x000000061d067209 */ /* 0x001fe20007810000 */
        /* <DEDUP_REMOVED lines=28> */
[----:B------:R-:W-:Y:S01]  /*5490*/  ISETP.LT.AND P2, PT, RZ, UR5, PT ;  /* 0x00000005ff007c0c */ /* 0x000fe2000bf41270 */
[----:B------:R-:W-:Y:S01]  /*54a0*/  UIADD3 UR5, UR5, -0x1, URZ ;  /* 0xffffffff05057890 */ /* 0x000fe2000fffe03f */
[----:B------:R-:W-:Y:S08]  /*54b0*/  MUFU.TANH R201, R201 ;  /* 0x000000c900c97308 */ /* 0x000ff00000002400 */
        /* <DEDUP_REMOVED lines=11> */
[----:B------:R-:W-:Y:S01]  /*5570*/  MUFU.TANH R225, R225 ;  /* 0x000000e100e17308 */ /* 0x000fe20000002400 */
[----:B------:R-:W-:-:S02]  /*5580*/  WARPGROUP.DEPBAR.LE gsb0, 0x0 ;  /* 0x00008000000079c5 */ /* 0x000fc40000010000 */
[----:B------:R-:W-:Y:S01]  /*5590*/  WARPGROUP.ARRIVE ;  /* 0x00000000000079c5 */ /* 0x000fe20000000000 */
[----:B------:R-:W-:Y:S01]  /*55a0*/  FMUL.FTZ R181, R32, UR6 ;  /* 0x0000000620b57c20 */ /* 0x000fe20008410000 */
[----:B------:R-:W-:-:S03]  /*55b0*/  FMUL.FTZ R183, R36, UR6 ;  /* 0x0000000624b77c20 */ /* 0x000fc60008410000 */
[----:B------:R-:W-:Y:S01]  /*55c0*/  MUFU.TANH R227, R227 ;  /* 0x000000e300e37308 */ /* 0x000fe20000002400 */
[----:B------:R-:W-:Y:S01]  /*55d0*/  HGMMA.64x128x16.F32 R88, R176, gdesc[UR8].tnspB, R88, gsb0 ;  /* 0x41e00008b0587df0 */ /* 0x000fe20008000858 */
[----:B------:R-:W-:Y:S01]  /*55e0*/  UIADD3 UR10, UR4, 0x100, URZ ;  /* 0x00000100040a7890 */ /* 0x000fe2000fffe03f */
[----:B------:R-:W-:-:S05]  /*55f0*/  UMOV UR11, 0x40000040 ;  /* 0x40000040000b7882 */ /* 0x000fca0000000000 */
[----:B------:R-:W0:Y:S08]  /*5600*/  MUFU.TANH R181, R181 ;  /* 0x000000b500b57308 */ /* 0x000e300000002400 */
[----:B------:R-:W1:Y:S08]  /*5610*/  MUFU.TANH R183, R183 ;  /* 0x000000b700b77308 */ /* 0x000e700000002400 */
[----:B------:R-:W-:Y:S01]  /*5620*/  MUFU.TANH R81, R81 ;  /* 0x0000005100517308 */ /* 0x000fe20000002400 */
[----:B0-----:R-:W-:-:S04]  /*5630*/  FMNMX.FTZ R6, R181, R6, !PT ;  /* 0x00000006b5067209 */ /* 0x001fc80007810000 */
[----:B------:R-:W-:-:S03]  /*5640*/  FMNMX.FTZ R6, R33, R6, !PT ;  /* 0x0000000621067209 */ /* 0x000fc60007810000 */
[----:B------:R-:W-:Y:S01]  /*5650*/  MUFU.TANH R231, R231 ;  /* 0x000000e700e77308 */ /* 0x000fe20000002400 */
[----:B-1----:R-:W-:-:S04]  /*5660*/  FMNMX.FTZ R6, R183, R6, !PT ;  /* 0x00000006b7067209 */ /* 0x002fc80007810000 */
[----:B------:R-:W-:-:S03]  /*5670*/  FMNMX.FTZ R6, R193, R6, !PT ;  /* 0x00000006c1067209 */ /* 0x000fc60007810000 */
[----:B------:R-:W-:Y:S01]  /*5680*/  MUFU.TANH R229, R229 ;  /* 0x000000e500e57308 */ /* 0x000fe20000002400 */
[----:B------:R-:W-:-:S04]  /*5690*/  FMNMX.FTZ R6, R195, R6, !PT ;  /* 0x00000006c3067209 */ /* 0x000fc80007810000 */
[----:B------:R-:W-:-:S03]  /*56a0*/  FMNMX.FTZ R6, R197, R6, !PT ;  /* 0x00000006c5067209 */ /* 0x000fc60007810000 */
[----:B------:R-:W-:Y:S01]  /*56b0*/  MUFU.TANH R13, R13 ;  /* 0x0000000d000d7308 */ /* 0x000fe20000002400 */
[----:B------:R-:W-:-:S04]  /*56c0*/  FMNMX.FTZ R6, R199, R6, !PT ;  /* 0x00000006c7067209 */ /* 0x000fc80007810000 */
[----:B------:R-:W-:-:S03]  /*56d0*/  FMNMX.FTZ R6, R201, R6, !PT ;  /* 0x00000006c9067209 */ /* 0x000fc60007810000 */
        /* <DEDUP_REMOVED lines=14> */
[----:B------:R-:W-:Y:S01]  /*57c0*/  FMUL.FTZ R179, R49, UR6 ;  /* 0x0000000631b37c20 */ /* 0x000fe20008410000 */
[----:B------:R-:W-:Y:S02]  /*57d0*/  FMUL.FTZ R49, R50, UR6 ;  /* 0x0000000632317c20 */ /* 0x000fe40008410000 */
[----:B------:R-:W-:Y:S01]  /*57e0*/  MUFU.TANH R51, R51 ;  /* 0x0000003300337308 */ /* 0x000fe20000002400 */
[----:B------:R-:W-:Y:S01]  /*57f0*/  HGMMA.64x128x16.F32 R88, R172, gdesc[UR8].tnspB, R88, gsb0 ;  /* 0x41e00008ac587df0 */ /* 0x000fe20008000858 */
[----:B------:R-:W-:Y:S01]  /*5800*/  UIADD3 UR10, UR4, 0x180, URZ ;  /* 0x00000180040a7890 */ /* 0x000fe2000fffe03f */
[----:B------:R-:W-:-:S05]  /*5810*/  UMOV UR11, 0x40000040 ;  /* 0x40000040000b7882 */ /* 0x000fca0000000000 */
[----:B------:R-:W0:Y:S08]  /*5820*/  MUFU.TANH R177, R177 ;  /* 0x000000b100b17308 */ /* 0x000e300000002400 */
[----:B------:R-:W1:Y:S08]  /*5830*/  MUFU.TANH R179, R179 ;  /* 0x000000b300b37308 */ /* 0x000e700000002400 */
[----:B------:R-:W-:Y:S01]  /*5840*/  MUFU.TANH R49, R49 ;  /* 0x0000003100317308 */ /* 0x000fe20000002400 */
[----:B0-----:R-:W-:-:S07]  /*5850*/  FMNMX.FTZ R6, R177, R6, !PT ;  /* 0x00000006b1067209 */ /* 0x001fce0007810000 */
        /* <DEDUP_REMOVED lines=37> */
[----:B------:R-:W-:-:S04]  /*5ab0*/  FMNMX.FTZ R6, R217, R6, !PT ;  /* 0x00000006d9067209 */ /* 0x000fc80007810000 */
[----:B------:R-:W-:-:S04]  /*5ac0*/  FMNMX.FTZ R6, R219, R6, !PT ;  /* 0x00000006db067209 */ /* 0x000fc80007810000 */
[----:B------:R-:W-:-:S04]  /*5ad0*/  FMNMX.FTZ R6, R221, R6, !PT ;  /* 0x00000006dd067209 */ /* 0x000fc80007810000 */
[----:B------:R-:W-:-:S04]  /*5ae0*/  FMNMX.FTZ R6, R223, R6, !PT ;  /* 0x00000006df067209 */ /* 0x000fc80007810000 */
[----:B------:R-:W-:-:S04]  /*5af0*/  FMNMX.FTZ R6, R225, R6, !PT ;  /* 0x00000006e1067209 */ /* 0x000fc80007810000 */
[----:B------:R-:W-:-:S04]  /*5b00*/  FMNMX.FTZ R6, R227, R6, !PT ;  /* 0x00000006e3067209 */ /* 0x000fc80007810000 */
[----:B------:R-:W-:-:S04]  /*5b10*/  FMNMX.FTZ R6, R81, R6, !PT ;  /* 0x0000000651067209 */ /* 0x000fc80007810000 */
[----:B------:R-:W-:-:S04]  /*5b20*/  FMNMX.FTZ R6, R231, R6, !PT ;  /* 0x00000006e7067209 */ /* 0x000fc80007810000 */
[----:B------:R-:W-:-:S05]  /*5b30*/  FMNMX.FTZ R6, R229, R6, !PT ;  /* 0x00000006e5067209 */ /* 0x000fca0007810000 */
[----:B------:R-:W0:Y:S02]  /*5b40*/  SHFL.BFLY PT, R7, R6, 0x2, 0x1f ;  /* 0x0c401f0006077f89 */ /* 0x000e2400000e0000 */
[----:B0-----:R-:W-:Y:S02]  /*5b50*/  FMNMX.FTZ R7, R6, R7, !PT ;  /* 0x0000000706077209 */ /* 0x001fe40007810000 */
[----:B------:R-:W0:Y:S03]  /*5b60*/  LDC R6, c[0x0][0x988] ;  /* 0x00026200ff067b82 */ /* 0x000e260000000800 */
[----:B------:R-:W1:Y:S02]  /*5b70*/  SHFL.BFLY PT, R14, R7, 0x1, 0x1f ;  /* 0x0c201f00070e7f89 */ /* 0x000e6400000e0000 */
[----:B-1----:R-:W-:Y:S02]  /*5b80*/  FMNMX.FTZ R9, R7, R14, !PT ;  /* 0x0000000e07097209 */ /* 0x002fe40007810000 */
[----:B------:R-:W-:-:S03]  /*5b90*/  FMNMX.FTZ R14, R13, R8, !PT ;  /* 0x000000080d0e7209 */ /* 0x000fc60007810000 */
[----:B------:R-:W-:Y:S01]  /*5ba0*/  FADD.FTZ R7, -R9, R12 ;  /* 0x0000000c09077221 */ /* 0x000fe20000010100 */
[----:B------:R-:W-:Y:S01]  /*5bb0*/  FMNMX.FTZ R14, R15, R14, !PT ;  /* 0x0000000e0f0e7209 */ /* 0x000fe20007810000 */
[-C--:B0-----:R-:W-:Y:S02]  /*5bc0*/  FMUL.FTZ R12, R9, R6.reuse ;  /* 0x00000006090c7220 */ /* 0x081fe40000410000 */
[----:B------:R-:W-:Y:S01]  /*5bd0*/  FMUL.FTZ R7, R7, R6 ;  /* 0x0000000607077220 */ /* 0x000fe20000410000 */
[----:B------:R-:W-:Y:S01]  /*5be0*/  FMNMX.FTZ R14, R25, R14, !PT ;  /* 0x0000000e190e7209 */ /* 0x000fe20007810000 */
[-CC-:B------:R-:W-:Y:S01]  /*5bf0*/  FFMA.FTZ R180, R5, R6.reuse, -R12.reuse ;  /* 0x0000000605b47223 */ /* 0x180fe2000001080c */
[-CC-:B------:R-:W-:Y:S01]  /*5c00*/  FFMA.FTZ R176, R181, R6.reuse, -R12.reuse ;  /* 0x00000006b5b07223 */ /* 0x180fe2000001080c */
[--C-:B------:R-:W-:Y:S01]  /*5c10*/  FFMA.FTZ R182, R21, R6, -R12.reuse ;  /* 0x0000000615b67223 */ /* 0x100fe2000001080c */
[----:B------:R-:W-:Y:S01]  /*5c20*/  FMNMX.FTZ R14, R27, R14, !PT ;  /* 0x0000000e1b0e7209 */ /* 0x000fe20007810000 */
[----:B------:R-:W-:Y:S01]  /*5c30*/  MUFU.EX2 R7, R7 ;  /* 0x0000000700077308 */ /* 0x000fe20000000800 */
[----:B------:R-:W-:Y:S01]  /*5c40*/  FFMA.FTZ R21, R29, R6, -R12 ;  /* 0x000000061d157223 */ /* 0x000fe2000001080c */
[----:B------:R-:W-:-:S02]  /*5c50*/  WARPGROUP.DEPBAR.LE gsb0, 0x0 ;  /* 0x00008000000079c5 */ /* 0x000fc40000010000 */
[----:B------:R-:W-:Y:S01]  /*5c60*/  WARPGROUP.ARRIVE ;  /* 0x00000000000079c5 */ /* 0x000fe20000000000 */
[----:B------:R-:W-:Y:S01]  /*5c70*/  FMNMX.FTZ R14, R31, R14, !PT ;  /* 0x0000000e1f0e7209 */ /* 0x000fe20007810000 */
[----:B------:R-:W-:Y:S01]  /*5c80*/  FMUL.FTZ R169, R86, UR6 ;  /* 0x0000000656a97c20 */ /* 0x000fe20008410000 */
[--C-:B------:R-:W-:Y:S01]  /*5c90*/  FFMA.FTZ R171, R11, R6, -R12.reuse ;  /* 0x000000060bab7223 */ /* 0x100fe2000001080c */
[----:B------:R-:W0:Y:S01]  /*5ca0*/  MUFU.EX2 R180, R180 ;  /* 0x000000b400b47308 */ /* 0x000e220000000800 */
[----:B------:R-:W-:Y:S01]  /*5cb0*/  FMNMX.FTZ R14, R35, R14, !PT ;  /* 0x0000000e230e7209 */ /* 0x000fe20007810000 */
[----:B------:R-:W-:Y:S01]  /*5cc0*/  HGMMA.64x128x16.F32 R88, R152, gdesc[UR8].tnspB, R88, gsb0 ;  /* 0x41e0000898587df0 */ /* 0x000fe20008000858 */
[----:B------:R-:W-:Y:S01]  /*5cd0*/  UIADD3 UR10, UR4, 0x280, URZ ;  /* 0x00000280040a7890 */ /* 0x000fe2000fffe03f */
[--C-:B------:R-:W-:Y:S01]  /*5ce0*/  FFMA.FTZ R178, R183, R6, -R12.reuse ;  /* 0x00000006b7b27223 */ /* 0x100fe2000001080c */
[----:B------:R-:W-:Y:S01]  /*5cf0*/  UMOV UR11, 0x40000040 ;  /* 0x40000040000b7882 */ /* 0x000fe20000000000 */
[----:B------:R-:W-:Y:S01]  /*5d00*/  FMNMX.FTZ R14, R37, R14, !PT ;  /* 0x0000000e250e7209 */ /* 0x000fe20007810000 */
[-CC-:B------:R-:W-:Y:S01]  /*5d10*/  FFMA.FTZ R29, R33, R6.reuse, -R12.reuse ;  /* 0x00000006211d7223 */ /* 0x180fe2000001080c */
[----:B------:R-:W-:Y:S01]  /*5d20*/  MUFU.TANH R169, R169 ;  /* 0x000000a900a97308 */ /* 0x000fe20000002400 */
[--C-:B------:R-:W-:Y:S01]  /*5d30*/  FFMA.FTZ R172, R195, R6, -R12.reuse ;  /* 0x00000006c3ac7223 */ /* 0x100fe2000001080c */
[----:B------:R-:W-:Y:S01]  /*5d40*/  FMNMX.FTZ R14, R39, R14, !PT ;  /* 0x0000000e270e7209 */ /* 0x000fe20007810000 */
[-CC-:B------:R-:W-:Y:S01]  /*5d50*/  FFMA.FTZ R33, R193, R6.reuse, -R12.reuse ;  /* 0x00000006c1217223 */ /* 0x180fe2000001080c */
[-CC-:B------:R-:W-:Y:S01]  /*5d60*/  FFMA.FTZ R174, R199, R6.reuse, -R12.reuse ;  /* 0x00000006c7ae7223 */ /* 0x180fe2000001080c */
[--C-:B------:R-:W-:Y:S01]  /*5d70*/  FFMA.FTZ R170, R203, R6, -R12.reuse ;  /* 0x00000006cbaa7223 */ /* 0x100fe2000001080c */
[----:B------:R-:W-:Y:S01]  /*5d80*/  FMNMX.FTZ R14, R41, R14, !PT ;  /* 0x0000000e290e7209 */ /* 0x000fe20007810000 */
[-CC-:B------:R-:W-:Y:S01]  /*5d90*/  FFMA.FTZ R195, R205, R6.reuse, -R12.reuse ;  /* 0x00000006cdc37223 */ /* 0x180fe2000001080c */
[----:B------:R-:W1:Y:S01]  /*5da0*/  MUFU.EX2 R171, R171 ;  /* 0x000000ab00ab7308 */ /* 0x000e620000000800 */
[--C-:B------:R-:W-:Y:S01]  /*5db0*/  FFMA.FTZ R168, R177, R6, -R12.reuse ;  /* 0x00000006b1a87223 */ /* 0x100fe2000001080c */
[----:B------:R-:W-:Y:S01]  /*5dc0*/  FMNMX.FTZ R14, R43, R14, !PT ;  /* 0x0000000e2b0e7209 */ /* 0x000fe20007810000 */
[-CC-:B------:R-:W-:Y:S01]  /*5dd0*/  FFMA.FTZ R193, R179, R6.reuse, -R12.reuse ;  /* 0x00000006b3c17223 */ /* 0x180fe2000001080c */
[-CC-:B------:R-:W-:Y:S01]  /*5de0*/  FFMA.FTZ R199, R217, R6.reuse, -R12.reuse ;  /* 0x00000006d9c77223 */ /* 0x180fe2000001080c */
[--C-:B------:R-:W-:Y:S01]  /*5df0*/  FFMA.FTZ R203, R225, R6, -R12.reuse ;  /* 0x00000006e1cb7223 */ /* 0x100fe2000001080c */
[----:B------:R-:W-:Y:S01]  /*5e00*/  FMNMX.FTZ R14, R45, R14, !PT ;  /* 0x0000000e2d0e7209 */ /* 0x000fe20007810000 */
[-CC-:B------:R-:W-:Y:S01]  /*5e10*/  FFMA.FTZ R24, R227, R6.reuse, -R12.reuse ;  /* 0x00000006e3187223 */ /* 0x180fe2000001080c */
[-CC-:B------:R-:W-:Y:S01]  /*5e20*/  FFMA.FTZ R81, R81, R6.reuse, -R12.reuse ;  /* 0x0000000651517223 */ /* 0x180fe2000001080c */
[--C-:B------:R-:W-:Y:S01]  /*5e30*/  FFMA.FTZ R26, R231, R6, -R12.reuse ;  /* 0x00000006e71a7223 */ /* 0x100fe2000001080c */
[----:B------:R-:W-:Y:S01]  /*5e40*/  FMNMX.FTZ R14, R47, R14, !PT ;  /* 0x0000000e2f0e7209 */ /* 0x000fe20007810000 */
[----:B------:R-:W-:Y:S01]  /*5e50*/  FFMA.FTZ R205, R229, R6, -R12 ;  /* 0x00000006e5cd7223 */ /* 0x000fe2000001080c */
[----:B------:R-:W-:Y:S01]  /*5e60*/  MUFU.EX2 R182, R182 ;  /* 0x000000b600b67308 */ /* 0x000fe20000000800 */
[----:B0-----:R-:W-:Y:S01]  /*5e70*/  FFMA.FTZ R4, R7, R4, R180 ;  /* 0x0000000407047223 */ /* 0x001fe200000100b4 */
[----:B------:R-:W-:-:S02]  /*5e80*/  FMNMX.FTZ R14, R49, R14, !PT ;  /* 0x0000000e310e7209 */ /* 0x000fc40007810000 */
[----:B-1----:R-:W-:Y:S02]  /*5e90*/  F2FP.F16.F32.PACK_AB R180, R171, R180 ;  /* 0x000000b4abb4723e */ /* 0x002fe400000000ff */
[----:B------:R-:W-:Y:S02]  /*5ea0*/  FMNMX.FTZ R14, R51, R14, !PT ;  /* 0x0000000e330e7209 */ /* 0x000fe40007810000 */
[----:B------:R-:W-:Y:S02]  /*5eb0*/  MUFU.EX2 R21, R21 ;  /* 0x0000001500157308 */ /* 0x000fe40000000800 */
[----:B------:R-:W-:-:S04]  /*5ec0*/  FMNMX.FTZ R14, R53, R14, !PT ;  /* 0x0000000e350e7209 */ /* 0x000fc80007810000 */
        /* <DEDUP_REMOVED lines=24> */
[----:B------:R-:W-:Y:S01]  /*6050*/  FMNMX.FTZ R5, R87, R14, !PT ;  /* 0x0000000e57057209 */ /* 0x000fe20007810000 */
[--C-:B------:R-:W-:Y:S01]  /*6060*/  FFMA.FTZ R14, R219, R6, -R12.reuse ;  /* 0x00000006db0e7223 */ /* 0x100fe2000001080c */
[----:B------:R-:W-:Y:S03]  /*6070*/  MUFU.EX2 R170, R170 ;  /* 0x000000aa00aa7308 */ /* 0x000fe60000000800 */
[----:B------:R-:W0:Y:S05]  /*6080*/  SHFL.BFLY PT, R20, R5, 0x2, 0x1f ;  /* 0x0c401f0005147f89 */ /* 0x000e2a00000e0000 */
[----:B------:R-:W-:Y:S08]  /*6090*/  MUFU.EX2 R195, R195 ;  /* 0x000000c300c37308 */ /* 0x000ff00000000800 */
[----:B------:R-:W-:Y:S08]  /*60a0*/  MUFU.EX2 R199, R199 ;  /* 0x000000c700c77308 */ /* 0x000ff00000000800 */
[----:B------:R-:W-:Y:S01]  /*60b0*/  MUFU.EX2 R14, R14 ;  /* 0x0000000e000e7308 */ /* 0x000fe20000000800 */
[----:B0-----:R-:W-:Y:S01]  /*60c0*/  FMNMX.FTZ R28, R5, R20, !PT ;  /* 0x00000014051c7209 */ /* 0x001fe20007810000 */
[----:B------:R-:W-:-:S04]  /*60d0*/  FFMA.FTZ R20, R223, R6, -R12 ;  /* 0x00000006df147223 */ /* 0x000fc8000001080c */
[----:B------:R-:W0:Y:S02]  /*60e0*/  SHFL.BFLY PT, R11, R28, 0x1, 0x1f ;  /* 0x0c201f001c0b7f89 */ /* 0x000e2400000e0000 */
[----:B------:R-:W-:Y:S01]  /*60f0*/  MUFU.EX2 R203, R203 ;  /* 0x000000cb00cb7308 */ /* 0x000fe20000000800 */
[----:B------:R-:W-:Y:S02]  /*6100*/  WARPGROUP.DEPBAR.LE gsb0, 0x0 ;  /* 0x00008000000079c5 */ /* 0x000fe40000010000 */
[----:B------:R-:W-:Y:S01]  /*6110*/  WARPGROUP.ARRIVE ;  /* 0x00000000000079c5 */ /* 0x000fe20000000000 */
[-CC-:B------:R-:W-:Y:S01]  /*6120*/  FFMA.FTZ R153, R197, R6.reuse, -R12.reuse ;  /* 0x00000006c5997223 */ /* 0x180fe2000001080c */
[-CC-:B------:R-:W-:Y:S01]  /*6130*/  FFMA.FTZ R155, R201, R6.reuse, -R12.reuse ;  /* 0x00000006c99b7223 */ /* 0x180fe2000001080c */
[-CC-:B------:R-:W-:Y:S01]  /*6140*/  FFMA.FTZ R152, R207, R6.reuse, -R12.reuse ;  /* 0x00000006cf987223 */ /* 0x180fe2000001080c */
[-CC-:B------:R-:W-:Y:S01]  /*6150*/  FFMA.FTZ R154, R211, R6.reuse, -R12.reuse ;  /* 0x00000006d39a7223 */ /* 0x180fe2000001080c */
[-CC-:B------:R-:W-:Y:S01]  /*6160*/  FFMA.FTZ R197, R173, R6.reuse, -R12.reuse ;  /* 0x00000006adc57223 */ /* 0x180fe2000001080c */
[----:B------:R-:W-:Y:S01]  /*6170*/  HGMMA.64x128x16.F32 R88, R156, gdesc[UR8].tnspB, R88, gsb0 ;  /* 0x41e000089c587df0 */ /* 0x000fe20008000858 */
[----:B------:R-:W-:Y:S01]  /*6180*/  UIADD3 UR10, UR4, 0x300, URZ ;  /* 0x00000300040a7890 */ /* 0x000fe2000fffe03f */
[----:B------:R-:W-:Y:S01]  /*6190*/  FFMA.FTZ R201, R221, R6, -R12 ;  /* 0x00000006ddc97223 */ /* 0x000fe2000001080c */
[----:B------:R-:W-:Y:S01]  /*61a0*/  UMOV UR11, 0x40000040 ;  /* 0x40000040000b7882 */ /* 0x000fe20000000000 */
[----:B------:R-:W-:Y:S01]  /*61b0*/  UIADD3 UR4, UR4, 0x380, URZ ;  /* 0x0000038004047890 */ /* 0x000fe2000fffe03f */
[----:B------:R-:W-:Y:S01]  /*61c0*/  MUFU.EX2 R153, R153 ;  /* 0x0000009900997308 */ /* 0x000fe20000000800 */
[----:B0-----:R-:W-:-:S07]  /*61d0*/  FMNMX.FTZ R11, R28, R11, !PT ;  /* 0x0000000b1c0b7209 */ /* 0x001fce0007810000 */
[----:B------:R-:W-:Y:S01]  /*61e0*/  MUFU.EX2 R155, R155 ;  /* 0x0000009b009b7308 */ /* 0x000fe20000000800 */
[C---:B------:R-:W-:Y:S01]  /*61f0*/  FADD.FTZ R5, -R11.reuse, R8 ;  /* 0x000000080b057221 */ /* 0x040fe20000010100 */
[----:B------:R-:W-:-:S03]  /*6200*/  FMUL.FTZ R42, R11, R6 ;  /* 0x000000060b2a7220 */ /* 0x000fc60000410000 */
[-C--:B------:R-:W-:Y:S01]  /*6210*/  FMUL.FTZ R5, R5, R6.reuse ;  /* 0x0000000605057220 */ /* 0x080fe20000410000 */
[-CC-:B------:R-:W-:Y:S01]  /*6220*/  FFMA.FTZ R8, R13, R6.reuse, -R42.reuse ;  /* 0x000000060d087223 */ /* 0x180fe2000001082a */
[-CC-:B------:R-:W-:Y:S01]  /*6230*/  FFMA.FTZ R181, R15, R6.reuse, -R42.reuse ;  /* 0x000000060fb57223 */ /* 0x180fe2000001082a */
[-CC-:B------:R-:W-:Y:S01]  /*6240*/  FFMA.FTZ R183, R25, R6.reuse, -R42.reuse ;  /* 0x0000000619b77223 */ /* 0x180fe2000001082a */
[-CC-:B------:R-:W-:Y:S01]  /*6250*/  FFMA.FTZ R177, R31, R6.reuse, -R42.reuse ;  /* 0x000000061fb17223 */ /* 0x180fe2000001082a */
[-CC-:B------:R-:W-:Y:S01]  /*6260*/  FFMA.FTZ R38, R35, R6.reuse, -R42.reuse ;  /* 0x0000000623267223 */ /* 0x180fe2000001082a */
[----:B------:R-:W-:Y:S01]  /*6270*/  MUFU.EX2 R5, R5 ;  /* 0x0000000500057308 */ /* 0x000fe20000000800 */
[----:B------:R-:W-:Y:S01]  /*6280*/  @!P1 IADD3 R31, R10, 0x34860, RZ ;  /* 0x000348600a1f9810 */ /* 0x000fe20007ffe0ff */
[-CC-:B------:R-:W-:Y:S01]  /*6290*/  FFMA.FTZ R179, R37, R6.reuse, -R42.reuse ;  /* 0x0000000625b37223 */ /* 0x180fe2000001082a */
[-CC-:B------:R-:W-:Y:S01]  /*62a0*/  FFMA.FTZ R36, R39, R6.reuse, -R42.reuse ;  /* 0x0000000627247223 */ /* 0x180fe2000001082a */
[-CC-:B------:R-:W-:Y:S01]  /*62b0*/  FFMA.FTZ R173, R41, R6.reuse, -R42.reuse ;  /* 0x0000000629ad7223 */ /* 0x180fe2000001082a */
[----:B------:R-:W-:Y:S01]  /*62c0*/  @!P1 PRMT R31, RZ, 0x654, R31 ;  /* 0x00000654ff1f9816 */ /* 0x000fe2000000001f */
[-CC-:B------:R-:W-:Y:S01]  /*62d0*/  FFMA.FTZ R34, R43, R6.reuse, -R42.reuse ;  /* 0x000000062b227223 */ /* 0x180fe2000001082a */
[-CC-:B------:R-:W-:Y:S01]  /*62e0*/  FFMA.FTZ R32, R47, R6.reuse, -R42.reuse ;  /* 0x000000062f207223 */ /* 0x180fe2000001082a */
[----:B------:R-:W0:Y:S01]  /*62f0*/  MUFU.EX2 R8, R8 ;  /* 0x0000000800087308 */ /* 0x000e220000000800 */
[-CC-:B------:R-:W-:Y:S01]  /*6300*/  FFMA.FTZ R13, R49, R6.reuse, -R42.reuse ;  /* 0x00000006310d7223 */ /* 0x180fe2000001082a */
        /* <DEDUP_REMOVED lines=13> */
[-C--:B------:R-:W-:Y:S01]  /*63e0*/  FFMA.FTZ R75, R75, R6.reuse, -R42 ;  /* 0x000000064b4b7223 */ /* 0x080fe2000001082a */
[----:B------:R-:W-:Y:S01]  /*63f0*/  MUFU.EX2 R183, R183 ;  /* 0x000000b700b77308 */ /* 0x000fe20000000800 */
[----:B0-----:R-:W-:Y:S01]  /*6400*/  FFMA.FTZ R10, R5, R3, R8 ;  /* 0x00000003050a7223 */ /* 0x001fe20000010008 */
[-CC-:B------:R-:W-:Y:S01]  /*6410*/  FFMA.FTZ R77, R77, R6.reuse, -R42.reuse ;  /* 0x000000064d4d7223 */ /* 0x180fe2000001082a */
[-CC-:B------:R-:W-:Y:S01]  /*6420*/  FFMA.FTZ R79, R79, R6.reuse, -R42.reuse ;  /* 0x000000064f4f7223 */ /* 0x180fe2000001082a */
[-CC-:B------:R-:W-:Y:S01]  /*6430*/  FFMA.FTZ R85, R85, R6.reuse, -R42.reuse ;  /* 0x0000000655557223 */ /* 0x180fe2000001082a */
[----:B------:R-:W-:-:S03]  /*6440*/  FFMA.FTZ R83, R83, R6, -R42 ;  /* 0x0000000653537223 */ /* 0x000fc6000001082a */
[----:B------:R-:W-:Y:S01]  /*6450*/  MUFU.EX2 R177, R177 ;  /* 0x000000b100b17308 */ /* 0x000fe20000000800 */
[C---:B-1----:R-:W-:Y:S01]  /*6460*/  FADD.FTZ R10, R181.reuse, R10 ;  /* 0x0000000ab50a7221 */ /* 0x042fe20000010000 */
[----:B------:R-:W-:-:S06]  /*6470*/  F2FP.F16.F32.PACK_AB R181, R181, R8 ;  /* 0x00000008b5b5723e */ /* 0x000fcc00000000ff */
        /* <DEDUP_REMOVED lines=15> */
[-C--:B------:R-:W-:Y:S01]  /*6570*/  FFMA.FTZ R158, R175, R6.reuse, -R12 ;  /* 0x00000006af9e7223 */ /* 0x080fe2000001080c */
[-CC-:B------:R-:W-:Y:S01]  /*6580*/  FFMA.FTZ R12, R27, R6.reuse, -R42.reuse ;  /* 0x000000061b0c7223 */ /* 0x180fe2000001082a */
[----:B------:R-:W-:Y:S01]  /*6590*/  HGMMA.64x128x16.F32 R88, R160, gdesc[UR8].tnspB, R88, gsb0 ;  /* 0x41e00008a0587df0 */ /* 0x000fe20008000858 */
[----:B------:R-:W-:Y:S01]  /*65a0*/  UMOV UR10, UR4 ;  /* 0x00000004000a7c82 */ /* 0x000fe20008000000 */
[----:B------:R-:W-:Y:S01]  /*65b0*/  UMOV UR11, 0x40000040 ;  /* 0x40000040000b7882 */ /* 0x000fe20000000000 */
[----:B------:R-:W-:Y:S02]  /*65c0*/  IMAD.U32 R27, RZ, RZ, UR7 ;  /* 0x00000007ff1b7e24 */ /* 0x000fe4000f8e00ff */
[----:B------:R-:W-:Y:S01]  /*65d0*/  FFMA.FTZ R175, R45, R6, -R42 ;  /* 0x000000062daf7223 */ /* 0x000fe2000001082a */
[----:B------:R-:W-:Y:S01]  /*65e0*/  MUFU.EX2 R12, R12 ;  /* 0x0000000c000c7308 */ /* 0x000fe20000000800 */
[----:B------:R-:W-:Y:S01]  /*65f0*/  R2UR UR4, R2 ;  /* 0x00000000020472ca */ /* 0x000fe200000e0000 */
[----:B------:R-:W-:-:S05]  /*6600*/  @!P1 VIADD R27, R27, 0x34840 ;  /* 0x000348401b1b9836 */ /* 0x000fca0000000000 */
[----:B------:R-:W-:Y:S01]  /*6610*/  @!P1 PRMT R27, RZ, 0x654, R27 ;  /* 0x00000654ff1b9816 */ /* 0x000fe2000000001b */
        /* <DEDUP_REMOVED lines=18> */
[----:B------:R-:W-:-:S05]  /*6740*/  WARPGROUP.ARRIVE ;  /* 0x00000000000079c5 */ /* 0x000fca0000000000 */
[----:B------:R-:W0:Y:S01]  /*6750*/  MUFU.EX2 R75, R75 ;  /* 0x0000004b004b7308 */ /* 0x000e220000000800 */
[----:B------:R-:W-:Y:S07]  /*6760*/  HGMMA.64x128x16.F32 R88, R164, gdesc[UR8].tnspB, R88, gsb0 ;  /* 0x41e00008a4587df0 */ /* 0x000fee0008000858 */
[----:B------:R-:W1:Y:S08]  /*6770*/  MUFU.EX2 R201, R201 ;  /* 0x000000c900c97308 */ /* 0x000e700000000800 */
[----:B------:R-:W-:Y:S01]  /*6780*/  MUFU.EX2 R77, R77 ;  /* 0x0000004d004d7308 */ /* 0x000fe20000000800 */
[----:B0-----:R-:W-:-:S07]  /*6790*/  F2FP.F16.F32.PACK_AB R161, R75, R73 ;  /* 0x000000494ba1723e */ /* 0x001fce00000000ff */
[----:B------:R-:W0:Y:S01]  /*67a0*/  MUFU.EX2 R20, R20 ;  /* 0x0000001400147308 */ /* 0x000e220000000800 */
[----:B-1----:R-:W-:-:S07]  /*67b0*/  F2FP.F16.F32.PACK_AB R160, R201, R14 ;  /* 0x0000000ec9a0723e */ /* 0x002fce00000000ff */
[----:B------:R-:W1:Y:S08]  /*67c0*/  MUFU.EX2 R79, R79 ;  /* 0x0000004f004f7308 */ /* 0x000e700000000800 */
[----:B------:R-:W-:Y:S01]  /*67d0*/  MUFU.EX2 R85, R85 ;  /* 0x0000005500557308 */ /* 0x000fe20000000800 */
[----:B0-----:R-:W-:-:S07]  /*67e0*/  F2FP.F16.F32.PACK_AB R162, R203, R20 ;  /* 0x00000014cba2723e */ /* 0x001fce00000000ff */
[----:B------:R-:W-:Y:S01]  /*67f0*/  MUFU.EX2 R24, R24 ;  /* 0x0000001800187308 */ /* 0x000fe20000000800 */
[----:B-1----:R-:W-:-:S07]  /*6800*/  F2FP.F16.F32.PACK_AB R163, R79, R77 ;  /* 0x0000004d4fa3723e */ /* 0x002fce00000000ff */
[----:B------:R-:W-:Y:S08]  /*6810*/  MUFU.EX2 R83, R83 ;  /* 0x0000005300537308 */ /* 0x000ff00000000800 */
[----:B------:R-:W0:Y:S08]  /*6820*/  MUFU.EX2 R81, R81 ;  /* 0x0000005100517308 */ /* 0x000e300000000800 */
[----:B------:R-:W-:Y:S08]  /*6830*/  MUFU.EX2 R26, R26 ;  /* 0x0000001a001a7308 */ /* 0x000ff00000000800 */
[----:B------:R-:W1:Y:S01]  /*6840*/  MUFU.EX2 R205, R205 ;  /* 0x000000cd00cd7308 */ /* 0x000e620000000800 */
[----:B------:R-:W-:-:S02]  /*6850*/  WARPGROUP.DEPBAR.LE gsb0, 0x0 ;  /* 0x00008000000079c5 */ /* 0x000fc40000010000 */
[----:B------:R2:W-:Y:S01]  /*6860*/  @!P1 SYNCS.ARRIVE.TRANS64.RED.A1T0 RZ, [R27+URZ], RZ ;  /* 0x000000ff1bff99a7 */ /* 0x0005e2000810043f */
[----:B0-----:R-:W-:Y:S02]  /*6870*/  F2FP.F16.F32.PACK_AB R164, R81, R24 ;  /* 0x0000001851a4723e */ /* 0x001fe400000000ff */
[----:B------:R-:W-:Y:S02]  /*6880*/  F2FP.F16.F32.PACK_AB R165, R83, R85 ;  /* 0x0000005553a5723e */ /* 0x000fe400000000ff */
[----:B-1----:R-:W-:Y:S01]  /*6890*/  F2FP.F16.F32.PACK_AB R166, R205, R26 ;  /* 0x0000001acda6723e */ /* 0x002fe200000000ff */
[----:B--2---:R-:W-:Y:S01]  /*68a0*/  FADD.FTZ R27, R171, R4 ;  /* 0x00000004ab1b7221 */ /* 0x004fe20000010000 */
[----:B------:R0:W-:Y:S01]  /*68b0*/  @!P1 SYNCS.ARRIVE.TRANS64.RED.A1T0 RZ, [R31+URZ], RZ ;  /* 0x000000ff1fff99a7 */ /* 0x0001e2000810043f */
[----:B------:R-:W-:Y:S02]  /*68c0*/  F2FP.F16.F32.PACK_AB R171, R30, R15 ;  /* 0x0000000f1eab723e */ /* 0x000fe400000000ff */
[----:B------:R-:W-:Y:S01]  /*68d0*/  FADD.FTZ R4, R182, R27 ;  /* 0x0000001bb6047221 */ /* 0x000fe20000010000 */
[----:B------:R-:W-:Y:S01]  /*68e0*/  FADD.FTZ R27, R183, R10 ;  /* 0x0000000ab71b7221 */ /* 0x000fe20000010000 */
[----:B------:R-:W-:-:S02]  /*68f0*/  F2FP.F16.F32.PACK_AB R182, R21, R182 ;  /* 0x000000b615b6723e */ /* 0x000fc400000000ff */
[C---:B------:R-:W-:Y:S01]  /*6900*/  F2FP.F16.F32.PACK_AB R183, R12.reuse, R183 ;  /* 0x000000b70cb7723e */ /* 0x040fe200000000ff */
[----:B0-----:R-:W-:Y:S01]  /*6910*/  FADD.FTZ R31, R21, R4 ;  /* 0x00000004151f7221 */ /* 0x001fe20000010000 */
[----:B------:R-:W-:Y:S01]  /*6920*/  FADD.FTZ R4, R12, R27 ;  /* 0x0000001b0c047221 */ /* 0x000fe20000010000 */
[----:B------:R-:W-:Y:S02]  /*6930*/  IMAD.MOV.U32 R12, RZ, RZ, R9 ;  /* 0x000000ffff0c7224 */ /* 0x000fe400078e0009 */
[----:B------:R-:W-:Y:S01]  /*6940*/  FADD.FTZ R10, R176, R31 ;  /* 0x0000001fb00a7221 */ /* 0x000fe20000010000 */
[----:B------:R-:W-:Y:S01]  /*6950*/  FADD.FTZ R27, R177, R4 ;  /* 0x00000004b11b7221 */ /* 0x000fe20000010000 */
[C---:B------:R-:W-:Y:S02]  /*6960*/  F2FP.F16.F32.PACK_AB R176, R29.reuse, R176 ;  /* 0x000000b01db0723e */ /* 0x040fe400000000ff */
[----:B------:R-:W-:Y:S01]  /*6970*/  FADD.FTZ R31, R29, R10 ;  /* 0x0000000a1d1f7221 */ /* 0x000fe20000010000 */
[C---:B------:R-:W-:Y:S01]  /*6980*/  FADD.FTZ R4, R38.reuse, R27 ;  /* 0x0000001b26047221 */ /* 0x040fe20000010000 */
[----:B------:R-:W-:-:S02]  /*6990*/  F2FP.F16.F32.PACK_AB R177, R38, R177 ;  /* 0x000000b126b1723e */ /* 0x000fc400000000ff */
[----:B------:R-:W-:Y:S01]  /*69a0*/  FADD.FTZ R10, R178, R31 ;  /* 0x0000001fb20a7221 */ /* 0x000fe20000010000 */
[----:B------:R-:W-:Y:S01]  /*69b0*/  FADD.FTZ R27, R179, R4 ;  /* 0x00000004b31b7221 */ /* 0x000fe20000010000 */
[C---:B------:R-:W-:Y:S02]  /*69c0*/  F2FP.F16.F32.PACK_AB R178, R33.reuse, R178 ;  /* 0x000000b221b2723e */ /* 0x040fe400000000ff */
[----:B------:R-:W-:Y:S01]  /*69d0*/  FADD.FTZ R31, R33, R10 ;  /* 0x0000000a211f7221 */ /* 0x000fe20000010000 */
[C---:B------:R-:W-:Y:S01]  /*69e0*/  FADD.FTZ R4, R36.reuse, R27 ;  /* 0x0000001b24047221 */ /* 0x040fe20000010000 */
[----:B------:R-:W-:Y:S02]  /*69f0*/  F2FP.F16.F32.PACK_AB R179, R36, R179 ;  /* 0x000000b324b3723e */ /* 0x000fe400000000ff */
[----:B------:R-:W-:Y:S01]  /*6a00*/  FADD.FTZ R10, R172, R31 ;  /* 0x0000001fac0a7221 */ /* 0x000fe20000010000 */
[----:B------:R-:W-:Y:S01]  /*6a10*/  FADD.FTZ R27, R173, R4 ;  /* 0x00000004ad1b7221 */ /* 0x000fe20000010000 */
[-C--:B------:R-:W-:Y:S01]  /*6a20*/  FFMA.FTZ R4, R169, R6.reuse, -R42 ;  /* 0x00000006a9047223 */ /* 0x080fe2000001082a */
[----:B------:R-:W-:Y:S01]  /*6a30*/  F2FP.F16.F32.PACK_AB R169, R28, R13 ;  /* 0x0000000d1ca9723e */ /* 0x000fe200000000ff */
[----:B------:R-:W-:Y:S01]  /*6a40*/  FADD.FTZ R31, R153, R10 ;  /* 0x0000000a991f7221 */ /* 0x000fe20000010000 */
[----:B------:R-:W-:Y:S01]  /*6a50*/  FADD.FTZ R10, R34, R27 ;  /* 0x0000001b220a7221 */ /* 0x000fe20000010000 */
[----:B------:R-:W-:Y:S01]  /*6a60*/  FFMA.FTZ R42, R87, R6, -R42 ;  /* 0x00000006572a7223 */ /* 0x000fe2000001082a */
[----:B------:R0:W1:Y:S01]  /*6a70*/  MUFU.EX2 R167, R4 ;  /* 0x0000000400a77308 */ /* 0x0000620000000800 */
[----:B------:R-:W-:Y:S01]  /*6a80*/  FADD.FTZ R44, R174, R31 ;  /* 0x0000001fae2c7221 */ /* 0x000fe20000010000 */
[----:B------:R-:W-:Y:S01]  /*6a90*/  FADD.FTZ R27, R175, R10 ;  /* 0x0000000aaf1b7221 */ /* 0x000fe20000010000 */
[----:B------:R-:W-:-:S02]  /*6aa0*/  F2FP.F16.F32.PACK_AB R174, R155, R174 ;  /* 0x000000ae9bae723e */ /* 0x000fc400000000ff */
[----:B------:R-:W-:Y:S01]  /*6ab0*/  FADD.FTZ R31, R155, R44 ;  /* 0x0000002c9b1f7221 */ /* 0x000fe20000010000 */
[----:B------:R-:W-:Y:S01]  /*6ac0*/  FADD.FTZ R10, R32, R27 ;  /* 0x0000001b200a7221 */ /* 0x000fe20000010000 */
[----:B------:R-:W-:Y:S01]  /*6ad0*/  F2FP.F16.F32.PACK_AB R155, R63, R3 ;  /* 0x000000033f9b723e */ /* 0x000fe200000000ff */
[----:B------:R-:W2:Y:S01]  /*6ae0*/  MUFU.EX2 R42, R42 ;  /* 0x0000002a002a7308 */ /* 0x000ea20000000800 */
[----:B------:R-:W-:Y:S01]  /*6af0*/  FADD.FTZ R44, R168, R31 ;  /* 0x0000001fa82c7221 */ /* 0x000fe20000010000 */
[----:B------:R-:W-:Y:S01]  /*6b00*/  FADD.FTZ R21, R13, R10 ;  /* 0x0000000a0d157221 */ /* 0x000fe20000010000 */
[----:B------:R-:W-:Y:S02]  /*6b10*/  F2FP.F16.F32.PACK_AB R172, R153, R172 ;  /* 0x000000ac99ac723e */ /* 0x000fe400000000ff */
        /* <DEDUP_REMOVED lines=29> */
[----:B------:R-:W-:-:S02]  /*6cf0*/  F2FP.F16.F32.PACK_AB R158, R199, R158 ;  /* 0x0000009ec79e723e */ /* 0x000fc400000000ff */
[----:B------:R-:W-:Y:S01]  /*6d00*/  FADD.FTZ R13, R199, R10 ;  /* 0x0000000ac70d7221 */ /* 0x000fe20000010000 */
[C---:B------:R-:W-:Y:S01]  /*6d10*/  FADD.FTZ R8, R71.reuse, R8 ;  /* 0x0000000847087221 */ /* 0x040fe20000010000 */
[----:B------:R-:W-:Y:S02]  /*6d20*/  F2FP.F16.F32.PACK_AB R159, R71, R69 ;  /* 0x00000045479f723e */ /* 0x000fe400000000ff */
[----:B------:R-:W-:Y:S01]  /*6d30*/  FADD.FTZ R10, R14, R13 ;  /* 0x0000000d0e0a7221 */ /* 0x000fe20000010000 */
[----:B------:R-:W-:-:S03]  /*6d40*/  FADD.FTZ R8, R73, R8 ;  /* 0x0000000849087221 */ /* 0x000fc60000010000 */
        /* <DEDUP_REMOVED lines=9> */
[----:B------:R-:W-:Y:S01]  /*6de0*/  FADD.FTZ R8, R83, R8 ;  /* 0x0000000853087221 */ /* 0x000fe20000010000 */
[----:B------:R-:W-:Y:S02]  /*6df0*/  IMAD.MOV.U32 R10, RZ, RZ, R16 ;  /* 0x000000ffff0a7224 */ /* 0x000fe400078e0010 */
[----:B0-----:R-:W-:Y:S01]  /*6e00*/  FADD.FTZ R4, R26, R3 ;  /* 0x000000031a047221 */ /* 0x001fe20000010000 */
[----:B-1----:R-:W-:Y:S01]  /*6e10*/  FADD.FTZ R8, R167, R8 ;  /* 0x00000008a7087221 */ /* 0x002fe20000010000 */
[C---:B--2---:R-:W-:Y:S02]  /*6e20*/  F2FP.F16.F32.PACK_AB R167, R42.reuse, R167 ;  /* 0x000000a72aa7723e */ /* 0x044fe400000000ff */
[----:B------:R-:W-:Y:S01]  /*6e30*/  FADD.FTZ R4, R205, R4 ;  /* 0x00000004cd047221 */ /* 0x000fe20000010000 */
[----:B------:R-:W-:Y:S01]  /*6e40*/  FADD.FTZ R3, R42, R8 ;  /* 0x000000082a037221 */ /* 0x000fe20000010000 */
[----:B------:R-:W-:Y:S01]  /*6e50*/  IMAD.MOV.U32 R8, RZ, RZ, R11 ;  /* 0x000000ffff087224 */ /* 0x000fe200078e000b */
[----:B------:R-:W-:Y:S06]  /*6e60*/  @P2 BRA `(.L_x_275) ;  /* 0xffffffd400b02947 */ /* 0x000fec000383ffff */
.L_x_266:
        /* <DEDUP_REMOVED lines=67> */
.L_x_276:
[----:B------:R-:W-:Y:S01]  /*72a0*/  IMAD R20, R2, 0x8, R0 ;  /* 0x0000000802147824 */ /* 0x000fe200078e0200 */
[----:B------:R-:W-:-:S04]  /*72b0*/  SHF.L.U32 R5, R16, 0x1f, RZ ;  /* 0x0000001f10057819 */ /* 0x000fc800000006ff */
[----:B------:R0:W1:Y:S01]  /*72c0*/  SYNCS.PHASECHK.TRANS64.TRYWAIT P2, [R20+URZ+0x34850], R5 ;  /* 0x03485005140075a7 */ /* 0x000062000804017f */
[----:B------:R-:W-:Y:S05]  /*72d0*/  @!P0 BRA `(.L_x_277) ;  /* 0x0000000000048947 */ /* 0x000fea0003800000 */
[----:B------:R-:W-:Y:S01]  /*72e0*/  BPT.TRAP 0x1 ;  /* 0x000000040000795c */ /* 0x000fe20000300000 */
.L_x_277:
[----:B-1----:R-:W-:Y:S05]  /*72f0*/  @P2 BRA `(.L_x_278) ;  /* 0x0000000000082947 */ /* 0x002fea0003800000 */
[----:B------:R-:W1:Y:S02]  /*7300*/  SYNCS.PHASECHK.TRANS64.TRYWAIT P0, [R20+URZ+0x34850], R5 ;  /* 0x03485005140075a7 */ /* 0x000e64000800017f */
[----:B-1----:R-:W-:Y:S05]  /*7310*/  @!P0 BRA `(.L_x_279) ;  /* 0x00000078005c8947 */ /* 0x002fea0003800000 */
.L_x_278:
[----:B------:R-:W-:Y:S05]  /*7320*/  WARPSYNC.ALL ;  /* 0x0000000000007948 */ /* 0x000fea0003800000 */
[----:B------:R-:W-:Y:S01]  /*7330*/  VIADD R0, R0, 0x400 ;  /* 0x0000040000007836 */ /* 0x000fe20000000000 */
[----:B------:R-:W-:Y:S01]  /*7340*/  WARPGROUP.ARRIVE ;  /* 0x00000000000079c5 */ /* 0x000fe20000000000 */
[----:B------:R-:W-:Y:S01]  /*7350*/  IMAD.MOV.U32 R15, RZ, RZ, 0x40000040 ;  /* 0x40000040ff0f7424 */ /* 0x000fe200078e00ff */
[----:B01----:R-:W0:Y:S01]  /*7360*/  SHFL.BFLY PT, R5, R4, 0x2, 0x1f ;  /* 0x0c401f0004057f89 */ /* 0x003e2200000e0000 */
[----:B------:R-:W-:Y:S02]  /*7370*/  IADD3 R185, R185, 0x1, RZ ;  /* 0x00000001b9b97810 */ /* 0x000fe40007ffe0ff */
[----:B------:R-:W-:-:S04]  /*7380*/  SHF.R.U32.HI R0, RZ, 0x4, R0 ;  /* 0x00000004ff007819 */ /* 0x000fc80000011600 */
[----:B------:R-:W-:-:S04]  /*7390*/  LOP3.LUT R0, R0, 0x3fff, RZ, 0xc0, !PT ;  /* 0x00003fff00007812 */ /* 0x000fc800078ec0ff */
[----:B------:R-:W-:Y:S02]  /*73a0*/  LOP3.LUT R13, R0, 0x4000000, RZ, 0xfc, !PT ;  /* 0x04000000000d7812 */ /* 0x000fe400078efcff */
[----:B------:R-:W1:Y:S03]  /*73b0*/  SHFL.BFLY PT, R0, R3, 0x2, 0x1f ;  /* 0x0c401f0003007f89 */ /* 0x000e6600000e0000 */
[----:B------:R-:W-:Y:S01]  /*73c0*/  IMAD R12, R2, 0x800, R13 ;  /* 0x00000800020c7824 */ /* 0x000fe200078e020d */
[----:B------:R-:W-:-:S03]  /*73d0*/  MOV R13, 0x40000040 ;  /* 0x40000040000d7802 */ /* 0x000fc60000000f00 */
[C---:B------:R-:W-:Y:S01]  /*73e0*/  VIADD R14, R12.reuse, 0x80 ;  /* 0x000000800c0e7836 */ /* 0x040fe20000000000 */
[----:B------:R-:W-:Y:S02]  /*73f0*/  R2UR UR6, R12 ;  /* 0x000000000c0672ca */ /* 0x000fe400000e0000 */
[----:B------:R-:W-:Y:S01]  /*7400*/  R2UR UR7, R13 ;  /* 0x000000000d0772ca */ /* 0x000fe200000e0000 */
[----:B0-----:R-:W-:Y:S01]  /*7410*/  FADD.FTZ R5, R5, R4 ;  /* 0x0000000405057221 */ /* 0x001fe20000010000 */
[----:B------:R-:W-:-:S11]  /*7420*/  MOV R13, 0x40000040 ;  /* 0x40000040000d7802 */ /* 0x000fd60000000f00 */
[----:B------:R-:W-:Y:S01]  /*7430*/  HGMMA.64x128x16.F32 R24, R180, gdesc[UR4].tnspB, R24, gsb0 ;  /* 0x41e00004b4187df0 */ /* 0x000fe20008000818 */
[----:B------:R-:W-:Y:S01]  /*7440*/  R2UR UR6, R14 ;  /* 0x000000000e0672ca */ /* 0x000fe200000e0000 */
[----:B------:R-:W-:Y:S01]  /*7450*/  VIADD R14, R12, 0x100 ;  /* 0x000001000c0e7836 */ /* 0x000fe20000000000 */
[----:B------:R-:W-:Y:S01]  /*7460*/  R2UR UR7, R15 ;  /* 0x000000000f0772ca */ /* 0x000fe200000e0000 */
[----:B------:R-:W-:Y:S02]  /*7470*/  IMAD.MOV.U32 R15, RZ, RZ, 0x40000040 ;  /* 0x40000040ff0f7424 */ /* 0x000fe400078e00ff */
[----:B-1----:R-:W-:Y:S02]  /*7480*/  FADD.FTZ R7, R0, R3 ;  /* 0x0000000300077221 */ /* 0x002fe40000010000 */
[----:B------:R-:W-:Y:S04]  /*7490*/  SHFL.BFLY PT, R0, R5, 0x1, 0x1f ;  /* 0x0c201f0005007f89 */ /* 0x000fe800000e0000 */
[----:B------:R-:W0:Y:S01]  /*74a0*/  SHFL.BFLY PT, R8, R7, 0x1, 0x1f ;  /* 0x0c201f0007087f89 */ /* 0x000e2200000e0000 */
[----:B------:R-:W-:-:S02]  /*74b0*/  WARPGROUP.DEPBAR.LE gsb0, 0x0 ;  /* 0x00008000000079c5 */ /* 0x000fc40000010000 */
[----:B------:R-:W-:-:S06]  /*74c0*/  WARPGROUP.ARRIVE ;  /* 0x00000000000079c5 */ /* 0x000fcc0000000000 */
[----:B------:R-:W-:Y:S01]  /*74d0*/  HGMMA.64x128x16.F32 R24, R176, gdesc[UR4].tnspB, R24, gsb0 ;  /* 0x41e00004b0187df0 */ /* 0x000fe20008000818 */
[----:B------:R-:W-:Y:S01]  /*74e0*/  R2UR UR6, R14 ;  /* 0x000000000e0672ca */ /* 0x000fe200000e0000 */
[----:B------:R-:W-:Y:S01]  /*74f0*/  VIADD R14, R12, 0x180 ;  /* 0x000001800c0e7836 */ /* 0x000fe20000000000 */
[----:B------:R-:W-:Y:S01]  /*7500*/  R2UR UR7, R15 ;  /* 0x000000000f0772ca */ /* 0x000fe200000e0000 */
[----:B------:R-:W-:Y:S01]  /*7510*/  IMAD.MOV.U32 R15, RZ, RZ, 0x40000040 ;  /* 0x40000040ff0f7424 */ /* 0x000fe200078e00ff */
[----:B------:R-:W-:Y:S02]  /*7520*/  WARPGROUP.DEPBAR.LE gsb0, 0x0 ;  /* 0x00008000000079c5 */ /* 0x000fe40000010000 */
[----:B------:R-:W-:-:S09]  /*7530*/  WARPGROUP.ARRIVE ;  /* 0x00000000000079c5 */ /* 0x000fd20000000000 */
[----:B------:R-:W-:Y:S01]  /*7540*/  HGMMA.64x128x16.F32 R24, R172, gdesc[UR4].tnspB, R24, gsb0 ;  /* 0x41e00004ac187df0 */ /* 0x000fe20008000818 */
[----:B------:R-:W-:Y:S02]  /*7550*/  R2UR UR6, R14 ;  /* 0x000000000e0672ca */ /* 0x000fe400000e0000 */
[----:B------:R-:W-:Y:S01]  /*7560*/  R2UR UR7, R15 ;  /* 0x000000000f0772ca */ /* 0x000fe200000e0000 */
[----:B------:R-:W-:Y:S01]  /*7570*/  IMAD.MOV.U32 R15, RZ, RZ, 0x40000040 ;  /* 0x40000040ff0f7424 */ /* 0x000fe200078e00ff */
[----:B------:R-:W-:Y:S01]  /*7580*/  IADD3 R14, R12, 0x200, RZ ;  /* 0x000002000c0e7810 */ /* 0x000fe20007ffe0ff */
[----:B------:R-:W-:Y:S02]  /*7590*/  WARPGROUP.DEPBAR.LE gsb0, 0x0 ;  /* 0x00008000000079c5 */ /* 0x000fe40000010000 */
[----:B------:R-:W-:-:S08]  /*75a0*/  WARPGROUP.ARRIVE ;  /* 0x00000000000079c5 */ /* 0x000fd00000000000 */
        /* <DEDUP_REMOVED lines=8> */
[----:B------:R-:W-:Y:S01]  /*7630*/  R2UR UR6, R14 ;  /* 0x000000000e0672ca */ /* 0x000fe200000e0000 */
[C---:B------:R-:W-:Y:S01]  /*7640*/  VIADD R14, R12.reuse, 0x300 ;  /* 0x000003000c0e7836 */ /* 0x040fe20000000000 */
[----:B------:R-:W-:Y:S01]  /*7650*/  R2UR UR7, R15 ;  /* 0x000000000f0772ca */ /* 0x000fe200000e0000 */
[----:B------:R-:W-:Y:S02]  /*7660*/  IMAD.MOV.U32 R15, RZ, RZ, 0x40000040 ;  /* 0x40000040ff0f7424 */ /* 0x000fe400078e00ff */
[----:B------:R-:W-:Y:S01]  /*7670*/  VIADD R12, R12, 0x380 ;  /* 0x000003800c0c7836 */ /* 0x000fe20000000000 */
[----:B------:R-:W-:Y:S02]  /*7680*/  WARPGROUP.DEPBAR.LE gsb0, 0x0 ;  /* 0x00008000000079c5 */ /* 0x000fe40000010000 */
[----:B------:R-:W-:-:S07]  /*7690*/  WARPGROUP.ARRIVE ;  /* 0x00000000000079c5 */ /* 0x000fce0000000000 */
[----:B------:R-:W-:Y:S01]  /*76a0*/  HGMMA.64x128x16.F32 R24, R156, gdesc[UR4].tnspB, R24, gsb0 ;  /* 0x41e000049c187df0 */ /* 0x000fe20008000818 */
[----:B------:R-:W-:Y:S01]  /*76b0*/  R2UR UR6, R14 ;  /* 0x000000000e0672ca */ /* 0x000fe200000e0000 */
[----:B------:R-:W-:Y:S01]  /*76c0*/  VIADD R14, R2, 0x1 ;  /* 0x00000001020e7836 */ /* 0x000fe20000000000 */
[----:B------:R-:W-:Y:S01]  /*76d0*/  R2UR UR7, R15 ;  /* 0x000000000f0772ca */ /* 0x000fe200000e0000 */
[----:B0-----:R-:W-:Y:S01]  /*76e0*/  FADD.FTZ R15, R7, R8 ;  /* 0x00000008070f7221 */ /* 0x001fe20000010000 */
[----:B------:R-:W-:Y:S02]  /*76f0*/  IMAD.MOV.U32 R2, RZ, RZ, RZ ;  /* 0x000000ffff027224 */ /* 0x000fe400078e00ff */
[----:B------:R-:W-:Y:S01]  /*7700*/  ISETP.NE.AND P2, PT, R14, 0x2, PT ;  /* 0x000000020e00780c */ /* 0x000fe20003f45270 */
[----:B------:R-:W-:Y:S01]  /*7710*/  @!P1 VIADD R7, R20, 0x34860 ;  /* 0x0003486014079836 */ /* 0x000fe20000000000 */
[----:B------:R-:W-:Y:S02]  /*7720*/  FSETP.NE.FTZ.AND P3, PT, R15, RZ, PT ;  /* 0x000000ff0f00720b */ /* 0x000fe40003f75000 */
[----:B------:R-:W-:-:S02]  /*7730*/  SEL R3, RZ, 0x1, P2 ;  /* 0x00000001ff037807 */ /* 0x000fc40001000000 */
[----:B------:R-:W-:Y:S02]  /*7740*/  @!P1 PRMT R7, RZ, 0x654, R7 ;  /* 0x00000654ff079816 */ /* 0x000fe40000000007 */
[----:B------:R-:W-:Y:S01]  /*7750*/  LOP3.LUT R16, R16, R3, RZ, 0x3c, !PT ;  /* 0x0000000310107212 */ /* 0x000fe200078e3cff */
[----:B------:R-:W-:-:S06]  /*7760*/  IMAD.MOV.U32 R3, RZ, RZ, -0x800000 ;  /* 0xff800000ff037424 */ /* 0x000fcc00078e00ff */
[----:B------:R-:W0:Y:S01]  /*7770*/  @P3 MUFU.LG2 R10, R15 ;  /* 0x0000000f000a3308 */ /* 0x000e220000000c00 */
[----:B------:R-:W-:Y:S01]  /*7780*/  @P3 FMUL.FTZ R21, R6, 0.69314718246459960938 ;  /* 0x3f31721806153820 */ /* 0x000fe20000410000 */
[----:B0-----:R-:W-:Y:S01]  /*7790*/  @P3 FMUL.FTZ R10, R10, 0.69314718246459960938 ;  /* 0x3f3172180a0a3820 */ /* 0x001fe20000410000 */
[----:B------:R-:W-:Y:S02]  /*77a0*/  WARPGROUP.DEPBAR.LE gsb0, 0x0 ;  /* 0x00008000000079c5 */ /* 0x000fe40000010000 */
[----:B------:R-:W-:-:S06]  /*77b0*/  WARPGROUP.ARRIVE ;  /* 0x00000000000079c5 */ /* 0x000fcc0000000000 */
[----:B------:R-:W-:Y:S01]  /*77c0*/  HGMMA.64x128x16.F32 R24, R160, gdesc[UR4].tnspB, R24, gsb0 ;  /* 0x41e00004a0187df0 */ /* 0x000fe20008000818 */
[----:B------:R-:W-:Y:S01]  /*77d0*/  R2UR UR6, R12 ;  /* 0x000000000c0672ca */ /* 0x000fe200000e0000 */
[----:B------:R-:W-:Y:S01]  /*77e0*/  FADD.FTZ R12, R5, R0 ;  /* 0x00000000050c7221 */ /* 0x000fe20000010000 */
[----:B------:R-:W-:Y:S01]  /*77f0*/  R2UR UR7, R13 ;  /* 0x000000000d0772ca */ /* 0x000fe200000e0000 */
[----:B------:R-:W-:Y:S02]  /*7800*/  IMAD.MOV.U32 R13, RZ, RZ, RZ ;  /* 0x000000ffff0d7224 */ /* 0x000fe400078e00ff */
[----:B------:R-:W-:Y:S01]  /*7810*/  IMAD.MOV.U32 R0, RZ, RZ, -0x800000 ;  /* 0xff800000ff007424 */ /* 0x000fe200078e00ff */
[----:B------:R-:W-:Y:S01]  /*7820*/  FSETP.NE.FTZ.AND P0, PT, R12, RZ, PT ;  /* 0x000000ff0c00720b */ /* 0x000fe20003f15000 */
[----:B------:R-:W-:Y:S02]  /*7830*/  @P3 FFMA.FTZ R0, R21, R11, R10 ;  /* 0x0000000b15003223 */ /* 0x000fe4000001000a */
[----:B------:R-:W-:Y:S10]  /*7840*/  @P3 MUFU.RCP R13, R15 ;  /* 0x0000000f000d3308 */ /* 0x000ff40000001000 */
[----:B------:R-:W0:Y:S01]  /*7850*/  @P0 MUFU.LG2 R8, R12 ;  /* 0x0000000c00080308 */ /* 0x000e220000000c00 */
[----:B------:R-:W-:-:S07]  /*7860*/  @P0 FMUL.FTZ R4, R6, 0.69314718246459960938 ;  /* 0x3f31721806040820 */ /* 0x000fce0000410000 */
[----:B------:R-:W1:Y:S01]  /*7870*/  @P0 MUFU.RCP R2, R12 ;  /* 0x0000000c00020308 */ /* 0x000e620000001000 */
[----:B0-----:R-:W-:-:S04]  /*7880*/  @P0 FMUL.FTZ R5, R8, 0.69314718246459960938 ;  /* 0x3f31721808050820 */ /* 0x001fc80000410000 */
[----:B------:R-:W-:Y:S01]  /*7890*/  @P0 FFMA.FTZ R3, R4, R9, R5 ;  /* 0x0000000904030223 */ /* 0x000fe20000010005 */
[----:B------:R-:W-:Y:S01]  /*78a0*/  PLOP3.LUT P0, PT, PT, PT, PT, 0x8, 0x0 ;  /* 0x000000000000781c */ /* 0x000fe20003f0e170 */
[----:B------:R-:W-:Y:S02]  /*78b0*/  WARPGROUP.DEPBAR.LE gsb0, 0x0 ;  /* 0x00008000000079c5 */ /* 0x000fe40000010000 */
[----:B------:R-:W-:-:S06]  /*78c0*/  WARPGROUP.ARRIVE ;  /* 0x00000000000079c5 */ /* 0x000fcc0000000000 */
[----:B------:R-:W-:Y:S03]  /*78d0*/  HGMMA.64x128x16.F32 R24, R164, gdesc[UR4].tnspB, R24, gsb0 ;  /* 0x41e00004a4187df0 */ /* 0x000fe60008000818 */
[----:B------:R-:W-:Y:S02]  /*78e0*/  WARPGROUP.DEPBAR.LE gsb0, 0x0 ;  /* 0x00008000000079c5 */ /* 0x000fe40000010000 */
[-C--:B-1----:R-:W-:Y:S01]  /*78f0*/  FMUL.FTZ R89, R33, R2.reuse ;  /* 0x0000000221597220 */ /* 0x082fe20000410000 */
[-C--:B------:R-:W-:Y:S01]  /*7900*/  FMUL.FTZ R88, R36, R2.reuse ;  /* 0x0000000224587220 */ /* 0x080fe20000410000 */
[----:B------:R0:W-:Y:S01]  /*7910*/  @!P1 SYNCS.ARRIVE.TRANS64.RED.A1T0 RZ, [R7+URZ], RZ ;  /* 0x000000ff07ff99a7 */ /* 0x0001e2000810043f */
        /* <DEDUP_REMOVED lines=33> */
[-C--:B0-----:R-:W-:Y:S01]  /*7b30*/  FMUL.FTZ R7, R31, R13.reuse ;  /* 0x0000000d1f077220 */ /* 0x081fe20000410000 */
        /* <DEDUP_REMOVED lines=28> */
[----:B------:R-:W-:-:S07]  /*7d00*/  SEL R2, R14, RZ, P2 ;  /* 0x000000ff0e027207 */ /* 0x000fce0001000000 */
.L_x_258:
[----:B------:R-:W0:Y:S01]  /*7d10*/  S2R R5, SR_CgaCtaId ;  /* 0x0000000000057919 */ /* 0x000e220000008800 */
[----:B------:R-:W-:Y:S01]  /*7d20*/  MOV R28, 0x400 ;  /* 0x00000400001c7802 */ /* 0x000fe20000000f00 */
[----:B------:R-:W-:Y:S01]  /*7d30*/  BSSY B0, `(.L_x_280) ;  /* 0x0000205000007945 */ /* 0x000fe20003800000 */
[----:B------:R-:W-:Y:S02]  /*7d40*/  BAR.SYNC.DEFER_BLOCKING 0x5, 0x120 ;  /* 0x0144800000007b1d */ /* 0x000fe40000010000 */
[----:B0-----:R-:W-:-:S05]  /*7d50*/  LEA R28, R5, R28, 0x18 ;  /* 0x0000001c051c7211 */ /* 0x001fca00078ec0ff */
[----:B------:R-:W0:Y:S02]  /*7d60*/  LDS.128 R48, [R28+0x348d0] ;  /* 0x0348d0001c307984 */ /* 0x000e240000000c00 */
[----:B0-----:R-:W-:Y:S01]  /*7d70*/  R2UR UR5, R50 ;  /* 0x00000000320572ca */ /* 0x001fe200000e0000 */
[----:B------:R-:W-:Y:S06]  /*7d80*/  BAR.ARV 0x4, 0x120 ;  /* 0x0104800000007b1d */ /* 0x000fec0000002000 */
[----:B------:R-:W-:Y:S08]  /*7d90*/  @P0 BRA `(.L_x_281) ;  /* 0x0000001400200947 */ /* 0x000ff00003800000 */
[----:B------:R-:W0:Y:S01]  /*7da0*/  S2R R5, SR_SWINHI ;  /* 0x0000000000057919 */ /* 0x000e220000002f00 */
[----:B------:R-:W-:Y:S01]  /*7db0*/  F2FP.F16.F32.PACK_AB R7, R7, R8 ;  /* 0x000000080707723e */ /* 0x000fe200000000ff */
[----:B------:R-:W-:Y:S01]  /*7dc0*/  ULDC.64 UR6, c[0x0][0xbd8] ;  /* 0x0002f60000067ab9 */ /* 0x000fe20000000a00 */
[----:B------:R-:W-:Y:S01]  /*7dd0*/  F2FP.F16.F32.PACK_AB R6, R6, R91 ;  /* 0x0000005b0606723e */ /* 0x000fe200000000ff */
[----:B------:R-:W-:Y:S01]  /*7de0*/  UISETP.NE.U32.AND UP0, UPT, UR6, URZ, UPT ;  /* 0x0000003f0600728c */ /* 0x000fe2000bf05070 */
[----:B------:R-:W-:Y:S01]  /*7df0*/  F2FP.F16.F32.PACK_AB R64, R65, R64 ;  /* 0x000000404140723e */ /* 0x000fe200000000ff */
[----:B------:R-:W-:Y:S01]  /*7e00*/  USHF.L.U32 UR8, UR61, 0x2, URZ ;  /* 0x000000023d087899 */ /* 0x000fe2000800063f */
[----:B------:R-:W-:Y:S01]  /*7e10*/  F2FP.F16.F32.PACK_AB R65, R67, R66 ;  /* 0x000000424341723e */ /* 0x000fe200000000ff */
[----:B------:R-:W-:Y:S01]  /*7e20*/  UISETP.NE.AND.EX UP0, UPT, UR7, URZ, UPT, UP0 ;  /* 0x0000003f0700728c */ /* 0x000fe2000bf05300 */
[----:B------:R-:W-:Y:S01]  /*7e30*/  F2FP.F16.F32.PACK_AB R72, R73, R72 ;  /* 0x000000484948723e */ /* 0x000fe200000000ff */
[----:B------:R-:W-:Y:S01]  /*7e40*/  ULDC.64 UR10, c[0x0][0x208] ;  /* 0x00008200000a7ab9 */ /* 0x000fe20000000a00 */
        /* <DEDUP_REMOVED lines=9> */
[----:B------:R-:W-:Y:S02]  /*7ee0*/  R2UR UR4, R184 ;  /* 0x00000000b80472ca */ /* 0x000fe400000e0000 */
[----:B------:R-:W-:Y:S02]  /*7ef0*/  MOV R20, R28 ;  /* 0x0000001c00147202 */ /* 0x000fe40000000f00 */
[----:B0-----:R-:W-:-:S03]  /*7f00*/  MOV R21, R5 ;  /* 0x0000000500157202 */ /* 0x001fc60000000f00 */
[----:B------:R-:W-:-:S03]  /*7f10*/  IMAD.WIDE R4, R190, 0x2, R20 ;  /* 0x00000002be047825 */ /* 0x000fc600078e0214 */
[----:B------:R-:W-:-:S03]  /*7f20*/  LOP3.LUT R9, R4, 0x380, RZ, 0xc0, !PT ;  /* 0x0000038004097812 */ /* 0x000fc600078ec0ff */
[----:B------:R-:W-:Y:S01]  /*7f30*/  USHF.L.U64.HI UR9, UR61, 0x2, UR4 ;  /* 0x000000023d097899 */ /* 0x000fe20008010204 */
[C---:B------:R-:W-:Y:S01]  /*7f40*/  IADD3 R97, P6, R4.reuse, 0x20, RZ ;  /* 0x0000002004617810 */ /* 0x040fe20007fde0ff */
[----:B------:R-:W-:Y:S01]  /*7f50*/  UIADD3 UR4, UP1, UR8, UR6, URZ ;  /* 0x0000000608047290 */ /* 0x000fe2000ff3e03f */
[C---:B------:R-:W-:Y:S02]  /*7f60*/  IADD3 R99, P5, R4.reuse, 0x40, RZ ;  /* 0x0000004004637810 */ /* 0x040fe40007fbe0ff */
[C---:B------:R-:W-:Y:S01]  /*7f70*/  IADD3 R101, P4, R4.reuse, 0x60, RZ ;  /* 0x0000006004657810 */ /* 0x040fe20007f9e0ff */
[--C-:B------:R-:W-:Y:S01]  /*7f80*/  IMAD.X R31, RZ, RZ, R5.reuse, P6 ;  /* 0x000000ffff1f7224 */ /* 0x100fe200030e0605 */
[----:B------:R-:W-:Y:S01]  /*7f90*/  IADD3 R103, P3, R4, 0x4000, RZ ;  /* 0x0000400004677810 */ /* 0x000fe20007f7e0ff */
[--C-:B------:R-:W-:Y:S01]  /*7fa0*/  IMAD.X R27, RZ, RZ, R5.reuse, P5 ;  /* 0x000000ffff1b7224 */ /* 0x100fe200028e0605 */
[----:B------:R-:W-:Y:S01]  /*7fb0*/  SHF.R.U64 R9, R9, 0x3, RZ ;  /* 0x0000000309097819 */ /* 0x000fe200000012ff */
[--C-:B------:R-:W-:Y:S01]  /*7fc0*/  IMAD.X R25, RZ, RZ, R5.reuse, P4 ;  /* 0x000000ffff197224 */ /* 0x100fe200020e0605 */
[----:B------:R-:W-:Y:S01]  /*7fd0*/  LOP3.LUT R14, R97, 0x380, RZ, 0xc0, !PT ;  /* 0x00000380610e7812 */ /* 0x000fe200078ec0ff */
[----:B------:R-:W-:Y:S01]  /*7fe0*/  IMAD.X R15, RZ, RZ, R5, P3 ;  /* 0x000000ffff0f7224 */ /* 0x000fe200018e0605 */
[----:B------:R-:W-:Y:S01]  /*7ff0*/  LOP3.LUT R24, R99, 0x380, RZ, 0xc0, !PT ;  /* 0x0000038063187812 */ /* 0x000fe200078ec0ff */
[----:B------:R-:W-:Y:S01]  /*8000*/  UIADD3.X UR6, UR9, UR7, URZ, UP1, !UPT ;  /* 0x0000000709067290 */ /* 0x000fe20008ffe43f */
[----:B------:R-:W-:-:S02]  /*8010*/  LOP3.LUT R48, R101, 0x380, RZ, 0xc0, !PT ;  /* 0x0000038065307812 */ /* 0x000fc400078ec0ff */
[----:B------:R-:W-:Y:S01]  /*8020*/  LOP3.LUT R50, R103, 0x380, RZ, 0xc0, !PT ;  /* 0x0000038067327812 */ /* 0x000fe200078ec0ff */
[----:B------:R-:W-:Y:S01]  /*8030*/  BAR.SYNC.DEFER_BLOCKING 0x1, 0x100 ;  /* 0x0044000000007b1d */ /* 0x000fe20000010000 */
[C---:B------:R-:W-:Y:S02]  /*8040*/  IADD3 R105, P2, R4.reuse, 0x4020, RZ ;  /* 0x0000402004697810 */ /* 0x040fe40007f5e0ff */
[C---:B------:R-:W-:Y:S02]  /*8050*/  IADD3 R107, P1, R4.reuse, 0x4040, RZ ;  /* 0x00004040046b7810 */ /* 0x040fe40007f3e0ff */
[----:B------:R-:W-:Y:S01]  /*8060*/  IADD3 R109, P0, R4, 0x4060, RZ ;  /* 0x00004060046d7810 */ /* 0x000fe20007f1e0ff */
[--C-:B------:R-:W-:Y:S01]  /*8070*/  IMAD.X R13, RZ, RZ, R5.reuse, P2 ;  /* 0x000000ffff0d7224 */ /* 0x100fe200010e0605 */
[----:B------:R-:W-:Y:S01]  /*8080*/  LOP3.LUT R4, R9, R4, RZ, 0x3c, !PT ;  /* 0x0000000409047212 */ /* 0x000fe200078e3cff */
[----:B------:R-:W-:Y:S01]  /*8090*/  IMAD.X R11, RZ, RZ, R5, P1 ;  /* 0x000000ffff0b7224 */ /* 0x000fe200008e0605 */
[----:B------:R-:W-:-:S02]  /*80a0*/  SHF.R.U64 R14, R14, 0x3, RZ ;  /* 0x000000030e0e7819 */ /* 0x000fc400000012ff */
[----:B------:R-:W-:Y:S02]  /*80b0*/  SHF.R.U64 R24, R24, 0x3, RZ ;  /* 0x0000000318187819 */ /* 0x000fe400000012ff */
[----:B------:R-:W-:Y:S02]  /*80c0*/  SHF.R.U64 R48, R48, 0x3, RZ ;  /* 0x0000000330307819 */ /* 0x000fe400000012ff */
[----:B------:R-:W-:Y:S02]  /*80d0*/  SHF.R.U64 R50, R50, 0x3, RZ ;  /* 0x0000000332327819 */ /* 0x000fe400000012ff */
[-C--:B------:R-:W-:Y:S02]  /*80e0*/  IADD3.X R9, RZ, R5.reuse, RZ, P0, !PT ;  /* 0x00000005ff097210 */ /* 0x080fe400007fe4ff */
[----:B------:R-:W-:Y:S02]  /*80f0*/  MOV R94, R4 ;  /* 0x00000004005e7202 */ /* 0x000fe40000000f00 */
[----:B------:R-:W-:-:S02]  /*8100*/  LOP3.LUT R30, R14, R97, RZ, 0x3c, !PT ;  /* 0x000000610e1e7212 */ /* 0x000fc400078e3cff */
[----:B------:R-:W-:Y:S02]  /*8110*/  LOP3.LUT R26, R24, R99, RZ, 0x3c, !PT ;  /* 0x00000063181a7212 */ /* 0x000fe400078e3cff */
[----:B------:R-:W-:Y:S02]  /*8120*/  F2FP.F16.F32.PACK_AB R5, R10, R93 ;  /* 0x0000005d0a05723e */ /* 0x000fe400000000ff */
[----:B------:R-:W-:Y:S02]  /*8130*/  LOP3.LUT R24, R48, R101, RZ, 0x3c, !PT ;  /* 0x0000006530187212 */ /* 0x000fe400078e3cff */
[----:B------:R-:W-:Y:S02]  /*8140*/  LOP3.LUT R14, R50, R103, RZ, 0x3c, !PT ;  /* 0x00000067320e7212 */ /* 0x000fe400078e3cff */
[----:B------:R-:W-:Y:S02]  /*8150*/  LOP3.LUT R10, R105, 0x380, RZ, 0xc0, !PT ;  /* 0x00000380690a7812 */ /* 0x000fe400078ec0ff */
[----:B------:R-:W-:-:S02]  /*8160*/  LOP3.LUT R48, R107, 0x380, RZ, 0xc0, !PT ;  /* 0x000003806b307812 */ /* 0x000fc400078ec0ff */
[----:B------:R-:W-:Y:S02]  /*8170*/  LOP3.LUT R50, R109, 0x380, RZ, 0xc0, !PT ;  /* 0x000003806d327812 */ /* 0x000fe400078ec0ff */
[----:B------:R-:W-:Y:S02]  /*8180*/  SHF.R.U64 R10, R10, 0x3, RZ ;  /* 0x000000030a0a7819 */ /* 0x000fe400000012ff */
[----:B------:R-:W-:Y:S02]  /*8190*/  SHF.R.U64 R48, R48, 0x3, RZ ;  /* 0x0000000330307819 */ /* 0x000fe400000012ff */
[----:B------:R-:W-:Y:S02]  /*81a0*/  SHF.R.U64 R50, R50, 0x3, RZ ;  /* 0x0000000332327819 */ /* 0x000fe400000012ff */
[----:B------:R-:W-:Y:S02]  /*81b0*/  F2FP.F16.F32.PACK_AB R4, R12, R95 ;  /* 0x0000005f0c04723e */ /* 0x000fe400000000ff */
[----:B------:R-:W-:-:S02]  /*81c0*/  LOP3.LUT R12, R10, R105, RZ, 0x3c, !PT ;  /* 0x000000690a0c7212 */ /* 0x000fc400078e3cff */
[----:B------:R-:W-:Y:S01]  /*81d0*/  LOP3.LUT R10, R48, R107, RZ, 0x3c, !PT ;  /* 0x0000006b300a7212 */ /* 0x000fe200078e3cff */
[----:B------:R0:W-:Y:S01]  /*81e0*/  STSM.16.M88.4 [R94], R4 ;  /* 0x000000045e007844 */ /* 0x0001e20000000200 */
[----:B------:R-:W-:Y:S02]  /*81f0*/  LOP3.LUT R8, R50, R109, RZ, 0x3c, !PT ;  /* 0x0000006d32087212 */ /* 0x000fe400078e3cff */
[----:B------:R-:W-:Y:S02]  /*8200*/  MOV R93, R30 ;  /* 0x0000001e005d7202 */ /* 0x000fe40000000f00 */
[----:B------:R-:W-:Y:S02]  /*8210*/  MOV R31, R10 ;  /* 0x0000000a001f7202 */ /* 0x000fe40000000f00 */
[----:B------:R-:W-:Y:S02]  /*8220*/  MOV R30, R8 ;  /* 0x00000008001e7202 */ /* 0x000fe40000000f00 */
[----:B------:R-:W-:-:S02]  /*8230*/  F2FP.F16.F32.PACK_AB R8, R89, R90 ;  /* 0x0000005a5908723e */ /* 0x000fc400000000ff */
[----:B------:R-:W-:Y:S02]  /*8240*/  F2FP.F16.F32.PACK_AB R9, R35, R34 ;  /* 0x000000222309723e */ /* 0x000fe400000000ff */
[----:B------:R-:W-:Y:S02]  /*8250*/  F2FP.F16.F32.PACK_AB R10, R37, R88 ;  /* 0x00000058250a723e */ /* 0x000fe400000000ff */
[----:B------:R-:W-:Y:S02]  /*8260*/  F2FP.F16.F32.PACK_AB R11, R39, R38 ;  /* 0x00000026270b723e */ /* 0x000fe400000000ff */
[----:B------:R-:W-:Y:S02]  /*8270*/  MOV R92, R26 ;  /* 0x0000001a005c7202 */ /* 0x000fe40000000f00 */
[----:B------:R-:W-:Y:S01]  /*8280*/  MOV R50, R14 ;  /* 0x0000000e00327202 */ /* 0x000fe20000000f00 */
[----:B------:R-:W-:Y:S01]  /*8290*/  STSM.16.M88.4 [R93], R8 ;  /* 0x000000085d007844 */ /* 0x000fe20000000200 */
[----:B------:R-:W-:-:S02]  /*82a0*/  MOV R48, R12 ;  /* 0x0000000c00307202 */ /* 0x000fc40000000f00 */
[----:B0-----:R-:W-:Y:S02]  /*82b0*/  F2FP.F16.F32.PACK_AB R4, R41, R40 ;  /* 0x000000282904723e */ /* 0x001fe400000000ff */
[----:B------:R-:W-:Y:S02]  /*82c0*/  F2FP.F16.F32.PACK_AB R5, R43, R42 ;  /* 0x0000002a2b05723e */ /* 0x000fe400000000ff */
[----:B------:R-:W-:Y:S02]  /*82d0*/  F2FP.F16.F32.PACK_AB R6, R45, R44 ;  /* 0x0000002c2d06723e */ /* 0x000fe400000000ff */
[----:B------:R-:W-:Y:S02]  /*82e0*/  F2FP.F16.F32.PACK_AB R7, R47, R46 ;  /* 0x0000002e2f07723e */ /* 0x000fe400000000ff */
[----:B------:R-:W-:Y:S02]  /*82f0*/  MOV R91, R24 ;  /* 0x00000018005b7202 */ /* 0x000fe40000000f00 */
[----:B------:R-:W-:Y:S01]  /*8300*/  F2FP.F16.F32.PACK_AB R12, R33, R36 ;  /* 0x00000024210c723e */ /* 0x000fe200000000ff */
[----:B------:R0:W-:Y:S01]  /*8310*/  STSM.16.M88.4 [R92], R4 ;  /* 0x000000045c007844 */ /* 0x0001e20000000200 */
[----:B------:R-:W-:-:S02]  /*8320*/  F2FP.F16.F32.PACK_AB R13, R29, R32 ;  /* 0x000000201d0d723e */ /* 0x000fc400000000ff */
[----:B------:R-:W-:Y:S02]  /*8330*/  F2FP.F16.F32.PACK_AB R14, R53, R52 ;  /* 0x00000034350e723e */ /* 0x000fe400000000ff */
[----:B------:R-:W-:Y:S02]  /*8340*/  F2FP.F16.F32.PACK_AB R15, R55, R54 ;  /* 0x00000036370f723e */ /* 0x000fe400000000ff */
[----:B------:R-:W-:Y:S02]  /*8350*/  F2FP.F16.F32.PACK_AB R24, R57, R56 ;  /* 0x000000383918723e */ /* 0x000fe400000000ff */
[----:B------:R-:W-:Y:S01]  /*8360*/  F2FP.F16.F32.PACK_AB R25, R59, R58 ;  /* 0x0000003a3b19723e */ /* 0x000fe200000000ff */
[----:B------:R1:W-:Y:S01]  /*8370*/  STSM.16.M88.4 [R91], R12 ;  /* 0x0000000c5b007844 */ /* 0x0003e20000000200 */
[----:B------:R-:W-:Y:S02]  /*8380*/  F2FP.F16.F32.PACK_AB R26, R61, R60 ;  /* 0x0000003c3d1a723e */ /* 0x000fe400000000ff */
[----:B------:R-:W-:-:S02]  /*8390*/  F2FP.F16.F32.PACK_AB R27, R63, R62 ;  /* 0x0000003e3f1b723e */ /* 0x000fc400000000ff */
[----:B------:R-:W-:Y:S01]  /*83a0*/  PLOP3.LUT P0, PT, PT, PT, UP0, 0x80, 0x0 ;  /* 0x000000000000781c */ /* 0x000fe20003f0f008 */
[----:B0-----:R-:W-:Y:S02]  /*83b0*/  IMAD.U32 R4, RZ, RZ, UR4 ;  /* 0x00000004ff047e24 */ /* 0x001fe4000f8e00ff */
[----:B------:R1:W-:Y:S01]  /*83c0*/  STSM.16.M88.4 [R50], R24 ;  /* 0x0000001832007844 */ /* 0x0003e20000000200 */
[----:B------:R-:W-:Y:S01]  /*83d0*/  IMAD.U32 R5, RZ, RZ, UR6 ;  /* 0x00000006ff057e24 */ /* 0x000fe2000f8e00ff */
[----:B------:R-:W-:Y:S02]  /*83e0*/  ULDC.64 UR6, c[0x0][0xbe0] ;  /* 0x0002f80000067ab9 */ /* 0x000fe40000000a00 */
[----:B------:R1:W-:Y:S04]  /*83f0*/  STSM.16.M88.4 [R48], R64 ;  /* 0x0000004030007844 */ /* 0x0003e80000000200 */
[----:B------:R1:W-:Y:S04]  /*8400*/  STSM.16.M88.4 [R31], R72 ;  /* 0x000000481f007844 */ /* 0x0003e80000000200 */
[----:B------:R1:W-:Y:S01]  /*8410*/  STSM.16.M88.4 [R30], R80 ;  /* 0x000000501e007844 */ /* 0x0003e20000000200 */
[----:B------:R-:W-:Y:S06]  /*8420*/  BAR.SYNC.DEFER_BLOCKING 0x1, 0x100 ;  /* 0x0044000000007b1d */ /* 0x000fec0000010000 */
[----:B------:R-:W2:Y:S01]  /*8430*/  @P0 LDG.E R6, desc[UR10][R4.64] ;  /* 0x0000000a04060981 */ /* 0x000ea2000c1e1900 */
[----:B------:R-:W-:Y:S01]  /*8440*/  UISETP.NE.U32.AND UP1, UPT, UR6, URZ, UPT ;  /* 0x0000003f0600728c */ /* 0x000fe2000bf25070 */
[----:B------:R-:W0:Y:S01]  /*8450*/  LDC R29, c[0x0][0xa88] ;  /* 0x0002a200ff1d7b82 */ /* 0x000e220000000800 */
[----:B------:R-:W-:Y:S01]  /*8460*/  IMAD R7, R18, 0x40, R17 ;  /* 0x0000004012077824 */ /* 0x000fe200078e0211 */
[----:B------:R-:W-:Y:S01]  /*8470*/  UMOV UR4, URZ ;  /* 0x0000003f00047c82 */ /* 0x000fe20008000000 */
[----:B------:R-:W-:-:S02]  /*8480*/  UISETP.NE.AND.EX UP1, UPT, UR7, URZ, UPT, UP1 ;  /* 0x0000003f0700728c */ /* 0x000fc4000bf25310 */
[----:B------:R-:W-:-:S04]  /*8490*/  IMAD.WIDE R20, R7, 0x2, R20 ;  /* 0x0000000207147825 */ /* 0x000fc800078e0214 */
[----:B------:R-:W-:Y:S02]  /*84a0*/  PLOP3.LUT P2, PT, PT, PT, UP1, 0x80, 0x0 ;  /* 0x000000000000781c */ /* 0x000fe40003f4f018 */
[----:B------:R-:W-:-:S03]  /*84b0*/  IADD3 R33, P1, R20, 0x1000, RZ ;  /* 0x0000100014217810 */ /* 0x000fc60007f3e0ff */
[----:B------:R-:W-:-:S04]  /*84c0*/  @UP1 UIADD3 UR6, UP2, UR8, UR6, URZ ;  /* 0x0000000608061290 */ /* 0x000fc8000ff5e03f */
[----:B------:R-:W-:-:S06]  /*84d0*/  @UP1 UIADD3.X UR7, UR9, UR7, URZ, UP2, !UPT ;  /* 0x0000000709071290 */ /* 0x000fcc00097fe43f */
[----:B------:R-:W-:Y:S01]  /*84e0*/  IMAD.U32 R7, RZ, RZ, UR7 ;  /* 0x00000007ff077e24 */ /* 0x000fe2000f8e00ff */
[----:B--2---:R-:W-:Y:S01]  /*84f0*/  @P0 R2UR UR4, R6 ;  /* 0x00000000060402ca */ /* 0x004fe200000e0000 */
[----:B------:R-:W-:-:S05]  /*8500*/  IMAD.U32 R6, RZ, RZ, UR6 ;  /* 0x00000006ff067e24 */ /* 0x000fca000f8e00ff */
[----:B0-----:R1:W5:Y:S01]  /*8510*/  @P2 LDG.E R29, desc[UR10][R6.64] ;  /* 0x0000000a061d2981 */ /* 0x001362000c1e1900 */
[----:B------:R-:W-:Y:S08]  /*8520*/  @P2 BRA `(.L_x_282) ;  /* 0x0000000000142947 */ /* 0x000ff00003800000 */
[----:B------:R-:W-:Y:S05]  /*8530*/  @!P0 BRA `(.L_x_282) ;  /* 0x0000000000108947 */ /* 0x000fea0003800000 */
[----:B------:R-:W-:Y:S02]  /*8540*/  ULDC.64 UR6, c[0x0][0x208] ;  /* 0x0000820000067ab9 */ /* 0x000fe40000000a00 */
[----:B-1----:R-:W2:Y:S04]  /*8550*/  LDG.E R6, desc[UR6][R4.64] ;  /* 0x0000000604067981 */ /* 0x002ea8000c1e1900 */
[----:B-----5:R-:W2:Y:S02]  /*8560*/  LDG.E R29, desc[UR6][R4.64+0x4] ;  /* 0x00000406041d7981 */ /* 0x020ea4000c1e1900 */
[----:B--2---:R-:W-:-:S07]  /*8570*/  IMAD.IADD R29, R29, 0x1, -R6 ;  /* 0x000000011d1d7824 */ /* 0x004fce00078e0a06 */
.L_x_282:
[----:B------:R-:W-:Y:S01]  /*8580*/  R2UR UR15, R23 ;  /* 0x00000000170f72ca */ /* 0x000fe200000e0000 */
[----:B------:R-:W-:Y:S01]  /*8590*/  ULDC.64 UR12, c[0x0][0xb70] ;  /* 0x0002dc00000c7ab9 */ /* 0x000fe20000000a00 */
[----:B------:R-:W-:Y:S01]  /*85a0*/  R2UR UR14, R184 ;  /* 0x00000000b80e72ca */ /* 0x000fe200000e0000 */
[----:B------:R-:W-:Y:S01]  /*85b0*/  USHF.R.S32.HI UR9, URZ, 0x1f, UR4 ;  /* 0x0000001f3f097899 */ /* 0x000fe20008011404 */
[----:B------:R-:W-:Y:S01]  /*85c0*/  LEA R8, R22, R189, 0x7 ;  /* 0x000000bd16087211 */ /* 0x000fe200078e38ff */
[----:B------:R-:W-:Y:S01]  /*85d0*/  UMOV UR8, UR4 ;  /* 0x0000000400087c82 */ /* 0x000fe20008000000 */
[----:B------:R-:W-:Y:S01]  /*85e0*/  USEL UR61, UR61, URZ, !UP0 ;  /* 0x0000003f3d3d7287 */ /* 0x000fe2000c000000 */
[----:B------:R-:W-:Y:S01]  /*85f0*/  LOP3.LUT R32, R33, 0x380, RZ, 0xc0, !PT ;  /* 0x0000038021207812 */ /* 0x000fe200078ec0ff */
[----:B------:R-:W-:Y:S01]  /*8600*/  ULDC.64 UR16, c[0x0][0x208] ;  /* 0x0000820000107ab9 */ /* 0x000fe20000000a00 */
[----:B------:R-:W-:Y:S02]  /*8610*/  SHF.R.S32.HI R5, RZ, 0x1f, R8 ;  /* 0x0000001fff057819 */ /* 0x000fe40000011408 */
[----:B-1----:R-:W-:-:S02]  /*8620*/  IADD3 R13, P2, R20, 0x2000, RZ ;  /* 0x00002000140d7810 */ /* 0x002fc40007f5e0ff */
[----:B------:R-:W-:Y:S01]  /*8630*/  USHF.R.S32.HI UR11, URZ, 0x1f, UR15 ;  /* 0x0000001f3f0b7899 */ /* 0x000fe2000801140f */
[----:B------:R-:W-:Y:S01]  /*8640*/  IADD3 R7, P6, R20, 0x3000, RZ ;  /* 0x0000300014077810 */ /* 0x000fe20007fde0ff */
[----:B------:R-:W-:Y:S01]  /*8650*/  USEL UR14, UR14, URZ, !UP0 ;  /* 0x0000003f0e0e7287 */ /* 0x000fe2000c000000 */
[----:B------:R-:W-:Y:S01]  /*8660*/  SHF.R.U64 R32, R32, 0x3, RZ ;  /* 0x0000000320207819 */ /* 0x000fe200000012ff */
[----:B------:R-:W-:Y:S01]  /*8670*/  UIMAD UR10, UR11, UR12, URZ ;  /* 0x0000000c0b0a72a4 */ /* 0x000fe2000f8e023f */
[----:B------:R-:W-:Y:S01]  /*8680*/  LOP3.LUT R12, R13, 0x380, RZ, 0xc0, !PT ;  /* 0x000003800d0c7812 */ /* 0x000fe200078ec0ff */
[----:B------:R-:W-:Y:S01]  /*8690*/  UIMAD.WIDE.U32 UR6, UR15, UR12, UR8 ;  /* 0x0000000c0f0672a5 */ /* 0x000fe2000f8e0008 */
[----:B------:R-:W-:Y:S01]  /*86a0*/  LOP3.LUT R4, R7, 0x380, RZ, 0xc0, !PT ;  /* 0x0000038007047812 */ /* 0x000fe200078ec0ff */
[----:B------:R-:W-:Y:S01]  /*86b0*/  UIMAD UR10, UR15, UR13, UR10 ;  /* 0x0000000d0f0a72a4 */ /* 0x000fe2000f8e020a */
[----:B------:R-:W-:Y:S01]  /*86c0*/  LOP3.LUT R32, R32, R33, RZ, 0x3c, !PT ;  /* 0x0000002120207212 */ /* 0x000fe200078e3cff */
[----:B------:R-:W-:Y:S01]  /*86d0*/  IMAD.X R33, RZ, RZ, R21, P1 ;  /* 0x000000ffff217224 */ /* 0x000fe200008e0615 */
[----:B------:R-:W-:Y:S01]  /*86e0*/  ULDC.64 UR12, c[0x0][0xb78] ;  /* 0x0002de00000c7ab9 */ /* 0x000fe20000000a00 */
[----:B------:R-:W-:Y:S01]  /*86f0*/  UIADD3 UR7, UR7, UR10, URZ ;  /* 0x0000000a07077290 */ /* 0x000fe2000fffe03f */
[----:B------:R-:W-:Y:S01]  /*8700*/  SHF.R.U64 R12, R12, 0x3, RZ ;  /* 0x000000030c0c7819 */ /* 0x000fe200000012ff */
[----:B------:R-:W-:Y:S01]  /*8710*/  UIMAD UR8, UR14, UR12, URZ ;  /* 0x0000000c0e0872a4 */ /* 0x000fe2000f8e023f */
[----:B------:R-:W-:Y:S01]  /*8720*/  SHF.R.U64 R4, R4, 0x3, RZ ;  /* 0x0000000304047819 */ /* 0x000fe200000012ff */
[----:B------:R-:W-:Y:S01]  /*8730*/  UIMAD.WIDE.U32 UR6, UR61, UR12, UR6 ;  /* 0x0000000c3d0672a5 */ /* 0x000fe2000f8e0006 */
[C---:B------:R-:W-:Y:S01]  /*8740*/  IADD3 R45, P5, R20.reuse, 0x4000, RZ ;  /* 0x00004000142d7810 */ /* 0x040fe20007fbe0ff */
[----:B------:R-:W-:Y:S01]  /*8750*/  UIMAD UR8, UR61, UR13, UR8 ;  /* 0x0000000d3d0872a4 */ /* 0x000fe2000f8e0208 */
[----:B------:R-:W-:-:S02]  /*8760*/  IADD3 R37, P4, R20, 0x5000, RZ ;  /* 0x0000500014257810 */ /* 0x000fc40007f9e0ff */
[----:B------:R-:W-:Y:S01]  /*8770*/  IADD3 R25, P3, R20, 0x6000, RZ ;  /* 0x0000600014197810 */ /* 0x000fe20007f7e0ff */
[----:B------:R-:W-:Y:S01]  /*8780*/  ULDC.64 UR12, c[0x0][0xaa0] ;  /* 0x0002a800000c7ab9 */ /* 0x000fe20000000a00 */
[----:B------:R-:W-:Y:S01]  /*8790*/  IADD3 R6, P0, R8, UR6, RZ ;  /* 0x0000000608067c10 */ /* 0x000fe2000ff1e0ff */
[----:B------:R-:W-:Y:S01]  /*87a0*/  IMAD.U32 R10, RZ, RZ, UR8 ;  /* 0x00000008ff0a7e24 */ /* 0x000fe2000f8e00ff */
[----:B------:R-:W-:Y:S02]  /*87b0*/  LOP3.LUT R9, R20, 0x380, RZ, 0xc0, !PT ;  /* 0x0000038014097812 */ /* 0x000fe400078ec0ff */
[----:B------:R-:W-:Y:S01]  /*87c0*/  LOP3.LUT R12, R12, R13, RZ, 0x3c, !PT ;  /* 0x0000000d0c0c7212 */ /* 0x000fe200078e3cff */
[----:B------:R-:W-:Y:S01]  /*87d0*/  IMAD.X R13, RZ, RZ, R21, P2 ;  /* 0x000000ffff0d7224 */ /* 0x000fe200010e0615 */
[----:B------:R-:W-:Y:S01]  /*87e0*/  IADD3.X R5, R5, UR7, R10, P0, !PT ;  /* 0x0000000705057c10 */ /* 0x000fe200087fe40a */
[----:B------:R-:W-:Y:S01]  /*87f0*/  ULDC.64 UR6, c[0x0][0xb40] ;  /* 0x0002d00000067ab9 */ /* 0x000fe20000000a00 */
[----:B------:R-:W-:-:S02]  /*8800*/  LOP3.LUT R4, R4, R7, RZ, 0x3c, !PT ;  /* 0x0000000704047212 */ /* 0x000fc400078e3cff */
[----:B------:R-:W-:Y:S02]  /*8810*/  LEA R52, P0, R6, UR6, 0x2 ;  /* 0x0000000606347c11 */ /* 0x000fe4000f8010ff */
[----:B------:R-:W-:Y:S02]  /*8820*/  IADD3 R7, P2, R20, 0x7000, RZ ;  /* 0x0000700014077810 */ /* 0x000fe40007f5e0ff */
[----:B------:R-:W-:Y:S01]  /*8830*/  LEA.HI.X R53, R6, UR7, R5, 0x2, P0 ;  /* 0x0000000706357c11 */ /* 0x000fe200080f1405 */
[----:B------:R-:W-:Y:S01]  /*8840*/  VIADD R6, R8, 0x8 ;  /* 0x0000000808067836 */ /* 0x000fe20000000000 */
[----:B------:R-:W-:Y:S02]  /*8850*/  LOP3.LUT P0, RZ, R186, 0x3, RZ, 0xc0, !PT ;  /* 0x00000003baff7812 */ /* 0x000fe4000780c0ff */
[----:B------:R-:W-:Y:S02]  /*8860*/  LOP3.LUT R44, R45, 0x380, RZ, 0xc0, !PT ;  /* 0x000003802d2c7812 */ /* 0x000fe400078ec0ff */
[----:B------:R-:W-:-:S02]  /*8870*/  LOP3.LUT R36, R37, 0x380, RZ, 0xc0, !PT ;  /* 0x0000038025247812 */ /* 0x000fc400078ec0ff */
[----:B------:R-:W-:Y:S02]  /*8880*/  LOP3.LUT R24, R25, 0x380, RZ, 0xc0, !PT ;  /* 0x0000038019187812 */ /* 0x000fe400078ec0ff */
[----:B------:R-:W-:Y:S01]  /*8890*/  SHF.R.U64 R9, R9, 0x3, RZ ;  /* 0x0000000309097819 */ /* 0x000fe200000012ff */
[----:B------:R-:W-:Y:S01]  /*88a0*/  UIMAD UR6, UR9, UR12, URZ ;  /* 0x0000000c090672a4 */ /* 0x000fe2000f8e023f */
[-C--:B-----5:R-:W-:Y:S01]  /*88b0*/  ISETP.GE.OR P1, PT, R8, R29.reuse, P0 ;  /* 0x0000001d0800720c */ /* 0x0a0fe20000726670 */
[----:B------:R-:W-:Y:S01]  /*88c0*/  IMAD.X R5, RZ, RZ, R21, P6 ;  /* 0x000000ffff057224 */ /* 0x000fe200030e0615 */
[----:B------:R-:W-:Y:S02]  /*88d0*/  ISETP.GE.OR P0, PT, R6, R29, P0 ;  /* 0x0000001d0600720c */ /* 0x000fe40000706670 */
[----:B------:R-:W-:Y:S02]  /*88e0*/  LOP3.LUT R6, R7, 0x380, RZ, 0xc0, !PT ;  /* 0x0000038007067812 */ /* 0x000fe400078ec0ff */
[----:B------:R-:W-:-:S02]  /*88f0*/  SHF.R.U64 R44, R44, 0x3, RZ ;  /* 0x000000032c2c7819 */ /* 0x000fc400000012ff */
[----:B------:R-:W-:Y:S02]  /*8900*/  SHF.R.U64 R36, R36, 0x3, RZ ;  /* 0x0000000324247819 */ /* 0x000fe400000012ff */
[----:B------:R-:W-:Y:S02]  /*8910*/  SHF.R.U64 R24, R24, 0x3, RZ ;  /* 0x0000000318187819 */ /* 0x000fe400000012ff */
[----:B------:R-:W-:Y:S01]  /*8920*/  LOP3.LUT R20, R9, R20, RZ, 0x3c, !PT ;  /* 0x0000001409147212 */ /* 0x000fe200078e3cff */
[----:B------:R-:W-:Y:S01]  /*8930*/  @!P1 STG.E desc[UR16][R52.64], R3 ;  /* 0x0000000334009986 */ /* 0x000fe2000c101910 */
[----:B------:R-:W-:Y:S01]  /*8940*/  SHF.R.U64 R6, R6, 0x3, RZ ;  /* 0x0000000306067819 */ /* 0x000fe200000012ff */
[--C-:B------:R-:W-:Y:S01]  /*8950*/  IMAD.X R9, RZ, RZ, R21.reuse, P2 ;  /* 0x000000ffff097224 */ /* 0x100fe200010e0615 */
[----:B------:R-:W-:Y:S01]  /*8960*/  LOP3.LUT R44, R44, R45, RZ, 0x3c, !PT ;  /* 0x0000002d2c2c7212 */ /* 0x000fe200078e3cff */
[----:B------:R0:W-:Y:S01]  /*8970*/  @!P0 STG.E desc[UR16][R52.64+0x20], R0 ;  /* 0x0000200034008986 */ /* 0x0001e2000c101910 */
[----:B------:R-:W-:Y:S01]  /*8980*/  LOP3.LUT R36, R36, R37, RZ, 0x3c, !PT ;  /* 0x0000002524247212 */ /* 0x000fe200078e3cff */
[--C-:B------:R-:W-:Y:S01]  /*8990*/  IMAD.X R45, RZ, RZ, R21.reuse, P5 ;  /* 0x000000ffff2d7224 */ /* 0x100fe200028e0615 */
[----:B------:R-:W-:Y:S01]  /*89a0*/  LOP3.LUT R24, R24, R25, RZ, 0x3c, !PT ;  /* 0x0000001918187212 */ /* 0x000fe200078e3cff */
[----:B------:R-:W-:Y:S01]  /*89b0*/  IMAD.X R25, RZ, RZ, R21, P3 ;  /* 0x000000ffff197224 */ /* 0x000fe200018e0615 */
[----:B------:R-:W-:Y:S01]  /*89c0*/  IADD3.X R37, RZ, R21, RZ, P4, !PT ;  /* 0x00000015ff257210 */ /* 0x000fe200027fe4ff */
[----:B------:R1:W5:Y:S01]  /*89d0*/  LD.E.128 R40, desc[UR16][R20.64] ;  /* 0x0000001014287980 */ /* 0x000362000c101d00 */
[--C-:B------:R-:W-:Y:S01]  /*89e0*/  SHF.R.S32.HI R31, RZ, 0x1f, R17.reuse ;  /* 0x0000001fff1f7819 */ /* 0x100fe20000011411 */
[----:B------:R-:W-:Y:S01]  /*89f0*/  IMAD.MOV.U32 R30, RZ, RZ, R17 ;  /* 0x000000ffff1e7224 */ /* 0x000fe200078e0011 */
[----:B------:R-:W-:Y:S01]  /*8a00*/  LOP3.LUT R8, R6, R7, RZ, 0x3c, !PT ;  /* 0x0000000706087212 */ /* 0x000fe200078e3cff */
[----:B------:R-:W-:Y:S01]  /*8a10*/  UIMAD UR6, UR4, UR13, UR6 ;  /* 0x0000000d040672a4 */ /* 0x000fe2000f8e0206 */
[----:B------:R-:W5:Y:S04]  /*8a20*/  LD.E.128 R32, desc[UR16][R32.64] ;  /* 0x0000001020207980 */ /* 0x000f68000c101d00 */
[----:B------:R-:W5:Y:S01]  /*8a30*/  LD.E.128 R12, desc[UR16][R12.64] ;  /* 0x000000100c0c7980 */ /* 0x000f62000c101d00 */
[----:B-1----:R-:W-:-:S03]  /*8a40*/  IMAD.U32 R21, RZ, RZ, UR12 ;  /* 0x0000000cff157e24 */ /* 0x002fc6000f8e00ff */
[----:B------:R-:W5:Y:S01]  /*8a50*/  LD.E.128 R4, desc[UR16][R4.64] ;  /* 0x0000001004047980 */ /* 0x000f62000c101d00 */
[----:B------:R-:W-:-:S03]  /*8a60*/  IMAD.WIDE.U32 R20, R21, UR4, R30 ;  /* 0x0000000415147c25 */ /* 0x000fc6000f8e001e */
[----:B------:R-:W5:Y:S01]  /*8a70*/  LD.E.128 R44, desc[UR16][R44.64] ;  /* 0x000000102c2c7980 */ /* 0x000f62000c101d00 */
[----:B------:R-:W-:Y:S01]  /*8a80*/  VIADD R21, R21, UR6 ;  /* 0x0000000615157c36 */ /* 0x000fe20008000000 */
[----:B------:R-:W-:Y:S02]  /*8a90*/  ULDC.64 UR6, c[0x0][0xae0] ;  /* 0x0002b80000067ab9 */ /* 0x000fe40000000a00 */
[----:B------:R-:W5:Y:S04]  /*8aa0*/  LD.E.128 R36, desc[UR16][R36.64] ;  /* 0x0000001024247980 */ /* 0x000f68000c101d00 */
[----:B------:R-:W5:Y:S04]  /*8ab0*/  LD.E.128 R24, desc[UR16][R24.64] ;  /* 0x0000001018187980 */ /* 0x000f68000c101d00 */
[----:B------:R-:W5:Y:S01]  /*8ac0*/  LD.E.128 R8, desc[UR16][R8.64] ;  /* 0x0000001008087980 */ /* 0x000f62000c101d00 */
[----:B------:R-:W-:Y:S01]  /*8ad0*/  IMAD R29, R22, -0x80, R29 ;  /* 0xffffff80161d7824 */ /* 0x000fe200078e021d */
[----:B------:R-:W-:Y:S01]  /*8ae0*/  @!PT LDS RZ, [RZ] ;  /* 0x00000000fffff984 */ /* 0x000fe20000000800 */
[----:B------:R-:W-:Y:S01]  /*8af0*/  @!PT LDS RZ, [RZ] ;  /* 0x00000000fffff984 */ /* 0x000fe20000000800 */
[----:B------:R-:W-:Y:S01]  /*8b00*/  @!PT LDS RZ, [RZ] ;  /* 0x00000000fffff984 */ /* 0x000fe20000000800 */
[----:B------:R-:W-:Y:S01]  /*8b10*/  @!PT LDS RZ, [RZ] ;  /* 0x00000000fffff984 */ /* 0x000fe20000000800 */
[----:B------:R1:W-:Y:S06]  /*8b20*/  MEMBAR.ALL.CTA ;  /* 0x0000000000007992 */ /* 0x0003ec0000008000 */
[----:B-1----:R-:W1:Y:S01]  /*8b30*/  FENCE.VIEW.ASYNC.S ;  /* 0x00000000000073c6 */ /* 0x002e620000000000 */
[----:B0-----:R-:W-:Y:S01]  /*8b40*/  VIADD R0, R18, 0x20 ;  /* 0x0000002012007836 */ /* 0x001fe20000000000 */
[----:B------:R-:W-:-:S02]  /*8b50*/  UIMAD UR4, UR11, UR6, URZ ;  /* 0x000000060b0472a4 */ /* 0x000fc4000f8e023f */
[----:B------:R-:W-:Y:S02]  /*8b60*/  MOV R19, UR6 ;  /* 0x0000000600137c02 */ /* 0x000fe40008000f00 */
[----:B------:R-:W-:Y:S01]  /*8b70*/  UIMAD UR4, UR15, UR7, UR4 ;  /* 0x000000070f0472a4 */ /* 0x000fe2000f8e0204 */
[-C--:B------:R-:W-:Y:S01]  /*8b80*/  ISETP.GE.AND P4, PT, R0, R29.reuse, PT ;  /* 0x0000001d0000720c */ /* 0x080fe20003f86270 */
[C---:B------:R-:W-:Y:S02]  /*8b90*/  VIADD R0, R18.reuse, 0x40 ;  /* 0x0000004012007836 */ /* 0x040fe40000000000 */
[C---:B------:R-:W-:Y:S01]  /*8ba0*/  VIADD R3, R18.reuse, 0x60 ;  /* 0x0000006012037836 */ /* 0x040fe20000000000 */
[-C--:B------:R-:W-:Y:S01]  /*8bb0*/  ISETP.GE.AND P2, PT, R18, R29.reuse, PT ;  /* 0x0000001d1200720c */ /* 0x080fe20003f46270 */
[----:B------:R-:W-:Y:S01]  /*8bc0*/  IMAD.WIDE.U32 R20, R19, UR15, R20 ;  /* 0x0000000f13147c25 */ /* 0x000fe2000f8e0014 */
[----:B------:R-:W-:Y:S01]  /*8bd0*/  ULDC.64 UR6, c[0x0][0xae8] ;  /* 0x0002ba0000067ab9 */ /* 0x000fe20000000a00 */
[----:B------:R-:W-:-:S02]  /*8be0*/  ISETP.GE.AND P0, PT, R0, R29, PT ;  /* 0x0000001d0000720c */ /* 0x000fc40003f06270 */
[----:B------:R-:W-:Y:S01]  /*8bf0*/  VIADD R21, R21, UR4 ;  /* 0x0000000415157c36 */ /* 0x000fe20008000000 */
[----:B------:R-:W-:Y:S01]  /*8c00*/  UIMAD UR4, UR14, UR6, URZ ;  /* 0x000000060e0472a4 */ /* 0x000fe2000f8e023f */
[----:B------:R-:W-:Y:S01]  /*8c10*/  ISETP.GE.AND P1, PT, R3, R29, PT ;  /* 0x0000001d0300720c */ /* 0x000fe20003f26270 */
[----:B------:R-:W-:Y:S02]  /*8c20*/  VIADD R0, R28, 0x34820 ;  /* 0x000348201c007836 */ /* 0x000fe40000000000 */
[----:B------:R-:W-:Y:S01]  /*8c30*/  IMAD.U32 R29, RZ, RZ, UR6 ;  /* 0x00000006ff1d7e24 */ /* 0x000fe2000f8e00ff */
[----:B------:R-:W-:Y:S02]  /*8c40*/  UIMAD UR4, UR61, UR7, UR4 ;  /* 0x000000073d0472a4 */ /* 0x000fe4000f8e0204 */
[----:B------:R-:W-:Y:S01]  /*8c50*/  PRMT R0, RZ, 0x654, R0 ;  /* 0x00000654ff007816 */ /* 0x000fe20000000000 */
[----:B------:R-:W-:Y:S01]  /*8c60*/  IMAD.WIDE.U32 R28, R29, UR61, R20 ;  /* 0x0000003d1d1c7c25 */ /* 0x000fe2000f8e0014 */
[----:B------:R-:W-:Y:S01]  /*8c70*/  SHF.R.S32.HI R19, RZ, 0x1f, R18 ;  /* 0x0000001fff137819 */ /* 0x000fe20000011412 */
[----:B------:R-:W-:Y:S01]  /*8c80*/  BSSY B1, `(.L_x_283) ;  /* 0x0000016000017945 */ /* 0x000fe20003800000 */
[----:B-1----:R0:W-:Y:S01]  /*8c90*/  SYNCS.ARRIVE.TRANS64.RED.A1T0 RZ, [R0+URZ], RZ ;  /* 0x000000ff00ff79a7 */ /* 0x0021e2000810043f */
[----:B------:R-:W-:-:S02]  /*8ca0*/  VIADD R53, R29, UR4 ;  /* 0x000000041d357c36 */ /* 0x000fc40008000000 */
[----:B------:R-:W-:Y:S01]  /*8cb0*/  IMAD.WIDE R22, R22, 0x80, R18 ;  /* 0x0000008016167825 */ /* 0x000fe200078e0212 */
[----:B------:R-:W-:Y:S06]  /*8cc0*/  @P2 BRA `(.L_x_284) ;  /* 0x0000000000442947 */ /* 0x000fec0003800000 */
[----:B------:R-:W-:Y:S01]  /*8cd0*/  ULDC.64 UR6, c[0x0][0xad8] ;  /* 0x0002b60000067ab9 */ /* 0x000fe20000000a00 */
[----:B------:R-:W-:Y:S01]  /*8ce0*/  IMAD.MOV.U32 R20, RZ, RZ, R28 ;  /* 0x000000ffff147224 */ /* 0x000fe200078e001c */
[----:B0-----:R-:W-:Y:S01]  /*8cf0*/  IADD3 R0, R17, 0x40, RZ ;  /* 0x0000004011007810 */ /* 0x001fe20007ffe0ff */
[----:B------:R-:W-:Y:S01]  /*8d00*/  IMAD R3, R23, UR6, RZ ;  /* 0x0000000617037c24 */ /* 0x000fe2000f8e02ff */
[----:B------:R-:W-:Y:S01]  /*8d10*/  ULDC UR4, c[0x0][0xa8c] ;  /* 0x0002a30000047ab9 */ /* 0x000fe20000000800 */
[----:B------:R-:W-:Y:S01]  /*8d20*/  IMAD.MOV.U32 R21, RZ, RZ, R53 ;  /* 0x000000ffff157224 */ /* 0x000fe200078e0035 */
[----:B------:R-:W-:Y:S01]  /*8d30*/  ISETP.GE.AND P2, PT, R17, UR4, PT ;  /* 0x0000000411007c0c */ /* 0x000fe2000bf46270 */
[----:B------:R-:W-:Y:S01]  /*8d40*/  IMAD R3, R22, UR7, R3 ;  /* 0x0000000716037c24 */ /* 0x000fe2000f8e0203 */
[----:B------:R-:W-:Y:S01]  /*8d50*/  ISETP.GE.AND P3, PT, R0, UR4, PT ;  /* 0x0000000400007c0c */ /* 0x000fe2000bf66270 */
[----:B------:R-:W-:Y:S01]  /*8d60*/  IMAD.WIDE.U32 R20, R22, UR6, R20 ;  /* 0x0000000616147c25 */ /* 0x000fe2000f8e0014 */
[----:B------:R-:W-:Y:S01]  /*8d70*/  ULDC.64 UR6, c[0x0][0xa80] ;  /* 0x0002a00000067ab9 */ /* 0x000fe20000000a00 */
[----:B------:R-:W-:-:S02]  /*8d80*/  ULDC.64 UR8, c[0x0][0x208] ;  /* 0x0000820000087ab9 */ /* 0x000fc40000000a00 */
[----:B------:R-:W-:Y:S01]  /*8d90*/  IMAD.IADD R3, R21, 0x1, R3 ;  /* 0x0000000115037824 */ /* 0x000fe200078e0203 */
[----:B------:R-:W-:-:S04]  /*8da0*/  LEA R30, P5, R20, UR6, 0x1 ;  /* 0x00000006141e7c11 */ /* 0x000fc8000f8a08ff */
[----:B------:R-:W-:-:S05]  /*8db0*/  LEA.HI.X R31, R20, UR7, R3, 0x1, P5 ;  /* 0x00000007141f7c11 */ /* 0x000fca000a8f0c03 */
[----:B-----5:R1:W-:Y:S04]  /*8dc0*/  @!P2 STG.E.128 desc[UR8][R30.64], R40 ;  /* 0x000000281e00a986 */ /* 0x0203e8000c101d08 */
[----:B------:R1:W-:Y:S02]  /*8dd0*/  @!P3 STG.E.128 desc[UR8][R30.64+0x80], R44 ;  /* 0x0000802c1e00b986 */ /* 0x0003e4000c101d08 */
.L_x_284:
[----:B------:R-:W-:Y:S05]  /*8de0*/  BSYNC B1 ;  /* 0x0000000000017941 */ /* 0x000fea0003800000 */
.L_x_283:
[----:B------:R-:W-:Y:S04]  /*8df0*/  BSSY B1, `(.L_x_285) ;  /* 0x0000015000017945 */ /* 0x000fe80003800000 */
[----:B------:R-:W-:Y:S05]  /*8e00*/  @P4 BRA `(.L_x_286) ;  /* 0x00000000004c4947 */ /* 0x000fea0003800000 */
[----:B------:R-:W-:Y:S01]  /*8e10*/  IADD3 R3, P2, R22, 0x20, RZ ;  /* 0x0000002016037810 */ /* 0x000fe20007f5e0ff */
[----:B------:R-:W-:Y:S01]  /*8e20*/  ULDC.64 UR6, c[0x0][0xad8] ;  /* 0x0002b60000067ab9 */ /* 0x000fe20000000a00 */
[----:B------:R-:W-:Y:S01]  /*8e30*/  MOV R21, R53 ;  /* 0x0000003500157202 */ /* 0x000fe20000000f00 */
[----:B------:R-:W-:Y:S01]  /*8e40*/  IMAD.MOV.U32 R20, RZ, RZ, R28 ;  /* 0x000000ffff147224 */ /* 0x000fe200078e001c */
[----:B------:R-:W-:Y:S01]  /*8e50*/  ULDC UR4, c[0x0][0xa8c] ;  /* 0x0002a30000047ab9 */ /* 0x000fe20000000800 */
[----:B0-----:R-:W-:Y:S01]  /*8e60*/  IMAD.X R0, RZ, RZ, R23, P2 ;  /* 0x000000ffff007224 */ /* 0x001fe200010e0617 */
[C---:B------:R-:W-:Y:S01]  /*8e70*/  ISETP.GE.AND P3, PT, R17.reuse, UR4, PT ;  /* 0x0000000411007c0c */ /* 0x040fe2000bf66270 */
[----:B-1----:R-:W-:Y:S01]  /*8e80*/  VIADD R30, R17, 0x40 ;  /* 0x00000040111e7836 */ /* 0x002fe20000000000 */
[----:B------:R-:W-:Y:S01]  /*8e90*/  ULDC.64 UR8, c[0x0][0x208] ;  /* 0x0000820000087ab9 */ /* 0x000fe20000000a00 */
[----:B------:R-:W-:Y:S02]  /*8ea0*/  IMAD R0, R0, UR6, RZ ;  /* 0x0000000600007c24 */ /* 0x000fe4000f8e02ff */
[----:B------:R-:W-:Y:S01]  /*8eb0*/  IMAD.WIDE.U32 R20, R3, UR6, R20 ;  /* 0x0000000603147c25 */ /* 0x000fe2000f8e0014 */
[----:B------:R-:W-:-:S03]  /*8ec0*/  ISETP.GE.AND P4, PT, R30, UR4, PT ;  /* 0x000000041e007c0c */ /* 0x000fc6000bf86270 */
[----:B------:R-:W-:Y:S01]  /*8ed0*/  IMAD R3, R3, UR7, R0 ;  /* 0x0000000703037c24 */ /* 0x000fe2000f8e0200 */
[----:B------:R-:W-:Y:S02]  /*8ee0*/  ULDC.64 UR6, c[0x0][0xa80] ;  /* 0x0002a00000067ab9 */ /* 0x000fe40000000a00 */
[----:B------:R-:W-:Y:S01]  /*8ef0*/  LEA R30, P2, R20, UR6, 0x1 ;  /* 0x00000006141e7c11 */ /* 0x000fe2000f8408ff */
[----:B------:R-:W-:-:S05]  /*8f00*/  IMAD.IADD R3, R21, 0x1, R3 ;  /* 0x0000000115037824 */ /* 0x000fca00078e0203 */
[----:B------:R-:W-:-:S05]  /*8f10*/  LEA.HI.X R31, R20, UR7, R3, 0x1, P2 ;  /* 0x00000007141f7c11 */ /* 0x000fca00090f0c03 */
[----:B-----5:R2:W-:Y:S04]  /*8f20*/  @!P3 STG.E.128 desc[UR8][R30.64], R32 ;  /* 0x000000201e00b986 */ /* 0x0205e8000c101d08 */
[----:B------:R2:W-:Y:S02]  /*8f30*/  @!P4 STG.E.128 desc[UR8][R30.64+0x80], R36 ;  /* 0x000080241e00c986 */ /* 0x0005e4000c101d08 */
.L_x_286:
[----:B------:R-:W-:Y:S05]  /*8f40*/  BSYNC B1 ;  /* 0x0000000000017941 */ /* 0x000fea0003800000 */
.L_x_285:
[----:B------:R-:W-:Y:S04]  /*8f50*/  BSSY B1, `(.L_x_287) ;  /* 0x0000015000017945 */ /* 0x000fe80003800000 */
[----:B------:R-:W-:Y:S05]  /*8f60*/  @P0 BRA `(.L_x_288) ;  /* 0x00000000004c0947 */ /* 0x000fea0003800000 */
[----:B------:R-:W-:Y:S01]  /*8f70*/  IADD3 R3, P0, R22, 0x40, RZ ;  /* 0x0000004016037810 */ /* 0x000fe20007f1e0ff */
[----:B------:R-:W-:Y:S01]  /*8f80*/  ULDC.64 UR6, c[0x0][0xad8] ;  /* 0x0002b60000067ab9 */ /* 0x000fe20000000a00 */
[----:B------:R-:W-:Y:S01]  /*8f90*/  IMAD.MOV.U32 R20, RZ, RZ, R28 ;  /* 0x000000ffff147224 */ /* 0x000fe200078e001c */
[----:B------:R-:W-:Y:S01]  /*8fa0*/  ULDC UR4, c[0x0][0xa8c] ;  /* 0x0002a30000047ab9 */ /* 0x000fe20000000800 */
[----:B------:R-:W-:Y:S01]  /*8fb0*/  IMAD.MOV.U32 R21, RZ, RZ, R53 ;  /* 0x000000ffff157224 */ /* 0x000fe200078e0035 */
[C---:B------:R-:W-:Y:S01]  /*8fc0*/  ISETP.GE.AND P2, PT, R17.reuse, UR4, PT ;  /* 0x0000000411007c0c */ /* 0x040fe2000bf46270 */
[----:B0-----:R-:W-:Y:S01]  /*8fd0*/  IMAD.X R0, RZ, RZ, R23, P0 ;  /* 0x000000ffff007224 */ /* 0x001fe200000e0617 */
[----:B------:R-:W-:Y:S01]  /*8fe0*/  ULDC.64 UR8, c[0x0][0x208] ;  /* 0x0000820000087ab9 */ /* 0x000fe20000000a00 */
[----:B-12---:R-:W-:Y:S02]  /*8ff0*/  VIADD R30, R17, 0x40 ;  /* 0x00000040111e7836 */ /* 0x006fe40000000000 */
[----:B------:R-:W-:-:S02]  /*9000*/  IMAD R0, R0, UR6, RZ ;  /* 0x0000000600007c24 */ /* 0x000fc4000f8e02ff */
        /* <DEDUP_REMOVED lines=9> */
.L_x_288:
[----:B------:R-:W-:Y:S05]  /*90a0*/  BSYNC B1 ;  /* 0x0000000000017941 */ /* 0x000fea0003800000 */
.L_x_287:
[----:B------:R-:W-:Y:S05]  /*90b0*/  @P1 BRA `(.L_x_289) ;  /* 0x0000000c00301947 */ /* 0x000fea0003800000 */
[----:B------:R-:W-:Y:S01]  /*90c0*/  IADD3 R3, P0, R22, 0x60, RZ ;  /* 0x0000006016037810 */ /* 0x000fe20007f1e0ff */
[----:B------:R-:W-:Y:S01]  /*90d0*/  ULDC.64 UR6, c[0x0][0xad8] ;  /* 0x0002b60000067ab9 */ /* 0x000fe20000000a00 */
[----:B---3-5:R-:W-:Y:S01]  /*90e0*/  IMAD.MOV.U32 R12, RZ, RZ, R28 ;  /* 0x000000ffff0c7224 */ /* 0x028fe200078e001c */
[----:B------:R-:W-:Y:S01]  /*90f0*/  ULDC UR4, c[0x0][0xa8c] ;  /* 0x0002a30000047ab9 */ /* 0x000fe20000000800 */
[----:B------:R-:W-:Y:S01]  /*9100*/  IADD3.X R22, RZ, R23, RZ, P0, !PT ;  /* 0x00000017ff167210 */ /* 0x000fe200007fe4ff */
[----:B------:R-:W-:Y:S01]  /*9110*/  IMAD.MOV.U32 R13, RZ, RZ, R53 ;  /* 0x000000ffff0d7224 */ /* 0x000fe200078e0035 */
[C---:B------:R-:W-:Y:S01]  /*9120*/  ISETP.GE.AND P1, PT, R17.reuse, UR4, PT ;  /* 0x0000000411007c0c */ /* 0x040fe2000bf26270 */
[----:B0-----:R-:W-:Y:S01]  /*9130*/  VIADD R0, R17, 0x40 ;  /* 0x0000004011007836 */ /* 0x001fe20000000000 */
[----:B------:R-:W-:Y:S01]  /*9140*/  ULDC.64 UR8, c[0x0][0x208] ;  /* 0x0000820000087ab9 */ /* 0x000fe20000000a00 */
[----:B------:R-:W-:Y:S02]  /*9150*/  IMAD R22, R22, UR6, RZ ;  /* 0x0000000616167c24 */ /* 0x000fe4000f8e02ff */
[----:B------:R-:W-:-:S04]  /*9160*/  IMAD.WIDE.U32 R12, R3, UR6, R12 ;  /* 0x00000006030c7c25 */ /* 0x000fc8000f8e000c */
[----:B------:R-:W-:Y:S01]  /*9170*/  IMAD R3, R3, UR7, R22 ;  /* 0x0000000703037c24 */ /* 0x000fe2000f8e0216 */
[----:B------:R-:W-:Y:S02]  /*9180*/  ULDC.64 UR6, c[0x0][0xa80] ;  /* 0x0002a00000067ab9 */ /* 0x000fe40000000a00 */
[----:B------:R-:W-:Y:S01]  /*9190*/  LEA R14, P0, R12, UR6, 0x1 ;  /* 0x000000060c0e7c11 */ /* 0x000fe2000f8008ff */
[----:B------:R-:W-:-:S05]  /*91a0*/  IMAD.IADD R3, R13, 0x1, R3 ;  /* 0x000000010d037824 */ /* 0x000fca00078e0203 */
[----:B------:R-:W-:Y:S02]  /*91b0*/  LEA.HI.X R15, R12, UR7, R3, 0x1, P0 ;  /* 0x000000070c0f7c11 */ /* 0x000fe400080f0c03 */
[----:B------:R-:W-:-:S03]  /*91c0*/  ISETP.GE.AND P0, PT, R0, UR4, PT ;  /* 0x0000000400007c0c */ /* 0x000fc6000bf06270 */
[----:B------:R4:W-:Y:S10]  /*91d0*/  @!P1 STG.E.128 desc[UR8][R14.64], R4 ;  /* 0x000000040e009986 */ /* 0x0009f4000c101d08 */
[----:B------:R-:W-:Y:S05]  /*91e0*/  @P0 BRA `(.L_x_289) ;  /* 0x0000000800e40947 */ /* 0x000fea0003800000 */
[----:B------:R-:W-:Y:S02]  /*91f0*/  ULDC.64 UR6, c[0x0][0x208] ;  /* 0x0000820000067ab9 */ /* 0x000fe40000000a00 */
[----:B------:R0:W-:Y:S01]  /*9200*/  STG.E.128 desc[UR6][R14.64+0x80], R8 ;  /* 0x000080080e007986 */ /* 0x0001e2000c101d06 */
[----:B------:R-:W-:Y:S05]  /*9210*/  BRA `(.L_x_289) ;  /* 0x0000000800d87947 */ /* 0x000fea0003800000 */
.L_x_281:
[----:B------:R-:W-:Y:S01]  /*9220*/  R2UR UR4, R184 ;  /* 0x00000000b80472ca */ /* 0x000fe200000e0000 */
[----:B------:R-:W-:Y:S01]  /*9230*/  USHF.L.U32 UR8, UR61, 0x2, URZ ;  /* 0x000000023d087899 */ /* 0x000fe2000800063f */
[----:B------:R-:W-:Y:S01]  /*9240*/  MOV R9, RZ ;  /* 0x000000ff00097202 */ /* 0x000fe20000000f00 */
[----:B------:R-:W-:Y:S01]  /*9250*/  ULDC.64 UR6, c[0x0][0xbd8] ;  /* 0x0002f60000067ab9 */ /* 0x000fe20000000a00 */
[----:B------:R-:W-:Y:S01]  /*9260*/  ULDC.64 UR10, c[0x0][0x208] ;  /* 0x00008200000a7ab9 */ /* 0x000fe20000000a00 */
[----:B------:R-:W-:-:S04]  /*9270*/  UISETP.NE.U32.AND UP0, UPT, UR6, URZ, UPT ;  /* 0x0000003f0600728c */ /* 0x000fc8000bf05070 */
[----:B------:R-:W-:-:S04]  /*9280*/  UISETP.NE.AND.EX UP0, UPT, UR7, URZ, UPT, UP0 ;  /* 0x0000003f0700728c */ /* 0x000fc8000bf05300 */
[----:B------:R-:W-:Y:S02]  /*9290*/  USHF.L.U64.HI UR9, UR61, 0x2, UR4 ;  /* 0x000000023d097899 */ /* 0x000fe40008010204 */
[----:B------:R-:W-:Y:S01]  /*92a0*/  UIADD3 UR4, UP1, UR8, UR6, URZ ;  /* 0x0000000608047290 */ /* 0x000fe2000ff3e03f */
[----:B------:R-:W0:Y:S01]  /*92b0*/  LDC R3, c[0x0][0xa88] ;  /* 0x0002a200ff037b82 */ /* 0x000e220000000800 */
[----:B------:R-:W-:Y:S02]  /*92c0*/  PLOP3.LUT P1, PT, PT, PT, UP0, 0x80, 0x0 ;  /* 0x000000000000781c */ /* 0x000fe40003f2f008 */
[----:B------:R-:W-:Y:S02]  /*92d0*/  UIADD3.X UR6, UR9, UR7, URZ, UP1, !UPT ;  /* 0x0000000709067290 */ /* 0x000fe40008ffe43f */
[----:B------:R-:W-:-:S04]  /*92e0*/  IMAD.U32 R4, RZ, RZ, UR4 ;  /* 0x00000004ff047e24 */ /* 0x000fc8000f8e00ff */
[----:B------:R-:W-:Y:S01]  /*92f0*/  IMAD.U32 R5, RZ, RZ, UR6 ;  /* 0x00000006ff057e24 */ /* 0x000fe2000f8e00ff */
[----:B------:R-:W-:Y:S02]  /*9300*/  ULDC.64 UR6, c[0x0][0xbe0] ;  /* 0x0002f80000067ab9 */ /* 0x000fe40000000a00 */
[----:B------:R-:W-:Y:S02]  /*9310*/  UISETP.NE.U32.AND UP1, UPT, UR6, URZ, UPT ;  /* 0x0000003f0600728c */ /* 0x000fe4000bf25070 */
[----:B------:R1:W5:Y:S02]  /*9320*/  @P1 LDG.E R9, desc[UR10][R4.64] ;  /* 0x0000000a04091981 */ /* 0x000364000c1e1900 */
[----:B------:R-:W-:-:S06]  /*9330*/  UISETP.NE.AND.EX UP1, UPT, UR7, URZ, UPT, UP1 ;  /* 0x0000003f0700728c */ /* 0x000fcc000bf25310 */
[----:B------:R-:W-:-:S05]  /*9340*/  PLOP3.LUT P2, PT, PT, PT, UP1, 0x80, 0x0 ;  /* 0x000000000000781c */ /* 0x000fca0003f4f018 */
[----:B------:R-:W-:-:S04]  /*9350*/  @UP1 UIADD3 UR6, UP2, UR8, UR6, URZ ;  /* 0x0000000608061290 */ /* 0x000fc8000ff5e03f */
[----:B------:R-:W-:Y:S02]  /*9360*/  @UP1 UIADD3.X UR7, UR9, UR7, URZ, UP2, !UPT ;  /* 0x0000000709071290 */ /* 0x000fe400097fe43f */
[----:B------:R-:W-:-:S04]  /*9370*/  IMAD.U32 R6, RZ, RZ, UR6 ;  /* 0x00000006ff067e24 */ /* 0x000fc8000f8e00ff */
[----:B------:R-:W-:Y:S01]  /*9380*/  IMAD.U32 R7, RZ, RZ, UR7 ;  /* 0x00000007ff077e24 */ /* 0x000fe2000f8e00ff */
[----:B------:R-:W-:-:S04]  /*9390*/  ISETP.GE.AND P0, PT, R192, 0x80, PT ;  /* 0x00000080c000780c */ /* 0x000fc80003f06270 */
[----:B0-----:R1:W5:Y:S01]  /*93a0*/  @P2 LDG.E R3, desc[UR10][R6.64] ;  /* 0x0000000a06032981 */ /* 0x001362000c1e1900 */
[----:B------:R-:W-:Y:S08]  /*93b0*/  @P2 BRA `(.L_x_290) ;  /* 0x0000000000142947 */ /* 0x000ff00003800000 */
[----:B------:R-:W-:Y:S05]  /*93c0*/  @!P1 BRA `(.L_x_290) ;  /* 0x0000000000109947 */ /* 0x000fea0003800000 */
[----:B------:R-:W-:Y:S02]  /*93d0*/  ULDC.64 UR6, c[0x0][0x208] ;  /* 0x0000820000067ab9 */ /* 0x000fe40000000a00 */
[----:B------:R-:W2:Y:S04]  /*93e0*/  LDG.E R0, desc[UR6][R4.64] ;  /* 0x0000000604007981 */ /* 0x000ea8000c1e1900 */
[----:B-----5:R-:W2:Y:S02]  /*93f0*/  LDG.E R3, desc[UR6][R4.64+0x4] ;  /* 0x0000040604037981 */ /* 0x020ea4000c1e1900 */
[----:B--2---:R-:W-:-:S07]  /*9400*/  IMAD.IADD R3, R3, 0x1, -R0 ;  /* 0x0000000103037824 */ /* 0x004fce00078e0a00 */
.L_x_290:
[----:B------:R-:W-:Y:S01]  /*9410*/  R2UR UR6, R23 ;  /* 0x00000000170672ca */ /* 0x000fe200000e0000 */
[----:B------:R-:W-:Y:S01]  /*9420*/  USEL UR61, UR61, URZ, !UP0 ;  /* 0x0000003f3d3d7287 */ /* 0x000fe2000c000000 */
[----:B------:R-:W-:Y:S01]  /*9430*/  R2UR UR4, R184 ;  /* 0x00000000b80472ca */ /* 0x000fe200000e0000 */
[----:B------:R-:W-:Y:S01]  /*9440*/  BSSY B1, `(.L_x_291) ;  /* 0x0000020000017945 */ /* 0x000fe20003800000 */
[----:B------:R-:W-:Y:S02]  /*9450*/  SHF.R.S32.HI R10, RZ, 0x1f, R17 ;  /* 0x0000001fff0a7819 */ /* 0x000fe40000011411 */
[----:B-----5:R-:W-:-:S07]  /*9460*/  SHF.R.S32.HI R8, RZ, 0x1f, R9 ;  /* 0x0000001fff087819 */ /* 0x020fce0000011409 */
[----:B------:R-:W-:Y:S02]  /*9470*/  USHF.R.S32.HI UR7, URZ, 0x1f, UR6 ;  /* 0x0000001f3f077899 */ /* 0x000fe40008011406 */
[----:B------:R-:W-:Y:S01]  /*9480*/  USEL UR8, UR4, URZ, !UP0 ;  /* 0x0000003f04087287 */ /* 0x000fe2000c000000 */
[----:B------:R-:W-:Y:S11]  /*9490*/  @P0 BRA `(.L_x_292) ;  /* 0x0000000000680947 */ /* 0x000ff60003800000 */
[----:B------:R-:W0:Y:S02]  /*94a0*/  S2R R0, SR_TID.X ;  /* 0x0000000000007919 */ /* 0x000e240000002100 */
[----:B0-----:R-:W-:-:S04]  /*94b0*/  IMAD R0, R22, 0x80, R0 ;  /* 0x0000008016007824 */ /* 0x001fc800078e0200 */
[----:B------:R-:W-:-:S05]  /*94c0*/  VIADD R0, R0, 0xffffff80 ;  /* 0xffffff8000007836 */ /* 0x000fca0000000000 */
[----:B------:R-:W-:-:S13]  /*94d0*/  ISETP.GE.AND P0, PT, R0, R3, PT ;  /* 0x000000030000720c */ /* 0x000fda0003f06270 */
[----:B------:R-:W-:Y:S05]  /*94e0*/  @P0 BRA `(.L_x_292) ;  /* 0x0000000000540947 */ /* 0x000fea0003800000 */
[----:B------:R-:W-:Y:S01]  /*94f0*/  R2UR UR6, R23 ;  /* 0x00000000170672ca */ /* 0x000fe200000e0000 */
[----:B------:R-:W-:Y:S01]  /*9500*/  ULDC.64 UR10, c[0x0][0xb70] ;  /* 0x0002dc00000a7ab9 */ /* 0x000fe20000000a00 */
[C---:B-1----:R-:W-:Y:S01]  /*9510*/  IADD3 R4, P0, R0.reuse, R9, RZ ;  /* 0x0000000900047210 */ /* 0x042fe20007f1e0ff */
[----:B------:R-:W-:Y:S02]  /*9520*/  UIMAD UR4, UR7, UR10, URZ ;  /* 0x0000000a070472a4 */ /* 0x000fe4000f8e023f */
[----:B------:R-:W-:Y:S01]  /*9530*/  IMAD.U32 R7, RZ, RZ, UR10 ;  /* 0x0000000aff077e24 */ /* 0x000fe2000f8e00ff */
[----:B------:R-:W-:Y:S01]  /*9540*/  ULDC.64 UR12, c[0x0][0x208] ;  /* 0x00008200000c7ab9 */ /* 0x000fe20000000a00 */
[----:B------:R-:W-:-:S06]  /*9550*/  LEA.HI.X.SX32 R5, R0, R8, 0x1, P0 ;  /* 0x0000000800057211 */ /* 0x000fcc00000f0eff */
[----:B------:R-:W-:Y:S02]  /*9560*/  UIMAD UR4, UR6, UR11, UR4 ;  /* 0x0000000b060472a4 */ /* 0x000fe4000f8e0204 */
[----:B------:R-:W-:Y:S01]  /*9570*/  IMAD.WIDE.U32 R4, R7, UR6, R4 ;  /* 0x0000000607047c25 */ /* 0x000fe2000f8e0004 */
[----:B------:R-:W-:Y:S02]  /*9580*/  ULDC.64 UR10, c[0x0][0xb78] ;  /* 0x0002de00000a7ab9 */ /* 0x000fe40000000a00 */
[----:B------:R-:W-:Y:S02]  /*9590*/  UIMAD UR6, UR8, UR10, URZ ;  /* 0x0000000a080672a4 */ /* 0x000fe4000f8e023f */
[----:B------:R-:W-:Y:S01]  /*95a0*/  IADD3 R5, R5, UR4, RZ ;  /* 0x0000000405057c10 */ /* 0x000fe2000fffe0ff */
[----:B------:R-:W-:Y:S01]  /*95b0*/  IMAD.U32 R7, RZ, RZ, UR10 ;  /* 0x0000000aff077e24 */ /* 0x000fe2000f8e00ff */
[----:B------:R-:W-:-:S03]  /*95c0*/  UIMAD UR6, UR61, UR11, UR6 ;  /* 0x0000000b3d0672a4 */ /* 0x000fc6000f8e0206 */
[----:B------:R-:W-:Y:S01]  /*95d0*/  IMAD.WIDE.U32 R4, R7, UR61, R4 ;  /* 0x0000003d07047c25 */ /* 0x000fe2000f8e0004 */
[----:B------:R-:W-:-:S03]  /*95e0*/  ULDC.64 UR10, c[0x0][0xb40] ;  /* 0x0002d000000a7ab9 */ /* 0x000fc60000000a00 */
[----:B------:R-:W-:Y:S01]  /*95f0*/  VIADD R5, R5, UR6 ;  /* 0x0000000605057c36 */ /* 0x000fe20008000000 */
[----:B------:R-:W-:-:S04]  /*9600*/  LEA R6, P0, R4, UR10, 0x2 ;  /* 0x0000000a04067c11 */ /* 0x000fc8000f8010ff */
[----:B------:R-:W-:Y:S01]  /*9610*/  LEA.HI.X R7, R4, UR11, R5, 0x2, P0 ;  /* 0x0000000b04077c11 */ /* 0x000fe200080f1405 */
[----:B------:R-:W-:-:S05]  /*9620*/  IMAD.MOV.U32 R5, RZ, RZ, -0x800000 ;  /* 0xff800000ff057424 */ /* 0x000fca00078e00ff */
[----:B------:R0:W-:Y:S03]  /*9630*/  STG.E desc[UR12][R6.64], R5 ;  /* 0x0000000506007986 */ /* 0x0001e6000c10190c */
.L_x_292:
[----:B------:R-:W-:Y:S05]  /*9640*/  BSYNC B1 ;  /* 0x0000000000017941 */ /* 0x000fea0003800000 */
.L_x_291:
[----:B------:R-:W-:Y:S01]  /*9650*/  R2UR UR6, R23 ;  /* 0x00000000170672ca */ /* 0x000fe200000e0000 */
[----:B------:R-:W-:Y:S01]  /*9660*/  ULDC.64 UR10, c[0x0][0xaa0] ;  /* 0x0002a800000a7ab9 */ /* 0x000fe20000000a00 */
[----:B-1----:R-:W-:Y:S01]  /*9670*/  IMAD.MOV.U32 R4, RZ, RZ, R17 ;  /* 0x000000ffff047224 */ /* 0x002fe200078e0011 */
[----:B------:R-:W-:Y:S01]  /*9680*/  BSSY B1, `(.L_x_293) ;  /* 0x000002f000017945 */ /* 0x000fe20003800000 */
[----:B0-----:R-:W-:Y:S02]  /*9690*/  IMAD.MOV.U32 R5, RZ, RZ, R10 ;  /* 0x000000ffff057224 */ /* 0x001fe400078e000a */
[----:B------:R-:W-:Y:S02]  /*96a0*/  IMAD R0, R8, UR10, RZ ;  /* 0x0000000a08007c24 */ /* 0x000fe4000f8e02ff */
[----:B------:R-:W-:-:S04]  /*96b0*/  IMAD.WIDE.U32 R4, R9, UR10, R4 ;  /* 0x0000000a09047c25 */ /* 0x000fc8000f8e0004 */
[----:B------:R-:W-:Y:S01]  /*96c0*/  IMAD R9, R9, UR11, R0 ;  /* 0x0000000b09097c24 */ /* 0x000fe2000f8e0200 */
[----:B------:R-:W-:Y:S01]  /*96d0*/  ULDC.64 UR10, c[0x0][0xae0] ;  /* 0x0002b800000a7ab9 */ /* 0x000fe20000000a00 */
[----:B------:R-:W-:Y:S01]  /*96e0*/  IMAD R3, R22, -0x80, R3 ;  /* 0xffffff8016037824 */ /* 0x000fe200078e0203 */
[----:B------:R-:W-:Y:S02]  /*96f0*/  UIMAD UR4, UR7, UR10, URZ ;  /* 0x0000000a070472a4 */ /* 0x000fe4000f8e023f */
[----:B------:R-:W-:Y:S01]  /*9700*/  MOV R7, UR10 ;  /* 0x0000000a00077c02 */ /* 0x000fe20008000f00 */
[----:B------:R-:W-:Y:S01]  /*9710*/  IMAD.IADD R5, R5, 0x1, R9 ;  /* 0x0000000105057824 */ /* 0x000fe200078e0209 */
[----:B------:R-:W-:Y:S01]  /*9720*/  SHF.R.S32.HI R9, RZ, 0x1f, R18 ;  /* 0x0000001fff097819 */ /* 0x000fe20000011412 */
[----:B------:R-:W-:Y:S01]  /*9730*/  UIMAD UR4, UR6, UR11, UR4 ;  /* 0x0000000b060472a4 */ /* 0x000fe2000f8e0204 */
[----:B------:R-:W-:Y:S01]  /*9740*/  ISETP.GE.AND P2, PT, R18, R3, PT ;  /* 0x000000031200720c */ /* 0x000fe20003f46270 */
[----:B------:R-:W-:Y:S01]  /*9750*/  IMAD.WIDE.U32 R4, R7, UR6, R4 ;  /* 0x0000000607047c25 */ /* 0x000fe2000f8e0004 */
[----:B------:R-:W-:-:S03]  /*9760*/  ULDC.64 UR6, c[0x0][0xae8] ;  /* 0x0002ba0000067ab9 */ /* 0x000fc60000000a00 */
[----:B------:R-:W-:Y:S02]  /*9770*/  VIADD R6, R18, 0x40 ;  /* 0x0000004012067836 */ /* 0x000fe40000000000 */
[----:B------:R-:W-:Y:S01]  /*9780*/  VIADD R5, R5, UR4 ;  /* 0x0000000405057c36 */ /* 0x000fe20008000000 */
[----:B------:R-:W-:Y:S02]  /*9790*/  UIMAD UR4, UR8, UR6, URZ ;  /* 0x00000006080472a4 */ /* 0x000fe4000f8e023f */
[----:B------:R-:W-:Y:S01]  /*97a0*/  IMAD.U32 R7, RZ, RZ, UR6 ;  /* 0x00000006ff077e24 */ /* 0x000fe2000f8e00ff */
[----:B------:R-:W-:Y:S01]  /*97b0*/  ISETP.GE.AND P1, PT, R6, R3, PT ;  /* 0x000000030600720c */ /* 0x000fe20003f26270 */
[----:B------:R-:W-:Y:S01]  /*97c0*/  VIADD R0, R18, 0x20 ;  /* 0x0000002012007836 */ /* 0x000fe20000000000 */
[----:B------:R-:W-:Y:S02]  /*97d0*/  UIMAD UR4, UR61, UR7, UR4 ;  /* 0x000000073d0472a4 */ /* 0x000fe4000f8e0204 */
[----:B------:R-:W-:-:S02]  /*97e0*/  IMAD.WIDE.U32 R6, R7, UR61, R4 ;  /* 0x0000003d07067c25 */ /* 0x000fc4000f8e0004 */
[----:B------:R-:W-:Y:S02]  /*97f0*/  ISETP.GE.AND P3, PT, R0, R3, PT ;  /* 0x000000030000720c */ /* 0x000fe40003f66270 */
[----:B------:R-:W-:Y:S01]  /*9800*/  VIADD R0, R18, 0x60 ;  /* 0x0000006012007836 */ /* 0x000fe20000000000 */
[----:B------:R-:W-:Y:S01]  /*9810*/  IADD3 R11, R7, UR4, RZ ;  /* 0x00000004070b7c10 */ /* 0x000fe2000fffe0ff */
[----:B------:R-:W-:-:S03]  /*9820*/  IMAD.MOV.U32 R8, RZ, RZ, R18 ;  /* 0x000000ffff087224 */ /* 0x000fc600078e0012 */
[----:B------:R-:W-:Y:S01]  /*9830*/  ISETP.GE.AND P0, PT, R0, R3, PT ;  /* 0x000000030000720c */ /* 0x000fe20003f06270 */
[----:B------:R-:W-:Y:S01]  /*9840*/  IMAD.WIDE R8, R22, 0x80, R8 ;  /* 0x0000008016087825 */ /* 0x000fe200078e0208 */
[----:B------:R-:W-:Y:S11]  /*9850*/  @P2 BRA `(.L_x_294) ;  /* 0x0000000000442947 */ /* 0x000ff60003800000 */
[----:B------:R-:W-:Y:S01]  /*9860*/  ULDC.64 UR6, c[0x0][0xad8] ;  /* 0x0002b60000067ab9 */ /* 0x000fe20000000a00 */
[----:B------:R-:W-:Y:S01]  /*9870*/  VIADD R0, R17, 0x40 ;  /* 0x0000004011007836 */ /* 0x000fe20000000000 */
[----:B------:R-:W-:Y:S01]  /*9880*/  ULDC UR4, c[0x0][0xa8c] ;  /* 0x0002a30000047ab9 */ /* 0x000fe20000000800 */
[----:B------:R-:W-:Y:S01]  /*9890*/  IMAD R3, R9, UR6, RZ ;  /* 0x0000000609037c24 */ /* 0x000fe2000f8e02ff */
[----:B------:R-:W-:Y:S01]  /*98a0*/  ISETP.GE.AND P4, PT, R17, UR4, PT ;  /* 0x0000000411007c0c */ /* 0x000fe2000bf86270 */
[----:B------:R-:W-:Y:S01]  /*98b0*/  IMAD.MOV.U32 R4, RZ, RZ, R6 ;  /* 0x000000ffff047224 */ /* 0x000fe200078e0006 */
[----:B------:R-:W-:Y:S01]  /*98c0*/  ISETP.GE.AND P5, PT, R0, UR4, PT ;  /* 0x0000000400007c0c */ /* 0x000fe2000bfa6270 */
[----:B------:R-:W-:Y:S01]  /*98d0*/  IMAD.MOV.U32 R5, RZ, RZ, R11 ;  /* 0x000000ffff057224 */ /* 0x000fe200078e000b */
[----:B------:R-:W-:Y:S01]  /*98e0*/  ULDC.64 UR8, c[0x0][0x208] ;  /* 0x0000820000087ab9 */ /* 0x000fe20000000a00 */
[C---:B------:R-:W-:Y:S02]  /*98f0*/  IMAD R3, R8.reuse, UR7, R3 ;  /* 0x0000000708037c24 */ /* 0x040fe4000f8e0203 */
[----:B------:R-:W-:Y:S01]  /*9900*/  IMAD.WIDE.U32 R4, R8, UR6, R4 ;  /* 0x0000000608047c25 */ /* 0x000fe2000f8e0004 */
[----:B------:R-:W-:-:S03]  /*9910*/  ULDC.64 UR6, c[0x0][0xa80] ;  /* 0x0002a00000067ab9 */ /* 0x000fc60000000a00 */
[----:B------:R-:W-:Y:S01]  /*9920*/  IMAD.IADD R3, R5, 0x1, R3 ;  /* 0x0000000105037824 */ /* 0x000fe200078e0203 */
[----:B------:R-:W-:-:S04]  /*9930*/  LEA R12, P2, R4, UR6, 0x1 ;  /* 0x00000006040c7c11 */ /* 0x000fc8000f8408ff */
[----:B------:R-:W-:-:S05]  /*9940*/  LEA.HI.X R13, R4, UR7, R3, 0x1, P2 ;  /* 0x00000007040d7c11 */ /* 0x000fca00090f0c03 */
[----:B------:R0:W-:Y:S04]  /*9950*/  @!P4 STG.E.128 desc[UR8][R12.64], RZ ;  /* 0x000000ff0c00c986 */ /* 0x0001e8000c101d08 */
[----:B------:R0:W-:Y:S02]  /*9960*/  @!P5 STG.E.128 desc[UR8][R12.64+0x80], RZ ;  /* 0x000080ff0c00d986 */ /* 0x0001e4000c101d08 */
.L_x_294:
[----:B------:R-:W-:Y:S05]  /*9970*/  BSYNC B1 ;  /* 0x0000000000017941 */ /* 0x000fea0003800000 */
.L_x_293:
[----:B------:R-:W-:Y:S04]  /*9980*/  BSSY B1, `(.L_x_295) ;  /* 0x0000015000017945 */ /* 0x000fe80003800000 */
[----:B------:R-:W-:Y:S05]  /*9990*/  @P3 BRA `(.L_x_296) ;  /* 0x00000000004c3947 */ /* 0x000fea0003800000 */
[----:B------:R-:W-:Y:S01]  /*99a0*/  IADD3 R3, P2, R8, 0x20, RZ ;  /* 0x0000002008037810 */ /* 0x000fe20007f5e0ff */
[----:B------:R-:W-:Y:S01]  /*99b0*/  ULDC.64 UR6, c[0x0][0xad8] ;  /* 0x0002b60000067ab9 */ /* 0x000fe20000000a00 */
[----:B------:R-:W-:Y:S01]  /*99c0*/  MOV R4, R6 ;  /* 0x0000000600047202 */ /* 0x000fe20000000f00 */
[----:B------:R-:W-:Y:S01]  /*99d0*/  IMAD.MOV.U32 R5, RZ, RZ, R11 ;  /* 0x000000ffff057224 */ /* 0x000fe200078e000b */
[----:B------:R-:W-:Y:S01]  /*99e0*/  ULDC UR4, c[0x0][0xa8c] ;  /* 0x0002a30000047ab9 */ /* 0x000fe20000000800 */
[----:B------:R-:W-:Y:S01]  /*99f0*/  IMAD.X R0, RZ, RZ, R9, P2 ;  /* 0x000000ffff007224 */ /* 0x000fe200010e0609 */
[C---:B------:R-:W-:Y:S01]  /*9a00*/  ISETP.GE.AND P3, PT, R17.reuse, UR4, PT ;  /* 0x0000000411007c0c */ /* 0x040fe2000bf66270 */
[----:B------:R-:W-:Y:S01]  /*9a10*/  VIADD R10, R17, 0x40 ;  /* 0x00000040110a7836 */ /* 0x000fe20000000000 */
[----:B------:R-:W-:Y:S01]  /*9a20*/  ULDC.64 UR8, c[0x0][0x208] ;  /* 0x0000820000087ab9 */ /* 0x000fe20000000a00 */
[----:B------:R-:W-:Y:S02]  /*9a30*/  IMAD R0, R0, UR6, RZ ;  /* 0x0000000600007c24 */ /* 0x000fe4000f8e02ff */
[----:B------:R-:W-:Y:S01]  /*9a40*/  IMAD.WIDE.U32 R4, R3, UR6, R4 ;  /* 0x0000000603047c25 */ /* 0x000fe2000f8e0004 */
[----:B------:R-:W-:-:S03]  /*9a50*/  ISETP.GE.AND P4, PT, R10, UR4, PT ;  /* 0x000000040a007c0c */ /* 0x000fc6000bf86270 */
[----:B------:R-:W-:Y:S01]  /*9a60*/  IMAD R3, R3, UR7, R0 ;  /* 0x0000000703037c24 */ /* 0x000fe2000f8e0200 */
[----:B------:R-:W-:Y:S02]  /*9a70*/  ULDC.64 UR6, c[0x0][0xa80] ;  /* 0x0002a00000067ab9 */ /* 0x000fe40000000a00 */
[----:B0-----:R-:W-:Y:S01]  /*9a80*/  LEA R12, P2, R4, UR6, 0x1 ;  /* 0x00000006040c7c11 */ /* 0x001fe2000f8408ff */
[----:B------:R-:W-:-:S05]  /*9a90*/  IMAD.IADD R3, R5, 0x1, R3 ;  /* 0x0000000105037824 */ /* 0x000fca00078e0203 */
[----:B------:R-:W-:-:S05]  /*9aa0*/  LEA.HI.X R13, R4, UR7, R3, 0x1, P2 ;  /* 0x00000007040d7c11 */ /* 0x000fca00090f0c03 */
[----:B------:R1:W-:Y:S04]  /*9ab0*/  @!P3 STG.E.128 desc[UR8][R12.64], RZ ;  /* 0x000000ff0c00b986 */ /* 0x0003e8000c101d08 */
[----:B------:R1:W-:Y:S02]  /*9ac0*/  @!P4 STG.E.128 desc[UR8][R12.64+0x80], RZ ;  /* 0x000080ff0c00c986 */ /* 0x0003e4000c101d08 */
.L_x_296:
[----:B------:R-:W-:Y:S05]  /*9ad0*/  BSYNC B1 ;  /* 0x0000000000017941 */ /* 0x000fea0003800000 */
.L_x_295:
        /* <DEDUP_REMOVED lines=8> */
[----:B------:R-:W-:Y:S01]  /*9b60*/  IMAD.X R0, RZ, RZ, R9, P1 ;  /* 0x000000ffff007224 */ /* 0x000fe200008e0609 */
[----:B------:R-:W-:Y:S01]  /*9b70*/  ULDC.64 UR8, c[0x0][0x208] ;  /* 0x0000820000087ab9 */ /* 0x000fe20000000a00 */
[----:B------:R-:W-:Y:S02]  /*9b80*/  VIADD R10, R17, 0x40 ;  /* 0x00000040110a7836 */ /* 0x000fe40000000000 */
[----:B------:R-:W-:-:S02]  /*9b90*/  IMAD R0, R0, UR6, RZ ;  /* 0x0000000600007c24 */ /* 0x000fc4000f8e02ff */
[----:B------:R-:W-:Y:S01]  /*9ba0*/  IMAD.WIDE.U32 R4, R3, UR6, R4 ;  /* 0x0000000603047c25 */ /* 0x000fe2000f8e0004 */
[----:B------:R-:W-:-:S03]  /*9bb0*/  ISETP.GE.AND P3, PT, R10, UR4, PT ;  /* 0x000000040a007c0c */ /* 0x000fc6000bf66270 */
[----:B------:R-:W-:Y:S01]  /*9bc0*/  IMAD R3, R3, UR7, R0 ;  /* 0x0000000703037c24 */ /* 0x000fe2000f8e0200 */
[----:B------:R-:W-:Y:S02]  /*9bd0*/  ULDC.64 UR6, c[0x0][0xa80] ;  /* 0x0002a00000067ab9 */ /* 0x000fe40000000a00 */
[----:B01----:R-:W-:Y:S02]  /*9be0*/  LEA R12, P1, R4, UR6, 0x1 ;  /* 0x00000006040c7c11 */ /* 0x003fe4000f8208ff */
[----:B------:R-:W-:-:S04]  /*9bf0*/  IADD3 R3, R5, R3, RZ ;  /* 0x0000000305037210 */ /* 0x000fc80007ffe0ff */
[----:B------:R-:W-:-:S05]  /*9c00*/  LEA.HI.X R13, R4, UR7, R3, 0x1, P1 ;  /* 0x00000007040d7c11 */ /* 0x000fca00088f0c03 */
[----:B------:R2:W-:Y:S04]  /*9c10*/  @!P2 STG.E.128 desc[UR8][R12.64], RZ ;  /* 0x000000ff0c00a986 */ /* 0x0005e8000c101d08 */
[----:B------:R2:W-:Y:S02]  /*9c20*/  @!P3 STG.E.128 desc[UR8][R12.64+0x80], RZ ;  /* 0x000080ff0c00b986 */ /* 0x0005e4000c101d08 */
.L_x_298:
[----:B------:R-:W-:Y:S05]  /*9c30*/  BSYNC B1 ;  /* 0x0000000000017941 */ /* 0x000fea0003800000 */
.L_x_297:
        /* <DEDUP_REMOVED lines=18> */
[----:B------:R3:W-:Y:S04]  /*9d60*/  @!P1 STG.E.128 desc[UR8][R6.64], RZ ;  /* 0x000000ff06009986 */ /* 0x0007e8000c101d08 */
[----:B------:R3:W-:Y:S02]  /*9d70*/  @!P2 STG.E.128 desc[UR8][R6.64+0x80], RZ ;  /* 0x000080ff0600a986 */ /* 0x0007e4000c101d08 */
.L_x_289:
[----:B------:R-:W-:Y:S05]  /*9d80*/  BSYNC B0 ;  /* 0x0000000000007941 */ /* 0x000fea0003800000 */
.L_x_280:
[----:B------:R-:W-:Y:S02]  /*9d90*/  ULDC UR4, c[0x0][0xc14] ;  /* 0x0003050000047ab9 */ /* 0x000fe40000000800 */
[----:B------:R-:W-:-:S13]  /*9da0*/  ISETP.GE.AND P0, PT, R51, UR4, PT ;  /* 0x0000000433007c0c */ /* 0x000fda000bf06270 */
[----:B------:R-:W-:Y:S05]  /*9db0*/  @!P0 BRA `(.L_x_299) ;  /* 0xffffff6c00fc8947 */ /* 0x000fea000383ffff */
[----:B------:R-:W-:Y:S05]  /*9dc0*/  EXIT ;  /* 0x000000000000794d */ /* 0x000fea0003800000 */
.L_x_255:
[----:B------:R-:W-:-:S08]  /*9dd0*/  NOP ;  /* 0x0000000000007918 */ /* 0x000fd00000000000 */
[----:B0-----:R-:W0:-:S00]  /*9de0*/  USETMAXREG.DEALLOC.CTAPOOL 0x18 ;  /* 0x00000018000079c8 */ /* 0x001e0000080e0500 */
[----:B0-----:R-:W-:-:S06]  /*9df0*/  LOP3.LUT R0, R0, 0x3, RZ, 0xc0, !PT ;  /* 0x0000000300007812 */ /* 0x001fcc00078ec0ff */
[----:B------:R-:W0:Y:S02]  /*9e00*/  SHFL.IDX PT, R0, R0, RZ, 0x1f ;  /* 0x00001fff00007589 */ /* 0x000e2400000e0000 */
[----:B0-----:R-:W-:-:S13]  /*9e10*/  ISETP.NE.AND P0, PT, R0, RZ, PT ;  /* 0x000000ff0000720c */ /* 0x001fda0003f05270 */
[----:B------:R-:W-:Y:S05]  /*9e20*/  @P0 EXIT ;  /* 0x000000000000094d */ /* 0x000fea0003800000 */
[----:B------:R-:W0:Y:S01]  /*9e30*/  S2R R2, SR_TID.X ;  /* 0x0000000000027919 */ /* 0x000e220000002100 */
[----:B------:R-:W-:Y:S01]  /*9e40*/  LOP3.LUT R4, R4, 0xffffffdf, RZ, 0xc0, !PT ;  /* 0xffffffdf04047812 */ /* 0x000fe200078ec0ff */
[----:B------:R-:W-:Y:S01]  /*9e50*/  ULDC UR5, c[0x0][0xc14] ;  /* 0x0003050000057ab9 */ /* 0x000fe20000000800 */
[----:B------:R-:W-:Y:S01]  /*9e60*/  IMAD.MOV.U32 R0, RZ, RZ, RZ ;  /* 0x000000ffff007224 */ /* 0x000fe200078e00ff */
[----:B------:R-:W-:Y:S01]  /*9e70*/  ULDC.64 UR6, c[0x0][0x208] ;  /* 0x0000820000067ab9 */ /* 0x000fe20000000a00 */
[----:B------:R-:W-:Y:S01]  /*9e80*/  ULDC UR4, c[0x0][0xc10] ;  /* 0x0003040000047ab9 */ /* 0x000fe20000000800 */
[----:B0-----:R-:W-:-:S04]  /*9e90*/  LOP3.LUT R8, R2, 0x1f, RZ, 0xc0, !PT ;  /* 0x0000001f02087812 */ /* 0x001fc800078ec0ff */
[----:B------:R-:W-:-:S13]  /*9ea0*/  ISETP.NE.AND P0, PT, R8, 0x1f, PT ;  /* 0x0000001f0800780c */ /* 0x000fda0003f05270 */
[----:B------:R-:W-:Y:S02]  /*9eb0*/  @P0 LOP3.LUT R4, R4, 0x20, RZ, 0xfc, !PT ;  /* 0x0000002004040812 */ /* 0x000fe400078efcff */
[----:B------:R-:W-:-:S13]  /*9ec0*/  ISETP.GE.OR P0, PT, R8, UR5, !P0 ;  /* 0x0000000508007c0c */ /* 0x000fda000c706670 */
[----:B------:R-:W0:Y:S02]  /*9ed0*/  @!P0 LDC.64 R2, c[0x0][0xc58] ;  /* 0x00031600ff028b82 */ /* 0x000e240000000a00 */
[----:B0-----:R-:W-:-:S05]  /*9ee0*/  @!P0 IMAD.WIDE.U32 R2, R8, 0x4, R2 ;  /* 0x0000000408028825 */ /* 0x001fca00078e0002 */
[----:B------:R-:W2:Y:S01]  /*9ef0*/  @!P0 LDG.E R0, desc[UR6][R2.64] ;  /* 0x0000000602008981 */ /* 0x000ea2000c1e1900 */
[C---:B------:R-:W-:Y:S01]  /*9f00*/  ISETP.NE.AND P1, PT, R8.reuse, RZ, PT ;  /* 0x000000ff0800720c */ /* 0x040fe20003f25270 */
[----:B------:R-:W0:Y:S01]  /*9f10*/  S2UR UR6, SR_CTAID.X ;  /* 0x00000000000679c3 */ /* 0x000e220000002500 */
[----:B------:R-:W-:Y:S01]  /*9f20*/  ISETP.GE.U32.AND P0, PT, R8, 0x2, PT ;  /* 0x000000020800780c */ /* 0x000fe20003f06070 */
[----:B------:R-:W-:Y:S01]  /*9f30*/  IMAD.MOV.U32 R16, RZ, RZ, RZ ;  /* 0x000000ffff107224 */ /* 0x000fe200078e00ff */
[----:B------:R-:W-:Y:S01]  /*9f40*/  LOP3.LUT R4, R4, 0xfffffffe, RZ, 0xc0, !PT ;  /* 0xfffffffe04047812 */ /* 0x000fe200078ec0ff */
[----:B------:R-:W-:-:S08]  /*9f50*/  IMAD.MOV.U32 R19, RZ, RZ, RZ ;  /* 0x000000ffff137224 */ /* 0x000fd000078e00ff */
[----:B------:R-:W-:-:S04]  /*9f60*/  @P1 LOP3.LUT R4, R4, 0x1, RZ, 0xfc, !PT ;  /* 0x0000000104041812 */ /* 0x000fc800078efcff */
[----:B------:R-:W-:-:S04]  /*9f70*/  LOP3.LUT R4, R4, 0xffffffef, RZ, 0xc0, !PT ;  /* 0xffffffef04047812 */ /* 0x000fc800078ec0ff */
[----:B------:R-:W-:-:S04]  /*9f80*/  @P0 LOP3.LUT R4, R4, 0x10, RZ, 0xfc, !PT ;  /* 0x0000001004040812 */ /* 0x000fc800078efcff */
[----:B------:R-:W-:Y:S01]  /*9f90*/  LOP3.LUT R4, R4, 0xfffffff7, RZ, 0xc0, !PT ;  /* 0xfffffff704047812 */ /* 0x000fe200078ec0ff */
[----:B--2---:R-:W1:Y:S02]  /*9fa0*/  SHFL.UP PT, R5, R0, 0x1, RZ ;  /* 0x0420000000057989 */ /* 0x004e6400000e00ff */
[----:B-1----:R-:W-:-:S04]  /*9fb0*/  SEL R5, R5, RZ, P1 ;  /* 0x000000ff05057207 */ /* 0x002fc80000800000 */
[----:B------:R-:W-:-:S05]  /*9fc0*/  IADD3 R5, R0, R5, RZ ;  /* 0x0000000500057210 */ /* 0x000fca0007ffe0ff */
[----:B------:R-:W1:Y:S02]  /*9fd0*/  SHFL.UP PT, R6, R5, 0x2, RZ ;  /* 0x0440000005067989 */ /* 0x000e6400000e00ff */
[----:B-1----:R-:W-:Y:S02]  /*9fe0*/  SEL R6, R6, RZ, P0 ;  /* 0x000000ff06067207 */ /* 0x002fe40000000000 */
[----:B------:R-:W-:-:S03]  /*9ff0*/  ISETP.GE.U32.AND P0, PT, R8, 0x4, PT ;  /* 0x000000040800780c */ /* 0x000fc60003f06070 */
[----:B------:R-:W-:-:S05]  /*a000*/  IMAD.IADD R6, R5, 0x1, R6 ;  /* 0x0000000105067824 */ /* 0x000fca00078e0206 */
[----:B------:R-:W1:Y:S05]  /*a010*/  SHFL.UP PT, R7, R6, 0x4, RZ ;  /* 0x0480000006077989 */ /* 0x000e6a00000e00ff */
[----:B------:R-:W-:-:S04]  /*a020*/  @P0 LOP3.LUT R4, R4, 0x8, RZ, 0xfc, !PT ;  /* 0x0000000804040812 */ /* 0x000fc800078efcff */
[----:B------:R-:W-:Y:S02]  /*a030*/  LOP3.LUT R4, R4, 0xfffffffb, RZ, 0xc0, !PT ;  /* 0xfffffffb04047812 */ /* 0x000fe400078ec0ff */
        /* <DEDUP_REMOVED lines=10> */
[----:B------:R-:W-:Y:S02]  /*a0e0*/  @P0 LOP3.LUT R4, R4, 0x2, RZ, 0xfc, !PT ;  /* 0x0000000204040812 */ /* 0x000fe400078efcff */
[----:B-1----:R-:W-:-:S05]  /*a0f0*/  SEL R2, R2, RZ, P0 ;  /* 0x000000ff02027207 */ /* 0x002fca0000000000 */
[----:B------:R-:W-:-:S05]  /*a100*/  IMAD.IADD R2, R3, 0x1, R2 ;  /* 0x0000000103027824 */ /* 0x000fca00078e0202 */
[----:B------:R-:W1:Y:S02]  /*a110*/  SHFL.IDX PT, R5, R2, 0x1f, 0x1f ;  /* 0x03e01f0002057f89 */ /* 0x000e6400000e0000 */
[----:B-1----:R-:W-:-:S05]  /*a120*/  IMAD R5, R5, UR4, RZ ;  /* 0x0000000405057c24 */ /* 0x002fca000f8e02ff */
[----:B0-----:R-:W-:Y:S02]  /*a130*/  ISETP.GT.AND P0, PT, R5, UR6, PT ;  /* 0x0000000605007c0c */ /* 0x001fe4000bf04270 */
[----:B------:R-:W-:-:S11]  /*a140*/  MOV R6, R5 ;  /* 0x0000000500067202 */ /* 0x000fd60000000f00 */
[----:B------:R-:W-:Y:S05]  /*a150*/  @P0 BRA `(.L_x_300) ;  /* 0x0000000000c40947 */ /* 0x000fea0003800000 */
[----:B------:R-:W-:Y:S01]  /*a160*/  IMAD.MOV.U32 R5, RZ, RZ, R6 ;  /* 0x000000ffff057224 */ /* 0x000fe200078e0006 */
[----:B------:R-:W-:Y:S01]  /*a170*/  ULDC UR5, c[0x0][0xc14] ;  /* 0x0003050000057ab9 */ /* 0x000fe20000000800 */
[----:B------:R-:W-:Y:S01]  /*a180*/  IMAD.MOV.U32 R19, RZ, RZ, RZ ;  /* 0x000000ffff137224 */ /* 0x000fe200078e00ff */
[----:B------:R-:W-:Y:S01]  /*a190*/  ULDC UR7, c[0x0][0xc14] ;  /* 0x0003050000077ab9 */ /* 0x000fe20000000800 */
[----:B------:R-:W-:-:S05]  /*a1a0*/  ULDC UR4, c[0x0][0xc10] ;  /* 0x0003040000047ab9 */ /* 0x000fca0000000800 */
.L_x_304:
[----:B------:R-:W-:Y:S02]  /*a1b0*/  VIADD R0, R19, 0x1f ;  /* 0x0000001f13007836 */ /* 0x000fe40000000000 */
[----:B------:R-:W-:-:S03]  /*a1c0*/  IMAD.U32 R19, RZ, RZ, UR7 ;  /* 0x00000007ff137e24 */ /* 0x000fc6000f8e00ff */
[----:B------:R-:W-:-:S13]  /*a1d0*/  ISETP.GE.AND P0, PT, R0, UR5, PT ;  /* 0x0000000500007c0c */ /* 0x000fda000bf06270 */
[----:B------:R-:W-:Y:S05]  /*a1e0*/  @P0 BRA `(.L_x_301) ;  /* 0x0000000400440947 */ /* 0x000fea0003800000 */
[----:B------:R-:W0:Y:S01]  /*a1f0*/  S2R R2, SR_TID.X ;  /* 0x0000000000027919 */ /* 0x000e220000002100 */
[----:B------:R-:W-:Y:S01]  /*a200*/  IMAD.MOV.U32 R19, RZ, RZ, R0 ;  /* 0x000000ffff137224 */ /* 0x000fe200078e0000 */
[----:B------:R-:W-:Y:S01]  /*a210*/  BSSY B0, `(.L_x_302) ;  /* 0x000000b000007945 */ /* 0x000fe20003800000 */
[----:B------:R-:W-:Y:S02]  /*a220*/  MOV R0, RZ ;  /* 0x000000ff00007202 */ /* 0x000fe40000000f00 */
[----:B0-----:R-:W-:-:S04]  /*a230*/  LOP3.LUT R8, R2, 0x1f, RZ, 0xc0, !PT ;  /* 0x0000001f02087812 */ /* 0x001fc800078ec0ff */
[C---:B------:R-:W-:Y:S01]  /*a240*/  ISETP.NE.AND P1, PT, R8.reuse, 0x1f, PT ;  /* 0x0000001f0800780c */ /* 0x040fe20003f25270 */
[----:B------:R-:W-:-:S05]  /*a250*/  IMAD.IADD R7, R8, 0x1, R19 ;  /* 0x0000000108077824 */ /* 0x000fca00078e0213 */
[----:B------:R-:W-:-:S13]  /*a260*/  ISETP.GE.OR P0, PT, R7, UR5, !P1 ;  /* 0x0000000507007c0c */ /* 0x000fda000cf06670 */
[----:B------:R-:W-:Y:S05]  /*a270*/  @P0 BRA `(.L_x_303) ;  /* 0x0000000000100947 */ /* 0x000fea0003800000 */
[----:B------:R-:W0:Y:S01]  /*a280*/  LDC.64 R2, c[0x0][0xc58] ;  /* 0x00031600ff027b82 */ /* 0x000e220000000a00 */
[----:B------:R-:W-:Y:S01]  /*a290*/  ULDC.64 UR8, c[0x0][0x208] ;  /* 0x0000820000087ab9 */ /* 0x000fe20000000a00 */
[----:B0-----:R-:W-:-:S05]  /*a2a0*/  IMAD.WIDE R2, R7, 0x4, R2 ;  /* 0x0000000407027825 */ /* 0x001fca00078e0202 */
[----:B------:R0:W5:Y:S02]  /*a2b0*/  LDG.E R0, desc[UR8][R2.64] ;  /* 0x0000000802007981 */ /* 0x000164000c1e1900 */
.L_x_303:
[----:B------:R-:W-:Y:S05]  /*a2c0*/  BSYNC B0 ;  /* 0x0000000000007941 */ /* 0x000fea0003800000 */
.L_x_302:
[----:B0----5:R-:W0:Y:S01]  /*a2d0*/  SHFL.UP PT, R2, R0, 0x1, RZ ;  /* 0x0420000000027989 */ /* 0x021e2200000e00ff */
[C---:B------:R-:W-:Y:S02]  /*a2e0*/  ISETP.NE.AND P0, PT, R8.reuse, RZ, PT ;  /* 0x000000ff0800720c */ /* 0x040fe40003f05270 */
[----:B------:R-:W-:Y:S02]  /*a2f0*/  ISETP.GE.U32.AND P1, PT, R8, 0x2, PT ;  /* 0x000000020800780c */ /* 0x000fe40003f26070 */
[----:B0-----:R-:W-:Y:S02]  /*a300*/  SEL R3, R2, RZ, P0 ;  /* 0x000000ff02037207 */ /* 0x001fe40000000000 */
[----:B------:R-:W-:-:S03]  /*a310*/  ISETP.GE.U32.AND P0, PT, R8, 0x4, PT ;  /* 0x000000040800780c */ /* 0x000fc60003f06070 */
[----:B------:R-:W-:-:S05]  /*a320*/  IMAD.IADD R3, R0, 0x1, R3 ;  /* 0x0000000100037824 */ /* 0x000fca00078e0203 */
[----:B------:R-:W0:Y:S02]  /*a330*/  SHFL.UP PT, R2, R3, 0x2, RZ ;  /* 0x0440000003027989 */ /* 0x000e2400000e00ff */
        /* <DEDUP_REMOVED lines=8> */
[----:B0-----:R-:W-:-:S05]  /*a3c0*/  SEL R6, R6, RZ, P1 ;  /* 0x000000ff06067207 */ /* 0x001fca0000800000 */
[----:B------:R-:W-:-:S05]  /*a3d0*/  IMAD.IADD R6, R7, 0x1, R6 ;  /* 0x0000000107067824 */ /* 0x000fca00078e0206 */
[----:B------:R-:W0:Y:S02]  /*a3e0*/  SHFL.UP PT, R8, R6, 0x10, RZ ;  /* 0x0600000006087989 */ /* 0x000e2400000e00ff */
[----:B0-----:R-:W-:-:S05]  /*a3f0*/  SEL R9, R8, RZ, P0 ;  /* 0x000000ff08097207 */ /* 0x001fca0000000000 */
[----:B------:R-:W-:-:S05]  /*a400*/  IMAD.IADD R9, R6, 0x1, R9 ;  /* 0x0000000106097824 */ /* 0x000fca00078e0209 */
[----:B------:R-:W0:Y:S02]  /*a410*/  SHFL.IDX PT, R3, R9, 0x1f, 0x1f ;  /* 0x03e01f0009037f89 */ /* 0x000e2400000e0000 */
[----:B0-----:R-:W-:-:S04]  /*a420*/  IMAD R6, R3, UR4, RZ ;  /* 0x0000000403067c24 */ /* 0x001fc8000f8e02ff */
[----:B------:R-:W-:-:S05]  /*a430*/  IMAD.IADD R5, R6, 0x1, R5 ;  /* 0x0000000106057824 */ /* 0x000fca00078e0205 */
[----:B------:R-:W-:-:S13]  /*a440*/  ISETP.GT.AND P0, PT, R5, UR6, PT ;  /* 0x0000000605007c0c */ /* 0x000fda000bf04270 */
[----:B------:R-:W-:Y:S05]  /*a450*/  @!P0 BRA `(.L_x_304) ;  /* 0xfffffffc00548947 */ /* 0x000fea000383ffff */
[----:B------:R-:W-:-:S07]  /*a460*/  MOV R2, R9 ;  /* 0x0000000900027202 */ /* 0x000fce0000000f00 */
.L_x_300:
[----:B------:R-:W-:-:S04]  /*a470*/  IMAD.IADD R7, R5, 0x1, -R6 ;  /* 0x0000000105077824 */ /* 0x000fc800078e0a06 */
[----:B------:R-:W-:-:S05]  /*a480*/  IMAD R3, R2, UR4, R7 ;  /* 0x0000000402037c24 */ /* 0x000fca000f8e0207 */
[----:B------:R-:W-:-:S13]  /*a490*/  ISETP.GT.AND P0, PT, R3, UR6, PT ;  /* 0x0000000603007c0c */ /* 0x000fda000bf04270 */
[----:B------:R-:W-:-:S04]  /*a4a0*/  VOTE.ANY R8, PT, !P0 ;  /* 0x0000000000087806 */ /* 0x000fc800040e0100 */
[----:B------:R-:W0:Y:S01]  /*a4b0*/  POPC R5, R8 ;  /* 0x0000000800057309 */ /* 0x000e220000000000 */
[----:B------:R-:W-:Y:S01]  /*a4c0*/  ISETP.NE.AND P0, PT, R8, RZ, PT ;  /* 0x000000ff0800720c */ /* 0x000fe20003f05270 */
[----:B0-----:R-:W0:Y:S02]  /*a4d0*/  SHFL.IDX PT, R0, R0, R5, 0x1f ;  /* 0x00001f0500007589 */ /* 0x001e2400000e0000 */
[----:B0-----:R-:W-:-:S04]  /*a4e0*/  IABS R6, R0 ;  /* 0x0000000000067213 */ /* 0x001fc80000000000 */
[----:B------:R-:W0:Y:S08]  /*a4f0*/  I2F.RP R9, R6 ;  /* 0x0000000600097306 */ /* 0x000e300000209400 */
[----:B0-----:R-:W0:Y:S02]  /*a500*/  MUFU.RCP R9, R9 ;  /* 0x0000000900097308 */ /* 0x001e240000001000 */
[----:B0-----:R-:W-:-:S06]  /*a510*/  VIADD R3, R9, 0xffffffe ;  /* 0x0ffffffe09037836 */ /* 0x001fcc0000000000 */
[----:B------:R-:W0:Y:S02]  /*a520*/  F2I.FTZ.U32.TRUNC.NTZ R3, R3 ;  /* 0x0000000300037305 */ /* 0x000e24000021f000 */
[----:B0-----:R-:W-:Y:S01]  /*a530*/  IMAD.MOV R11, RZ, RZ, -R3 ;  /* 0x000000ffff0b7224 */ /* 0x001fe200078e0a03 */
[----:B------:R-:W-:Y:S06]  /*a540*/  @!P0 BRA `(.L_x_305) ;  /* 0x0000000000088947 */ /* 0x000fec0003800000 */
[----:B------:R-:W-:-:S05]  /*a550*/  VIADD R9, R5, 0xffffffff ;  /* 0xffffffff05097836 */ /* 0x000fca0000000000 */
[----:B------:R0:W1:Y:S02]  /*a560*/  SHFL.IDX PT, R16, R2, R9, 0x1f ;  /* 0x00001f0902107589 */ /* 0x00006400000e0000 */
.L_x_305:
[----:B-1----:R-:W-:Y:S02]  /*a570*/  IMAD R16, R16, UR4, R7 ;  /* 0x0000000410107c24 */ /* 0x002fe4000f8e0207 */
[----:B------:R-:W-:Y:S02]  /*a580*/  IMAD R7, R11, R6, RZ ;  /* 0x000000060b077224 */ /* 0x000fe400078e02ff */
[----:B0-----:R-:W-:Y:S01]  /*a590*/  IMAD.MOV.U32 R2, RZ, RZ, RZ ;  /* 0x000000ffff027224 */ /* 0x001fe200078e00ff */
[----:B------:R-:W-:Y:S01]  /*a5a0*/  IADD3 R17, -R16, UR6, RZ ;  /* 0x0000000610117c10 */ /* 0x000fe2000fffe1ff */
[----:B------:R-:W-:Y:S02]  /*a5b0*/  IMAD.IADD R19, R5, 0x1, R19 ;  /* 0x0000000105137824 */ /* 0x000fe400078e0213 */
[----:B------:R-:W-:Y:S01]  /*a5c0*/  IMAD.HI.U32 R2, R3, R7, R2 ;  /* 0x0000000703027227 */ /* 0x000fe200078e0002 */
[----:B------:R-:W-:Y:S02]  /*a5d0*/  IABS R7, R0 ;  /* 0x0000000000077213 */ /* 0x000fe40000000000 */
[----:B------:R-:W-:-:S03]  /*a5e0*/  IABS R3, R17 ;  /* 0x0000001100037213 */ /* 0x000fc60000000000 */
[----:B------:R-:W-:Y:S02]  /*a5f0*/  IMAD.MOV R7, RZ, RZ, -R7 ;  /* 0x000000ffff077224 */ /* 0x000fe400078e0a07 */
[----:B------:R-:W-:-:S04]  /*a600*/  IMAD.HI.U32 R2, R2, R3, RZ ;  /* 0x0000000302027227 */ /* 0x000fc800078e00ff */
[----:B------:R-:W-:-:S05]  /*a610*/  IMAD R3, R2, R7, R3 ;  /* 0x0000000702037224 */ /* 0x000fca00078e0203 */
[----:B------:R-:W-:-:S13]  /*a620*/  ISETP.GT.U32.AND P0, PT, R6, R3, PT ;  /* 0x000000030600720c */ /* 0x000fda0003f04070 */
[----:B------:R-:W-:Y:S01]  /*a630*/  @!P0 IMAD.IADD R3, R3, 0x1, -R6 ;  /* 0x0000000103038824 */ /* 0x000fe200078e0a06 */
[----:B------:R-:W-:-:S04]  /*a640*/  @!P0 IADD3 R2, R2, 0x1, RZ ;  /* 0x0000000102028810 */ /* 0x000fc80007ffe0ff */
[----:B------:R-:W-:Y:S02]  /*a650*/  ISETP.GE.U32.AND P0, PT, R3, R6, PT ;  /* 0x000000060300720c */ /* 0x000fe40003f06070 */
[----:B------:R-:W-:-:S11]  /*a660*/  LOP3.LUT R3, R17, R0, RZ, 0x3c, !PT ;  /* 0x0000000011037212 */ /* 0x000fd600078e3cff */
[----:B------:R-:W-:Y:S01]  /*a670*/  @P0 VIADD R2, R2, 0x1 ;  /* 0x0000000102020836 */ /* 0x000fe20000000000 */
[----:B------:R-:W-:-:S13]  /*a680*/  ISETP.GE.AND P0, PT, R3, RZ, PT ;  /* 0x000000ff0300720c */ /* 0x000fda0003f06270 */
[----:B------:R-:W-:Y:S01]  /*a690*/  @!P0 IMAD.MOV R2, RZ, RZ, -R2 ;  /* 0x000000ffff028224 */ /* 0x000fe200078e0a02 */
[----:B------:R-:W-:-:S13]  /*a6a0*/  ISETP.NE.AND P0, PT, R0, RZ, PT ;  /* 0x000000ff0000720c */ /* 0x000fda0003f05270 */
[----:B------:R-:W-:-:S05]  /*a6b0*/  @!P0 LOP3.LUT R2, RZ, R0, RZ, 0x33, !PT ;  /* 0x00000000ff028212 */ /* 0x000fca00078e33ff */
[--C-:B------:R-:W-:Y:S02]  /*a6c0*/  IMAD.MOV R3, RZ, RZ, -R2.reuse ;  /* 0x000000ffff037224 */ /* 0x100fe400078e0a02 */
[----:B------:R-:W-:Y:S02]  /*a6d0*/  IMAD.MOV.U32 R18, RZ, RZ, R2 ;  /* 0x000000ffff127224 */ /* 0x000fe400078e0002 */
[----:B------:R-:W-:Y:S01]  /*a6e0*/  IMAD R17, R0, R3, R17 ;  /* 0x0000000300117224 */ /* 0x000fe200078e0211 */
[----:B------:R-:W-:Y:S06]  /*a6f0*/  BRA `(.L_x_306) ;  /* 0x00000000000c7947 */ /* 0x000fec0003800000 */
.L_x_301:
[----:B------:R-:W-:Y:S01]  /*a700*/  MOV R17, RZ ;  /* 0x000000ff00117202 */ /* 0x000fe20000000f00 */
[----:B------:R-:W-:Y:S02]  /*a710*/  IMAD.U32 R16, RZ, RZ, UR6 ;  /* 0x00000006ff107e24 */ /* 0x000fe4000f8e00ff */
[----:B------:R-:W-:-:S07]  /*a720*/  IMAD.MOV.U32 R18, RZ, RZ, RZ ;  /* 0x000000ffff127224 */ /* 0x000fce00078e00ff */
.L_x_306:
[----:B------:R-:W0:Y:S01]  /*a730*/  S2R R0, SR_TID.X ;  /* 0x0000000000007919 */ /* 0x000e220000002100 */
[----:B------:R-:W-:Y:S01]  /*a740*/  STL [R1+0x28], RZ ;  /* 0x000028ff01007387 */ /* 0x000fe20000100800 */
[----:B0-----:R-:W-:-:S04]  /*a750*/  LOP3.LUT R0, R0, 0x1f, RZ, 0xc0, !PT ;  /* 0x0000001f00007812 */ /* 0x001fc800078ec0ff */
[----:B------:R-:W-:-:S13]  /*a760*/  ISETP.NE.AND P0, PT, R0, RZ, PT ;  /* 0x000000ff0000720c */ /* 0x000fda0003f05270 */
[----:B------:R-:W0:Y:S01]  /*a770*/  @!P0 S2R R3, SR_CgaCtaId ;  /* 0x0000000000038919 */ /* 0x000e220000008800 */
[----:B------:R-:W-:-:S04]  /*a780*/  @!P0 MOV R0, 0x400 ;  /* 0x0000040000008802 */ /* 0x000fc80000000f00 */
[----:B0-----:R-:W-:-:S05]  /*a790*/  @!P0 LEA R0, R3, R0, 0x18 ;  /* 0x0000000003008211 */ /* 0x001fca00078ec0ff */
[----:B------:R0:W-:Y:S01]  /*a7a0*/  @!P0 STS.128 [R0+0x348d0], R16 ;  /* 0x0348d01000008388 */ /* 0x0001e20000000c00 */
[----:B------:R-:W-:Y:S06]  /*a7b0*/  BAR.ARV 0x5, 0x120 ;  /* 0x0144800000007b1d */ /* 0x000fec0000002000 */
[----:B------:R-:W-:Y:S01]  /*a7c0*/  ISETP.GE.AND P0, PT, R19, UR5, PT ;  /* 0x0000000513007c0c */ /* 0x000fe2000bf06270 */
[----:B0-----:R-:W-:-:S05]  /*a7d0*/  IMAD.MOV.U32 R0, RZ, RZ, 0x1 ;  /* 0x00000001ff007424 */ /* 0x001fca00078e00ff */
[----:B------:R0:W-:Y:S04]  /*a7e0*/  STL [R1+0x8], R0 ;  /* 0x0000080001007387 */ /* 0x0001e80000100800 */
[----:B------:R0:W-:Y:S03]  /*a7f0*/  STL [R1], RZ ;  /* 0x000000ff01007387 */ /* 0x0001e60000100800 */
[----:B------:R-:W-:Y:S05]  /*a800*/  @P0 BRA `(.L_x_307) ;  /* 0x0000003c00d00947 */ /* 0x000fea0003800000 */
[----:B0-----:R-:W-:Y:S01]  /*a810*/  IMAD.MOV.U32 R0, RZ, RZ, 0x1 ;  /* 0x00000001ff007424 */ /* 0x001fe200078e00ff */
[----:B------:R0:W-:Y:S01]  /*a820*/  STL [R1], RZ ;  /* 0x000000ff01007387 */ /* 0x0001e20000100800 */
[----:B------:R-:W-:Y:S01]  /*a830*/  ULDC UR38, c[0x0][0xc] ;  /* 0x0000030000267ab9 */ /* 0x000fe20000000800 */
[----:B------:R-:W-:Y:S02]  /*a840*/  ULDC.64 UR36, c[0x0][0x198] ;  /* 0x0000660000247ab9 */ /* 0x000fe40000000a00 */
[----:B------:R0:W-:Y:S04]  /*a850*/  STL [R1+0x8], R0 ;  /* 0x0000080001007387 */ /* 0x0001e80000100800 */
[----:B------:R0:W-:Y:S02]  /*a860*/  STL [R1+0x28], RZ ;  /* 0x000028ff01007387 */ /* 0x0001e40000100800 */
.L_x_372:
[----:B-1----:R-:W1:Y:S01]  /*a870*/  LDC.64 R2, c[0x0][0xc60] ;  /* 0x00031800ff027b82 */ /* 0x002e620000000a00 */
[----:B------:R-:W-:Y:S01]  /*a880*/  ULDC.64 UR4, c[0x0][0x208] ;  /* 0x0000820000047ab9 */ /* 0x000fe20000000a00 */
[----:B-1----:R-:W-:-:S05]  /*a890*/  IMAD.WIDE R2, R19, 0x4, R2 ;  /* 0x0000000413027825 */ /* 0x002fca00078e0202 */
[----:B------:R-:W2:Y:S01]  /*a8a0*/  LDG.E R5, desc[UR4][R2.64] ;  /* 0x0000000402057981 */ /* 0x000ea2000c1e1900 */
[----:B------:R-:W-:Y:S05]  /*a8b0*/  YIELD ;  /* 0x0000000000007946 */ /* 0x000fea0003800000 */
[----:B------:R-:W-:Y:S01]  /*a8c0*/  ULDC.64 UR4, c[0x0][0xa28] ;  /* 0x00028a0000047ab9 */ /* 0x000fe20000000a00 */
[----:B0-----:R-:W-:Y:S01]  /*a8d0*/  IMAD.MOV.U32 R0, RZ, RZ, RZ ;  /* 0x000000ffff007224 */ /* 0x001fe200078e00ff */
[----:B------:R-:W-:Y:S01]  /*a8e0*/  ISETP.NE.U32.AND P0, PT, RZ, UR4, PT ;  /* 0x00000004ff007c0c */ /* 0x000fe2000bf05070 */
[----:B------:R-:W-:-:S03]  /*a8f0*/  ULDC.64 UR6, c[0x0][0x208] ;  /* 0x0000820000067ab9 */ /* 0x000fc60000000a00 */
[----:B------:R-:W-:Y:S01]  /*a900*/  ISETP.NE.AND.EX P0, PT, RZ, UR5, PT, P0 ;  /* 0x00000005ff007c0c */ /* 0x000fe2000bf05300 */
[----:B------:R-:W-:Y:S01]  /*a910*/  IMAD.MOV.U32 R6, RZ, RZ, RZ ;  /* 0x000000ffff067224 */ /* 0x000fe200078e00ff */
[----:B--2---:R-:W-:Y:S01]  /*a920*/  SHF.R.S32.HI R4, RZ, 0x1f, R5 ;  /* 0x0000001fff047819 */ /* 0x004fe20000011405 */
[----:B------:R-:W-:Y:S10]  /*a930*/  STL [R1+0x14], R5 ;  /* 0x0000140501007387 */ /* 0x000ff40000100800 */
[----:B------:R-:W-:-:S04]  /*a940*/  @P0 LEA R2, P1, R5, UR4, 0x2 ;  /* 0x0000000405020c11 */ /* 0x000fc8000f8210ff */
[----:B------:R-:W-:Y:S01]  /*a950*/  @P0 LEA.HI.X R3, R5, UR5, R4, 0x2, P1 ;  /* 0x0000000505030c11 */ /* 0x000fe200088f1404 */
[----:B------:R-:W-:-:S04]  /*a960*/  ULDC.64 UR4, c[0x0][0xa00] ;  /* 0x0002800000047ab9 */ /* 0x000fc80000000a00 */
[----:B------:R0:W5:Y:S01]  /*a970*/  @P0 LDG.E R0, desc[UR6][R2.64] ;  /* 0x0000000602000981 */ /* 0x000162000c1e1900 */
[----:B------:R-:W-:-:S04]  /*a980*/  ISETP.NE.U32.AND P0, PT, RZ, UR4, PT ;  /* 0x00000004ff007c0c */ /* 0x000fc8000bf05070 */
[----:B------:R-:W-:-:S13]  /*a990*/  ISETP.NE.AND.EX P0, PT, RZ, UR5, PT, P0 ;  /* 0x00000005ff007c0c */ /* 0x000fda000bf05300 */
[----:B0-----:R-:W-:-:S04]  /*a9a0*/  @P0 LEA R2, P1, R5, UR4, 0x2 ;  /* 0x0000000405020c11 */ /* 0x001fc8000f8210ff */
[----:B------:R-:W-:Y:S01]  /*a9b0*/  @P0 LEA.HI.X R3, R5, UR5, R4, 0x2, P1 ;  /* 0x0000000505030c11 */ /* 0x000fe200088f1404 */
[----:B------:R-:W-:-:S04]  /*a9c0*/  ULDC.64 UR4, c[0x0][0xa20] ;  /* 0x0002880000047ab9 */ /* 0x000fc80000000a00 */
[----:B------:R-:W2:Y:S01]  /*a9d0*/  @P0 LDG.E R6, desc[UR6][R2.64] ;  /* 0x0000000602060981 */ /* 0x000ea2000c1e1900 */
[----:B------:R-:W-:Y:S02]  /*a9e0*/  ISETP.NE.U32.AND P0, PT, RZ, UR4, PT ;  /* 0x00000004ff007c0c */ /* 0x000fe4000bf05070 */
[C---:B------:R-:W-:Y:S02]  /*a9f0*/  SHF.L.U32 R7, R5.reuse, 0x2, RZ ;  /* 0x0000000205077819 */ /* 0x040fe400000006ff */
[----:B------:R-:W-:Y:S01]  /*aa00*/  ISETP.NE.AND.EX P0, PT, RZ, UR5, PT, P0 ;  /* 0x00000005ff007c0c */ /* 0x000fe2000bf05300 */
[----:B--2---:R0:W-:Y:S04]  /*aa10*/  STL [R1+0x2c], R6 ;  /* 0x00002c0601007387 */ /* 0x0041e80000100800 */
[----:B------:R1:W-:Y:S01]  /*aa20*/  STL [R1+0x1c], R7 ;  /* 0x00001c0701007387 */ /* 0x0003e20000100800 */
[----:B0-----:R-:W-:-:S07]  /*aa30*/  SHF.L.U64.HI R6, R5, 0x2, R4 ;  /* 0x0000000205067819 */ /* 0x001fce0000010204 */
[C---:B------:R-:W-:Y:S01]  /*aa40*/  @P0 IADD3 R4, P1, R7.reuse, UR4, RZ ;  /* 0x0000000407040c10 */ /* 0x040fe2000ff3e0ff */
[----:B------:R0:W-:Y:S03]  /*aa50*/  STL [R1+0x20], R6 ;  /* 0x0000200601007387 */ /* 0x0001e60000100800 */
[----:B------:R-:W-:Y:S01]  /*aa60*/  @P0 IADD3.X R5, R6, UR5, RZ, P1, !PT ;  /* 0x0000000506050c10 */ /* 0x000fe20008ffe4ff */
[----:B------:R-:W-:Y:S02]  /*aa70*/  ULDC.64 UR4, c[0x0][0xa08] ;  /* 0x0002820000047ab9 */ /* 0x000fe40000000a00 */
[----:B------:R-:W-:Y:S01]  /*aa80*/  IADD3 R2, P1, R7, UR4, RZ ;  /* 0x0000000407027c10 */ /* 0x000fe2000ff3e0ff */
[----:B-1----:R-:W-:-:S03]  /*aa90*/  IMAD.MOV.U32 R7, RZ, RZ, RZ ;  /* 0x000000ffff077224 */ /* 0x002fc600078e00ff */
[----:B------:R-:W-:Y:S02]  /*aaa0*/  IADD3.X R3, R6, UR5, RZ, P1, !PT ;  /* 0x0000000506037c10 */ /* 0x000fe40008ffe4ff */
[----:B------:R-:W-:-:S04]  /*aab0*/  ISETP.NE.U32.AND P1, PT, RZ, UR4, PT ;  /* 0x00000004ff007c0c */ /* 0x000fc8000bf25070 */
[----:B------:R-:W-:Y:S01]  /*aac0*/  ISETP.NE.AND.EX P1, PT, RZ, UR5, PT, P1 ;  /* 0x00000005ff007c0c */ /* 0x000fe2000bf25310 */
[----:B------:R-:W-:Y:S02]  /*aad0*/  ULDC.64 UR4, c[0x0][0x3f8] ;  /* 0x0000fe0000047ab9 */ /* 0x000fe40000000a00 */
[----:B------:R-:W-:-:S03]  /*aae0*/  UISETP.NE.U32.AND UP0, UPT, UR4, URZ, UPT ;  /* 0x0000003f0400728c */ /* 0x000fc6000bf05070 */
[----:B------:R-:W-:Y:S01]  /*aaf0*/  ULDC UR4, c[0x0][0x404] ;  /* 0x0001010000047ab9 */ /* 0x000fe20000000800 */
[----:B------:R-:W-:-:S03]  /*ab00*/  UISETP.NE.AND.EX UP0, UPT, UR5, URZ, UPT, UP0 ;  /* 0x0000003f0500728c */ /* 0x000fc6000bf05300 */
[----:B------:R-:W-:Y:S01]  /*ab10*/  ULDC UR5, c[0x0][0x2e0] ;  /* 0x0000b80000057ab9 */ /* 0x000fe20000000800 */
[----:B------:R-:W-:Y:S02]  /*ab20*/  USEL UR4, UR4, 0x1, UP0 ;  /* 0x0000000104047887 */ /* 0x000fe40008000000 */
[----:B------:R1:W5:Y:S02]  /*ab30*/  @P1 LDG.E R7, desc[UR6][R2.64] ;  /* 0x0000000602071981 */ /* 0x000364000c1e1900 */
[----:B------:R-:W-:-:S06]  /*ab40*/  UIMAD UR4, UR4, UR5, URZ ;  /* 0x00000005040472a4 */ /* 0x000fcc000f8e023f */
[----:B0-----:R-:W-:-:S06]  /*ab50*/  IMAD.U32 R6, RZ, RZ, UR4 ;  /* 0x00000004ff067e24 */ /* 0x001fcc000f8e00ff */
[----:B------:R1:W5:Y:S01]  /*ab60*/  @P0 LDG.E R6, desc[UR6][R4.64] ;  /* 0x0000000604060981 */ /* 0x000362000c1e1900 */
[----:B------:R-:W-:Y:S05]  /*ab70*/  @P0 BRA `(.L_x_308) ;  /* 0x0000000000140947 */ /* 0x000fea0003800000 */
[----:B------:R-:W-:Y:S05]  /*ab80*/  @!P1 BRA `(.L_x_308) ;  /* 0x0000000000109947 */ /* 0x000fea0003800000 */
[----:B------:R-:W-:Y:S02]  /*ab90*/  ULDC.64 UR4, c[0x0][0x208] ;  /* 0x0000820000047ab9 */ /* 0x000fe40000000a00 */
[----:B-----5:R-:W2:Y:S04]  /*aba0*/  LDG.E R6, desc[UR4][R2.64] ;  /* 0x0000000402067981 */ /* 0x020ea8000c1e1900 */
[----:B-1----:R-:W2:Y:S02]  /*abb0*/  LDG.E R5, desc[UR4][R2.64+0x4] ;  /* 0x0000040402057981 */ /* 0x002ea4000c1e1900 */
[----:B--2---:R-:W-:-:S07]  /*abc0*/  IMAD.IADD R6, R5, 0x1, -R6 ;  /* 0x0000000105067824 */ /* 0x004fce00078e0a06 */
.L_x_308:
[--C-:B-1---5:R-:W-:Y:S01]  /*abd0*/  IMAD.IADD R2, R6, 0x1, -R0.reuse ;  /* 0x0000000106027824 */ /* 0x122fe200078e0a00 */
[----:B------:R-:W-:Y:S01]  /*abe0*/  BSSY B6, `(.L_x_309) ;  /* 0x0000317000067945 */ /* 0x000fe20003800000 */
[----:B------:R-:W-:Y:S02]  /*abf0*/  IMAD.IADD R3, R7, 0x1, R0 ;  /* 0x0000000107037824 */ /* 0x000fe400078e0200 */
[C---:B------:R-:W-:Y:S01]  /*ac00*/  VIADD R0, R2.reuse, 0x7f ;  /* 0x0000007f02007836 */ /* 0x040fe20000000000 */
[----:B------:R-:W-:Y:S01]  /*ac10*/  STL [R1+0x24], R2 ;  /* 0x0000240201007387 */ /* 0x000fe20000100800 */
[----:B------:R-:W-:-:S03]  /*ac20*/  ISETP.GT.AND P0, PT, R2, RZ, PT ;  /* 0x000000ff0200720c */ /* 0x000fc60003f04270 */
[----:B------:R0:W-:Y:S02]  /*ac30*/  STL [R1+0x4], R3 ;  /* 0x0000040301007387 */ /* 0x0001e40000100800 */
[----:B0-----:R-:W-:-:S04]  /*ac40*/  SHF.R.S32.HI R3, RZ, 0x1f, R0 ;  /* 0x0000001fff037819 */ /* 0x001fc80000011400 */
[----:B------:R-:W-:-:S04]  /*ac50*/  LEA.HI R3, R3, R0, RZ, 0x7 ;  /* 0x0000000003037211 */ /* 0x000fc800078f38ff */
[----:B------:R-:W-:-:S05]  /*ac60*/  SHF.R.S32.HI R0, RZ, 0x7, R3 ;  /* 0x00000007ff007819 */ /* 0x000fca0000011403 */
[----:B------:R0:W-:Y:S01]  /*ac70*/  STL [R1+0x18], R0 ;  /* 0x0000180001007387 */ /* 0x0001e20000100800 */
[----:B------:R-:W-:Y:S05]  /*ac80*/  @P0 BRA `(.L_x_310) ;  /* 0x0000000000480947 */ /* 0x000fea0003800000 */
[----:B------:R-:W1:Y:S02]  /*ac90*/  S2R R2, SR_TID.X ;  /* 0x0000000000027919 */ /* 0x000e640000002100 */
[----:B-1----:R-:W-:-:S04]  /*aca0*/  LOP3.LUT R2, R2, 0x1f, RZ, 0xc0, !PT ;  /* 0x0000001f02027812 */ /* 0x002fc800078ec0ff */
[----:B------:R-:W-:-:S13]  /*acb0*/  ISETP.NE.AND P1, PT, R2, RZ, PT ;  /* 0x000000ff0200720c */ /* 0x000fda0003f25270 */
[----:B------:R-:W-:Y:S05]  /*acc0*/  @P1 BRA `(.L_x_311) ;  /* 0x0000003000201947 */ /* 0x000fea0003800000 */
[----:B------:R-:W1:Y:S01]  /*acd0*/  S2R R7, SR_LANEID ;  /* 0x0000000000077919 */ /* 0x000e620000000000 */
[----:B------:R-:W-:Y:S01]  /*ace0*/  VOTEU.ANY UR4, UPT, PT ;  /* 0x0000000000047886 */ /* 0x000fe200038e0100 */
[----:B------:R-:W2:Y:S01]  /*acf0*/  LDC.64 R2, c[0x0][0xc38] ;  /* 0x00030e00ff027b82 */ /* 0x000ea20000000a00 */
[----:B0-----:R-:W1:Y:S01]  /*ad00*/  FLO.U32 R0, UR4 ;  /* 0x0000000400007d00 */ /* 0x001e6200080e0000 */
[----:B------:R-:W-:-:S07]  /*ad10*/  ULDC.64 UR6, c[0x0][0x208] ;  /* 0x0000820000067ab9 */ /* 0x000fce0000000a00 */
[----:B------:R-:W2:Y:S01]  /*ad20*/  POPC R5, UR4 ;  /* 0x0000000400057d09 */ /* 0x000ea20008000000 */
[----:B-1----:R-:W-:-:S13]  /*ad30*/  ISETP.EQ.U32.AND P0, PT, R0, R7, PT ;  /* 0x000000070000720c */ /* 0x002fda0003f02070 */
[----:B--2---:R-:W2:Y:S01]  /*ad40*/  @P0 ATOMG.E.ADD.STRONG.GPU PT, R3, desc[UR6][R2.64], R5 ;  /* 0x00000005020309a8 */ /* 0x004ea200081ee1c6 */
[----:B------:R-:W0:Y:S02]  /*ad50*/  S2R R4, SR_LTMASK ;  /* 0x0000000000047919 */ /* 0x000e240000003900 */
[----:B0-----:R-:W-:-:S04]  /*ad60*/  LOP3.LUT R4, R4, UR4, RZ, 0xc0, !PT ;  /* 0x0000000404047c12 */ /* 0x001fc8000f8ec0ff */
[----:B------:R-:W0:Y:S01]  /*ad70*/  POPC R7, R4 ;  /* 0x0000000400077309 */ /* 0x000e220000000000 */
[----:B--2---:R-:W0:Y:S02]  /*ad80*/  SHFL.IDX PT, R0, R3, R0, 0x1f ;  /* 0x00001f0003007589 */ /* 0x004e2400000e0000 */
[----:B0-----:R-:W-:Y:S01]  /*ad90*/  IADD3 R16, R0, UR38, R7 ;  /* 0x0000002600107c10 */ /* 0x001fe2000fffe007 */
[----:B------:R-:W-:Y:S06]  /*ada0*/  BRA `(.L_x_311) ;  /* 0x0000002c00e87947 */ /* 0x000fec0003800000 */
.L_x_310:
[----:B------:R-:W1:Y:S01]  /*adb0*/  S2R R3, SR_CgaCtaId ;  /* 0x0000000000037919 */ /* 0x000e620000008800 */
[----:B0-----:R-:W-:-:S04]  /*adc0*/  MOV R0, 0x400 ;  /* 0x0000040000007802 */ /* 0x001fc80000000f00 */
[----:B-1----:R-:W-:-:S04]  /*add0*/  LEA R2, R3, R0, 0x18 ;  /* 0x0000000003027211 */ /* 0x002fc800078ec0ff */
[----:B------:R-:W-:Y:S01]  /*ade0*/  IADD3 R0, R2, 0x1c400, RZ ;  /* 0x0001c40002007810 */ /* 0x000fe20007ffe0ff */
[----:B------:R0:W-:Y:S03]  /*adf0*/  STL [R1+0x10], R2 ;  /* 0x0000100201007387 */ /* 0x0001e60000100800 */
[----:B------:R-:W-:-:S13]  /*ae00*/  LOP3.LUT P0, RZ, R0, 0x3ff, RZ, 0xc0, !PT ;  /* 0x000003ff00ff7812 */ /* 0x000fda000780c0ff */
[----:B0-----:R-:W-:Y:S05]  /*ae10*/  @!P0 BRA `(.L_x_312) ;  /* 0x0000000000408947 */ /* 0x001fea0003800000 */
[----:B------:R-:W-:Y:S01]  /*ae20*/  MOV R2, 0x0 ;  /* 0x0000000000027802 */ /* 0x000fe20000000f00 */
[----:B------:R-:W-:Y:S01]  /*ae30*/  ULDC.64 UR6, c[0x4][0xb8] ;  /* 0x01002e0000067ab9 */ /* 0x000fe20000000a00 */
[----:B------:R-:W-:Y:S01]  /*ae40*/  ULDC.64 UR8, c[0x4][0xc0] ;  /* 0x0100300000087ab9 */ /* 0x000fe20000000a00 */
[----:B------:R-:W-:Y:S01]  /*ae50*/  ULDC.64 UR4, c[0x4][0x8] ;  /* 0x0100020000047ab9 */ /* 0x000fe20000000a00 */
[----:B------:R-:W-:Y:S01]  /*ae60*/  IMAD.U32 R4, RZ, RZ, UR6 ;  /* 0x00000006ff047e24 */ /* 0x000fe2000f8e00ff */
[----:B------:R-:W-:Y:S01]  /*ae70*/  MOV R8, 0x70 ;  /* 0x0000007000087802 */ /* 0x000fe20000000f00 */
[----:B------:R-:W0:Y:S01]  /*ae80*/  LDC.64 R2, c[0x4][R2] ;  /* 0x0100000002027b82 */ /* 0x000e220000000a00 */
[----:B------:R-:W-:Y:S02]  /*ae90*/  IMAD.U32 R5, RZ, RZ, UR7 ;  /* 0x00000007ff057e24 */ /* 0x000fe4000f8e00ff */
[----:B------:R-:W-:Y:S02]  /*aea0*/  IMAD.U32 R6, RZ, RZ, UR8 ;  /* 0x00000008ff067e24 */ /* 0x000fe4000f8e00ff */
[----:B------:R-:W-:-:S02]  /*aeb0*/  IMAD.U32 R7, RZ, RZ, UR9 ;  /* 0x00000009ff077e24 */ /* 0x000fc4000f8e00ff */
[----:B------:R-:W-:Y:S02]  /*aec0*/  IMAD.U32 R10, RZ, RZ, UR4 ;  /* 0x00000004ff0a7e24 */ /* 0x000fe4000f8e00ff */
[----:B------:R-:W-:Y:S02]  /*aed0*/  IMAD.U32 R11, RZ, RZ, UR5 ;  /* 0x00000005ff0b7e24 */ /* 0x000fe4000f8e00ff */
[----:B------:R-:W-:Y:S02]  /*aee0*/  IMAD.MOV.U32 R12, RZ, RZ, 0x1 ;  /* 0x00000001ff0c7424 */ /* 0x000fe400078e00ff */
[----:B------:R-:W-:-:S07]  /*aef0*/  IMAD.MOV.U32 R13, RZ, RZ, RZ ;  /* 0x000000ffff0d7224 */ /* 0x000fce00078e00ff */
[----:B------:R-:W-:-:S07]  /*af00*/  LEPC R20, `(.L_x_312) ;  /* 0x000000001014794e */ /* 0x000fce0000000000 */
[----:B0-----:R-:W-:Y:S05]  /*af10*/  CALL.ABS.NOINC R2 ;  /* 0x0000000002007343 */ /* 0x001fea0003c00000 */
.L_x_312:
        /* <DEDUP_REMOVED lines=8> */
[----:B------:R0:W1:Y:S01]  /*afa0*/  LDC.64 R2, c[0x4][R0] ;  /* 0x0100000000027b82 */ /* 0x0000620000000a00 */
[----:B------:R-:W-:Y:S01]  /*afb0*/  IMAD.U32 R4, RZ, RZ, UR6 ;  /* 0x00000006ff047e24 */ /* 0x000fe2000f8e00ff */
[----:B------:R-:W-:Y:S01]  /*afc0*/  MOV R7, UR9 ;  /* 0x0000000900077c02 */ /* 0x000fe20008000f00 */
        /* <DEDUP_REMOVED lines=9> */
.L_x_314:
[----:B------:R-:W-:Y:S01]  /*b060*/  MOV R2, 0x0 ;  /* 0x0000000000027802 */ /* 0x000fe20000000f00 */
[----:B------:R-:W-:Y:S01]  /*b070*/  ULDC.64 UR6, c[0x4][0xb8] ;  /* 0x01002e0000067ab9 */ /* 0x000fe20000000a00 */
[----:B------:R-:W-:Y:S01]  /*b080*/  ULDC.64 UR8, c[0x4][0xc0] ;  /* 0x0100300000087ab9 */ /* 0x000fe20000000a00 */
[----:B------:R-:W-:Y:S01]  /*b090*/  ULDC.64 UR4, c[0x4][0x18] ;  /* 0x0100060000047ab9 */ /* 0x000fe20000000a00 */
[----:B------:R-:W-:Y:S01]  /*b0a0*/  IMAD.U32 R4, RZ, RZ, UR6 ;  /* 0x00000006ff047e24 */ /* 0x000fe2000f8e00ff */
[----:B------:R-:W-:Y:S01]  /*b0b0*/  MOV R5, UR7 ;  /* 0x0000000700057c02 */ /* 0x000fe20008000f00 */
[----:B------:R-:W0:Y:S01]  /*b0c0*/  LDC.64 R2, c[0x4][R2] ;  /* 0x0100000002027b82 */ /* 0x000e220000000a00 */
        /* <DEDUP_REMOVED lines=8> */
[----:B0-----:R-:W-:Y:S05]  /*b150*/  CALL.ABS.NOINC R2 ;  /* 0x0000000002007343 */ /* 0x001fea0003c00000 */
.L_x_313:
[----:B------:R-:W2:Y:S01]  /*b160*/  LDL.LU R2, [R1+0x1c] ;  /* 0x00001c0001027983 */ /* 0x000ea20000300800 */
[----:B------:R-:W-:-:S03]  /*b170*/  ULDC.64 UR4, c[0x0][0x9f8] ;  /* 0x00027e0000047ab9 */ /* 0x000fc60000000a00 */
[----:B------:R-:W3:Y:S04]  /*b180*/  LDL.LU R0, [R1+0x20] ;  /* 0x0000200001007983 */ /* 0x000ee80000300800 */
[----:B------:R-:W4:Y:S04]  /*b190*/  LDL.LU R4, [R1+0x2c] ;  /* 0x00002c0001047983 */ /* 0x000f280000300800 */
[----:B------:R-:W4:Y:S01]  /*b1a0*/  LDL.LU R8, [R1+0x14] ;  /* 0x0000140001087983 */ /* 0x000f220000300800 */
[----:B------:R-:W-:Y:S01]  /*b1b0*/  ISETP.NE.U32.AND P0, PT, RZ, UR4, PT ;  /* 0x00000004ff007c0c */ /* 0x000fe2000bf05070 */
[----:B------:R-:W-:-:S03]  /*b1c0*/  ULDC.64 UR6, c[0x0][0x208] ;  /* 0x0000820000067ab9 */ /* 0x000fc60000000a00 */
[----:B------:R-:W-:Y:S01]  /*b1d0*/  ISETP.NE.AND.EX P0, PT, RZ, UR5, PT, P0 ;  /* 0x00000005ff007c0c */ /* 0x000fe2000bf05300 */
[----:B------:R-:W0:Y:S02]  /*b1e0*/  S2R R9, SR_TID.X ;  /* 0x0000000000097919 */ /* 0x000e240000002100 */
[----:B0-----:R-:W-:-:S04]  /*b1f0*/  LOP3.LUT R9, R9, 0x1f, RZ, 0xc0, !PT ;  /* 0x0000001f09097812 */ /* 0x001fc800078ec0ff */
[----:B------:R-:W-:-:S13]  /*b200*/  ISETP.NE.AND P6, PT, R9, RZ, PT ;  /* 0x000000ff0900720c */ /* 0x000fda0003fc5270 */
[----:B------:R-:W-:-:S05]  /*b210*/  VOTEU.ALL UP1, P6 ;  /* 0x00000000003f7886 */ /* 0x000fca0003020000 */
[----:B------:R-:W-:-:S04]  /*b220*/  @!UP1 UIADD3 UR8, UP0, UR36, 0x270, URZ ;  /* 0x0000027024089890 */ /* 0x000fc8000ff1e03f */
[----:B------:R-:W-:-:S03]  /*b230*/  @!UP1 UIADD3.X UR9, URZ, UR37, URZ, UP0, !UPT ;  /* 0x000000253f099290 */ /* 0x000fc600087fe43f */
[----:B------:R-:W-:Y:S01]  /*b240*/  VOTEU.ALL UP0, P6 ;  /* 0x00000000003f7886 */ /* 0x000fe20003000000 */
[----:B--2---:R-:W-:-:S04]  /*b250*/  @P0 IADD3 R2, P1, R2, UR4, RZ ;  /* 0x0000000402020c10 */ /* 0x004fc8000ff3e0ff */
[----:B---3--:R-:W-:Y:S01]  /*b260*/  @P0 IADD3.X R3, R0, UR5, RZ, P1, !PT ;  /* 0x0000000500030c10 */ /* 0x008fe20008ffe4ff */
[----:B------:R-:W-:Y:S01]  /*b270*/  ULDC.64 UR4, c[0x0][0xa00] ;  /* 0x0002800000047ab9 */ /* 0x000fe20000000a00 */
[----:B----4-:R-:W-:Y:S02]  /*b280*/  IMAD R17, R17, 0x80, R4 ;  /* 0x0000008011117824 */ /* 0x010fe400078e0204 */
[----:B------:R-:W0:Y:S01]  /*b290*/  LDC R4, c[0x0][0x428] ;  /* 0x00010a00ff047b82 */ /* 0x000e220000000800 */
[----:B------:R-:W-:-:S06]  /*b2a0*/  IMAD.MOV.U32 R0, RZ, RZ, R8 ;  /* 0x000000ffff007224 */ /* 0x000fcc00078e0008 */
[----:B------:R1:W5:Y:S01]  /*b2b0*/  @P0 LDG.E R0, desc[UR6][R2.64] ;  /* 0x0000000602000981 */ /* 0x000362000c1e1900 */
[----:B------:R-:W-:Y:S02]  /*b2c0*/  PLOP3.LUT P1, PT, P6, PT, PT, 0x8, 0x0 ;  /* 0x000000000000781c */ /* 0x000fe4000372e170 */
[----:B0-----:R-:W-:Y:S01]  /*b2d0*/  ISETP.NE.AND P0, PT, R4, 0x1, PT ;  /* 0x000000010400780c */ /* 0x001fe20003f05270 */
[----:B------:R-:W-:-:S12]  /*b2e0*/  IMAD.MOV.U32 R4, RZ, RZ, R18 ;  /* 0x000000ffff047224 */ /* 0x000fd800078e0012 */
[----:B------:R-:W0:Y:S08]  /*b2f0*/  @P0 LDC R7, c[0x0][0x42c] ;  /* 0x00010b00ff070b82 */ /* 0x000e300000000800 */
[----:B------:R-:W2:Y:S01]  /*b300*/  @P0 LDC R5, c[0x0][0x430] ;  /* 0x00010c00ff050b82 */ /* 0x000ea20000000800 */
[----:B0-----:R-:W-:-:S05]  /*b310*/  @P0 IMAD.HI.U32 R6, R18, R7, RZ ;  /* 0x0000000712060227 */ /* 0x001fca00078e00ff */
[----:B--2---:R-:W-:Y:S02]  /*b320*/  @P0 SHF.R.U32.HI R4, RZ, R5, R6 ;  /* 0x00000005ff040219 */ /* 0x004fe40000011606 */
[----:B------:R-:W-:-:S04]  /*b330*/  ISETP.NE.U32.AND P0, PT, RZ, UR4, PT ;  /* 0x00000004ff007c0c */ /* 0x000fc8000bf05070 */
[----:B------:R-:W-:-:S04]  /*b340*/  ISETP.NE.AND.EX P0, PT, RZ, UR5, PT, P0 ;  /* 0x00000005ff007c0c */ /* 0x000fc8000bf05300 */
[----:B-1----:R-:W-:-:S09]  /*b350*/  SEL R6, R8, RZ, !P0 ;  /* 0x000000ff08067207 */ /* 0x002fd20004000000 */
.L_x_315:
[----:B------:R-:W-:Y:S02]  /*b360*/  PLOP3.LUT P0, PT, P0, P1, PT, 0xa2, 0x0 ;  /* 0x000000000000781c */ /* 0x000fe40000703472 */
[----:B------:R-:W-:Y:S01]  /*b370*/  @P1 R2UR P0, UR7, R6 ;  /* 0x00000000060712ca */ /* 0x000fe20000000000 */
[----:B------:R-:W-:-:S07]  /*b380*/  UMOV UR4, URZ ;  /* 0x0000003f00047c82 */ /* 0x000fce0008000000 */
[----:B------:R-:W-:Y:S02]  /*b390*/  PLOP3.LUT P0, PT, P0, P1, PT, 0xa2, 0x0 ;  /* 0x000000000000781c */ /* 0x000fe40000703472 */
[----:B------:R-:W-:-:S08]  /*b3a0*/  @P1 R2UR.OR P0, UR6, R18 ;  /* 0x00000000120612ca */ /* 0x000fd00000100000 */
[----:B------:R-:W-:Y:S02]  /*b3b0*/  PLOP3.LUT P0, PT, P0, P1, PT, 0xa2, 0x0 ;  /* 0x000000000000781c */ /* 0x000fe40000703472 */
[----:B------:R-:W-:-:S08]  /*b3c0*/  @P1 R2UR.OR P0, UR5, R17 ;  /* 0x00000000110512ca */ /* 0x000fd00000100000 */
[----:B------:R-:W-:-:S05]  /*b3d0*/  @P1 PLOP3.LUT P1, PT, P0, PT, PT, 0x80, 0x0 ;  /* 0x000000000000181c */ /* 0x000fca000072f070 */
[----:B------:R0:W-:Y:S08]  /*b3e0*/  @!UP0 UTMAPF.L2.4D [UR4], [UR8] ;  /* 0x00000004080085b8 */ /* 0x0001f00008018000 */
[----:B0-----:R-:W-:Y:S05]  /*b3f0*/  @P1 BRA.U.ANY `(.L_x_315) ;  /* 0xfffffffd00d81947 */ /* 0x001fea000393ffff */
[----:B------:R-:W0:Y:S01]  /*b400*/  S2R R2, SR_TID.X ;  /* 0x0000000000027919 */ /* 0x000e220000002100 */
[----:B------:R-:W-:Y:S01]  /*b410*/  UMOV UR4, 0x40 ;  /* 0x0000004000047882 */ /* 0x000fe20000000000 */
[----:B0-----:R-:W-:-:S04]  /*b420*/  LOP3.LUT R2, R2, 0x1f, RZ, 0xc0, !PT ;  /* 0x0000001f02027812 */ /* 0x001fc800078ec0ff */
[----:B------:R-:W-:-:S04]  /*b430*/  ISETP.NE.AND P2, PT, R2, RZ, PT ;  /* 0x000000ff0200720c */ /* 0x000fc80003f45270 */
[----:B------:R-:W-:-:S09]  /*b440*/  PLOP3.LUT P1, PT, P2, PT, PT, 0x8, 0x0 ;  /* 0x000000000000781c */ /* 0x000fd2000172e170 */
[----:B------:R-:W-:-:S05]  /*b450*/  VOTEU.ALL UP0, P2 ;  /* 0x00000000003f7886 */ /* 0x000fca0001000000 */
.L_x_316:
[----:B------:R-:W-:Y:S02]  /*b460*/  PLOP3.LUT P0, PT, P0, P1, PT, 0xa2, 0x0 ;  /* 0x000000000000781c */ /* 0x000fe40000703472 */
[----:B------:R-:W-:-:S08]  /*b470*/  @P1 R2UR P0, UR7, R6 ;  /* 0x00000000060712ca */ /* 0x000fd00000000000 */
        /* <DEDUP_REMOVED lines=13> */
.L_x_317:
        /* <DEDUP_REMOVED lines=9> */
[----:B------:R-:W0:Y:S01]  /*b5e0*/  LDC.64 R2, c[0x0][0x3f8] ;  /* 0x0000fe00ff027b82 */ /* 0x000e220000000a00 */
[----:B------:R-:W-:Y:S02]  /*b5f0*/  ULDC.64 UR4, c[0x0][0xa08] ;  /* 0x0002820000047ab9 */ /* 0x000fe40000000a00 */
[----:B0-----:R-:W-:Y:S01]  /*b600*/  LOP3.LUT P0, RZ, R2, UR4, RZ, 0xfc, !PT ;  /* 0x0000000402ff7c12 */ /* 0x001fe2000f80fcff */
[----:B------:R-:W-:-:S03]  /*b610*/  UMOV UR4, 0xffffffff ;  /* 0xffffffff00047882 */ /* 0x000fc60000000000 */
[----:B------:R-:W-:-:S04]  /*b620*/  LOP3.LUT P0, RZ, R3, UR5, RZ, 0xfc, P0 ;  /* 0x0000000503ff7c12 */ /* 0x000fc8000800fcff */
[----:B-----5:R-:W-:Y:S01]  /*b630*/  SEL R5, R0, RZ, !P0 ;  /* 0x000000ff00057207 */ /* 0x020fe20004000000 */
[----:B------:R-:W-:Y:S08]  /*b640*/  BRA.DIV UR4, `(.L_x_318) ;  /* 0x0000003604a47947 */ /* 0x000ff0000b800000 */
.L_x_388:
[----:B------:R-:W2:Y:S01]  /*b650*/  LDL R7, [R1+0x18] ;  /* 0x0000180001077983 */ /* 0x000ea20000100800 */
[----:B------:R-:W-:Y:S01]  /*b660*/  UMOV UR4, 0xffffffff ;  /* 0xffffffff00047882 */ /* 0x000fe20000000000 */
[----:B------:R-:W-:Y:S01]  /*b670*/  SHF.R.S32.HI R12, RZ, 0x1f, R0 ;  /* 0x0000001fff0c7819 */ /* 0x000fe20000011400 */
[----:B--2---:R-:W-:Y:S01]  /*b680*/  VIADD R7, R7, 0xffffffff ;  /* 0xffffffff07077836 */ /* 0x004fe20000000000 */
[----:B------:R-:W-:Y:S06]  /*b690*/  BRA.DIV UR4, `(.L_x_319) ;  /* 0x0000003604c47947 */ /* 0x000fec000b800000 */
[----:B------:R-:W-:-:S13]  /*b6a0*/  ELECT P6, URZ, PT ;  /* 0x00000000003f782f */ /* 0x000fda00038c0000 */
.L_x_391:
[----:B------:R-:W-:Y:S05]  /*b6b0*/  @!P6 BRA `(.L_x_320) ;  /* 0x000000040038e947 */ /* 0x000fea0003800000 */
[----:B------:R0:W-:Y:S01]  /*b6c0*/  STL [R1+0xc], R7 ;  /* 0x00000c0701007387 */ /* 0x0001e20000100800 */
[----:B------:R-:W-:-:S04]  /*b6d0*/  ISETP.NE.U32.AND P0, PT, R2, RZ, PT ;  /* 0x000000ff0200720c */ /* 0x000fc80003f05070 */
[----:B------:R-:W-:-:S13]  /*b6e0*/  ISETP.NE.AND.EX P0, PT, R3, RZ, PT, P0 ;  /* 0x000000ff0300720c */ /* 0x000fda0003f05300 */
[----:B0-----:R-:W-:Y:S05]  /*b6f0*/  @!P0 BRA `(.L_x_321) ;  /* 0x0000000000508947 */ /* 0x001fea0003800000 */
[----:B------:R-:W0:Y:S01]  /*b700*/  LDC R10, c[0x0][0x41c] ;  /* 0x00010700ff0a7b82 */ /* 0x000e220000000800 */
[----:B------:R-:W-:Y:S01]  /*b710*/  IMAD.MOV.U32 R5, RZ, RZ, R7 ;  /* 0x000000ffff057224 */ /* 0x000fe200078e0007 */
[----:B------:R-:W-:Y:S01]  /*b720*/  ULDC.64 UR4, c[0x0][0x408] ;  /* 0x0001020000047ab9 */ /* 0x000fe20000000a00 */
[----:B------:R-:W-:Y:S01]  /*b730*/  ULDC.64 UR6, c[0x0][0x208] ;  /* 0x0000820000067ab9 */ /* 0x000fe20000000a00 */
[----:B0-----:R-:W-:-:S13]  /*b740*/  ISETP.NE.AND P0, PT, R10, 0x1, PT ;  /* 0x000000010a00780c */ /* 0x001fda0003f05270 */
[----:B------:R-:W0:Y:S02]  /*b750*/  @P0 LDC.64 R8, c[0x0][0x420] ;  /* 0x00010800ff080b82 */ /* 0x000e240000000a00 */
[----:B0-----:R-:W-:-:S05]  /*b760*/  @P0 IMAD.HI.U32 R8, R7, R8, RZ ;  /* 0x0000000807080227 */ /* 0x001fca00078e00ff */
[----:B------:R-:W-:-:S05]  /*b770*/  @P0 SHF.R.U32.HI R5, RZ, R9, R8 ;  /* 0x00000009ff050219 */ /* 0x000fca0000011608 */
[----:B------:R-:W-:-:S04]  /*b780*/  IMAD.MOV R8, RZ, RZ, -R5 ;  /* 0x000000ffff087224 */ /* 0x000fc800078e0a05 */
[----:B------:R-:W-:Y:S02]  /*b790*/  IMAD R9, R10, R8, R7 ;  /* 0x000000080a097224 */ /* 0x000fe400078e0207 */
[----:B------:R-:W-:-:S03]  /*b7a0*/  IMAD R8, R12, UR4, RZ ;  /* 0x000000040c087c24 */ /* 0x000fc6000f8e02ff */
[----:B------:R0:W-:Y:S01]  /*b7b0*/  STL [R1+0xc], R9 ;  /* 0x00000c0901007387 */ /* 0x0001e20000100800 */
[----:B------:R-:W-:Y:S01]  /*b7c0*/  IMAD R10, R0, UR5, R8 ;  /* 0x00000005000a7c24 */ /* 0x000fe2000f8e0208 */
[----:B------:R-:W-:Y:S02]  /*b7d0*/  MOV R8, R5 ;  /* 0x0000000500087202 */ /* 0x000fe40000000f00 */
[----:B0-----:R-:W-:-:S03]  /*b7e0*/  SHF.R.S32.HI R9, RZ, 0x1f, R5 ;  /* 0x0000001fff097819 */ /* 0x001fc60000011405 */
[----:B------:R-:W-:-:S04]  /*b7f0*/  IMAD.WIDE.U32 R8, R0, UR4, R8 ;  /* 0x0000000400087c25 */ /* 0x000fc8000f8e0008 */
[----:B------:R-:W-:Y:S01]  /*b800*/  IMAD.IADD R5, R9, 0x1, R10 ;  /* 0x0000000109057824 */ /* 0x000fe200078e020a */
[----:B------:R-:W-:-:S04]  /*b810*/  LEA R10, P0, R8, R2, 0x2 ;  /* 0x00000002080a7211 */ /* 0x000fc800078010ff */
[----:B------:R-:W-:-:S05]  /*b820*/  LEA.HI.X R11, R8, R3, R5, 0x2, P0 ;  /* 0x00000003080b7211 */ /* 0x000fca00000f1405 */
[----:B------:R0:W5:Y:S04]  /*b830*/  LDG.E R5, desc[UR6][R10.64] ;  /* 0x000000060a057981 */ /* 0x000168000c1e1900 */
.L_x_321:
[----:B------:R-:W2:Y:S01]  /*b840*/  LDL R8, [R1] ;  /* 0x0000000001087983 */ /* 0x000ea20000100800 */
[----:B0-----:R-:W-:-:S03]  /*b850*/  MOV R10, 0x400 ;  /* 0x00000400000a7802 */ /* 0x001fc60000000f00 */
[----:B------:R-:W3:Y:S01]  /*b860*/  LDL R9, [R1+0x8] ;  /* 0x0000080001097983 */ /* 0x000ee20000100800 */
[----:B------:R-:W0:Y:S02]  /*b870*/  S2R R11, SR_CgaCtaId ;  /* 0x00000000000b7919 */ /* 0x000e240000008800 */
[----:B0-----:R-:W-:-:S05]  /*b880*/  LEA R10, R11, R10, 0x18 ;  /* 0x0000000a0b0a7211 */ /* 0x001fca00078ec0ff */
[----:B--2---:R-:W-:Y:S01]  /*b890*/  IMAD R8, R8, 0x8, R10 ;  /* 0x0000000808087824 */ /* 0x004fe200078e020a */
[----:B---3--:R-:W-:-:S04]  /*b8a0*/  SHF.L.U32 R9, R9, 0x1f, RZ ;  /* 0x0000001f09097819 */ /* 0x008fc800000006ff */
[----:B------:R-:W0:Y:S02]  /*b8b0*/  SYNCS.PHASECHK.TRANS64.TRYWAIT P0, [R8+URZ+0x34840], R9 ;  /* 0x03484009080075a7 */ /* 0x000e24000800017f */
[----:B0-----:R-:W-:Y:S05]  /*b8c0*/  @!P0 BRA `(.L_x_322) ;  /* 0x0000003400588947 */ /* 0x001fea0003800000 */
.L_x_392:
[----:B------:R-:W1:Y:S02]  /*b8d0*/  S2R R10, SR_TID.X ;  /* 0x00000000000a7919 */ /* 0x000e640000002100 */
[----:B-1----:R-:W-:-:S04]  /*b8e0*/  LOP3.LUT R10, R10, 0x7f, RZ, 0xc0, !PT ;  /* 0x0000007f0a0a7812 */ /* 0x002fc800078ec0ff */
[----:B------:R-:W-:-:S13]  /*b8f0*/  ISETP.NE.AND P0, PT, R10, RZ, PT ;  /* 0x000000ff0a00720c */ /* 0x000fda0003f05270 */
[----:B------:R-:W-:Y:S05]  /*b900*/  @P0 BRA `(.L_x_323) ;  /* 0x00000000001c0947 */ /* 0x000fea0003800000 */
[----:B------:R-:W1:Y:S01]  /*b910*/  S2R R10, SR_TID.X ;  /* 0x00000000000a7919 */ /* 0x000e620000002100 */
[----:B0-----:R-:W-:-:S04]  /*b920*/  IMAD.MOV.U32 R9, RZ, RZ, 0xc000 ;  /* 0x0000c000ff097424 */ /* 0x001fc800078e00ff */
[----:B------:R2:W-:Y:S01]  /*b930*/  SYNCS.ARRIVE.TRANS64 RZ, [R8+URZ+0x34830], R9 ;  /* 0x0348300908ff79a7 */ /* 0x0005e2000800003f */
[----:B-1----:R-:W-:-:S04]  /*b940*/  LOP3.LUT R10, R10, 0x1f, RZ, 0xc0, !PT ;  /* 0x0000001f0a0a7812 */ /* 0x002fc800078ec0ff */
[----:B------:R-:W-:-:S13]  /*b950*/  ISETP.NE.AND P1, PT, R10, RZ, PT ;  /* 0x000000ff0a00720c */ /* 0x000fda0003f25270 */
[----:B--2---:R-:W-:Y:S05]  /*b960*/  @!P1 BRA `(.L_x_323) ;  /* 0x0000000000049947 */ /* 0x004fea0003800000 */
[----:B------:R-:W-:Y:S01]  /*b970*/  BPT.TRAP 0x1 ;  /* 0x000000040000795c */ /* 0x000fe20000300000 */
.L_x_323:
[----:B------:R-:W2:Y:S01]  /*b980*/  LDL R11, [R1] ;  /* 0x00000000010b7983 */ /* 0x000ea20000100800 */
[----:B------:R-:W-:-:S03]  /*b990*/  MOV R13, 0x400 ;  /* 0x00000400000d7802 */ /* 0x000fc60000000f00 */
[----:B------:R-:W3:Y:S04]  /*b9a0*/  LDL R10, [R1+0xc] ;  /* 0x00000c00010a7983 */ /* 0x000ee80000100800 */
[----:B0-----:R-:W4:Y:S01]  /*b9b0*/  LDL R9, [R1+0x4] ;  /* 0x0000040001097983 */ /* 0x001f220000100800 */
[----:B------:R-:W0:Y:S01]  /*b9c0*/  S2R R14, SR_CgaCtaId ;  /* 0x00000000000e7919 */ /* 0x000e220000008800 */
[----:B------:R-:W-:Y:S01]  /*b9d0*/  R2UR UR9, R8 ;  /* 0x00000000080972ca */ /* 0x000fe200000e0000 */
[----:B------:R-:W-:Y:S01]  /*b9e0*/  UIADD3 UR4, UP0, UR36, 0x370, URZ ;  /* 0x0000037024047890 */ /* 0x000fe2000ff1e03f */
[----:B------:R-:W-:Y:S02]  /*b9f0*/  R2UR UR12, R4 ;  /* 0x00000000040c72ca */ /* 0x000fe400000e0000 */
[----:B-----5:R-:W-:-:S02]  /*ba00*/  R2UR UR13, R5 ;  /* 0x00000000050d72ca */ /* 0x020fc400000e0000 */
[----:B0-----:R-:W-:-:S07]  /*ba10*/  LEA R13, R14, R13, 0x18 ;  /* 0x0000000d0e0d7211 */ /* 0x001fce00078ec0ff */
[----:B------:R-:W-:Y:S01]  /*ba20*/  UIADD3 UR9, UR9, 0x34830, URZ ;  /* 0x0003483009097890 */ /* 0x000fe2000fffe03f */
[----:B------:R-:W-:Y:S01]  /*ba30*/  UMOV UR10, URZ ;  /* 0x0000003f000a7c82 */ /* 0x000fe20008000000 */
[----:B------:R-:W-:Y:S01]  /*ba40*/  UMOV UR6, 0x0 ;  /* 0x0000000000067882 */ /* 0x000fe20000000000 */
[----:B------:R-:W-:Y:S01]  /*ba50*/  UMOV UR7, 0x14f00000 ;  /* 0x14f0000000077882 */ /* 0x000fe20000000000 */
[----:B------:R-:W-:Y:S01]  /*ba60*/  UMOV UR16, 0x40 ;  /* 0x0000004000107882 */ /* 0x000fe20000000000 */
[----:B--2---:R-:W-:Y:S01]  /*ba70*/  IMAD R8, R11, 0xc000, R13 ;  /* 0x0000c0000b087824 */ /* 0x004fe200078e020d */
[----:B---3--:R-:W-:-:S04]  /*ba80*/  R2UR UR11, R10 ;  /* 0x000000000a0b72ca */ /* 0x008fc800000e0000 */
[----:B------:R-:W-:Y:S02]  /*ba90*/  R2UR UR8, R8 ;  /* 0x00000000080872ca */ /* 0x000fe400000e0000 */
[----:B----4-:R-:W-:-:S11]  /*baa0*/  R2UR UR5, R9 ;  /* 0x00000000090572ca */ /* 0x010fd600000e0000 */
[----:B------:R-:W-:Y:S02]  /*bab0*/  UIADD3 UR14, UR8, 0x1c400, URZ ;  /* 0x0001c400080e7890 */ /* 0x000fe4000fffe03f */
[----:B------:R-:W-:Y:S02]  /*bac0*/  ULEA UR11, UR11, UR5, 0x7 ;  /* 0x000000050b0b7291 */ /* 0x000fe4000f8e383f */
[----:B------:R-:W-:Y:S02]  /*bad0*/  UIADD3.X UR5, URZ, UR37, URZ, UP0, !UPT ;  /* 0x000000253f057290 */ /* 0x000fe400087fe43f */
[----:B------:R-:W-:Y:S02]  /*bae0*/  UIADD3 UR15, UR8, 0x20400, URZ ;  /* 0x00020400080f7890 */ /* 0x000fe4000fffe03f */
[----:B------:R-:W-:-:S03]  /*baf0*/  UIADD3 UR17, UR8, 0x24400, URZ ;  /* 0x0002440008117890 */ /* 0x000fc6000fffe03f */
[----:B------:R-:W-:Y:S02]  /*bb00*/  UMOV UR8, UR14 ;  /* 0x0000000e00087c82 */ /* 0x000fe40008000000 */
[----:B------:R0:W-:Y:S01]  /*bb10*/  UTMALDG.4D [UR8], [UR4], desc[UR6] ;  /* 0x00000608040075b4 */ /* 0x0001e20008019000 */
[----:B------:R-:W-:Y:S01]  /*bb20*/  UMOV UR14, 0x80 ;  /* 0x00000080000e7882 */ /* 0x000fe20000000000 */
[----:B0-----:R-:W-:Y:S01]  /*bb30*/  UMOV UR8, UR15 ;  /* 0x0000000f00087c82 */ /* 0x001fe20008000000 */
[----:B------:R-:W-:Y:S02]  /*bb40*/  UMOV UR10, UR16 ;  /* 0x00000010000a7c82 */ /* 0x000fe40008000000 */
[----:B------:R0:W-:Y:S02]  /*bb50*/  UTMALDG.4D [UR8], [UR4], desc[UR6] ;  /* 0x00000608040075b4 */ /* 0x0001e40008019000 */
[----:B0-----:R-:W-:Y:S01]  /*bb60*/  UMOV UR8, UR17 ;  /* 0x0000001100087c82 */ /* 0x001fe20008000000 */
[----:B------:R-:W-:-:S02]  /*bb70*/  UMOV UR10, UR14 ;  /* 0x0000000e000a7c82 */ /* 0x000fc40008000000 */
[----:B------:R0:W-:Y:S02]  /*bb80*/  UTMALDG.4D [UR8], [UR4], desc[UR6] ;  /* 0x00000608040075b4 */ /* 0x0001e40008019000 */
[----:B0-----:R-:W-:Y:S01]  /*bb90*/  NOP ;  /* 0x0000000000007918 */ /* 0x001fe20000000000 */
.L_x_320:
[----:B------:R-:W2:Y:S01]  /*bba0*/  LDL.LU R11, [R1+0x28] ;  /* 0x00002800010b7983 */ /* 0x000ea20000300800 */
[----:B------:R-:W-:Y:S01]  /*bbb0*/  MOV R9, 0x400 ;  /* 0x0000040000097802 */ /* 0x000fe20000000f00 */
[----:B------:R-:W-:Y:S05]  /*bbc0*/  WARPSYNC.ALL ;  /* 0x0000000000007948 */ /* 0x000fea0003800000 */
[----:B------:R-:W0:Y:S01]  /*bbd0*/  S2R R10, SR_CgaCtaId ;  /* 0x00000000000a7919 */ /* 0x000e220000008800 */
[----:B------:R-:W-:-:S13]  /*bbe0*/  ELECT P0, URZ, PT ;  /* 0x00000000003f782f */ /* 0x000fda0003800000 */
[----:B------:R-:W-:Y:S01]  /*bbf0*/  @P0 R2UR UR13, R6 ;  /* 0x00000000060d02ca */ /* 0x000fe200000e0000 */
[----:B------:R-:W-:Y:S01]  /*bc00*/  UIADD3 UR4, UP0, UR36, 0x270, URZ ;  /* 0x0000027024047890 */ /* 0x000fe2000ff1e03f */
[----:B------:R-:W-:Y:S01]  /*bc10*/  @P0 R2UR UR12, R18 ;  /* 0x00000000120c02ca */ /* 0x000fe200000e0000 */
[----:B------:R-:W-:Y:S01]  /*bc20*/  UMOV UR6, 0x0 ;  /* 0x0000000000067882 */ /* 0x000fe20000000000 */
[C---:B------:R-:W-:Y:S01]  /*bc30*/  @P0 R2UR UR11, R17.reuse ;  /* 0x00000000110b02ca */ /* 0x040fe200000e0000 */
[----:B------:R-:W-:Y:S01]  /*bc40*/  UIADD3.X UR5, URZ, UR37, URZ, UP0, !UPT ;  /* 0x000000253f057290 */ /* 0x000fe200087fe43f */
[----:B------:R-:W-:Y:S01]  /*bc50*/  @P0 R2UR UR21, R6 ;  /* 0x00000000061502ca */ /* 0x000fe200000e0000 */
[----:B------:R-:W-:Y:S01]  /*bc60*/  UMOV UR7, 0x12f00000 ;  /* 0x12f0000000077882 */ /* 0x000fe20000000000 */
[----:B------:R-:W-:Y:S01]  /*bc70*/  UMOV UR10, URZ ;  /* 0x0000003f000a7c82 */ /* 0x000fe20008000000 */
[----:B------:R-:W-:Y:S01]  /*bc80*/  @P0 R2UR UR20, R18 ;  /* 0x00000000121402ca */ /* 0x000fe200000e0000 */
[----:B------:R-:W-:Y:S01]  /*bc90*/  UMOV UR14, 0x0 ;  /* 0x00000000000e7882 */ /* 0x000fe20000000000 */
[----:B------:R-:W-:Y:S01]  /*bca0*/  @P0 R2UR UR19, R17 ;  /* 0x00000000111302ca */ /* 0x000fe200000e0000 */
[----:B------:R-:W-:Y:S01]  /*bcb0*/  @P0 IMAD.MOV.U32 R8, RZ, RZ, 0xc000 ;  /* 0x0000c000ff080424 */ /* 0x000fe200078e00ff */
[----:B------:R-:W-:Y:S01]  /*bcc0*/  UMOV UR15, 0x12f00000 ;  /* 0x12f00000000f7882 */ /* 0x000fe20000000000 */
[----:B------:R-:W-:Y:S01]  /*bcd0*/  UMOV UR18, 0x40 ;  /* 0x0000004000127882 */ /* 0x000fe20000000000 */
[----:B------:R-:W-:Y:S01]  /*bce0*/  UMOV UR22, 0x0 ;  /* 0x0000000000167882 */ /* 0x000fe20000000000 */
[----:B------:R-:W-:Y:S01]  /*bcf0*/  UMOV UR23, 0x12f00000 ;  /* 0x12f0000000177882 */ /* 0x000fe20000000000 */
[----:B------:R-:W-:Y:S01]  /*bd00*/  BSSY B0, `(.L_x_324) ;  /* 0x0000019000007945 */ /* 0x000fe20003800000 */
[----:B0-----:R-:W-:Y:S01]  /*bd10*/  LEA R9, R10, R9, 0x18 ;  /* 0x000000090a097211 */ /* 0x001fe200078ec0ff */
[----:B------:R-:W-:Y:S03]  /*bd20*/  BAR.SYNC.DEFER_BLOCKING 0x8, 0x120 ;  /* 0x0204800000007b1d */ /* 0x000fe60000010000 */
[----:B------:R-:W-:-:S13]  /*bd30*/  R2UR UR24, R9 ;  /* 0x00000000091872ca */ /* 0x000fda00000e0000 */
[----:B------:R-:W-:Y:S02]  /*bd40*/  UIADD3 UR8, UR24, 0x10400, URZ ;  /* 0x0001040018087890 */ /* 0x000fe4000fffe03f */
[----:B------:R-:W-:Y:S02]  /*bd50*/  UIADD3 UR9, UR24, 0x34800, URZ ;  /* 0x0003480018097890 */ /* 0x000fe4000fffe03f */
[----:B------:R-:W-:Y:S01]  /*bd60*/  UIADD3 UR16, UR24, 0x14400, URZ ;  /* 0x0001440018107890 */ /* 0x000fe2000fffe03f */
[----:B------:R0:W-:Y:S04]  /*bd70*/  @P0 SYNCS.ARRIVE.TRANS64 RZ, [R9+URZ+0x34800], R8 ;  /* 0x0348000809ff09a7 */ /* 0x0001e8000800003f */
[----:B------:R-:W-:Y:S02]  /*bd80*/  UMOV UR17, UR9 ;  /* 0x0000000900117c82 */ /* 0x000fe40008000000 */
[----:B------:R1:W-:Y:S02]  /*bd90*/  UTMALDG.4D [UR8], [UR4], desc[UR6] ;  /* 0x00000608040075b4 */ /* 0x0003e40008019000 */
[----:B------:R0:W-:Y:S01]  /*bda0*/  UTMALDG.4D [UR16], [UR4], desc[UR14] ;  /* 0x00000e10040075b4 */ /* 0x0001e20008019000 */
[----:B-1----:R-:W-:Y:S01]  /*bdb0*/  @P0 R2UR UR13, R6 ;  /* 0x00000000060d02ca */ /* 0x002fe200000e0000 */
[----:B------:R-:W-:Y:S01]  /*bdc0*/  UIADD3 UR8, UR24, 0x18400, URZ ;  /* 0x0001840018087890 */ /* 0x000fe2000fffe03f */
[----:B------:R-:W-:Y:S01]  /*bdd0*/  @P0 R2UR UR12, R18 ;  /* 0x00000000120c02ca */ /* 0x000fe200000e0000 */
[----:B------:R-:W-:Y:S01]  /*bde0*/  UMOV UR10, 0x80 ;  /* 0x00000080000a7882 */ /* 0x000fe20000000000 */
[----:B------:R-:W-:-:S13]  /*bdf0*/  @P0 R2UR UR11, R17 ;  /* 0x00000000110b02ca */ /* 0x000fda00000e0000 */
[----:B------:R0:W-:Y:S01]  /*be00*/  UTMALDG.4D [UR8], [UR4], desc[UR22] ;  /* 0x00001608040075b4 */ /* 0x0001e20008019000 */
[----:B--2---:R-:W-:-:S05]  /*be10*/  VIADD R11, R11, 0x1 ;  /* 0x000000010b0b7836 */ /* 0x004fca0000000000 */
[----:B------:R-:W-:Y:S01]  /*be20*/  LEA.HI R6, R11, R11, RZ, 0x1 ;  /* 0x0000000b0b067211 */ /* 0x000fe200078f08ff */
[----:B------:R0:W-:Y:S03]  /*be30*/  STL [R1+0x28], R11 ;  /* 0x0000280b01007387 */ /* 0x0001e60000100800 */
[----:B------:R-:W-:-:S05]  /*be40*/  LOP3.LUT R6, R6, 0xfffffffe, RZ, 0xc0, !PT ;  /* 0xfffffffe06067812 */ /* 0x000fca00078ec0ff */
[----:B------:R-:W-:-:S05]  /*be50*/  IMAD.IADD R6, R11, 0x1, -R6 ;  /* 0x000000010b067824 */ /* 0x000fca00078e0a06 */
[----:B------:R-:W-:-:S04]  /*be60*/  SHF.L.U32 R6, R6, 0x1f, RZ ;  /* 0x0000001f06067819 */ /* 0x000fc800000006ff */
[----:B------:R-:W1:Y:S02]  /*be70*/  SYNCS.PHASECHK.TRANS64.TRYWAIT P0, [R9+URZ+0x34820], R6 ;  /* 0x03482006090075a7 */ /* 0x000e64000800017f */
[----:B01----:R-:W-:Y:S05]  /*be80*/  @!P0 BRA `(.L_x_325) ;  /* 0x0000002c00fc8947 */ /* 0x003fea0003800000 */
.L_x_393:
[----:B------:R-:W-:Y:S05]  /*be90*/  BSYNC B0 ;  /* 0x0000000000007941 */ /* 0x000fea0003800000 */
.L_x_324:
[----:B0-----:R-:W2:Y:S01]  /*bea0*/  LDL.LU R8, [R1+0x24] ;  /* 0x0000240001087983 */ /* 0x001ea20000300800 */
[----:B------:R-:W-:Y:S01]  /*beb0*/  BSSY B0, `(.L_x_326) ;  /* 0x000019a000007945 */ /* 0x000fe20003800000 */
[----:B--2---:R-:W-:-:S13]  /*bec0*/  ISETP.GE.AND P0, PT, R8, 0x81, PT ;  /* 0x000000810800780c */ /* 0x004fda0003f06270 */
[----:B------:R-:W-:Y:S05]  /*bed0*/  @!P0 BRA `(.L_x_327) ;  /* 0x00000018005c8947 */ /* 0x000fea0003800000 */
[----:B------:R-:W2:Y:S01]  /*bee0*/  LDL R8, [R1+0x18] ;  /* 0x0000180001087983 */ /* 0x000ea20000100800 */
[----:B------:R-:W-:Y:S01]  /*bef0*/  IMAD.MOV.U32 R6, RZ, RZ, 0x1 ;  /* 0x00000001ff067424 */ /* 0x000fe200078e00ff */
[----:B------:R-:W-:Y:S01]  /*bf00*/  BSSY B1, `(.L_x_328) ;  /* 0x000008f000017945 */ /* 0x000fe20003800000 */
[----:B--2---:R-:W-:-:S04]  /*bf10*/  IADD3 R14, -R8, RZ, RZ ;  /* 0x000000ff080e7210 */ /* 0x004fc80007ffe1ff */
[----:B------:R-:W-:-:S05]  /*bf20*/  VIADDMNMX R14, R14, R6, 0xffffffff, !PT ;  /* 0xffffffff0e0e7446 */ /* 0x000fca0007800106 */
[----:B------:R-:W-:-:S05]  /*bf30*/  IMAD.IADD R6, R8, 0x1, R14 ;  /* 0x0000000108067824 */ /* 0x000fca00078e020e */
[----:B------:R-:W-:-:S04]  /*bf40*/  LOP3.LUT R6, R6, 0x1, RZ, 0xc0, !PT ;  /* 0x0000000106067812 */ /* 0x000fc800078ec0ff */
[----:B------:R-:W-:Y:S01]  /*bf50*/  ISETP.NE.U32.AND P0, PT, R6, 0x1, PT ;  /* 0x000000010600780c */ /* 0x000fe20003f05070 */
[----:B------:R-:W-:-:S12]  /*bf60*/  VIADD R6, R8, 0xfffffffe ;  /* 0xfffffffe08067836 */ /* 0x000fd80000000000 */
[----:B------:R-:W-:Y:S05]  /*bf70*/  @P0 BRA `(.L_x_329) ;  /* 0x00000008001c0947 */ /* 0x000fea0003800000 */
[----:B------:R-:W2:Y:S04]  /*bf80*/  LDL R9, [R1] ;  /* 0x0000000001097983 */ /* 0x000ea80000100800 */
[----:B------:R-:W3:Y:S01]  /*bf90*/  LDL R8, [R1+0x8] ;  /* 0x0000080001087983 */ /* 0x000ee20000100800 */
[----:B------:R-:W-:Y:S01]  /*bfa0*/  BSSY B2, `(.L_x_330) ;  /* 0x0000080000027945 */ /* 0x000fe20003800000 */
[----:B--2---:R-:W-:-:S05]  /*bfb0*/  VIADD R13, R9, 0x1 ;  /* 0x00000001090d7836 */ /* 0x004fca0000000000 */
[----:B------:R-:W-:-:S04]  /*bfc0*/  ISETP.NE.AND P0, PT, R13, 0x2, PT ;  /* 0x000000020d00780c */ /* 0x000fc80003f05270 */
[----:B------:R-:W-:Y:S02]  /*bfd0*/  SEL R15, RZ, 0x1, P0 ;  /* 0x00000001ff0f7807 */ /* 0x000fe40000000000 */
[----:B------:R-:W-:Y:S02]  /*bfe0*/  SEL R13, R13, RZ, P0 ;  /* 0x000000ff0d0d7207 */ /* 0x000fe40000000000 */
[----:B---3--:R-:W-:Y:S01]  /*bff0*/  LOP3.LUT R15, R8, R15, RZ, 0x3c, !PT ;  /* 0x0000000f080f7212 */ /* 0x008fe200078e3cff */
[----:B------:R-:W-:Y:S06]  /*c000*/  @!P6 BRA `(.L_x_331) ;  /* 0x0000000400e4e947 */ /* 0x000fec0003800000 */
[----:B------:R-:W-:Y:S01]  /*c010*/  ISETP.NE.U32.AND P0, PT, R2, RZ, PT ;  /* 0x000000ff0200720c */ /* 0x000fe20003f05070 */
[----:B------:R-:W-:-:S03]  /*c020*/  IMAD.MOV.U32 R8, RZ, RZ, R5 ;  /* 0x000000ffff087224 */ /* 0x000fc600078e0005 */
[----:B------:R-:W-:-:S13]  /*c030*/  ISETP.NE.AND.EX P0, PT, R3, RZ, PT, P0 ;  /* 0x000000ff0300720c */ /* 0x000fda0003f05300 */
[----:B------:R-:W-:Y:S05]  /*c040*/  @!P0 BRA `(.L_x_332) ;  /* 0x0000000000488947 */ /* 0x000fea0003800000 */
[----:B------:R-:W0:Y:S01]  /*c050*/  LDC R18, c[0x0][0x41c] ;  /* 0x00010700ff127b82 */ /* 0x000e220000000800 */
[----:B------:R-:W-:Y:S01]  /*c060*/  ULDC.64 UR4, c[0x0][0x408] ;  /* 0x0001020000047ab9 */ /* 0x000fe20000000a00 */
[----:B------:R-:W-:Y:S01]  /*c070*/  ULDC.64 UR6, c[0x0][0x208] ;  /* 0x0000820000067ab9 */ /* 0x000fe20000000a00 */
[----:B0-----:R-:W-:-:S13]  /*c080*/  ISETP.NE.AND P0, PT, R18, 0x1, PT ;  /* 0x000000011200780c */ /* 0x001fda0003f05270 */
[----:B------:R-:W0:Y:S02]  /*c090*/  @P0 LDC.64 R8, c[0x0][0x420] ;  /* 0x00010800ff080b82 */ /* 0x000e240000000a00 */
[----:B0-----:R-:W-:-:S04]  /*c0a0*/  @P0 IMAD.HI.U32 R10, R6, R8, RZ ;  /* 0x00000008060a0227 */ /* 0x001fc800078e00ff */
[----:B------:R-:W-:Y:S01]  /*c0b0*/  IMAD.MOV.U32 R8, RZ, RZ, R6 ;  /* 0x000000ffff087224 */ /* 0x000fe200078e0006 */
[----:B------:R-:W-:Y:S01]  /*c0c0*/  @P0 SHF.R.U32.HI R8, RZ, R9, R10 ;  /* 0x00000009ff080219 */ /* 0x000fe2000001160a */
[----:B------:R-:W-:-:S03]  /*c0d0*/  IMAD R10, R12, UR4, RZ ;  /* 0x000000040c0a7c24 */ /* 0x000fc6000f8e02ff */
[----:B------:R-:W-:Y:S01]  /*c0e0*/  SHF.R.S32.HI R9, RZ, 0x1f, R8 ;  /* 0x0000001fff097819 */ /* 0x000fe20000011408 */
[C---:B------:R-:W-:Y:S02]  /*c0f0*/  IMAD R17, R0.reuse, UR5, R10 ;  /* 0x0000000500117c24 */ /* 0x040fe4000f8e020a */
[----:B------:R-:W-:-:S04]  /*c100*/  IMAD.WIDE.U32 R10, R0, UR4, R8 ;  /* 0x00000004000a7c25 */ /* 0x000fc8000f8e0008 */
[----:B------:R-:W-:Y:S01]  /*c110*/  IMAD.MOV R8, RZ, RZ, -R8 ;  /* 0x000000ffff087224 */ /* 0x000fe200078e0a08 */
[----:B------:R-:W-:Y:S02]  /*c120*/  IADD3 R17, R17, R11, RZ ;  /* 0x0000000b11117210 */ /* 0x000fe40007ffe0ff */
[----:B------:R-:W-:Y:S01]  /*c130*/  LEA R2, P0, R10, R2, 0x2 ;  /* 0x000000020a027211 */ /* 0x000fe200078010ff */
[----:B------:R-:W-:-:S03]  /*c140*/  IMAD R6, R18, R8, R6 ;  /* 0x0000000812067224 */ /* 0x000fc600078e0206 */
[----:B------:R-:W-:-:S05]  /*c150*/  LEA.HI.X R3, R10, R3, R17, 0x2, P0 ;  /* 0x000000030a037211 */ /* 0x000fca00000f1411 */
[----:B------:R0:W5:Y:S04]  /*c160*/  LDG.E R8, desc[UR6][R2.64] ;  /* 0x0000000602087981 */ /* 0x000168000c1e1900 */
.L_x_332:
[----:B0-----:R-:W0:Y:S01]  /*c170*/  S2R R3, SR_CgaCtaId ;  /* 0x0000000000037919 */ /* 0x001e220000008800 */
[----:B------:R-:W-:-:S04]  /*c180*/  MOV R2, 0x400 ;  /* 0x0000040000027802 */ /* 0x000fc80000000f00 */
[----:B0-----:R-:W-:Y:S02]  /*c190*/  LEA R2, R3, R2, 0x18 ;  /* 0x0000000203027211 */ /* 0x001fe400078ec0ff */
[----:B------:R-:W-:-:S03]  /*c1a0*/  SHF.L.U32 R3, R15, 0x1f, RZ ;  /* 0x0000001f0f037819 */ /* 0x000fc600000006ff */
[----:B------:R-:W-:-:S04]  /*c1b0*/  IMAD R2, R13, 0x8, R2 ;  /* 0x000000080d027824 */ /* 0x000fc800078e0202 */
[----:B------:R-:W0:Y:S02]  /*c1c0*/  SYNCS.PHASECHK.TRANS64.TRYWAIT P0, [R2+URZ+0x34840], R3 ;  /* 0x03484003020075a7 */ /* 0x000e24000800017f */
[----:B0-----:R-:W-:Y:S05]  /*c1d0*/  @!P0 BRA `(.L_x_333) ;  /* 0x0000002c00488947 */ /* 0x001fea0003800000 */
.L_x_394:
        /* <DEDUP_REMOVED lines=11> */
.L_x_334:
[----:B------:R-:W2:Y:S04]  /*c290*/  LDL R17, [R1+0x4] ;  /* 0x0000040001117983 */ /* 0x000ea80000100800 */
[----:B------:R-:W3:Y:S01]  /*c2a0*/  LDL.LU R11, [R1+0x8] ;  /* 0x00000800010b7983 */ /* 0x000ee20000300800 */
[----:B0-----:R-:W-:-:S03]  /*c2b0*/  MOV R3, 0x400 ;  /* 0x0000040000037802 */ /* 0x001fc60000000f00 */
[----:B------:R-:W4:Y:S01]  /*c2c0*/  LDL R9, [R1] ;  /* 0x0000000001097983 */ /* 0x000f220000100800 */
[----:B------:R-:W0:Y:S01]  /*c2d0*/  S2R R10, SR_CgaCtaId ;  /* 0x00000000000a7919 */ /* 0x000e220000008800 */
[----:B------:R-:W-:Y:S02]  /*c2e0*/  R2UR UR9, R2 ;  /* 0x00000000020972ca */ /* 0x000fe400000e0000 */
[----:B------:R-:W-:Y:S01]  /*c2f0*/  R2UR UR11, R6 ;  /* 0x00000000060b72ca */ /* 0x000fe200000e0000 */
[----:B------:R-:W-:Y:S01]  /*c300*/  UIADD3 UR4, UP0, UR36, 0x370, URZ ;  /* 0x0000037024047890 */ /* 0x000fe2000ff1e03f */
[----:B------:R-:W-:Y:S02]  /*c310*/  R2UR UR12, R4 ;  /* 0x00000000040c72ca */ /* 0x000fe400000e0000 */
[----:B-----5:R-:W-:Y:S02]  /*c320*/  R2UR UR13, R8 ;  /* 0x00000000080d72ca */ /* 0x020fe400000e0000 */
[----:B0-----:R-:W-:-:S05]  /*c330*/  LEA R3, R10, R3, 0x18 ;  /* 0x000000030a037211 */ /* 0x001fca00078ec0ff */
[----:B------:R-:W-:-:S05]  /*c340*/  IMAD R2, R13, 0xc000, R3 ;  /* 0x0000c0000d027824 */ /* 0x000fca00078e0203 */
[----:B------:R-:W-:Y:S01]  /*c350*/  R2UR UR14, R2 ;  /* 0x00000000020e72ca */ /* 0x000fe200000e0000 */
[----:B------:R-:W-:Y:S01]  /*c360*/  UIADD3 UR9, UR9, 0x34830, URZ ;  /* 0x0003483009097890 */ /* 0x000fe2000fffe03f */
[----:B------:R-:W-:Y:S01]  /*c370*/  VIADD R3, R3, 0x34800 ;  /* 0x0003480003037836 */ /* 0x000fe20000000000 */
[----:B------:R-:W-:Y:S01]  /*c380*/  UMOV UR10, URZ ;  /* 0x0000003f000a7c82 */ /* 0x000fe20008000000 */
[----:B------:R-:W-:Y:S01]  /*c390*/  UMOV UR6, 0x0 ;  /* 0x0000000000067882 */ /* 0x000fe20000000000 */
[----:B------:R-:W-:-:S08]  /*c3a0*/  UMOV UR7, 0x14f00000 ;  /* 0x14f0000000077882 */ /* 0x000fd00000000000 */
[----:B------:R-:W-:Y:S02]  /*c3b0*/  UIADD3 UR8, UR14, 0x1c400, URZ ;  /* 0x0001c4000e087890 */ /* 0x000fe4000fffe03f */
[----:B------:R-:W-:Y:S02]  /*c3c0*/  UIADD3 UR15, UR14, 0x20400, URZ ;  /* 0x000204000e0f7890 */ /* 0x000fe4000fffe03f */
[----:B------:R-:W-:Y:S01]  /*c3d0*/  UIADD3 UR14, UR14, 0x24400, URZ ;  /* 0x000244000e0e7890 */ /* 0x000fe2000fffe03f */
[----:B------:R-:W-:Y:S01]  /*c3e0*/  UMOV UR17, 0x40 ;  /* 0x0000004000117882 */ /* 0x000fe20000000000 */
[----:B------:R-:W-:Y:S01]  /*c3f0*/  UMOV UR16, 0x80 ;  /* 0x0000008000107882 */ /* 0x000fe20000000000 */
[----:B--2---:R-:W-:-:S13]  /*c400*/  R2UR UR5, R17 ;  /* 0x00000000110572ca */ /* 0x004fda00000e0000 */
[----:B------:R-:W-:Y:S02]  /*c410*/  ULEA UR11, UR11, UR5, 0x7 ;  /* 0x000000050b0b7291 */ /* 0x000fe4000f8e383f */
[----:B------:R-:W-:Y:S01]  /*c420*/  UIADD3.X UR5, URZ, UR37, URZ, UP0, !UPT ;  /* 0x000000253f057290 */ /* 0x000fe200087fe43f */
[----:B---3--:R-:W-:Y:S01]  /*c430*/  SHF.L.U32 R2, R11, 0x1f, RZ ;  /* 0x0000001f0b027819 */ /* 0x008fe200000006ff */
[----:B----4-:R-:W-:-:S07]  /*c440*/  IMAD R3, R9, 0x8, R3 ;  /* 0x0000000809037824 */ /* 0x010fce00078e0203 */
[----:B------:R0:W-:Y:S02]  /*c450*/  UTMALDG.4D [UR8], [UR4], desc[UR6] ;  /* 0x00000608040075b4 */ /* 0x0001e40008019000 */
[----:B0-----:R-:W-:Y:S01]  /*c460*/  UMOV UR8, UR15 ;  /* 0x0000000f00087c82 */ /* 0x001fe20008000000 */
[----:B------:R-:W-:Y:S02]  /*c470*/  UMOV UR10, UR17 ;  /* 0x00000011000a7c82 */ /* 0x000fe40008000000 */
[----:B------:R0:W-:Y:S02]  /*c480*/  UTMALDG.4D [UR8], [UR4], desc[UR6] ;  /* 0x00000608040075b4 */ /* 0x0001e40008019000 */
[----:B0-----:R-:W-:Y:S01]  /*c490*/  UMOV UR8, UR14 ;  /* 0x0000000e00087c82 */ /* 0x001fe20008000000 */
[----:B------:R-:W-:Y:S02]  /*c4a0*/  UMOV UR10, UR16 ;  /* 0x00000010000a7c82 */ /* 0x000fe40008000000 */
[----:B------:R0:W-:Y:S01]  /*c4b0*/  UTMALDG.4D [UR8], [UR4], desc[UR6] ;  /* 0x00000608040075b4 */ /* 0x0001e20008019000 */
[----:B------:R-:W1:Y:S02]  /*c4c0*/  SYNCS.PHASECHK.TRANS64.TRYWAIT P0, [R3+URZ+0x60], R2 ;  /* 0x00006002030075a7 */ /* 0x000e64000800017f */
[----:B01----:R-:W-:Y:S05]  /*c4d0*/  @!P0 BRA `(.L_x_335) ;  /* 0x00000028009c8947 */ /* 0x003fea0003800000 */
.L_x_395:
[----:B------:R-:W-:Y:S05]  /*c4e0*/  @P1 BRA `(.L_x_336) ;  /* 0x0000000000301947 */ /* 0x000fea0003800000 */
[----:B------:R-:W1:Y:S01]  /*c4f0*/  S2R R9, SR_TID.X ;  /* 0x0000000000097919 */ /* 0x000e620000002100 */
[----:B------:R-:W-:Y:S01]  /*c500*/  MOV R10, 0x400 ;  /* 0x00000400000a7802 */ /* 0x000fe20000000f00 */
[----:B------:R-:W2:Y:S01]  /*c510*/  S2R R11, SR_CgaCtaId ;  /* 0x00000000000b7919 */ /* 0x000ea20000008800 */
[----:B-1----:R-:W-:Y:S02]  /*c520*/  LOP3.LUT R17, R9, 0x1f, RZ, 0xc0, !PT ;  /* 0x0000001f09117812 */ /* 0x002fe400078ec0ff */
[----:B------:R-:W3:Y:S02]  /*c530*/  LDL R9, [R1] ;  /* 0x0000000001097983 */ /* 0x000ee40000100800 */
[----:B------:R-:W-:Y:S02]  /*c540*/  ISETP.NE.AND P0, PT, R17, RZ, PT ;  /* 0x000000ff1100720c */ /* 0x000fe40003f05270 */
[----:B--2---:R-:W-:Y:S02]  /*c550*/  LEA R10, R11, R10, 0x18 ;  /* 0x0000000a0b0a7211 */ /* 0x004fe400078ec0ff */
[----:B0-----:R-:W-:-:S03]  /*c560*/  MOV R3, 0x8000 ;  /* 0x0000800000037802 */ /* 0x001fc60000000f00 */
[----:B---3--:R-:W-:-:S04]  /*c570*/  IMAD R2, R9, 0x8, R10 ;  /* 0x0000000809027824 */ /* 0x008fc800078e020a */
[----:B------:R1:W-:Y:S02]  /*c580*/  SYNCS.ARRIVE.TRANS64 RZ, [R2+URZ+0x34850], R3 ;  /* 0x0348500302ff79a7 */ /* 0x0003e4000800003f */
[----:B------:R-:W-:Y:S05]  /*c590*/  @!P0 BRA `(.L_x_336) ;  /* 0x0000000000048947 */ /* 0x000fea0003800000 */
[----:B------:R-:W-:Y:S01]  /*c5a0*/  BPT.TRAP 0x1 ;  /* 0x000000040000795c */ /* 0x000fe20000300000 */
.L_x_336:
[----:B01----:R-:W2:Y:S01]  /*c5b0*/  LDL.LU R2, [R1+0xc] ;  /* 0x00000c0001027983 */ /* 0x003ea20000300800 */
[----:B------:R-:W-:-:S03]  /*c5c0*/  MOV R10, 0x400 ;  /* 0x00000400000a7802 */ /* 0x000fc60000000f00 */
[----:B------:R-:W3:Y:S04]  /*c5d0*/  LDL.LU R9, [R1] ;  /* 0x0000000001097983 */ /* 0x000ee80000300800 */
[----:B------:R-:W4:Y:S01]  /*c5e0*/  LDL R3, [R1+0x4] ;  /* 0x0000040001037983 */ /* 0x000f220000100800 */
[----:B------:R-:W0:Y:S01]  /*c5f0*/  S2R R11, SR_CgaCtaId ;  /* 0x00000000000b7919 */ /* 0x000e220000008800 */
[----:B------:R-:W-:Y:S01]  /*c600*/  R2UR UR13, R5 ;  /* 0x00000000050d72ca */ /* 0x000fe200000e0000 */
[----:B------:R-:W-:Y:S01]  /*c610*/  UIADD3 UR4, UP0, UR36, 0x470, URZ ;  /* 0x0000047024047890 */ /* 0x000fe2000ff1e03f */
[----:B------:R-:W-:Y:S02]  /*c620*/  R2UR UR12, R4 ;  /* 0x00000000040c72ca */ /* 0x000fe400000e0000 */
[----:B0-----:R-:W-:Y:S01]  /*c630*/  LEA R10, R11, R10, 0x18 ;  /* 0x0000000a0b0a7211 */ /* 0x001fe200078ec0ff */
[----:B------:R-:W-:Y:S01]  /*c640*/  UMOV UR10, URZ ;  /* 0x0000003f000a7c82 */ /* 0x000fe20008000000 */
[----:B------:R-:W-:Y:S01]  /*c650*/  UMOV UR7, 0x14f00000 ;  /* 0x14f0000000077882 */ /* 0x000fe20000000000 */
[----:B------:R-:W-:Y:S01]  /*c660*/  UMOV UR15, 0x40 ;  /* 0x00000040000f7882 */ /* 0x000fe20000000000 */
[----:B------:R0:W-:Y:S01]  /*c670*/  STL [R1+0xc], R6 ;  /* 0x00000c0601007387 */ /* 0x0001e20000100800 */
[----:B------:R-:W-:Y:S01]  /*c680*/  IMAD.MOV.U32 R5, RZ, RZ, R8 ;  /* 0x000000ffff057224 */ /* 0x000fe200078e0008 */
[----:B--2---:R-:W-:Y:S01]  /*c690*/  R2UR UR11, R2 ;  /* 0x00000000020b72ca */ /* 0x004fe200000e0000 */
[----:B---3--:R-:W-:-:S05]  /*c6a0*/  IMAD R2, R9, 0x8, R10 ;  /* 0x0000000809027824 */ /* 0x008fca00078e020a */
[----:B------:R-:W-:Y:S01]  /*c6b0*/  R2UR UR9, R2 ;  /* 0x00000000020972ca */ /* 0x000fe200000e0000 */
[----:B------:R-:W-:Y:S01]  /*c6c0*/  IMAD R2, R9, 0x8000, R10 ;  /* 0x0000800009027824 */ /* 0x000fe200078e020a */
[----:B----4-:R-:W-:-:S04]  /*c6d0*/  R2UR UR5, R3 ;  /* 0x00000000030572ca */ /* 0x010fc800000e0000 */
[----:B------:R-:W-:-:S07]  /*c6e0*/  R2UR UR6, R2 ;  /* 0x00000000020672ca */ /* 0x000fce00000e0000 */
[----:B------:R-:W-:Y:S02]  /*c6f0*/  UIADD3 UR9, UR9, 0x34850, URZ ;  /* 0x0003485009097890 */ /* 0x000fe4000fffe03f */
[----:B------:R-:W-:Y:S02]  /*c700*/  ULEA UR11, UR11, UR5, 0x7 ;  /* 0x000000050b0b7291 */ /* 0x000fe4000f8e383f */
[----:B------:R-:W-:Y:S02]  /*c710*/  UIADD3.X UR5, URZ, UR37, URZ, UP0, !UPT ;  /* 0x000000253f057290 */ /* 0x000fe400087fe43f */
[----:B------:R-:W-:Y:S02]  /*c720*/  UIADD3 UR8, UR6, 0x400, URZ ;  /* 0x0000040006087890 */ /* 0x000fe4000fffe03f */
[----:B------:R-:W-:-:S03]  /*c730*/  UIADD3 UR14, UR6, 0x4400, URZ ;  /* 0x00004400060e7890 */ /* 0x000fc6000fffe03f */
[----:B------:R-:W-:-:S04]  /*c740*/  UMOV UR6, 0x0 ;  /* 0x0000000000067882 */ /* 0x000fc80000000000 */
[----:B------:R1:W-:Y:S02]  /*c750*/  UTMALDG.4D [UR8], [UR4], desc[UR6] ;  /* 0x00000608040075b4 */ /* 0x0003e40008019000 */
[----:B-1----:R-:W-:Y:S01]  /*c760*/  UMOV UR8, UR14 ;  /* 0x0000000e00087c82 */ /* 0x002fe20008000000 */
[----:B------:R-:W-:Y:S02]  /*c770*/  UMOV UR10, UR15 ;  /* 0x0000000f000a7c82 */ /* 0x000fe40008000000 */
[----:B------:R0:W-:Y:S02]  /*c780*/  UTMALDG.4D [UR8], [UR4], desc[UR6] ;  /* 0x00000608040075b4 */ /* 0x0001e40008019000 */
[----:B0-----:R-:W-:Y:S01]  /*c790*/  NOP ;  /* 0x0000000000007918 */ /* 0x001fe20000000000 */
.L_x_331:
[----:B------:R-:W-:Y:S05]  /*c7a0*/  BSYNC B2 ;  /* 0x0000000000027941 */ /* 0x000fea0003800000 */
.L_x_330:
[----:B------:R-:W2:Y:S04]  /*c7b0*/  LDL.LU R2, [R1+0x18] ;  /* 0x0000180001027983 */ /* 0x000ea80000300800 */
[----:B------:R0:W-:Y:S04]  /*c7c0*/  STL [R1], R13 ;  /* 0x0000000d01007387 */ /* 0x0001e80000100800 */
[----:B------:R0:W-:Y:S02]  /*c7d0*/  STL [R1+0x8], R15 ;  /* 0x0000080f01007387 */ /* 0x0001e40000100800 */
[----:B0-2---:R-:W-:-:S07]  /*c7e0*/  VIADD R6, R2, 0xfffffffd ;  /* 0xfffffffd02067836 */ /* 0x005fce0000000000 */
.L_x_329:
[----:B------:R-:W-:Y:S05]  /*c7f0*/  BSYNC B1 ;  /* 0x0000000000017941 */ /* 0x000fea0003800000 */
.L_x_328:
[----:B------:R-:W-:-:S05]  /*c800*/  IMAD.MOV R14, RZ, RZ, -R14 ;  /* 0x000000ffff0e7224 */ /* 0x000fca00078e0a0e */
[----:B------:R-:W-:-:S13]  /*c810*/  ISETP.NE.AND P0, PT, R7, R14, PT ;  /* 0x0000000e0700720c */ /* 0x000fda0003f05270 */
[----:B------:R-:W-:Y:S05]  /*c820*/  @!P0 BRA `(.L_x_327) ;  /* 0x0000001000088947 */ /* 0x000fea0003800000 */
[----:B------:R-:W-:-:S07]  /*c830*/  IMAD.MOV.U32 R10, RZ, RZ, R5 ;  /* 0x000000ffff0a7224 */ /* 0x000fce00078e0005 */
.L_x_351:
[----:B------:R-:W2:Y:S04]  /*c840*/  LDL R3, [R1] ;  /* 0x0000000001037983 */ /* 0x000ea80000100800 */
[----:B------:R-:W3:Y:S01]  /*c850*/  LDL R2, [R1+0x8] ;  /* 0x0000080001027983 */ /* 0x000ee20000100800 */
[----:B------:R-:W-:Y:S05]  /*c860*/  YIELD ;  /* 0x0000000000007946 */ /* 0x000fea0003800000 */
[----:B------:R-:W-:Y:S01]  /*c870*/  BSSY B1, `(.L_x_337) ;  /* 0x000007b000017945 */ /* 0x000fe20003800000 */
[----:B--2---:R-:W-:-:S04]  /*c880*/  IADD3 R7, R3, 0x1, RZ ;  /* 0x0000000103077810 */ /* 0x004fc80007ffe0ff */
[----:B------:R-:W-:-:S04]  /*c890*/  ISETP.NE.AND P0, PT, R7, 0x2, PT ;  /* 0x000000020700780c */ /* 0x000fc80003f05270 */
[----:B------:R-:W-:Y:S02]  /*c8a0*/  SEL R8, RZ, 0x1, P0 ;  /* 0x00000001ff087807 */ /* 0x000fe40000000000 */
[----:B------:R-:W-:Y:S02]  /*c8b0*/  SEL R7, R7, RZ, P0 ;  /* 0x000000ff07077207 */ /* 0x000fe40000000000 */
[----:B---3--:R-:W-:Y:S01]  /*c8c0*/  LOP3.LUT R8, R2, R8, RZ, 0x3c, !PT ;  /* 0x0000000802087212 */ /* 0x008fe200078e3cff */
[----:B0-----:R-:W-:Y:S06]  /*c8d0*/  @!P6 BRA `(.L_x_338) ;  /* 0x0000000400d0e947 */ /* 0x001fec0003800000 */
[----:B------:R-:W-:Y:S01]  /*c8e0*/  ULDC.64 UR4, c[0x0][0x3f8] ;  /* 0x0000fe0000047ab9 */ /* 0x000fe20000000a00 */
[----:B------:R-:W-:Y:S01]  /*c8f0*/  IMAD.MOV.U32 R9, RZ, RZ, R6 ;  /* 0x000000ffff097224 */ /* 0x000fe200078e0006 */
[----:B------:R-:W-:-:S04]  /*c900*/  ISETP.NE.U32.AND P0, PT, RZ, UR4, PT ;  /* 0x00000004ff007c0c */ /* 0x000fc8000bf05070 */
[----:B------:R-:W-:-:S13]  /*c910*/  ISETP.NE.AND.EX P0, PT, RZ, UR5, PT, P0 ;  /* 0x00000005ff007c0c */ /* 0x000fda000bf05300 */
        /* <DEDUP_REMOVED lines=16> */
[----:B------:R-:W-:-:S04]  /*ca20*/  LEA R10, P0, R2, UR4, 0x2 ;  /* 0x00000004020a7c11 */ /* 0x000fc8000f8010ff */
[----:B------:R-:W-:-:S05]  /*ca30*/  LEA.HI.X R11, R2, UR5, R3, 0x2, P0 ;  /* 0x00000005020b7c11 */ /* 0x000fca00080f1403 */
[----:B------:R0:W5:Y:S04]  /*ca40*/  LDG.E R10, desc[UR8][R10.64] ;  /* 0x000000080a0a7981 */ /* 0x000168000c1e1900 */
.L_x_339:
[----:B------:R-:W1:Y:S01]  /*ca50*/  S2R R3, SR_CgaCtaId ;  /* 0x0000000000037919 */ /* 0x000e620000008800 */
[----:B------:R-:W-:-:S04]  /*ca60*/  MOV R2, 0x400 ;  /* 0x0000040000027802 */ /* 0x000fc80000000f00 */
[----:B-1----:R-:W-:Y:S02]  /*ca70*/  LEA R2, R3, R2, 0x18 ;  /* 0x0000000203027211 */ /* 0x002fe400078ec0ff */
[----:B------:R-:W-:-:S03]  /*ca80*/  SHF.L.U32 R3, R8, 0x1f, RZ ;  /* 0x0000001f08037819 */ /* 0x000fc600000006ff */
[----:B------:R-:W-:-:S04]  /*ca90*/  IMAD R2, R7, 0x8, R2 ;  /* 0x0000000807027824 */ /* 0x000fc800078e0202 */
[----:B------:R-:W1:Y:S02]  /*caa0*/  SYNCS.PHASECHK.TRANS64.TRYWAIT P0, [R2+URZ+0x34840], R3 ;  /* 0x03484003020075a7 */ /* 0x000e64000800017f */
[----:B-1----:R-:W-:Y:S05]  /*cab0*/  @!P0 BRA `(.L_x_340) ;  /* 0x0000002400388947 */ /* 0x002fea0003800000 */
.L_x_396:
[----:B0-----:R-:W0:Y:S02]  /*cac0*/  S2R R11, SR_TID.X ;  /* 0x00000000000b7919 */ /* 0x001e240000002100 */
[----:B0-----:R-:W-:-:S04]  /*cad0*/  LOP3.LUT R11, R11, 0x7f, RZ, 0xc0, !PT ;  /* 0x0000007f0b0b7812 */ /* 0x001fc800078ec0ff */
[----:B------:R-:W-:-:S13]  /*cae0*/  ISETP.NE.AND P0, PT, R11, RZ, PT ;  /* 0x000000ff0b00720c */ /* 0x000fda0003f05270 */
[----:B------:R-:W-:Y:S05]  /*caf0*/  @P0 BRA `(.L_x_341) ;  /* 0x00000000001c0947 */ /* 0x000fea0003800000 */
[----:B------:R-:W0:Y:S01]  /*cb00*/  S2R R11, SR_TID.X ;  /* 0x00000000000b7919 */ /* 0x000e220000002100 */
[----:B-1----:R-:W-:-:S04]  /*cb10*/  IMAD.MOV.U32 R3, RZ, RZ, 0xc000 ;  /* 0x0000c000ff037424 */ /* 0x002fc800078e00ff */
[----:B------:R2:W-:Y:S01]  /*cb20*/  SYNCS.ARRIVE.TRANS64 RZ, [R2+URZ+0x34830], R3 ;  /* 0x0348300302ff79a7 */ /* 0x0005e2000800003f */
[----:B0-----:R-:W-:-:S04]  /*cb30*/  LOP3.LUT R11, R11, 0x1f, RZ, 0xc0, !PT ;  /* 0x0000001f0b0b7812 */ /* 0x001fc800078ec0ff */
[----:B------:R-:W-:-:S13]  /*cb40*/  ISETP.NE.AND P1, PT, R11, RZ, PT ;  /* 0x000000ff0b00720c */ /* 0x000fda0003f25270 */
[----:B--2---:R-:W-:Y:S05]  /*cb50*/  @!P1 BRA `(.L_x_341) ;  /* 0x0000000000049947 */ /* 0x004fea0003800000 */
[----:B------:R-:W-:Y:S01]  /*cb60*/  BPT.TRAP 0x1 ;  /* 0x000000040000795c */ /* 0x000fe20000300000 */
.L_x_341:
[----:B------:R-:W2:Y:S04]  /*cb70*/  LDL R15, [R1+0x4] ;  /* 0x00000400010f7983 */ /* 0x000ea80000100800 */
[----:B-1----:R-:W3:Y:S01]  /*cb80*/  LDL.LU R3, [R1+0x8] ;  /* 0x0000080001037983 */ /* 0x002ee20000300800 */
[----:B------:R-:W-:-:S03]  /*cb90*/  MOV R13, 0x400 ;  /* 0x00000400000d7802 */ /* 0x000fc60000000f00 */
        /* <DEDUP_REMOVED lines=11> */
[----:B------:R-:W-:Y:S01]  /*cc50*/  IADD3 R2, R13, 0x34800, RZ ;  /* 0x000348000d027810 */ /* 0x000fe20007ffe0ff */
        /* <DEDUP_REMOVED lines=22> */
.L_x_397:
        /* <DEDUP_REMOVED lines=8> */
.L_x_343:
[----:B------:R-:W2:Y:S01]  /*ce40*/  LDL.LU R15, [R1+0xc] ;  /* 0x00000c00010f7983 */ /* 0x000ea20000300800 */
[----:B------:R-:W-:-:S03]  /*ce50*/  MOV R13, 0x400 ;  /* 0x00000400000d7802 */ /* 0x000fc60000000f00 */
[----:B0-----:R-:W3:Y:S04]  /*ce60*/  LDL.LU R3, [R1] ;  /* 0x0000000001037983 */ /* 0x001ee80000300800 */
[----:B------:R-:W4:Y:S01]  /*ce70*/  LDL R11, [R1+0x4] ;  /* 0x00000400010b7983 */ /* 0x000f220000100800 */
[----:B------:R-:W0:Y:S01]  /*ce80*/  S2R R14, SR_CgaCtaId ;  /* 0x00000000000e7919 */ /* 0x000e220000008800 */
[----:B------:R-:W-:Y:S01]  /*ce90*/  R2UR UR9, R2 ;  /* 0x00000000020972ca */ /* 0x000fe200000e0000 */
[----:B------:R-:W-:Y:S01]  /*cea0*/  UIADD3 UR4, UP0, UR36, 0x470, URZ ;  /* 0x0000047024047890 */ /* 0x000fe2000ff1e03f */
[----:B------:R-:W-:Y:S02]  /*ceb0*/  R2UR UR13, R5 ;  /* 0x00000000050d72ca */ /* 0x000fe400000e0000 */
[----:B------:R-:W-:-:S02]  /*cec0*/  R2UR UR12, R4 ;  /* 0x00000000040c72ca */ /* 0x000fc400000e0000 */
[----:B0-----:R-:W-:-:S07]  /*ced0*/  LEA R13, R14, R13, 0x18 ;  /* 0x0000000d0e0d7211 */ /* 0x001fce00078ec0ff */
[----:B------:R-:W-:Y:S01]  /*cee0*/  UIADD3 UR9, UR9, 0x50, URZ ;  /* 0x0000005009097890 */ /* 0x000fe2000fffe03f */
[----:B------:R-:W-:Y:S01]  /*cef0*/  UMOV UR10, URZ ;  /* 0x0000003f000a7c82 */ /* 0x000fe20008000000 */
[----:B------:R-:W-:Y:S01]  /*cf00*/  UMOV UR7, 0x14f00000 ;  /* 0x14f0000000077882 */ /* 0x000fe20000000000 */
[----:B------:R-:W-:Y:S01]  /*cf10*/  UMOV UR15, 0x40 ;  /* 0x00000040000f7882 */ /* 0x000fe20000000000 */
[----:B------:R0:W-:Y:S01]  /*cf20*/  STL [R1+0xc], R9 ;  /* 0x00000c0901007387 */ /* 0x0001e20000100800 */
[----:B------:R-:W-:Y:S01]  /*cf30*/  IMAD.MOV.U32 R5, RZ, RZ, R10 ;  /* 0x000000ffff057224 */ /* 0x000fe200078e000a */
[----:B--2---:R-:W-:Y:S01]  /*cf40*/  R2UR UR11, R15 ;  /* 0x000000000f0b72ca */ /* 0x004fe200000e0000 */
[----:B---3--:R-:W-:Y:S01]  /*cf50*/  IMAD R3, R3, 0x8000, R13 ;  /* 0x0000800003037824 */ /* 0x008fe200078e020d */
[----:B----4-:R-:W-:-:S04]  /*cf60*/  R2UR UR5, R11 ;  /* 0x000000000b0572ca */ /* 0x010fc800000e0000 */
[----:B------:R-:W-:-:S09]  /*cf70*/  R2UR UR6, R3 ;  /* 0x00000000030672ca */ /* 0x000fd200000e0000 */
[----:B------:R-:W-:-:S04]  /*cf80*/  ULEA UR11, UR11, UR5, 0x7 ;  /* 0x000000050b0b7291 */ /* 0x000fc8000f8e383f */
[----:B------:R-:W-:Y:S02]  /*cf90*/  UIADD3 UR8, UR6, 0x400, URZ ;  /* 0x0000040006087890 */ /* 0x000fe4000fffe03f */
[----:B------:R-:W-:Y:S02]  /*cfa0*/  UIADD3.X UR5, URZ, UR37, URZ, UP0, !UPT ;  /* 0x000000253f057290 */ /* 0x000fe400087fe43f */
[----:B------:R-:W-:-:S03]  /*cfb0*/  UIADD3 UR14, UR6, 0x4400, URZ ;  /* 0x00004400060e7890 */ /* 0x000fc6000fffe03f */
[----:B------:R-:W-:-:S04]  /*cfc0*/  UMOV UR6, 0x0 ;  /* 0x0000000000067882 */ /* 0x000fc80000000000 */
[----:B------:R1:W-:Y:S02]  /*cfd0*/  UTMALDG.4D [UR8], [UR4], desc[UR6] ;  /* 0x00000608040075b4 */ /* 0x0003e40008019000 */
[----:B-1----:R-:W-:Y:S01]  /*cfe0*/  UMOV UR8, UR14 ;  /* 0x0000000e00087c82 */ /* 0x002fe20008000000 */
[----:B------:R-:W-:Y:S02]  /*cff0*/  UMOV UR10, UR15 ;  /* 0x0000000f000a7c82 */ /* 0x000fe40008000000 */
[----:B------:R0:W-:Y:S02]  /*d000*/  UTMALDG.4D [UR8], [UR4], desc[UR6] ;  /* 0x00000608040075b4 */ /* 0x0001e40008019000 */
[----:B0-----:R-:W-:Y:S01]  /*d010*/  NOP ;  /* 0x0000000000007918 */ /* 0x001fe20000000000 */
.L_x_338:
[----:B------:R-:W-:Y:S05]  /*d020*/  BSYNC B1 ;  /* 0x0000000000017941 */ /* 0x000fea0003800000 */
.L_x_337:
[----:B------:R-:W-:Y:S01]  /*d030*/  VIADD R2, R7, 0x1 ;  /* 0x0000000107027836 */ /* 0x000fe20000000000 */
[----:B------:R-:W-:Y:S04]  /*d040*/  BSSY B1, `(.L_x_344) ;  /* 0x000007c000017945 */ /* 0x000fe80003800000 */
[----:B------:R-:W-:-:S04]  /*d050*/  ISETP.NE.AND P0, PT, R2, 0x2, PT ;  /* 0x000000020200780c */ /* 0x000fc80003f05270 */
[----:B------:R-:W-:Y:S02]  /*d060*/  SEL R3, RZ, 0x1, P0 ;  /* 0x00000001ff037807 */ /* 0x000fe40000000000 */
[----:B------:R-:W-:Y:S02]  /*d070*/  SEL R14, R2, RZ, P0 ;  /* 0x000000ff020e7207 */ /* 0x000fe40000000000 */
[----:B------:R-:W-:-:S05]  /*d080*/  LOP3.LUT R13, R8, R3, RZ, 0x3c, !PT ;  /* 0x00000003080d7212 */ /* 0x000fca00078e3cff */
[----:B------:R0:W-:Y:S04]  /*d090*/  STL [R1+0x8], R13 ;  /* 0x0000080d01007387 */ /* 0x0001e80000100800 */
[----:B------:R0:W-:Y:S01]  /*d0a0*/  STL [R1], R14 ;  /* 0x0000000e01007387 */ /* 0x0001e20000100800 */
[----:B------:R-:W-:Y:S05]  /*d0b0*/  @!P6 BRA `(.L_x_345) ;  /* 0x0000000400d0e947 */ /* 0x000fea0003800000 */
[----:B------:R-:W-:Y:S01]  /*d0c0*/  ULDC.64 UR4, c[0x0][0x3f8] ;  /* 0x0000fe0000047ab9 */ /* 0x000fe20000000a00 */
[----:B------:R-:W-:Y:S01]  /*d0d0*/  VIADD R9, R6, 0xffffffff ;  /* 0xffffffff06097836 */ /* 0x000fe20000000000 */
[----:B------:R-:W-:-:S04]  /*d0e0*/  ISETP.NE.U32.AND P0, PT, RZ, UR4, PT ;  /* 0x00000004ff007c0c */ /* 0x000fc8000bf05070 */
[----:B------:R-:W-:-:S13]  /*d0f0*/  ISETP.NE.AND.EX P0, PT, RZ, UR5, PT, P0 ;  /* 0x00000005ff007c0c */ /* 0x000fda000bf05300 */
[----:B------:R-:W-:Y:S05]  /*d100*/  @!P0 BRA `(.L_x_346) ;  /* 0x0000000000488947 */ /* 0x000fea0003800000 */
        /* <DEDUP_REMOVED lines=18> */
.L_x_346:
[----:B------:R-:W2:Y:S01]  /*d230*/  S2R R3, SR_CgaCtaId ;  /* 0x0000000000037919 */ /* 0x000ea20000008800 */
[----:B------:R-:W-:-:S04]  /*d240*/  MOV R2, 0x400 ;  /* 0x0000040000027802 */ /* 0x000fc80000000f00 */
[----:B--2---:R-:W-:Y:S02]  /*d250*/  LEA R2, R3, R2, 0x18 ;  /* 0x0000000203027211 */ /* 0x004fe400078ec0ff */
[----:B------:R-:W-:-:S03]  /*d260*/  SHF.L.U32 R3, R13, 0x1f, RZ ;  /* 0x0000001f0d037819 */ /* 0x000fc600000006ff */
[----:B------:R-:W-:-:S04]  /*d270*/  IMAD R2, R14, 0x8, R2 ;  /* 0x000000080e027824 */ /* 0x000fc800078e0202 */
[----:B------:R-:W2:Y:S02]  /*d280*/  SYNCS.PHASECHK.TRANS64.TRYWAIT P0, [R2+URZ+0x34840], R3 ;  /* 0x03484003020075a7 */ /* 0x000ea4000800017f */
[----:B--2---:R-:W-:Y:S05]  /*d290*/  @!P0 BRA `(.L_x_347) ;  /* 0x0000001c00688947 */ /* 0x004fea0003800000 */
.L_x_398:
        /* <DEDUP_REMOVED lines=11> */
.L_x_348:
[----:B0-----:R-:W3:Y:S01]  /*d350*/  LDL R13, [R1] ;  /* 0x00000000010d7983 */ /* 0x001ee20000100800 */
[----:B------:R-:W-:-:S03]  /*d360*/  MOV R14, 0x400 ;  /* 0x00000400000e7802 */ /* 0x000fc60000000f00 */
[----:B------:R-:W4:Y:S01]  /*d370*/  LDL R11, [R1+0x4] ;  /* 0x00000400010b7983 */ /* 0x000f220000100800 */
[----:B------:R-:W0:Y:S01]  /*d380*/  S2R R15, SR_CgaCtaId ;  /* 0x00000000000f7919 */ /* 0x000e220000008800 */
[----:B------:R-:W-:Y:S01]  /*d390*/  R2UR UR11, R9 ;  /* 0x00000000090b72ca */ /* 0x000fe200000e0000 */
[----:B------:R-:W-:Y:S01]  /*d3a0*/  UIADD3 UR4, UP0, UR36, 0x370, URZ ;  /* 0x0000037024047890 */ /* 0x000fe2000ff1e03f */
[----:B------:R-:W-:Y:S02]  /*d3b0*/  R2UR UR12, R4 ;  /* 0x00000000040c72ca */ /* 0x000fe400000e0000 */
[----:B0-----:R-:W-:-:S05]  /*d3c0*/  LEA R14, R15, R14, 0x18 ;  /* 0x0000000e0f0e7211 */ /* 0x001fca00078ec0ff */
[----:B--2---:R-:W-:Y:S01]  /*d3d0*/  VIADD R2, R14, 0x34800 ;  /* 0x000348000e027836 */ /* 0x004fe20000000000 */
[----:B-----5:R-:W-:Y:S01]  /*d3e0*/  R2UR UR13, R10 ;  /* 0x000000000a0d72ca */ /* 0x020fe200000e0000 */
[----:B------:R-:W-:Y:S01]  /*d3f0*/  UMOV UR10, URZ ;  /* 0x0000003f000a7c82 */ /* 0x000fe20008000000 */
[----:B------:R-:W-:Y:S01]  /*d400*/  UMOV UR6, 0x0 ;  /* 0x0000000000067882 */ /* 0x000fe20000000000 */
[----:B------:R-:W-:Y:S01]  /*d410*/  UMOV UR7, 0x14f00000 ;  /* 0x14f0000000077882 */ /* 0x000fe20000000000 */
[----:B------:R-:W-:Y:S01]  /*d420*/  UMOV UR18, 0x40 ;  /* 0x0000004000127882 */ /* 0x000fe20000000000 */
[----:B------:R-:W-:Y:S01]  /*d430*/  UMOV UR17, 0x80 ;  /* 0x0000008000117882 */ /* 0x000fe20000000000 */
[----:B------:R-:W-:Y:S01]  /*d440*/  SHF.L.U32 R8, R8, 0x1f, RZ ;  /* 0x0000001f08087819 */ /* 0x000fe200000006ff */
        /* <DEDUP_REMOVED lines=9> */
[----:B------:R-:W-:Y:S02]  /*d4e0*/  UIADD3 UR15, UR8, 0x20400, URZ ;  /* 0x00020400080f7890 */ /* 0x000fe4000fffe03f */
[----:B------:R-:W-:-:S03]  /*d4f0*/  UIADD3 UR16, UR8, 0x24400, URZ ;  /* 0x0002440008107890 */ /* 0x000fc6000fffe03f */
[----:B------:R-:W-:Y:S02]  /*d500*/  UMOV UR8, UR14 ;  /* 0x0000000e00087c82 */ /* 0x000fe40008000000 */
[----:B------:R0:W-:Y:S01]  /*d510*/  UTMALDG.4D [UR8], [UR4], desc[UR6] ;  /* 0x00000608040075b4 */ /* 0x0001e20008019000 */
[----:B------:R-:W-:Y:S01]  /*d520*/  LEA R2, R7, R2, 0x3 ;  /* 0x0000000207027211 */ /* 0x000fe200078e18ff */
[----:B0-----:R-:W-:Y:S01]  /*d530*/  UMOV UR8, UR15 ;  /* 0x0000000f00087c82 */ /* 0x001fe20008000000 */
[----:B------:R-:W-:Y:S02]  /*d540*/  UMOV UR10, UR18 ;  /* 0x00000012000a7c82 */ /* 0x000fe40008000000 */
[----:B------:R0:W-:Y:S02]  /*d550*/  UTMALDG.4D [UR8], [UR4], desc[UR6] ;  /* 0x00000608040075b4 */ /* 0x0001e40008019000 */
[----:B0-----:R-:W-:Y:S01]  /*d560*/  UMOV UR8, UR16 ;  /* 0x0000001000087c82 */ /* 0x001fe20008000000 */
[----:B------:R-:W-:-:S02]  /*d570*/  UMOV UR10, UR17 ;  /* 0x00000011000a7c82 */ /* 0x000fc40008000000 */
[----:B------:R0:W-:Y:S01]  /*d580*/  UTMALDG.4D [UR8], [UR4], desc[UR6] ;  /* 0x00000608040075b4 */ /* 0x0001e20008019000 */
[----:B------:R-:W1:Y:S02]  /*d590*/  SYNCS.PHASECHK.TRANS64.TRYWAIT P1, [R2+URZ+0x60], R8 ;  /* 0x00006008020075a7 */ /* 0x000e64000802017f */
[----:B01----:R-:W-:Y:S05]  /*d5a0*/  @!P1 BRA `(.L_x_349) ;  /* 0x0000001800b89947 */ /* 0x003fea0003800000 */
.L_x_399:
[----:B------:R-:W-:Y:S05]  /*d5b0*/  @P0 BRA `(.L_x_350) ;  /* 0x00000000001c0947 */ /* 0x000fea0003800000 */
[----:B------:R-:W1:Y:S02]  /*d5c0*/  S2R R3, SR_TID.X ;  /* 0x0000000000037919 */ /* 0x000e640000002100 */
[----:B-1----:R-:W-:-:S04]  /*d5d0*/  LOP3.LUT R3, R3, 0x1f, RZ, 0xc0, !PT ;  /* 0x0000001f03037812 */ /* 0x002fc800078ec0ff */
[----:B------:R-:W-:Y:S01]  /*d5e0*/  ISETP.NE.AND P1, PT, R3, RZ, PT ;  /* 0x000000ff0300720c */ /* 0x000fe20003f25270 */
[----:B------:R-:W-:-:S04]  /*d5f0*/  IMAD.MOV.U32 R3, RZ, RZ, 0x8000 ;  /* 0x00008000ff037424 */ /* 0x000fc800078e00ff */
[----:B------:R1:W-:Y:S08]  /*d600*/  SYNCS.ARRIVE.TRANS64 RZ, [R2+URZ+0x50], R3 ;  /* 0x0000500302ff79a7 */ /* 0x0003f0000800003f */
[----:B------:R-:W-:Y:S05]  /*d610*/  @!P1 BRA `(.L_x_350) ;  /* 0x0000000000049947 */ /* 0x000fea0003800000 */
[----:B------:R-:W-:Y:S01]  /*d620*/  BPT.TRAP 0x1 ;  /* 0x000000040000795c */ /* 0x000fe20000300000 */
.L_x_350:
[----:B------:R-:W2:Y:S01]  /*d630*/  LDL.LU R13, [R1+0xc] ;  /* 0x00000c00010d7983 */ /* 0x000ea20000300800 */
[----:B0-----:R-:W-:-:S03]  /*d640*/  MOV R8, 0x400 ;  /* 0x0000040000087802 */ /* 0x001fc60000000f00 */
[----:B-1----:R-:W3:Y:S01]  /*d650*/  LDL R3, [R1+0x4] ;  /* 0x0000040001037983 */ /* 0x002ee20000100800 */
[----:B------:R-:W0:Y:S01]  /*d660*/  S2R R11, SR_CgaCtaId ;  /* 0x00000000000b7919 */ /* 0x000e220000008800 */
[----:B------:R-:W-:Y:S01]  /*d670*/  R2UR UR9, R2 ;  /* 0x00000000020972ca */ /* 0x000fe200000e0000 */
[----:B------:R-:W-:Y:S01]  /*d680*/  UIADD3 UR4, UP0, UR36, 0x470, URZ ;  /* 0x0000047024047890 */ /* 0x000fe2000ff1e03f */
[----:B------:R-:W-:Y:S02]  /*d690*/  R2UR UR13, R5 ;  /* 0x00000000050d72ca */ /* 0x000fe400000e0000 */
[----:B------:R-:W-:Y:S02]  /*d6a0*/  R2UR UR12, R4 ;  /* 0x00000000040c72ca */ /* 0x000fe400000e0000 */
[----:B0-----:R-:W-:-:S05]  /*d6b0*/  LEA R8, R11, R8, 0x18 ;  /* 0x000000080b087211 */ /* 0x001fca00078ec0ff */
[----:B------:R-:W-:-:S05]  /*d6c0*/  IMAD R7, R7, 0x8000, R8 ;  /* 0x0000800007077824 */ /* 0x000fca00078e0208 */
[----:B------:R-:W-:Y:S01]  /*d6d0*/  R2UR UR6, R7 ;  /* 0x00000000070672ca */ /* 0x000fe200000e0000 */
[----:B------:R-:W-:Y:S01]  /*d6e0*/  UIADD3 UR9, UR9, 0x50, URZ ;  /* 0x0000005009097890 */ /* 0x000fe2000fffe03f */
[----:B------:R-:W-:Y:S01]  /*d6f0*/  UMOV UR10, URZ ;  /* 0x0000003f000a7c82 */ /* 0x000fe20008000000 */
[----:B------:R-:W-:Y:S01]  /*d700*/  UMOV UR7, 0x14f00000 ;  /* 0x14f0000000077882 */ /* 0x000fe20000000000 */
[----:B------:R-:W-:-:S09]  /*d710*/  UMOV UR15, 0x40 ;  /* 0x00000040000f7882 */ /* 0x000fd20000000000 */
[----:B------:R-:W-:Y:S02]  /*d720*/  UIADD3 UR8, UR6, 0x400, URZ ;  /* 0x0000040006087890 */ /* 0x000fe4000fffe03f */
[----:B------:R-:W-:-:S03]  /*d730*/  UIADD3 UR14, UR6, 0x4400, URZ ;  /* 0x00004400060e7890 */ /* 0x000fc6000fffe03f */
[----:B------:R-:W-:Y:S01]  /*d740*/  UMOV UR6, 0x0 ;  /* 0x0000000000067882 */ /* 0x000fe20000000000 */
[----:B------:R1:W-:Y:S01]  /*d750*/  STL [R1+0xc], R9 ;  /* 0x00000c0901007387 */ /* 0x0003e20000100800 */
[----:B------:R-:W-:Y:S01]  /*d760*/  IMAD.MOV.U32 R5, RZ, RZ, R10 ;  /* 0x000000ffff057224 */ /* 0x000fe200078e000a */
[----:B--2---:R-:W-:Y:S02]  /*d770*/  R2UR UR11, R13 ;  /* 0x000000000d0b72ca */ /* 0x004fe400000e0000 */
[----:B---3--:R-:W-:-:S13]  /*d780*/  R2UR UR5, R3 ;  /* 0x00000000030572ca */ /* 0x008fda00000e0000 */
[----:B------:R-:W-:Y:S02]  /*d790*/  ULEA UR11, UR11, UR5, 0x7 ;  /* 0x000000050b0b7291 */ /* 0x000fe4000f8e383f */
[----:B------:R-:W-:-:S09]  /*d7a0*/  UIADD3.X UR5, URZ, UR37, URZ, UP0, !UPT ;  /* 0x000000253f057290 */ /* 0x000fd200087fe43f */
[----:B------:R0:W-:Y:S02]  /*d7b0*/  UTMALDG.4D [UR8], [UR4], desc[UR6] ;  /* 0x00000608040075b4 */ /* 0x0001e40008019000 */
[----:B0-----:R-:W-:Y:S01]  /*d7c0*/  UMOV UR8, UR14 ;  /* 0x0000000e00087c82 */ /* 0x001fe20008000000 */
[----:B------:R-:W-:Y:S02]  /*d7d0*/  UMOV UR10, UR15 ;  /* 0x0000000f000a7c82 */ /* 0x000fe40008000000 */
[----:B------:R1:W-:Y:S02]  /*d7e0*/  UTMALDG.4D [UR8], [UR4], desc[UR6] ;  /* 0x00000608040075b4 */ /* 0x0003e40008019000 */
[----:B-1----:R-:W-:Y:S01]  /*d7f0*/  NOP ;  /* 0x0000000000007918 */ /* 0x002fe20000000000 */
.L_x_345:
[----:B------:R-:W-:Y:S05]  /*d800*/  BSYNC B1 ;  /* 0x0000000000017941 */ /* 0x000fea0003800000 */
.L_x_344:
[C---:B------:R-:W-:Y:S01]  /*d810*/  ISETP.GT.AND P0, PT, R6.reuse, 0x1, PT ;  /* 0x000000010600780c */ /* 0x040fe20003f04270 */
[----:B------:R-:W-:-:S04]  /*d820*/  VIADD R2, R6, 0xfffffffe ;  /* 0xfffffffe06027836 */ /* 0x000fc80000000000 */
[----:B------:R-:W-:-:S08]  /*d830*/  IMAD.MOV.U32 R6, RZ, RZ, R2 ;  /* 0x000000ffff067224 */ /* 0x000fd000078e0002 */
[----:B------:R-:W-:Y:S05]  /*d840*/  @P0 BRA `(.L_x_351) ;  /* 0xffffffec00fc0947 */ /* 0x000fea000383ffff */
.L_x_327:
[----:B------:R-:W-:Y:S05]  /*d850*/  BSYNC B0 ;  /* 0x0000000000007941 */ /* 0x000fea0003800000 */
.L_x_326:
[----:B------:R-:W1:Y:S01]  /*d860*/  S2R R2, SR_TID.X ;  /* 0x0000000000027919 */ /* 0x000e620000002100 */
[----:B------:R-:W-:Y:S01]  /*d870*/  BSSY B0, `(.L_x_352) ;  /* 0x0000011000007945 */ /* 0x000fe20003800000 */
[----:B-1----:R-:W-:-:S04]  /*d880*/  LOP3.LUT R2, R2, 0x1f, RZ, 0xc0, !PT ;  /* 0x0000001f02027812 */ /* 0x002fc800078ec0ff */
[----:B------:R-:W-:-:S13]  /*d890*/  ISETP.NE.AND P0, PT, R2, RZ, PT ;  /* 0x000000ff0200720c */ /* 0x000fda0003f05270 */
[----:B------:R-:W-:Y:S05]  /*d8a0*/  @P0 BRA `(.L_x_353) ;  /* 0x0000000000340947 */ /* 0x000fea0003800000 */
[----:B------:R-:W1:Y:S01]  /*d8b0*/  S2R R9, SR_LANEID ;  /* 0x0000000000097919 */ /* 0x000e620000000000 */
[----:B------:R-:W-:Y:S01]  /*d8c0*/  VOTEU.ANY UR4, UPT, PT ;  /* 0x0000000000047886 */ /* 0x000fe200038e0100 */
[----:B------:R-:W2:Y:S01]  /*d8d0*/  LDC.64 R2, c[0x0][0xc38] ;  /* 0x00030e00ff027b82 */ /* 0x000ea20000000a00 */
[----:B------:R-:W1:Y:S01]  /*d8e0*/  FLO.U32 R0, UR4 ;  /* 0x0000000400007d00 */ /* 0x000e6200080e0000 */
[----:B------:R-:W-:-:S07]  /*d8f0*/  ULDC.64 UR6, c[0x0][0x208] ;  /* 0x0000820000067ab9 */ /* 0x000fce0000000a00 */
[----:B------:R-:W2:Y:S01]  /*d900*/  POPC R7, UR4 ;  /* 0x0000000400077d09 */ /* 0x000ea20008000000 */
[----:B-1----:R-:W-:-:S13]  /*d910*/  ISETP.EQ.U32.AND P0, PT, R0, R9, PT ;  /* 0x000000090000720c */ /* 0x002fda0003f02070 */
[----:B--2---:R-:W2:Y:S01]  /*d920*/  @P0 ATOMG.E.ADD.STRONG.GPU PT, R3, desc[UR6][R2.64], R7 ;  /* 0x00000007020309a8 */ /* 0x004ea200081ee1c6 */
[----:B------:R-:W1:Y:S02]  /*d930*/  S2R R6, SR_LTMASK ;  /* 0x0000000000067919 */ /* 0x000e640000003900 */
[----:B-1----:R-:W-:-:S04]  /*d940*/  LOP3.LUT R6, R6, UR4, RZ, 0xc0, !PT ;  /* 0x0000000406067c12 */ /* 0x002fc8000f8ec0ff */
[----:B------:R-:W1:Y:S01]  /*d950*/  POPC R9, R6 ;  /* 0x0000000600097309 */ /* 0x000e620000000000 */
[----:B--2---:R-:W1:Y:S02]  /*d960*/  SHFL.IDX PT, R0, R3, R0, 0x1f ;  /* 0x00001f0003007589 */ /* 0x004e6400000e0000 */
[----:B-1----:R-:W-:-:S07]  /*d970*/  IADD3 R16, R0, UR38, R9 ;  /* 0x0000002600107c10 */ /* 0x002fce000fffe009 */
.L_x_353:
[----:B------:R-:W-:Y:S05]  /*d980*/  BSYNC B0 ;  /* 0x0000000000007941 */ /* 0x000fea0003800000 */
.L_x_352:
[----:B------:R-:W-:Y:S04]  /*d990*/  BSSY B0, `(.L_x_354) ;  /* 0x0000032000007945 */ /* 0x000fe80003800000 */
[----:B------:R-:W-:Y:S05]  /*d9a0*/  @!P6 BRA `(.L_x_355) ;  /* 0x0000000000c0e947 */ /* 0x000fea0003800000 */
[----:B------:R-:W2:Y:S01]  /*d9b0*/  LDL R2, [R1] ;  /* 0x0000000001027983 */ /* 0x000ea20000100800 */
[----:B------:R-:W-:-:S03]  /*d9c0*/  MOV R3, 0x400 ;  /* 0x0000040000037802 */ /* 0x000fc60000000f00 */
[----:B------:R-:W3:Y:S01]  /*d9d0*/  LDL R0, [R1+0x8] ;  /* 0x0000080001007983 */ /* 0x000ee20000100800 */
[----:B------:R-:W1:Y:S02]  /*d9e0*/  S2R R6, SR_CgaCtaId ;  /* 0x0000000000067919 */ /* 0x000e640000008800 */
[----:B-1----:R-:W-:-:S05]  /*d9f0*/  LEA R3, R6, R3, 0x18 ;  /* 0x0000000306037211 */ /* 0x002fca00078ec0ff */
[----:B--2---:R-:W-:Y:S01]  /*da00*/  IMAD R3, R2, 0x8, R3 ;  /* 0x0000000802037824 */ /* 0x004fe200078e0203 */
[----:B---3--:R-:W-:-:S04]  /*da10*/  SHF.L.U32 R0, R0, 0x1f, RZ ;  /* 0x0000001f00007819 */ /* 0x008fc800000006ff */
[----:B------:R-:W1:Y:S02]  /*da20*/  SYNCS.PHASECHK.TRANS64.TRYWAIT P0, [R3+URZ+0x34860], R0 ;  /* 0x03486000030075a7 */ /* 0x000e64000800017f */
[----:B-1----:R-:W-:Y:S05]  /*da30*/  @!P0 BRA `(.L_x_356) ;  /* 0x0000001400a88947 */ /* 0x002fea0003800000 */
.L_x_400:
[----:B------:R-:W2:Y:S02]  /*da40*/  S2R R2, SR_TID.X ;  /* 0x0000000000027919 */ /* 0x000ea40000002100 */
[----:B--2---:R-:W-:-:S04]  /*da50*/  LOP3.LUT R2, R2, 0x7f, RZ, 0xc0, !PT ;  /* 0x0000007f02027812 */ /* 0x004fc800078ec0ff */
[----:B------:R-:W-:-:S13]  /*da60*/  ISETP.NE.AND P0, PT, R2, RZ, PT ;  /* 0x000000ff0200720c */ /* 0x000fda0003f05270 */
[----:B------:R-:W-:Y:S05]  /*da70*/  @P0 BRA `(.L_x_357) ;  /* 0x00000000001c0947 */ /* 0x000fea0003800000 */
[----:B------:R-:W2:Y:S01]  /*da80*/  S2R R2, SR_TID.X ;  /* 0x0000000000027919 */ /* 0x000ea20000002100 */
[----:B-1----:R-:W-:-:S04]  /*da90*/  MOV R0, 0x8000 ;  /* 0x0000800000007802 */ /* 0x002fc80000000f00 */
[----:B------:R3:W-:Y:S01]  /*daa0*/  SYNCS.ARRIVE.TRANS64 RZ, [R3+URZ+0x34850], R0 ;  /* 0x0348500003ff79a7 */ /* 0x0007e2000800003f */
[----:B--2---:R-:W-:-:S04]  /*dab0*/  LOP3.LUT R2, R2, 0x1f, RZ, 0xc0, !PT ;  /* 0x0000001f02027812 */ /* 0x004fc800078ec0ff */
[----:B------:R-:W-:-:S13]  /*dac0*/  ISETP.NE.AND P1, PT, R2, RZ, PT ;  /* 0x000000ff0200720c */ /* 0x000fda0003f25270 */
[----:B---3--:R-:W-:Y:S05]  /*dad0*/  @!P1 BRA `(.L_x_357) ;  /* 0x0000000000049947 */ /* 0x008fea0003800000 */
[----:B------:R-:W-:Y:S01]  /*dae0*/  BPT.TRAP 0x1 ;  /* 0x000000040000795c */ /* 0x000fe20000300000 */
.L_x_357:
[----:B------:R-:W2:Y:S01]  /*daf0*/  LDL.LU R8, [R1+0x4] ;  /* 0x0000040001087983 */ /* 0x000ea20000300800 */
[----:B------:R-:W-:-:S03]  /*db00*/  MOV R6, 0x400 ;  /* 0x0000040000067802 */ /* 0x000fc60000000f00 */
[----:B-1----:R-:W3:Y:S04]  /*db10*/  LDL R0, [R1] ;  /* 0x0000000001007983 */ /* 0x002ee80000100800 */
[----:B------:R-:W4:Y:S01]  /*db20*/  LDL R2, [R1+0xc] ;  /* 0x00000c0001027983 */ /* 0x000f220000100800 */
[----:B------:R-:W1:Y:S01]  /*db30*/  S2R R7, SR_CgaCtaId ;  /* 0x0000000000077919 */ /* 0x000e620000008800 */
[----:B------:R-:W-:Y:S01]  /*db40*/  R2UR UR9, R3 ;  /* 0x00000000030972ca */ /* 0x000fe200000e0000 */
[----:B------:R-:W-:Y:S01]  /*db50*/  UIADD3 UR4, UP0, UR36, 0x470, URZ ;  /* 0x0000047024047890 */ /* 0x000fe2000ff1e03f */
[----:B------:R-:W-:Y:S02]  /*db60*/  R2UR UR12, R4 ;  /* 0x00000000040c72ca */ /* 0x000fe400000e0000 */
[----:B------:R-:W-:-:S02]  /*db70*/  R2UR UR13, R5 ;  /* 0x00000000050d72ca */ /* 0x000fc400000e0000 */
[----:B-1----:R-:W-:-:S07]  /*db80*/  LEA R6, R7, R6, 0x18 ;  /* 0x0000000607067211 */ /* 0x002fce00078ec0ff */
[----:B------:R-:W-:Y:S01]  /*db90*/  UIADD3 UR9, UR9, 0x34850, URZ ;  /* 0x0003485009097890 */ /* 0x000fe2000fffe03f */
[----:B------:R-:W-:Y:S01]  /*dba0*/  UMOV UR10, URZ ;  /* 0x0000003f000a7c82 */ /* 0x000fe20008000000 */
[----:B------:R-:W-:Y:S01]  /*dbb0*/  UMOV UR7, 0x14f00000 ;  /* 0x14f0000000077882 */ /* 0x000fe20000000000 */
[----:B------:R-:W-:Y:S01]  /*dbc0*/  UMOV UR15, 0x40 ;  /* 0x00000040000f7882 */ /* 0x000fe20000000000 */
        /* <DEDUP_REMOVED lines=13> */
[----:B-1----:R-:W-:Y:S01]  /*dca0*/  NOP ;  /* 0x0000000000007918 */ /* 0x002fe20000000000 */
.L_x_355:
[----:B------:R-:W-:Y:S05]  /*dcb0*/  BSYNC B0 ;  /* 0x0000000000007941 */ /* 0x000fea0003800000 */
.L_x_354:
[----:B------:R-:W2:Y:S04]  /*dcc0*/  LDL.LU R0, [R1] ;  /* 0x0000000001007983 */ /* 0x000ea80000300800 */
[----:B------:R-:W3:Y:S01]  /*dcd0*/  LDL.LU R3, [R1+0x8] ;  /* 0x0000080001037983 */ /* 0x000ee20000300800 */
[----:B--2---:R-:W-:-:S05]  /*dce0*/  VIADD R0, R0, 0x1 ;  /* 0x0000000100007836 */ /* 0x004fca0000000000 */
[----:B------:R-:W-:-:S04]  /*dcf0*/  ISETP.NE.AND P0, PT, R0, 0x2, PT ;  /* 0x000000020000780c */ /* 0x000fc80003f05270 */
[----:B------:R-:W-:Y:S02]  /*dd00*/  SEL R2, RZ, 0x1, P0 ;  /* 0x00000001ff027807 */ /* 0x000fe40000000000 */
[----:B------:R-:W-:Y:S02]  /*dd10*/  SEL R0, R0, RZ, P0 ;  /* 0x000000ff00007207 */ /* 0x000fe40000000000 */
[----:B---3--:R-:W-:-:S05]  /*dd20*/  LOP3.LUT R3, R3, R2, RZ, 0x3c, !PT ;  /* 0x0000000203037212 */ /* 0x008fca00078e3cff */
[----:B------:R1:W-:Y:S04]  /*dd30*/  STL [R1+0x8], R3 ;  /* 0x0000080301007387 */ /* 0x0003e80000100800 */
[----:B------:R1:W-:Y:S02]  /*dd40*/  STL [R1], R0 ;  /* 0x0000000001007387 */ /* 0x0003e40000100800 */
.L_x_311:
[----:B------:R-:W-:Y:S05]  /*dd50*/  BSYNC B6 ;  /* 0x0000000000067941 */ /* 0x000fea0003800000 */
.L_x_309:
[----:B------:R-:W-:-:S03]  /*dd60*/  UMOV UR4, 0xffffffff ;  /* 0xffffffff00047882 */ /* 0x000fc60000000000 */
[----:B------:R-:W-:Y:S05]  /*dd70*/  BRA.DIV UR4, `(.L_x_358) ;  /* 0x0000001204ec7947 */ /* 0x000fea000b800000 */
[----:B------:R2:W3:Y:S04]  /*dd80*/  SHFL.IDX PT, R4, R16, RZ, 0x1f ;  /* 0x00001fff10047589 */ /* 0x0004e800000e0000 */
[----:B------:R2:W4:Y:S02]  /*dd90*/  SHFL.IDX PT, R5, R16, 0x1, 0x1f ;  /* 0x00201f0010057f89 */ /* 0x00052400000e0000 */
.L_x_404:
[----:B01----:R-:W0:Y:S01]  /*dda0*/  S2R R0, SR_TID.X ;  /* 0x0000000000007919 */ /* 0x003e220000002100 */
[----:B------:R-:W-:Y:S01]  /*ddb0*/  ULDC UR4, c[0x0][0xc14] ;  /* 0x0003050000047ab9 */ /* 0x000fe20000000800 */
[----:B------:R-:W-:Y:S01]  /*ddc0*/  BSSY B0, `(.L_x_359) ;  /* 0x000000c000007945 */ /* 0x000fe20003800000 */
[----:B------:R-:W-:Y:S01]  /*ddd0*/  IMAD.MOV.U32 R3, RZ, RZ, RZ ;  /* 0x000000ffff037224 */ /* 0x000fe200078e00ff */
[----:B0-----:R-:W-:Y:S01]  /*dde0*/  LOP3.LUT R9, R0, 0x1f, RZ, 0xc0, !PT ;  /* 0x0000001f00097812 */ /* 0x001fe200078ec0ff */
[----:B------:R-:W-:-:S03]  /*ddf0*/  IMAD.U32 R0, RZ, RZ, UR4 ;  /* 0x00000004ff007e24 */ /* 0x000fc6000f8e00ff */
[C---:B------:R-:W-:Y:S01]  /*de00*/  ISETP.NE.AND P0, PT, R9.reuse, 0x1f, PT ;  /* 0x0000001f0900780c */ /* 0x040fe20003f05270 */
[----:B------:R-:W-:-:S05]  /*de10*/  IMAD.IADD R7, R9, 0x1, R19 ;  /* 0x0000000109077824 */ /* 0x000fca00078e0213 */
[----:B------:R-:W-:-:S13]  /*de20*/  ISETP.GE.OR P0, PT, R7, R0, !P0 ;  /* 0x000000000700720c */ /* 0x000fda0004706670 */
[----:B------:R-:W-:Y:S05]  /*de30*/  @P0 BRA `(.L_x_360) ;  /* 0x0000000000100947 */ /* 0x000fea0003800000 */
[----:B------:R-:W0:Y:S01]  /*de40*/  LDC.64 R2, c[0x0][0xc58] ;  /* 0x00031600ff027b82 */ /* 0x000e220000000a00 */
[----:B------:R-:W-:Y:S01]  /*de50*/  ULDC.64 UR4, c[0x0][0x208] ;  /* 0x0000820000047ab9 */ /* 0x000fe20000000a00 */
[----:B0-----:R-:W-:-:S06]  /*de60*/  IMAD.WIDE R2, R7, 0x4, R2 ;  /* 0x0000000407027825 */ /* 0x001fcc00078e0202 */
[----:B------:R0:W5:Y:S02]  /*de70*/  LDG.E R3, desc[UR4][R2.64] ;  /* 0x0000000402037981 */ /* 0x000164000c1e1900 */
.L_x_360:
[----:B------:R-:W-:Y:S05]  /*de80*/  BSYNC B0 ;  /* 0x0000000000007941 */ /* 0x000fea0003800000 */
.L_x_359:
[----:B------:R-:W-:-:S03]  /*de90*/  UMOV UR4, 0xffffffff ;  /* 0xffffffff00047882 */ /* 0x000fc60000000000 */
[----:B------:R-:W-:Y:S05]  /*dea0*/  BRA.DIV UR4, `(.L_x_361) ;  /* 0x0000001204ec7947 */ /* 0x000fea000b800000 */
[----:B-----5:R-:W1:Y:S01]  /*deb0*/  SHFL.UP PT, R14, R3, 0x1, RZ ;  /* 0x04200000030e7989 */ /* 0x020e6200000e00ff */
[C---:B------:R-:W-:Y:S02]  /*dec0*/  ISETP.NE.AND P0, PT, R9.reuse, RZ, PT ;  /* 0x000000ff0900720c */ /* 0x040fe40003f05270 */
[C---:B------:R-:W-:Y:S02]  /*ded0*/  ISETP.GE.U32.AND P1, PT, R9.reuse, 0x2, PT ;  /* 0x000000020900780c */ /* 0x040fe40003f26070 */
[----:B-1----:R-:W-:Y:S02]  /*dee0*/  SEL R14, R14, RZ, P0 ;  /* 0x000000ff0e0e7207 */ /* 0x002fe40000000000 */
[----:B------:R-:W-:-:S03]  /*def0*/  ISETP.GE.U32.AND P0, PT, R9, 0x4, PT ;  /* 0x000000040900780c */ /* 0x000fc60003f06070 */
[----:B------:R-:W-:-:S05]  /*df00*/  IMAD.IADD R13, R3, 0x1, R14 ;  /* 0x00000001030d7824 */ /* 0x000fca00078e020e */
[----:B------:R-:W1:Y:S02]  /*df10*/  SHFL.UP PT, R14, R13, 0x2, RZ ;  /* 0x044000000d0e7989 */ /* 0x000e6400000e00ff */
[----:B-1----:R-:W-:Y:S02]  /*df20*/  SEL R6, R14, RZ, P1 ;  /* 0x000000ff0e067207 */ /* 0x002fe40000800000 */
[----:B------:R-:W-:Y:S02]  /*df30*/  ISETP.GE.U32.AND P1, PT, R9, 0x8, PT ;  /* 0x000000080900780c */ /* 0x000fe40003f26070 */
[----:B------:R-:W-:-:S05]  /*df40*/  IADD3 R6, R13, R6, RZ ;  /* 0x000000060d067210 */ /* 0x000fca0007ffe0ff */
[----:B------:R-:W1:Y:S02]  /*df50*/  SHFL.UP PT, R14, R6, 0x4, RZ ;  /* 0x04800000060e7989 */ /* 0x000e6400000e00ff */
[----:B-1----:R-:W-:Y:S02]  /*df60*/  SEL R7, R14, RZ, P0 ;  /* 0x000000ff0e077207 */ /* 0x002fe40000000000 */
[----:B------:R-:W-:-:S03]  /*df70*/  ISETP.GE.U32.AND P0, PT, R9, 0x10, PT ;  /* 0x000000100900780c */ /* 0x000fc60003f06070 */
[----:B------:R-:W-:-:S05]  /*df80*/  IMAD.IADD R7, R6, 0x1, R7 ;  /* 0x0000000106077824 */ /* 0x000fca00078e0207 */
[----:B------:R-:W1:Y:S02]  /*df90*/  SHFL.UP PT, R14, R7, 0x8, RZ ;  /* 0x05000000070e7989 */ /* 0x000e6400000e00ff */
[----:B-1----:R-:W-:-:S05]  /*dfa0*/  SEL R8, R14, RZ, P1 ;  /* 0x000000ff0e087207 */ /* 0x002fca0000800000 */
[----:B------:R-:W-:-:S05]  /*dfb0*/  IMAD.IADD R8, R7, 0x1, R8 ;  /* 0x0000000107087824 */ /* 0x000fca00078e0208 */
[----:B------:R-:W1:Y:S02]  /*dfc0*/  SHFL.UP PT, R14, R8, 0x10, RZ ;  /* 0x06000000080e7989 */ /* 0x000e6400000e00ff */
[----:B-1----:R-:W-:-:S05]  /*dfd0*/  SEL R9, R14, RZ, P0 ;  /* 0x000000ff0e097207 */ /* 0x002fca0000000000 */
[----:B0-----:R-:W-:-:S05]  /*dfe0*/  IMAD.IADD R2, R8, 0x1, R9 ;  /* 0x0000000108027824 */ /* 0x001fca00078e0209 */
[----:B------:R0:W1:Y:S02]  /*dff0*/  SHFL.IDX PT, R14, R2, 0x1f, 0x1f ;  /* 0x03e01f00020e7f89 */ /* 0x00006400000e0000 */
.L_x_412:
[----:B------:R-:W-:Y:S02]  /*e000*/  ULDC UR4, c[0x0][0xc10] ;  /* 0x0003040000047ab9 */ /* 0x000fe40000000800 */
[----:B--2---:R-:W-:-:S04]  /*e010*/  IMAD.U32 R16, RZ, RZ, UR4 ;  /* 0x00000004ff107e24 */ /* 0x004fc8000f8e00ff */
[----:B-1----:R-:W-:-:S04]  /*e020*/  IMAD R6, R14, R16, RZ ;  /* 0x000000100e067224 */ /* 0x002fc800078e02ff */
[----:B----4-:R-:W-:-:S05]  /*e030*/  IMAD.IADD R5, R5, 0x1, R6 ;  /* 0x0000000105057824 */ /* 0x010fca00078e0206 */
[----:B---3--:R-:W-:-:S13]  /*e040*/  ISETP.GT.AND P0, PT, R5, R4, PT ;  /* 0x000000040500720c */ /* 0x008fda0003f04270 */
[----:B------:R-:W-:Y:S05]  /*e050*/  @P0 BRA `(.L_x_362) ;  /* 0x0000000000b80947 */ /* 0x000fea0003800000 */
[----:B------:R-:W1:Y:S02]  /*e060*/  LDC R0, c[0x0][0xc14] ;  /* 0x00030500ff007b82 */ /* 0x000e640000000800 */
.L_x_367:
[----:B------:R-:W-:-:S05]  /*e070*/  VIADD R19, R19, 0x1f ;  /* 0x0000001f13137836 */ /* 0x000fca0000000000 */
[----:B-1----:R-:W-:-:S13]  /*e080*/  ISETP.GE.AND P0, PT, R19, R0, PT ;  /* 0x000000001300720c */ /* 0x002fda0003f06270 */
[----:B------:R-:W-:Y:S05]  /*e090*/  @P0 BRA `(.L_x_363) ;  /* 0x0000000400600947 */ /* 0x000fea0003800000 */
[----:B0-----:R-:W0:Y:S01]  /*e0a0*/  S2R R2, SR_TID.X ;  /* 0x0000000000027919 */ /* 0x001e220000002100 */
[----:B------:R-:W-:Y:S01]  /*e0b0*/  BSSY B0, `(.L_x_364) ;  /* 0x000000b000007945 */ /* 0x000fe20003800000 */
[----:B------:R-:W-:Y:S01]  /*e0c0*/  IMAD.MOV.U32 R3, RZ, RZ, RZ ;  /* 0x000000ffff037224 */ /* 0x000fe200078e00ff */
[----:B0-----:R-:W-:-:S04]  /*e0d0*/  LOP3.LUT R8, R2, 0x1f, RZ, 0xc0, !PT ;  /* 0x0000001f02087812 */ /* 0x001fc800078ec0ff */
[C---:B------:R-:W-:Y:S02]  /*e0e0*/  ISETP.NE.AND P1, PT, R8.reuse, 0x1f, PT ;  /* 0x0000001f0800780c */ /* 0x040fe40003f25270 */
[----:B------:R-:W-:-:S04]  /*e0f0*/  IADD3 R7, R8, R19, RZ ;  /* 0x0000001308077210 */ /* 0x000fc80007ffe0ff */
[----:B------:R-:W-:-:S13]  /*e100*/  ISETP.GE.OR P0, PT, R7, R0, !P1 ;  /* 0x000000000700720c */ /* 0x000fda0004f06670 */
[----:B------:R-:W-:Y:S05]  /*e110*/  @P0 BRA `(.L_x_365) ;  /* 0x0000000000100947 */ /* 0x000fea0003800000 */
[----:B------:R-:W0:Y:S01]  /*e120*/  LDC.64 R2, c[0x0][0xc58] ;  /* 0x00031600ff027b82 */ /* 0x000e220000000a00 */
[----:B------:R-:W-:Y:S01]  /*e130*/  ULDC.64 UR4, c[0x0][0x208] ;  /* 0x0000820000047ab9 */ /* 0x000fe20000000a00 */
[----:B0-----:R-:W-:-:S06]  /*e140*/  IMAD.WIDE R2, R7, 0x4, R2 ;  /* 0x0000000407027825 */ /* 0x001fcc00078e0202 */
[----:B------:R0:W5:Y:S02]  /*e150*/  LDG.E R3, desc[UR4][R2.64] ;  /* 0x0000000402037981 */ /* 0x000164000c1e1900 */
.L_x_365:
[----:B------:R-:W-:Y:S05]  /*e160*/  BSYNC B0 ;  /* 0x0000000000007941 */ /* 0x000fea0003800000 */
.L_x_364:
[----:B------:R-:W-:-:S03]  /*e170*/  UMOV UR4, 0xffffffff ;  /* 0xffffffff00047882 */ /* 0x000fc60000000000 */
[----:B------:R-:W-:Y:S05]  /*e180*/  BRA.DIV UR4, `(.L_x_366) ;  /* 0x0000001604047947 */ /* 0x000fea000b800000 */
[----:B-----5:R-:W1:Y:S01]  /*e190*/  SHFL.UP PT, R14, R3, 0x1, RZ ;  /* 0x04200000030e7989 */ /* 0x020e6200000e00ff */
[C---:B------:R-:W-:Y:S02]  /*e1a0*/  ISETP.NE.AND P0, PT, R8.reuse, RZ, PT ;  /* 0x000000ff0800720c */ /* 0x040fe40003f05270 */
[----:B------:R-:W-:Y:S02]  /*e1b0*/  ISETP.GE.U32.AND P1, PT, R8, 0x2, PT ;  /* 0x000000020800780c */ /* 0x000fe40003f26070 */
[----:B-1----:R-:W-:Y:S02]  /*e1c0*/  SEL R14, R14, RZ, P0 ;  /* 0x000000ff0e0e7207 */ /* 0x002fe40000000000 */
        /* <DEDUP_REMOVED lines=16> */
[----:B------:R0:W1:Y:S02]  /*e2d0*/  SHFL.IDX PT, R14, R2, 0x1f, 0x1f ;  /* 0x03e01f00020e7f89 */ /* 0x00006400000e0000 */
.L_x_420:
[----:B------:R-:W-:Y:S02]  /*e2e0*/  ULDC UR4, c[0x0][0xc10] ;  /* 0x0003040000047ab9 */ /* 0x000fe40000000800 */
[----:B------:R-:W-:-:S05]  /*e2f0*/  MOV R16, UR4 ;  /* 0x0000000400107c02 */ /* 0x000fca0008000f00 */
[----:B-1----:R-:W-:-:S04]  /*e300*/  IMAD R6, R14, R16, RZ ;  /* 0x000000100e067224 */ /* 0x002fc800078e02ff */
[----:B------:R-:W-:-:S05]  /*e310*/  IMAD.IADD R5, R6, 0x1, R5 ;  /* 0x0000000106057824 */ /* 0x000fca00078e0205 */
[----:B------:R-:W-:-:S13]  /*e320*/  ISETP.GT.AND P0, PT, R5, R4, PT ;  /* 0x000000040500720c */ /* 0x000fda0003f04270 */
[----:B------:R-:W-:Y:S05]  /*e330*/  @!P0 BRA `(.L_x_367) ;  /* 0xfffffffc004c8947 */ /* 0x000fea000383ffff */
.L_x_362:
[----:B------:R-:W-:Y:S01]  /*e340*/  IMAD.IADD R6, R5, 0x1, -R6 ;  /* 0x0000000105067824 */ /* 0x000fe200078e0a06 */
[----:B------:R-:W-:-:S03]  /*e350*/  UMOV UR4, 0xffffffff ;  /* 0xffffffff00047882 */ /* 0x000fc60000000000 */
[----:B------:R-:W-:-:S05]  /*e360*/  IMAD R5, R2, R16, R6 ;  /* 0x0000001002057224 */ /* 0x000fca00078e0206 */
[----:B------:R-:W-:Y:S01]  /*e370*/  ISETP.GT.AND P6, PT, R5, R4, PT ;  /* 0x000000040500720c */ /* 0x000fe20003fc4270 */
[----:B------:R-:W-:-:S12]  /*e380*/  BRA.DIV UR4, `(.L_x_368) ;  /* 0x0000001604547947 */ /* 0x000fd8000b800000 */
[----:B------:R-:W-:-:S04]  /*e390*/  VOTE.ANY R7, PT, !P6 ;  /* 0x0000000000077806 */ /* 0x000fc800070e0100 */
[----:B------:R-:W1:Y:S02]  /*e3a0*/  POPC R5, R7 ;  /* 0x0000000700057309 */ /* 0x000e640000000000 */
[----:B-1----:R1:W2:Y:S02]  /*e3b0*/  SHFL.IDX PT, R17, R3, R5, 0x1f ;  /* 0x00001f0503117589 */ /* 0x0022a400000e0000 */
.L_x_424:
[----:B------:R-:W-:Y:S01]  /*e3c0*/  ISETP.NE.AND P0, PT, R7, RZ, PT ;  /* 0x000000ff0700720c */ /* 0x000fe20003f05270 */
[----:B------:R-:W-:-:S12]  /*e3d0*/  IMAD.MOV.U32 R14, RZ, RZ, RZ ;  /* 0x000000ffff0e7224 */ /* 0x000fd800078e00ff */
[----:B------:R-:W-:Y:S05]  /*e3e0*/  @!P0 BRA `(.L_x_369) ;  /* 0x0000000000108947 */ /* 0x000fea0003800000 */
[----:B------:R-:W-:Y:S01]  /*e3f0*/  UMOV UR4, 0xffffffff ;  /* 0xffffffff00047882 */ /* 0x000fe20000000000 */
[----:B------:R-:W-:Y:S02]  /*e400*/  VIADD R12, R5, 0xffffffff ;  /* 0xffffffff050c7836 */ /* 0x000fe40000000000 */
[----:B------:R-:W-:Y:S05]  /*e410*/  BRA.DIV UR4, `(.L_x_370) ;  /* 0x0000001604787947 */ /* 0x000fea000b800000 */
[----:B------:R3:W4:Y:S02]  /*e420*/  SHFL.IDX PT, R14, R2, R12, 0x1f ;  /* 0x00001f0c020e7589 */ /* 0x00072400000e0000 */
.L_x_369:
[-C--:B--2---:R-:W-:Y:S01]  /*e430*/  IABS R7, R17.reuse ;  /* 0x0000001100077213 */ /* 0x084fe20000000000 */
[----:B----4-:R-:W-:Y:S01]  /*e440*/  IMAD R16, R14, R16, R6 ;  /* 0x000000100e107224 */ /* 0x010fe200078e0206 */
[----:B------:R-:W-:Y:S01]  /*e450*/  IABS R6, R17 ;  /* 0x0000001100067213 */ /* 0x000fe20000000000 */
[----:B------:R-:W-:Y:S01]  /*e460*/  IMAD.IADD R19, R5, 0x1, R19 ;  /* 0x0000000105137824 */ /* 0x000fe200078e0213 */
[----:B------:R-:W2:Y:S03]  /*e470*/  I2F.RP R8, R7 ;  /* 0x0000000700087306 */ /* 0x000ea60000209400 */
[----:B------:R-:W-:-:S05]  /*e480*/  IMAD.MOV R6, RZ, RZ, -R6 ;  /* 0x000000ffff067224 */ /* 0x000fca00078e0a06 */
[----:B--2---:R-:W2:Y:S02]  /*e490*/  MUFU.RCP R8, R8 ;  /* 0x0000000800087308 */ /* 0x004ea40000001000 */
[----:B--2---:R-:W-:-:S06]  /*e4a0*/  VIADD R9, R8, 0xffffffe ;  /* 0x0ffffffe08097836 */ /* 0x004fcc0000000000 */
[----:B-1----:R-:W0:Y:S02]  /*e4b0*/  F2I.FTZ.U32.TRUNC.NTZ R3, R9 ;  /* 0x0000000900037305 */ /* 0x002e24000021f000 */
[----:B0--3--:R-:W-:-:S04]  /*e4c0*/  IMAD.MOV R2, RZ, RZ, -R3 ;  /* 0x000000ffff027224 */ /* 0x009fc800078e0a03 */
[----:B------:R-:W-:Y:S01]  /*e4d0*/  IMAD R11, R2, R7, RZ ;  /* 0x00000007020b7224 */ /* 0x000fe200078e02ff */
[----:B------:R-:W-:-:S05]  /*e4e0*/  MOV R2, RZ ;  /* 0x000000ff00027202 */ /* 0x000fca0000000f00 */
[----:B------:R-:W-:-:S04]  /*e4f0*/  IMAD.HI.U32 R3, R3, R11, R2 ;  /* 0x0000000b03037227 */ /* 0x000fc800078e0002 */
[----:B------:R-:W-:-:S05]  /*e500*/  IMAD.IADD R2, R4, 0x1, -R16 ;  /* 0x0000000104027824 */ /* 0x000fca00078e0a10 */
[----:B------:R-:W-:-:S05]  /*e510*/  IABS R4, R2 ;  /* 0x0000000200047213 */ /* 0x000fca0000000000 */
[----:B------:R-:W-:-:S04]  /*e520*/  IMAD.HI.U32 R3, R3, R4, RZ ;  /* 0x0000000403037227 */ /* 0x000fc800078e00ff */
[----:B------:R-:W-:-:S05]  /*e530*/  IMAD R4, R3, R6, R4 ;  /* 0x0000000603047224 */ /* 0x000fca00078e0204 */
[----:B------:R-:W-:-:S13]  /*e540*/  ISETP.GT.U32.AND P0, PT, R7, R4, PT ;  /* 0x000000040700720c */ /* 0x000fda0003f04070 */
[----:B------:R-:W-:Y:S02]  /*e550*/  @!P0 IMAD.IADD R4, R4, 0x1, -R7 ;  /* 0x0000000104048824 */ /* 0x000fe400078e0a07 */
[----:B------:R-:W-:-:S03]  /*e560*/  @!P0 VIADD R3, R3, 0x1 ;  /* 0x0000000103038836 */ /* 0x000fc60000000000 */
[----:B------:R-:W-:Y:S02]  /*e570*/  ISETP.GE.U32.AND P0, PT, R4, R7, PT ;  /* 0x000000070400720c */ /* 0x000fe40003f06070 */
[----:B------:R-:W-:-:S11]  /*e580*/  LOP3.LUT R4, R2, R17, RZ, 0x3c, !PT ;  /* 0x0000001102047212 */ /* 0x000fd600078e3cff */
[----:B------:R-:W-:Y:S01]  /*e590*/  @P0 VIADD R3, R3, 0x1 ;  /* 0x0000000103030836 */ /* 0x000fe20000000000 */
[----:B------:R-:W-:-:S13]  /*e5a0*/  ISETP.GE.AND P0, PT, R4, RZ, PT ;  /* 0x000000ff0400720c */ /* 0x000fda0003f06270 */
[----:B------:R-:W-:Y:S01]  /*e5b0*/  @!P0 IMAD.MOV R3, RZ, RZ, -R3 ;  /* 0x000000ffff038224 */ /* 0x000fe200078e0a03 */
[----:B------:R-:W-:-:S13]  /*e5c0*/  ISETP.NE.AND P0, PT, R17, RZ, PT ;  /* 0x000000ff1100720c */ /* 0x000fda0003f05270 */
[----:B------:R-:W-:-:S04]  /*e5d0*/  @!P0 LOP3.LUT R3, RZ, R17, RZ, 0x33, !PT ;  /* 0x00000011ff038212 */ /* 0x000fc800078e33ff */
[----:B------:R-:W-:Y:S01]  /*e5e0*/  IADD3 R4, -R3, RZ, RZ ;  /* 0x000000ff03047210 */ /* 0x000fe20007ffe1ff */
[----:B------:R-:W-:-:S04]  /*e5f0*/  IMAD.MOV.U32 R18, RZ, RZ, R3 ;  /* 0x000000ffff127224 */ /* 0x000fc800078e0003 */
[----:B------:R-:W-:Y:S01]  /*e600*/  IMAD R17, R17, R4, R2 ;  /* 0x0000000411117224 */ /* 0x000fe200078e0202 */
[----:B------:R-:W-:Y:S06]  /*e610*/  BRA `(.L_x_371) ;  /* 0x00000000001c7947 */ /* 0x000fec0003800000 */
.L_x_363:
[----:B------:R-:W-:Y:S01]  /*e620*/  UMOV UR4, URZ ;  /* 0x0000003f00047c82 */ /* 0x000fe20008000000 */
[----:B------:R-:W-:Y:S01]  /*e630*/  UMOV UR5, URZ ;  /* 0x0000003f00057c82 */ /* 0x000fe20008000000 */
[----:B------:R-:W-:Y:S01]  /*e640*/  ULDC UR6, c[0x0][0xc14] ;  /* 0x0003050000067ab9 */ /* 0x000fe20000000800 */
[----:B------:R-:W-:Y:S02]  /*e650*/  IMAD.MOV.U32 R16, RZ, RZ, R4 ;  /* 0x000000ffff107224 */ /* 0x000fe400078e0004 */
[----:B------:R-:W-:Y:S02]  /*e660*/  IMAD.U32 R17, RZ, RZ, UR4 ;  /* 0x00000004ff117e24 */ /* 0x000fe4000f8e00ff */
[----:B------:R-:W-:Y:S02]  /*e670*/  IMAD.U32 R18, RZ, RZ, UR5 ;  /* 0x00000005ff127e24 */ /* 0x000fe4000f8e00ff */
[----:B------:R-:W-:-:S07]  /*e680*/  IMAD.U32 R19, RZ, RZ, UR6 ;  /* 0x00000006ff137e24 */ /* 0x000fce000f8e00ff */
.L_x_371:
[----:B0-----:R-:W0:Y:S01]  /*e690*/  S2R R2, SR_TID.X ;  /* 0x0000000000027919 */ /* 0x001e220000002100 */
[----:B------:R-:W-:Y:S05]  /*e6a0*/  WARPSYNC.ALL ;  /* 0x0000000000007948 */ /* 0x000fea0003800000 */
[----:B------:R-:W-:Y:S01]  /*e6b0*/  BAR.SYNC.DEFER_BLOCKING 0x4, 0x120 ;  /* 0x0104800000007b1d */ /* 0x000fe20000010000 */
[----:B0-----:R-:W-:-:S04]  /*e6c0*/  LOP3.LUT R2, R2, 0x1f, RZ, 0xc0, !PT ;  /* 0x0000001f02027812 */ /* 0x001fc800078ec0ff */
[----:B------:R-:W-:-:S13]  /*e6d0*/  ISETP.NE.AND P0, PT, R2, RZ, PT ;  /* 0x000000ff0200720c */ /* 0x000fda0003f05270 */
[----:B------:R-:W0:Y:S01]  /*e6e0*/  @!P0 S2R R3, SR_CgaCtaId ;  /* 0x0000000000038919 */ /* 0x000e220000008800 */
[----:B------:R-:W-:-:S04]  /*e6f0*/  @!P0 MOV R2, 0x400 ;  /* 0x0000040000028802 */ /* 0x000fc80000000f00 */
[----:B0-----:R-:W-:-:S05]  /*e700*/  @!P0 LEA R2, R3, R2, 0x18 ;  /* 0x0000000203028211 */ /* 0x001fca00078ec0ff */
[----:B------:R1:W-:Y:S01]  /*e710*/  @!P0 STS.128 [R2+0x348d0], R16 ;  /* 0x0348d01002008388 */ /* 0x0003e20000000c00 */
[----:B------:R-:W-:Y:S06]  /*e720*/  BAR.ARV 0x5, 0x120 ;  /* 0x0144800000007b1d */ /* 0x000fec0000002000 */
[----:B------:R-:W-:-:S13]  /*e730*/  ISETP.GE.AND P0, PT, R19, R0, PT ;  /* 0x000000001300720c */ /* 0x000fda0003f06270 */
[----:B------:R-:W-:Y:S05]  /*e740*/  @!P0 BRA `(.L_x_372) ;  /* 0xffffffc000488947 */ /* 0x000fea000383ffff */
.L_x_307:
[----:B0-----:R-:W2:Y:S01]  /*e750*/  LDL.LU R0, [R1+0x28] ;  /* 0x0000280001007983 */ /* 0x001ea20000300800 */
[----:B------:R-:W-:Y:S01]  /*e760*/  BSSY B0, `(.L_x_373) ;  /* 0x000000b000007945 */ /* 0x000fe20003800000 */
[----:B------:R-:W0:Y:S01]  /*e770*/  S2R R5, SR_CgaCtaId ;  /* 0x0000000000057919 */ /* 0x000e220000008800 */
[----:B--2---:R-:W-:-:S04]  /*e780*/  IADD3 R0, R0, 0x1, RZ ;  /* 0x0000000100007810 */ /* 0x004fc80007ffe0ff */
[----:B-1----:R-:W-:-:S04]  /*e790*/  LEA.HI R2, R0, R0, RZ, 0x1 ;  /* 0x0000000000027211 */ /* 0x002fc800078f08ff */
[----:B------:R-:W-:-:S05]  /*e7a0*/  LOP3.LUT R3, R2, 0xfffffffe, RZ, 0xc0, !PT ;  /* 0xfffffffe02037812 */ /* 0x000fca00078ec0ff */
[----:B------:R-:W-:Y:S01]  /*e7b0*/  IMAD.IADD R3, R0, 0x1, -R3 ;  /* 0x0000000100037824 */ /* 0x000fe200078e0a03 */
[----:B------:R-:W-:-:S04]  /*e7c0*/  MOV R0, 0x400 ;  /* 0x0000040000007802 */ /* 0x000fc80000000f00 */
[----:B0-----:R-:W-:Y:S02]  /*e7d0*/  LEA R0, R5, R0, 0x18 ;  /* 0x0000000005007211 */ /* 0x001fe400078ec0ff */
[----:B------:R-:W-:-:S04]  /*e7e0*/  SHF.L.U32 R3, R3, 0x1f, RZ ;  /* 0x0000001f03037819 */ /* 0x000fc800000006ff */
[----:B------:R-:W0:Y:S02]  /*e7f0*/  SYNCS.PHASECHK.TRANS64.TRYWAIT P0, [R0+URZ+0x34820], R3 ;  /* 0x03482003000075a7 */ /* 0x000e24000800017f */
[----:B0-----:R-:W-:Y:S05]  /*e800*/  @!P0 BRA `(.L_x_374) ;  /* 0x0000001000a08947 */ /* 0x001fea0003800000 */
.L_x_427:
[----:B------:R-:W-:Y:S05]  /*e810*/  BSYNC B0 ;  /* 0x0000000000007941 */ /* 0x000fea0003800000 */
.L_x_373:
[----:B------:R-:W-:-:S03]  /*e820*/  UMOV UR4, 0xffffffff ;  /* 0xffffffff00047882 */ /* 0x000fc60000000000 */
[----:B------:R-:W-:Y:S05]  /*e830*/  BRA.DIV UR4, `(.L_x_375) ;  /* 0x0000001204a87947 */ /* 0x000fea000b800000 */
[----:B------:R-:W1:Y:S02]  /*e840*/  S2R R2, SR_TID.X ;  /* 0x0000000000027919 */ /* 0x000e640000002100 */
[----:B-1----:R-:W-:-:S04]  /*e850*/  SHF.R.U32.HI R2, RZ, 0x5, R2 ;  /* 0x00000005ff027819 */ /* 0x002fc80000011602 */
[----:B------:R-:W-:-:S05]  /*e860*/  LOP3.LUT R2, R2, 0x3, RZ, 0xc0, !PT ;  /* 0x0000000302027812 */ /* 0x000fca00078ec0ff */
[----:B------:R1:W2:Y:S02]  /*e870*/  SHFL.IDX PT, R14, R2, RZ, 0x1f ;  /* 0x00001fff020e7589 */ /* 0x0002a400000e0000 */
.L_x_430:
[----:B--2---:R-:W-:Y:S01]  /*e880*/  ISETP.NE.AND P0, PT, R14, RZ, PT ;  /* 0x000000ff0e00720c */ /* 0x004fe20003f05270 */
[----:B------:R-:W-:-:S12]  /*e890*/  BSSY B0, `(.L_x_376) ;  /* 0x0000029000007945 */ /* 0x000fd80003800000 */
[----:B------:R-:W-:Y:S05]  /*e8a0*/  @P0 BRA `(.L_x_377) ;  /* 0x00000000009c0947 */ /* 0x000fea0003800000 */
[----:B------:R-:W-:-:S03]  /*e8b0*/  UMOV UR4, 0xffffffff ;  /* 0xffffffff00047882 */ /* 0x000fc60000000000 */
[----:B------:R-:W-:Y:S05]  /*e8c0*/  BRA.DIV UR4, `(.L_x_378) ;  /* 0x0000001204b87947 */ /* 0x000fea000b800000 */
[----:B------:R-:W-:-:S13]  /*e8d0*/  ELECT P6, URZ, PT ;  /* 0x00000000003f782f */ /* 0x000fda00038c0000 */
.L_x_433:
[----:B------:R-:W-:Y:S05]  /*e8e0*/  @!P6 BRA `(.L_x_377) ;  /* 0x00000000008ce947 */ /* 0x000fea0003800000 */
[----:B-1----:R-:W2:Y:S02]  /*e8f0*/  LDL R2, [R1+0x30] ;  /* 0x0000300001027983 */ /* 0x002ea40000100800 */
[----:B--2---:R-:W-:-:S13]  /*e900*/  R2UR UR4, R2 ;  /* 0x00000000020472ca */ /* 0x004fda00000e0000 */
[----:B------:R-:W-:-:S06]  /*e910*/  ULOP3.LUT UR4, UR4, 0x2, URZ, 0xfc, !UPT ;  /* 0x0000000204047892 */ /* 0x000fcc000f8efc3f */
[----:B------:R-:W-:-:S05]  /*e920*/  IMAD.U32 R2, RZ, RZ, UR4 ;  /* 0x00000004ff027e24 */ /* 0x000fca000f8e00ff */
[----:B------:R-:W-:-:S13]  /*e930*/  ISETP.NE.AND P2, PT, R2, 0x3, PT ;  /* 0x000000030200780c */ /* 0x000fda0003f45270 */
[----:B------:R-:W-:Y:S05]  /*e940*/  @!P2 BRA `(.L_x_379) ;  /* 0x000000000004a947 */ /* 0x000fea0003800000 */
[----:B------:R-:W-:Y:S01]  /*e950*/  BPT.TRAP 0x1 ;  /* 0x000000040000795c */ /* 0x000fe20000300000 */
.L_x_379:
[----:B0-----:R-:W2:Y:S04]  /*e960*/  LDL R3, [R1] ;  /* 0x0000000001037983 */ /* 0x001ea80000100800 */
[----:B------:R-:W3:Y:S01]  /*e970*/  LDL.LU R7, [R1+0x8] ;  /* 0x0000080001077983 */ /* 0x000ee20000300800 */
[----:B------:R-:W-:-:S04]  /*e980*/  VIADD R2, R0, 0x34840 ;  /* 0x0003484000027836 */ /* 0x000fc80000000000 */
[C---:B--2---:R-:W-:Y:S02]  /*e990*/  IMAD R6, R3.reuse, 0x8, R2 ;  /* 0x0000000803067824 */ /* 0x044fe400078e0202 */
[----:B------:R-:W-:Y:S01]  /*e9a0*/  VIADD R3, R3, 0x1 ;  /* 0x0000000103037836 */ /* 0x000fe20000000000 */
[----:B---3--:R-:W-:-:S04]  /*e9b0*/  SHF.L.U32 R5, R7, 0x1f, RZ ;  /* 0x0000001f07057819 */ /* 0x008fc800000006ff */
[C---:B------:R-:W-:Y:S01]  /*e9c0*/  ISETP.NE.AND P1, PT, R3.reuse, 0x2, PT ;  /* 0x000000020300780c */ /* 0x040fe20003f25270 */
[----:B------:R-:W0:Y:S03]  /*e9d0*/  SYNCS.PHASECHK.TRANS64.TRYWAIT P0, [R6+URZ], R5 ;  /* 0x00000005060075a7 */ /* 0x000e26000800017f */
[----:B------:R-:W-:Y:S02]  /*e9e0*/  SEL R4, RZ, 0x1, P1 ;  /* 0x00000001ff047807 */ /* 0x000fe40000800000 */
[----:B------:R-:W-:Y:S02]  /*e9f0*/  SEL R3, R3, RZ, P1 ;  /* 0x000000ff03037207 */ /* 0x000fe40000800000 */
[----:B------:R-:W-:-:S03]  /*ea00*/  LOP3.LUT R4, R7, R4, RZ, 0x3c, !PT ;  /* 0x0000000407047212 */ /* 0x000fc600078e3cff */
[----:B------:R-:W-:Y:S01]  /*ea10*/  IMAD R7, R3, 0x8, R2 ;  /* 0x0000000803077824 */ /* 0x000fe200078e0202 */
[----:B------:R-:W-:Y:S01]  /*ea20*/  SHF.L.U32 R2, R4, 0x1f, RZ ;  /* 0x0000001f04027819 */ /* 0x000fe200000006ff */
[----:B0-----:R-:W-:Y:S06]  /*ea30*/  @!P0 BRA `(.L_x_380) ;  /* 0x00000010007c8947 */ /* 0x001fec0003800000 */
.L_x_434:
[----:B------:R-:W1:Y:S02]  /*ea40*/  SYNCS.PHASECHK.TRANS64.TRYWAIT P0, [R7+URZ], R2 ;  /* 0x00000002070075a7 */ /* 0x000e64000800017f */
[----:B-1----:R-:W-:Y:S05]  /*ea50*/  @!P0 BRA `(.L_x_381) ;  /* 0x0000001000888947 */ /* 0x002fea0003800000 */
.L_x_435:
[----:B------:R-:W-:Y:S05]  /*ea60*/  @!P2 BRA `(.L_x_382) ;  /* 0x000000000004a947 */ /* 0x000fea0003800000 */
[----:B------:R-:W-:Y:S01]  /*ea70*/  BPT.TRAP 0x1 ;  /* 0x000000040000795c */ /* 0x000fe20000300000 */
.L_x_382:
[----:B------:R-:W2:Y:S01]  /*ea80*/  LDL.LU R4, [R1] ;  /* 0x0000000001047983 */ /* 0x000ea20000300800 */
[----:B------:R-:W-:-:S05]  /*ea90*/  IADD3 R0, R0, 0x34860, RZ ;  /* 0x0003486000007810 */ /* 0x000fca0007ffe0ff */
[----:B--2---:R-:W-:-:S04]  /*eaa0*/  IMAD R4, R4, 0x8, R0 ;  /* 0x0000000804047824 */ /* 0x004fc800078e0200 */
[----:B------:R-:W2:Y:S02]  /*eab0*/  SYNCS.PHASECHK.TRANS64.TRYWAIT P0, [R4+URZ], R5 ;  /* 0x00000005040075a7 */ /* 0x000ea4000800017f */
[----:B--2---:R-:W-:Y:S05]  /*eac0*/  @!P0 BRA `(.L_x_383) ;  /* 0x0000001000808947 */ /* 0x004fea0003800000 */
.L_x_436:
[----:B------:R-:W-:-:S07]  /*ead0*/  IMAD R3, R3, 0x8, R0 ;  /* 0x0000000803037824 */ /* 0x000fce00078e0200 */
.L_x_384:
[----:B---3--:R3:W4:Y:S02]  /*eae0*/  SYNCS.PHASECHK.TRANS64.TRYWAIT P0, [R3+URZ], R2 ;  /* 0x00000002030075a7 */ /* 0x008724000800017f */
[----:B----4-:R-:W-:Y:S05]  /*eaf0*/  @!P0 NANOSLEEP.SYNCS 0x989680 ;  /* 0x009896800000895d */ /* 0x010fea0003900000 */
[----:B------:R-:W4:Y:S02]  /*eb00*/  @!P0 SYNCS.PHASECHK.TRANS64 P0, [R3+URZ], R2 ;  /* 0x00000002030085a7 */ /* 0x000f24000800007f */
[----:B----4-:R-:W-:Y:S05]  /*eb10*/  @!P0 BRA `(.L_x_384) ;  /* 0xfffffffc00f08947 */ /* 0x010fea000383ffff */
.L_x_377:
[----:B------:R-:W-:Y:S05]  /*eb20*/  BSYNC B0 ;  /* 0x0000000000007941 */ /* 0x000fea0003800000 */
.L_x_376:
[----:B------:R-:W-:Y:S05]  /*eb30*/  EXIT ;  /* 0x000000000000794d */ /* 0x000fea0003800000 */
.L_x_261:
[----:B0-----:R0:W1:Y:S02]  /*eb40*/  SYNCS.PHASECHK.TRANS64.TRYWAIT P1, [R0+URZ+0x34800], R3 ;  /* 0x03480003000075a7 */ /* 0x001064000802017f */
[----:B-1----:R-:W-:Y:S05]  /*eb50*/  @!P1 NANOSLEEP.SYNCS 0x989680 ;  /* 0x009896800000995d */ /* 0x002fea0003900000 */
[----:B------:R-:W1:Y:S02]  /*eb60*/  @!P1 SYNCS.PHASECHK.TRANS64 P1, [R0+URZ+0x34800], R3 ;  /* 0x03480003000095a7 */ /* 0x000e64000802007f */
[----:B-1----:R-:W-:Y:S05]  /*eb70*/  @!P1 BRA `(.L_x_261) ;  /* 0xfffffffc00f09947 */ /* 0x002fea000383ffff */
[----:B------:R-:W-:Y:S05]  /*eb80*/  BRA `(.L_x_385) ;  /* 0xffffff2800c47947 */ /* 0x000fea000383ffff */
.L_x_265:
[----:B-1----:R1:W2:Y:S02]  /*eb90*/  SYNCS.PHASECHK.TRANS64.TRYWAIT P2, [R3+URZ+0x34830], R4 ;  /* 0x03483004030075a7 */ /* 0x0022a4000804017f */
[----:B--2---:R-:W-:Y:S05]  /*eba0*/  @!P2 NANOSLEEP.SYNCS 0x989680 ;  /* 0x009896800000a95d */ /* 0x004fea0003900000 */
[----:B------:R-:W2:Y:S02]  /*ebb0*/  @!P2 SYNCS.PHASECHK.TRANS64 P2, [R3+URZ+0x34830], R4 ;  /* 0x034830040300a5a7 */ /* 0x000ea4000804007f */
[----:B--2---:R-:W-:Y:S05]  /*ebc0*/  @!P2 BRA `(.L_x_265) ;  /* 0xfffffffc00f0a947 */ /* 0x004fea000383ffff */
[----:B------:R-:W-:Y:S05]  /*ebd0*/  BRA `(.L_x_264) ;  /* 0xffffff2800e87947 */ /* 0x000fea000383ffff */
.L_x_270:
[----:B-1----:R-:W-:-:S04]  /*ebe0*/  IMAD.U32 R9, RZ, RZ, UR7 ;  /* 0x00000007ff097e24 */ /* 0x002fc8000f8e00ff */
[----:B------:R1:W2:Y:S03]  /*ebf0*/  SYNCS.PHASECHK.TRANS64.TRYWAIT P2, [R9+URZ+0x34830], R6 ;  /* 0x03483006090075a7 */ /* 0x0002a6000804017f */
[----:B--2---:R-:W-:Y:S05]  /*ec00*/  @!P2 NANOSLEEP.SYNCS 0x989680 ;  /* 0x009896800000a95d */ /* 0x004fea0003900000 */
[----:B------:R-:W2:Y:S02]  /*ec10*/  @!P2 SYNCS.PHASECHK.TRANS64 P2, [R9+URZ+0x34830], R6 ;  /* 0x034830060900a5a7 */ /* 0x000ea4000804007f */
[----:B--2---:R-:W-:Y:S05]  /*ec20*/  @!P2 BRA `(.L_x_270) ;  /* 0xfffffffc00eca947 */ /* 0x004fea000383ffff */
[----:B------:R-:W-:Y:S05]  /*ec30*/  BRA `(.L_x_269) ;  /* 0xffffff5800907947 */ /* 0x000fea000383ffff */
.L_x_274:
[----:B---3--:R3:W4:Y:S02]  /*ec40*/  SYNCS.PHASECHK.TRANS64.TRYWAIT P2, [R10+URZ+0x34850], R5 ;  /* 0x034850050a0075a7 */ /* 0x008724000804017f */
[----:B----4-:R-:W-:Y:S05]  /*ec50*/  @!P2 NANOSLEEP.SYNCS 0x989680 ;  /* 0x009896800000a95d */ /* 0x010fea0003900000 */
[----:B------:R-:W4:Y:S02]  /*ec60*/  @!P2 SYNCS.PHASECHK.TRANS64 P2, [R10+URZ+0x34850], R5 ;  /* 0x034850050a00a5a7 */ /* 0x000f24000804007f */
[----:B----4-:R-:W-:Y:S05]  /*ec70*/  @!P2 BRA `(.L_x_274) ;  /* 0xfffffffc00f0a947 */ /* 0x010fea000383ffff */
[----:B------:R-:W-:Y:S05]  /*ec80*/  BRA `(.L_x_273) ;  /* 0xffffff6000c07947 */ /* 0x000fea000383ffff */
.L_x_279:
[----:B-1----:R1:W2:Y:S02]  /*ec90*/  SYNCS.PHASECHK.TRANS64.TRYWAIT P0, [R20+URZ+0x34850], R5 ;  /* 0x03485005140075a7 */ /* 0x0022a4000800017f */
[----:B--2---:R-:W-:Y:S05]  /*eca0*/  @!P0 NANOSLEEP.SYNCS 0x989680 ;  /* 0x009896800000895d */ /* 0x004fea0003900000 */
[----:B------:R-:W2:Y:S02]  /*ecb0*/  @!P0 SYNCS.PHASECHK.TRANS64 P0, [R20+URZ+0x34850], R5 ;  /* 0x03485005140085a7 */ /* 0x000ea4000800007f */
[----:B--2---:R-:W-:Y:S05]  /*ecc0*/  @!P0 BRA `(.L_x_279) ;  /* 0xfffffffc00f08947 */ /* 0x004fea000383ffff */
[----:B------:R-:W-:Y:S05]  /*ecd0*/  BRA `(.L_x_278) ;  /* 0xffffff8400907947 */ /* 0x000fea000383ffff */
.L_x_318:
[----:B------:R-:W0:Y:S01]  /*ece0*/  S2R R7, SR_TID.X ;  /* 0x0000000000077919 */ /* 0x000e220000002100 */
[----:B------:R-:W-:Y:S01]  /*ecf0*/  BSSY B0, `(.L_x_386) ;  /* 0x000000a000007945 */ /* 0x000fe20003800000 */
[----:B------:R-:W-:Y:S01]  /*ed00*/  IMAD.MOV.U32 R12, RZ, RZ, RZ ;  /* 0x000000ffff0c7224 */ /* 0x000fe200078e00ff */
[----:B------:R-:W-:Y:S01]  /*ed10*/  MOV R15, 0xffffffff ;  /* 0xffffffff000f7802 */ /* 0x000fe20000000f00 */
[----:B------:R-:W-:Y:S01]  /*ed20*/  IMAD.MOV.U32 R11, RZ, RZ, 0x1f ;  /* 0x0000001fff0b7424 */ /* 0x000fe200078e00ff */
[----:B0-----:R-:W-:-:S04]  /*ed30*/  SHF.R.U32.HI R7, RZ, 0x5, R7 ;  /* 0x00000005ff077819 */ /* 0x001fc80000011607 */
[----:B------:R-:W-:-:S05]  /*ed40*/  LOP3.LUT R7, R7, 0x3, RZ, 0xc0, !PT ;  /* 0x0000000307077812 */ /* 0x000fca00078ec0ff */
[----:B------:R-:W-:-:S07]  /*ed50*/  IMAD.MOV.U32 R13, RZ, RZ, R7 ;  /* 0x000000ffff0d7224 */ /* 0x000fce00078e0007 */
[----:B------:R-:W-:Y:S05]  /*ed60*/  WARPSYNC.COLLECTIVE R15, `(.L_x_387) ;  /* 0x000000000f087348 */ /* 0x000fea0003c00000 */
[----:B------:R0:W1:Y:S02]  /*ed70*/  SHFL.IDX P6, R14, R13, R12, R11 ;  /* 0x0000000c0d0e7389 */ /* 0x00006400000c000b */
[----:B01----:R-:W-:Y:S01]  /*ed80*/  ENDCOLLECTIVE ;  /* 0x000000000000791b */ /* 0x003fe20003800000 */
.L_x_387:
[----:B------:R-:W-:Y:S05]  /*ed90*/  BSYNC B0 ;  /* 0x0000000000007941 */ /* 0x000fea0003800000 */
.L_x_386:
[----:B------:R-:W-:Y:S05]  /*eda0*/  BRA `(.L_x_388) ;  /* 0xffffffc800287947 */ /* 0x000fea000383ffff */
.L_x_319:
[----:B------:R-:W-:Y:S01]  /*edb0*/  BSSY B0, `(.L_x_389) ;  /* 0x0000006000007945 */ /* 0x000fe20003800000 */
[----:B------:R-:W-:-:S07]  /*edc0*/  IMAD.MOV.U32 R15, RZ, RZ, -0x1 ;  /* 0xffffffffff0f7424 */ /* 0x000fce00078e00ff */
[----:B------:R-:W-:Y:S05]  /*edd0*/  WARPSYNC.COLLECTIVE R15, `(.L_x_390) ;  /* 0x000000000f0c7348 */ /* 0x000fea0003c00000 */
[----:B------:R-:W-:Y:S02]  /*ede0*/  ELECT P6, UR62, PT ;  /* 0x00000000003e782f */ /* 0x000fe400038c0000 */
[----:B------:R-:W-:Y:S01]  /*edf0*/  MOV R14, UR62 ;  /* 0x0000003e000e7c02 */ /* 0x000fe20008000f00 */
[----:B------:R-:W-:Y:S10]  /*ee00*/  ENDCOLLECTIVE ;  /* 0x000000000000791b */ /* 0x000ff40003800000 */
.L_x_390:
[----:B------:R-:W-:Y:S05]  /*ee10*/  BSYNC B0 ;  /* 0x0000000000007941 */ /* 0x000fea0003800000 */
.L_x_389:
[----:B------:R-:W-:Y:S05]  /*ee20*/  BRA `(.L_x_391) ;  /* 0xffffffc800207947 */ /* 0x000fea000383ffff */
.L_x_322:
[----:B0-----:R0:W1:Y:S02]  /*ee30*/  SYNCS.PHASECHK.TRANS64.TRYWAIT P0, [R8+URZ+0x34840], R9 ;  /* 0x03484009080075a7 */ /* 0x001064000800017f */
[----:B-1----:R-:W-:Y:S05]  /*ee40*/  @!P0 NANOSLEEP.SYNCS 0x989680 ;  /* 0x009896800000895d */ /* 0x002fea0003900000 */
[----:B------:R-:W1:Y:S02]  /*ee50*/  @!P0 SYNCS.PHASECHK.TRANS64 P0, [R8+URZ+0x34840], R9 ;  /* 0x03484009080085a7 */ /* 0x000e64000800007f */
[----:B-1----:R-:W-:Y:S05]  /*ee60*/  @!P0 BRA `(.L_x_322) ;  /* 0xfffffffc00f08947 */ /* 0x002fea000383ffff */
[----:B------:R-:W-:Y:S05]  /*ee70*/  BRA `(.L_x_392) ;  /* 0xffffffc800947947 */ /* 0x000fea000383ffff */
.L_x_325:
[----:B0-----:R-:W0:Y:S01]  /*ee80*/  S2R R9, SR_CgaCtaId ;  /* 0x0000000000097919 */ /* 0x001e220000008800 */
[----:B------:R-:W-:-:S04]  /*ee90*/  MOV R8, 0x400 ;  /* 0x0000040000087802 */ /* 0x000fc80000000f00 */
[----:B0-----:R-:W-:-:S04]  /*eea0*/  LEA R8, R9, R8, 0x18 ;  /* 0x0000000809087211 */ /* 0x001fc800078ec0ff */
[----:B------:R0:W1:Y:S03]  /*eeb0*/  SYNCS.PHASECHK.TRANS64.TRYWAIT P0, [R8+URZ+0x34820], R6 ;  /* 0x03482006080075a7 */ /* 0x000066000800017f */
[----:B-1----:R-:W-:Y:S05]  /*eec0*/  @!P0 NANOSLEEP.SYNCS 0x989680 ;  /* 0x009896800000895d */ /* 0x002fea0003900000 */
[----:B------:R-:W1:Y:S02]  /*eed0*/  @!P0 SYNCS.PHASECHK.TRANS64 P0, [R8+URZ+0x34820], R6 ;  /* 0x03482006080085a7 */ /* 0x000e64000800007f */
[----:B-1----:R-:W-:Y:S05]  /*eee0*/  @!P0 BRA `(.L_x_325) ;  /* 0xfffffffc00e48947 */ /* 0x002fea000383ffff */
[----:B------:R-:W-:Y:S05]  /*eef0*/  BRA `(.L_x_393) ;  /* 0xffffffcc00e47947 */ /* 0x000fea000383ffff */
.L_x_333:
[----:B0-----:R0:W1:Y:S02]  /*ef00*/  SYNCS.PHASECHK.TRANS64.TRYWAIT P0, [R2+URZ+0x34840], R3 ;  /* 0x03484003020075a7 */ /* 0x001064000800017f */
[----:B-1----:R-:W-:Y:S05]  /*ef10*/  @!P0 NANOSLEEP.SYNCS 0x989680 ;  /* 0x009896800000895d */ /* 0x002fea0003900000 */
[----:B------:R-:W1:Y:S02]  /*ef20*/  @!P0 SYNCS.PHASECHK.TRANS64 P0, [R2+URZ+0x34840], R3 ;  /* 0x03484003020085a7 */ /* 0x000e64000800007f */
[----:B-1----:R-:W-:Y:S05]  /*ef30*/  @!P0 BRA `(.L_x_333) ;  /* 0xfffffffc00f08947 */ /* 0x002fea000383ffff */
[----:B------:R-:W-:Y:S05]  /*ef40*/  BRA `(.L_x_394) ;  /* 0xffffffd000a47947 */ /* 0x000fea000383ffff */
.L_x_335:
[----:B0-----:R0:W1:Y:S02]  /*ef50*/  SYNCS.PHASECHK.TRANS64.TRYWAIT P0, [R3+URZ+0x60], R2 ;  /* 0x00006002030075a7 */ /* 0x001064000800017f */
[----:B-1----:R-:W-:Y:S05]  /*ef60*/  @!P0 NANOSLEEP.SYNCS 0x989680 ;  /* 0x009896800000895d */ /* 0x002fea0003900000 */
[----:B------:R-:W1:Y:S02]  /*ef70*/  @!P0 SYNCS.PHASECHK.TRANS64 P0, [R3+URZ+0x60], R2 ;  /* 0x00006002030085a7 */ /* 0x000e64000800007f */
[----:B-1----:R-:W-:Y:S05]  /*ef80*/  @!P0 BRA `(.L_x_335) ;  /* 0xfffffffc00f08947 */ /* 0x002fea000383ffff */
[----:B------:R-:W-:Y:S05]  /*ef90*/  BRA `(.L_x_395) ;  /* 0xffffffd400507947 */ /* 0x000fea000383ffff */
.L_x_340:
[----:B-1----:R1:W2:Y:S02]  /*efa0*/  SYNCS.PHASECHK.TRANS64.TRYWAIT P0, [R2+URZ+0x34840], R3 ;  /* 0x03484003020075a7 */ /* 0x0022a4000800017f */
[----:B--2---:R-:W-:Y:S05]  /*efb0*/  @!P0 NANOSLEEP.SYNCS 0x989680 ;  /* 0x009896800000895d */ /* 0x004fea0003900000 */
[----:B------:R-:W2:Y:S02]  /*efc0*/  @!P0 SYNCS.PHASECHK.TRANS64 P0, [R2+URZ+0x34840], R3 ;  /* 0x03484003020085a7 */ /* 0x000ea4000800007f */
[----:B--2---:R-:W-:Y:S05]  /*efd0*/  @!P0 BRA `(.L_x_340) ;  /* 0xfffffffc00f08947 */ /* 0x004fea000383ffff */
[----:B------:R-:W-:Y:S05]  /*efe0*/  BRA `(.L_x_396) ;  /* 0xffffffd800b47947 */ /* 0x000fea000383ffff */
.L_x_342:
[----:B0-----:R0:W1:Y:S02]  /*eff0*/  SYNCS.PHASECHK.TRANS64.TRYWAIT P1, [R2+URZ+0x60], R3 ;  /* 0x00006003020075a7 */ /* 0x001064000802017f */
[----:B-1----:R-:W-:Y:S05]  /*f000*/  @!P1 NANOSLEEP.SYNCS 0x989680 ;  /* 0x009896800000995d */ /* 0x002fea0003900000 */
[----:B------:R-:W1:Y:S02]  /*f010*/  @!P1 SYNCS.PHASECHK.TRANS64 P1, [R2+URZ+0x60], R3 ;  /* 0x00006003020095a7 */ /* 0x000e64000802007f */
[----:B-1----:R-:W-:Y:S05]  /*f020*/  @!P1 BRA `(.L_x_342) ;  /* 0xfffffffc00f09947 */ /* 0x002fea000383ffff */
[----:B------:R-:W-:Y:S05]  /*f030*/  BRA `(.L_x_397) ;  /* 0xffffffdc00607947 */ /* 0x000fea000383ffff */
.L_x_347:
[----:B--2---:R2:W3:Y:S02]  /*f040*/  SYNCS.PHASECHK.TRANS64.TRYWAIT P0, [R2+URZ+0x34840], R3 ;  /* 0x03484003020075a7 */ /* 0x0044e4000800017f */
[----:B---3--:R-:W-:Y:S05]  /*f050*/  @!P0 NANOSLEEP.SYNCS 0x989680 ;  /* 0x009896800000895d */ /* 0x008fea0003900000 */
[----:B------:R-:W3:Y:S02]  /*f060*/  @!P0 SYNCS.PHASECHK.TRANS64 P0, [R2+URZ+0x34840], R3 ;  /* 0x03484003020085a7 */ /* 0x000ee4000800007f */
[----:B---3--:R-:W-:Y:S05]  /*f070*/  @!P0 BRA `(.L_x_347) ;  /* 0xfffffffc00f08947 */ /* 0x008fea000383ffff */
[----:B------:R-:W-:Y:S05]  /*f080*/  BRA `(.L_x_398) ;  /* 0xffffffe000847947 */ /* 0x000fea000383ffff */
.L_x_349:
[----:B0-----:R0:W1:Y:S02]  /*f090*/  SYNCS.PHASECHK.TRANS64.TRYWAIT P1, [R2+URZ+0x60], R8 ;  /* 0x00006008020075a7 */ /* 0x001064000802017f */
[----:B-1----:R-:W-:Y:S05]  /*f0a0*/  @!P1 NANOSLEEP.SYNCS 0x989680 ;  /* 0x009896800000995d */ /* 0x002fea0003900000 */
[----:B------:R-:W1:Y:S02]  /*f0b0*/  @!P1 SYNCS.PHASECHK.TRANS64 P1, [R2+URZ+0x60], R8 ;  /* 0x00006008020095a7 */ /* 0x000e64000802007f */
[----:B-1----:R-:W-:Y:S05]  /*f0c0*/  @!P1 BRA `(.L_x_349) ;  /* 0xfffffffc00f09947 */ /* 0x002fea000383ffff */
[----:B------:R-:W-:Y:S05]  /*f0d0*/  BRA `(.L_x_399) ;  /* 0xffffffe400347947 */ /* 0x000fea000383ffff */
.L_x_356:
[----:B-1----:R1:W2:Y:S02]  /*f0e0*/  SYNCS.PHASECHK.TRANS64.TRYWAIT P0, [R3+URZ+0x34860], R0 ;  /* 0x03486000030075a7 */ /* 0x0022a4000800017f */
[----:B--2---:R-:W-:Y:S05]  /*f0f0*/  @!P0 NANOSLEEP.SYNCS 0x989680 ;  /* 0x009896800000895d */ /* 0x004fea0003900000 */
[----:B------:R-:W2:Y:S02]  /*f100*/  @!P0 SYNCS.PHASECHK.TRANS64 P0, [R3+URZ+0x34860], R0 ;  /* 0x03486000030085a7 */ /* 0x000ea4000800007f */
[----:B--2---:R-:W-:Y:S05]  /*f110*/  @!P0 BRA `(.L_x_356) ;  /* 0xfffffffc00f08947 */ /* 0x004fea000383ffff */
[----:B------:R-:W-:Y:S05]  /*f120*/  BRA `(.L_x_400) ;  /* 0xffffffe800447947 */ /* 0x000fea000383ffff */
.L_x_358:
[----:B------:R-:W-:Y:S01]  /*f130*/  BSSY B0, `(.L_x_401) ;  /* 0x0000008000007945 */ /* 0x000fe20003800000 */
[----:B0-----:R-:W-:Y:S02]  /*f140*/  IMAD.MOV.U32 R13, RZ, RZ, R16 ;  /* 0x000000ffff0d7224 */ /* 0x001fe400078e0010 */
[----:B------:R-:W-:Y:S02]  /*f150*/  IMAD.MOV.U32 R12, RZ, RZ, RZ ;  /* 0x000000ffff0c7224 */ /* 0x000fe400078e00ff */
[----:B------:R-:W-:Y:S02]  /*f160*/  IMAD.MOV.U32 R11, RZ, RZ, 0x1f ;  /* 0x0000001fff0b7424 */ /* 0x000fe400078e00ff */
[----:B------:R-:W-:-:S07]  /*f170*/  IMAD.MOV.U32 R15, RZ, RZ, -0x1 ;  /* 0xffffffffff0f7424 */ /* 0x000fce00078e00ff */
[----:B-1----:R-:W-:Y:S05]  /*f180*/  WARPSYNC.COLLECTIVE R15, `(.L_x_402) ;  /* 0x000000000f087348 */ /* 0x002fea0003c00000 */
[----:B------:R0:W2:Y:S02]  /*f190*/  SHFL.IDX P6, R14, R13, R12, R11 ;  /* 0x0000000c0d0e7389 */ /* 0x0000a400000c000b */
[----:B012---:R-:W-:Y:S01]  /*f1a0*/  ENDCOLLECTIVE ;  /* 0x000000000000791b */ /* 0x007fe20003800000 */
.L_x_402:
[----:B------:R-:W-:Y:S05]  /*f1b0*/  BSYNC B0 ;  /* 0x0000000000007941 */ /* 0x000fea0003800000 */
.L_x_401:
[----:B------:R-:W-:Y:S01]  /*f1c0*/  MOV R13, R16 ;  /* 0x00000010000d7202 */ /* 0x000fe20000000f00 */
[----:B------:R-:W-:Y:S02]  /*f1d0*/  IMAD.MOV.U32 R12, RZ, RZ, 0x1 ;  /* 0x00000001ff0c7424 */ /* 0x000fe400078e00ff */
[----:B------:R-:W-:Y:S02]  /*f1e0*/  IMAD.MOV.U32 R11, RZ, RZ, 0x1f ;  /* 0x0000001fff0b7424 */ /* 0x000fe400078e00ff */
[----:B------:R-:W-:Y:S02]  /*f1f0*/  IMAD.MOV.U32 R15, RZ, RZ, -0x1 ;  /* 0xffffffffff0f7424 */ /* 0x000fe400078e00ff */
[----:B------:R-:W-:-:S07]  /*f200*/  IMAD.MOV.U32 R4, RZ, RZ, R14 ;  /* 0x000000ffff047224 */ /* 0x000fce00078e000e */
[----:B------:R-:W-:Y:S05]  /*f210*/  WARPSYNC.COLLECTIVE R15, `(.L_x_403) ;  /* 0x000000000f087348 */ /* 0x000fea0003c00000 */
[----:B------:R0:W1:Y:S02]  /*f220*/  SHFL.IDX P6, R14, R13, R12, R11 ;  /* 0x0000000c0d0e7389 */ /* 0x00006400000c000b */
[----:B01----:R-:W-:Y:S01]  /*f230*/  ENDCOLLECTIVE ;  /* 0x000000000000791b */ /* 0x003fe20003800000 */
.L_x_403:
[----:B------:R-:W-:Y:S01]  /*f240*/  IMAD.MOV.U32 R5, RZ, RZ, R14 ;  /* 0x000000ffff057224 */ /* 0x000fe200078e000e */
[----:B------:R-:W-:Y:S06]  /*f250*/  BRA `(.L_x_404) ;  /* 0xffffffe800d07947 */ /* 0x000fec000383ffff */
.L_x_361:
[----:B------:R-:W-:Y:S01]  /*f260*/  BSSY B0, `(.L_x_405) ;  /* 0x0000008000007945 */ /* 0x000fe20003800000 */
[----:B-----5:R-:W-:Y:S01]  /*f270*/  IMAD.MOV.U32 R13, RZ, RZ, R3 ;  /* 0x000000ffff0d7224 */ /* 0x020fe200078e0003 */
[----:B------:R-:W-:Y:S01]  /*f280*/  MOV R11, RZ ;  /* 0x000000ff000b7202 */ /* 0x000fe20000000f00 */
[----:B------:R-:W-:Y:S02]  /*f290*/  IMAD.MOV.U32 R12, RZ, RZ, 0x1 ;  /* 0x00000001ff0c7424 */ /* 0x000fe400078e00ff */
[----:B------:R-:W-:-:S07]  /*f2a0*/  IMAD.MOV.U32 R15, RZ, RZ, -0x1 ;  /* 0xffffffffff0f7424 */ /* 0x000fce00078e00ff */
[----:B0-234-:R-:W-:Y:S05]  /*f2b0*/  WARPSYNC.COLLECTIVE R15, `(.L_x_406) ;  /* 0x000000000f087348 */ /* 0x01dfea0003c00000 */
[----:B------:R1:W0:Y:S02]  /*f2c0*/  SHFL.UP P6, R14, R13, R12, R11 ;  /* 0x0400000c0d0e7389 */ /* 0x00022400000c000b */
[----:B01234-:R-:W-:Y:S01]  /*f2d0*/  ENDCOLLECTIVE ;  /* 0x000000000000791b */ /* 0x01ffe20003800000 */
.L_x_406:
[----:B------:R-:W-:Y:S05]  /*f2e0*/  BSYNC B0 ;  /* 0x0000000000007941 */ /* 0x000fea0003800000 */
.L_x_405:
[C---:B------:R-:W-:Y:S01]  /*f2f0*/  ISETP.NE.AND P0, PT, R9.reuse, RZ, PT ;  /* 0x000000ff0900720c */ /* 0x040fe20003f05270 */
[----:B------:R-:W-:Y:S02]  /*f300*/  IMAD.MOV.U32 R12, RZ, RZ, 0x2 ;  /* 0x00000002ff0c7424 */ /* 0x000fe400078e00ff */
[----:B------:R-:W-:Y:S01]  /*f310*/  IMAD.MOV.U32 R11, RZ, RZ, RZ ;  /* 0x000000ffff0b7224 */ /* 0x000fe200078e00ff */
[----:B------:R-:W-:Y:S01]  /*f320*/  SEL R14, R14, RZ, P0 ;  /* 0x000000ff0e0e7207 */ /* 0x000fe20000000000 */
[----:B------:R-:W-:Y:S01]  /*f330*/  IMAD.MOV.U32 R15, RZ, RZ, -0x1 ;  /* 0xffffffffff0f7424 */ /* 0x000fe200078e00ff */
[----:B------:R-:W-:-:S03]  /*f340*/  ISETP.GE.U32.AND P0, PT, R9, 0x2, PT ;  /* 0x000000020900780c */ /* 0x000fc60003f06070 */
[----:B------:R-:W-:-:S10]  /*f350*/  IMAD.IADD R13, R3, 0x1, R14 ;  /* 0x00000001030d7824 */ /* 0x000fd400078e020e */
[----:B------:R-:W-:Y:S05]  /*f360*/  WARPSYNC.COLLECTIVE R15, `(.L_x_407) ;  /* 0x000000000f087348 */ /* 0x000fea0003c00000 */
[----:B------:R0:W1:Y:S02]  /*f370*/  SHFL.UP P6, R14, R13, R12, R11 ;  /* 0x0400000c0d0e7389 */ /* 0x00006400000c000b */
[----:B01----:R-:W-:Y:S01]  /*f380*/  ENDCOLLECTIVE ;  /* 0x000000000000791b */ /* 0x003fe20003800000 */
.L_x_407:
[----:B------:R-:W-:Y:S01]  /*f390*/  IMAD.MOV.U32 R12, RZ, RZ, 0x4 ;  /* 0x00000004ff0c7424 */ /* 0x000fe200078e00ff */
[----:B------:R-:W-:Y:S02]  /*f3a0*/  SEL R6, R14, RZ, P0 ;  /* 0x000000ff0e067207 */ /* 0x000fe40000000000 */
[----:B------:R-:W-:-:S03]  /*f3b0*/  ISETP.GE.U32.AND P0, PT, R9, 0x4, PT ;  /* 0x000000040900780c */ /* 0x000fc60003f06070 */
[----:B------:R-:W-:-:S05]  /*f3c0*/  IMAD.IADD R6, R13, 0x1, R6 ;  /* 0x000000010d067824 */ /* 0x000fca00078e0206 */
[----:B------:R-:W-:-:S07]  /*f3d0*/  MOV R13, R6 ;  /* 0x00000006000d7202 */ /* 0x000fce0000000f00 */
[----:B------:R-:W-:Y:S05]  /*f3e0*/  WARPSYNC.COLLECTIVE R15, `(.L_x_408) ;  /* 0x000000000f087348 */ /* 0x000fea0003c00000 */
[----:B------:R0:W1:Y:S02]  /*f3f0*/  SHFL.UP P6, R14, R13, R12, R11 ;  /* 0x0400000c0d0e7389 */ /* 0x00006400000c000b */
[----:B01----:R-:W-:Y:S01]  /*f400*/  ENDCOLLECTIVE ;  /* 0x000000000000791b */ /* 0x003fe20003800000 */
.L_x_408:
[----:B------:R-:W-:Y:S01]  /*f410*/  IMAD.MOV.U32 R12, RZ, RZ, 0x8 ;  /* 0x00000008ff0c7424 */ /* 0x000fe200078e00ff */
[----:B------:R-:W-:Y:S02]  /*f420*/  SEL R7, R14, RZ, P0 ;  /* 0x000000ff0e077207 */ /* 0x000fe40000000000 */
[----:B------:R-:W-:-:S03]  /*f430*/  ISETP.GE.U32.AND P0, PT, R9, 0x8, PT ;  /* 0x000000080900780c */ /* 0x000fc60003f06070 */
[----:B------:R-:W-:-:S04]  /*f440*/  IMAD.IADD R7, R6, 0x1, R7 ;  /* 0x0000000106077824 */ /* 0x000fc800078e0207 */
[----:B------:R-:W-:-:S07]  /*f450*/  IMAD.MOV.U32 R13, RZ, RZ, R7 ;  /* 0x000000ffff0d7224 */ /* 0x000fce00078e0007 */
[----:B------:R-:W-:Y:S05]  /*f460*/  WARPSYNC.COLLECTIVE R15, `(.L_x_409) ;  /* 0x000000000f087348 */ /* 0x000fea0003c00000 */
[----:B------:R0:W1:Y:S02]  /*f470*/  SHFL.UP P6, R14, R13, R12, R11 ;  /* 0x0400000c0d0e7389 */ /* 0x00006400000c000b */
[----:B01----:R-:W-:Y:S01]  /*f480*/  ENDCOLLECTIVE ;  /* 0x000000000000791b */ /* 0x003fe20003800000 */
.L_x_409:
[----:B------:R-:W-:Y:S02]  /*f490*/  MOV R12, 0x10 ;  /* 0x00000010000c7802 */ /* 0x000fe40000000f00 */
[----:B------:R-:W-:Y:S02]  /*f4a0*/  SEL R8, R14, RZ, P0 ;  /* 0x000000ff0e087207 */ /* 0x000fe40000000000 */
[----:B------:R-:W-:-:S03]  /*f4b0*/  ISETP.GE.U32.AND P0, PT, R9, 0x10, PT ;  /* 0x000000100900780c */ /* 0x000fc60003f06070 */
[----:B------:R-:W-:-:S04]  /*f4c0*/  IMAD.IADD R8, R7, 0x1, R8 ;  /* 0x0000000107087824 */ /* 0x000fc800078e0208 */
[----:B------:R-:W-:-:S07]  /*f4d0*/  IMAD.MOV.U32 R13, RZ, RZ, R8 ;  /* 0x000000ffff0d7224 */ /* 0x000fce00078e0008 */
[----:B------:R-:W-:Y:S05]  /*f4e0*/  WARPSYNC.COLLECTIVE R15, `(.L_x_410) ;  /* 0x000000000f087348 */ /* 0x000fea0003c00000 */
[----:B------:R0:W1:Y:S02]  /*f4f0*/  SHFL.UP P6, R14, R13, R12, R11 ;  /* 0x0400000c0d0e7389 */ /* 0x00006400000c000b */
[----:B01----:R-:W-:Y:S01]  /*f500*/  ENDCOLLECTIVE ;  /* 0x000000000000791b */ /* 0x003fe20003800000 */
.L_x_410:
[----:B------:R-:W-:Y:S02]  /*f510*/  IMAD.MOV.U32 R12, RZ, RZ, 0x1f ;  /* 0x0000001fff0c7424 */ /* 0x000fe400078e00ff */
[----:B------:R-:W-:Y:S01]  /*f520*/  IMAD.MOV.U32 R11, RZ, RZ, 0x1f ;  /* 0x0000001fff0b7424 */ /* 0x000fe200078e00ff */
[----:B------:R-:W-:-:S05]  /*f530*/  SEL R7, R14, RZ, P0 ;  /* 0x000000ff0e077207 */ /* 0x000fca0000000000 */
[----:B------:R-:W-:-:S04]  /*f540*/  IMAD.IADD R2, R8, 0x1, R7 ;  /* 0x0000000108027824 */ /* 0x000fc800078e0207 */
[----:B------:R-:W-:-:S07]  /*f550*/  IMAD.MOV.U32 R13, RZ, RZ, R2 ;  /* 0x000000ffff0d7224 */ /* 0x000fce00078e0002 */
[----:B------:R-:W-:Y:S05]  /*f560*/  WARPSYNC.COLLECTIVE R15, `(.L_x_411) ;  /* 0x000000000f087348 */ /* 0x000fea0003c00000 */
[----:B------:R0:W1:Y:S02]  /*f570*/  SHFL.IDX P6, R14, R13, R12, R11 ;  /* 0x0000000c0d0e7389 */ /* 0x00006400000c000b */
[----:B01----:R-:W-:Y:S01]  /*f580*/  ENDCOLLECTIVE ;  /* 0x000000000000791b */ /* 0x003fe20003800000 */
.L_x_411:
[----:B------:R-:W-:Y:S05]  /*f590*/  BRA `(.L_x_412) ;  /* 0xffffffe800987947 */ /* 0x000fea000383ffff */
.L_x_366:
[----:B------:R-:W-:Y:S01]  /*f5a0*/  BSSY B0, `(.L_x_413) ;  /* 0x0000008000007945 */ /* 0x000fe20003800000 */
[----:B-----5:R-:W-:Y:S01]  /*f5b0*/  IMAD.MOV.U32 R13, RZ, RZ, R3 ;  /* 0x000000ffff0d7224 */ /* 0x020fe200078e0003 */
[----:B------:R-:W-:Y:S01]  /*f5c0*/  MOV R11, RZ ;  /* 0x000000ff000b7202 */ /* 0x000fe20000000f00 */
[----:B------:R-:W-:Y:S02]  /*f5d0*/  IMAD.MOV.U32 R12, RZ, RZ, 0x1 ;  /* 0x00000001ff0c7424 */ /* 0x000fe400078e00ff */
[----:B------:R-:W-:-:S07]  /*f5e0*/  IMAD.MOV.U32 R15, RZ, RZ, -0x1 ;  /* 0xffffffffff0f7424 */ /* 0x000fce00078e00ff */
[----:B0-----:R-:W-:Y:S05]  /*f5f0*/  WARPSYNC.COLLECTIVE R15, `(.L_x_414) ;  /* 0x000000000f087348 */ /* 0x001fea0003c00000 */
[----:B------:R1:W2:Y:S02]  /*f600*/  SHFL.UP P6, R14, R13, R12, R11 ;  /* 0x0400000c0d0e7389 */ /* 0x0002a400000c000b */
[----:B012---:R-:W-:Y:S01]  /*f610*/  ENDCOLLECTIVE ;  /* 0x000000000000791b */ /* 0x007fe20003800000 */
.L_x_414:
[----:B------:R-:W-:Y:S05]  /*f620*/  BSYNC B0 ;  /* 0x0000000000007941 */ /* 0x000fea0003800000 */
.L_x_413:
[----:B------:R-:W-:Y:S01]  /*f630*/  ISETP.NE.AND P0, PT, R8, RZ, PT ;  /* 0x000000ff0800720c */ /* 0x000fe20003f05270 */
        /* <DEDUP_REMOVED lines=9> */
.L_x_415:
        /* <DEDUP_REMOVED lines=8> */
.L_x_416:
        /* <DEDUP_REMOVED lines=8> */
.L_x_417:
        /* <DEDUP_REMOVED lines=8> */
.L_x_418:
        /* <DEDUP_REMOVED lines=8> */
.L_x_419:
[----:B------:R-:W-:Y:S05]  /*f8d0*/  BRA `(.L_x_420) ;  /* 0xffffffe800807947 */ /* 0x000fea000383ffff */
.L_x_368:
[----:B------:R-:W-:Y:S01]  /*f8e0*/  BSSY B0, `(.L_x_421) ;  /* 0x0000006000007945 */ /* 0x000fe20003800000 */
[----:B------:R-:W-:Y:S01]  /*f8f0*/  PLOP3.LUT P6, PT, P6, PT, PT, 0x8, 0x0 ;  /* 0x000000000000781c */ /* 0x000fe200037ce170 */
[----:B------:R-:W-:-:S12]  /*f900*/  IMAD.MOV.U32 R15, RZ, RZ, -0x1 ;  /* 0xffffffffff0f7424 */ /* 0x000fd800078e00ff */
[----:B0-----:R-:W-:Y:S05]  /*f910*/  WARPSYNC.COLLECTIVE R15, `(.L_x_422) ;  /* 0x000000000f087348 */ /* 0x001fea0003c00000 */
[----:B------:R-:W-:Y:S01]  /*f920*/  VOTE.ANY R14, PT, P6 ;  /* 0x00000000000e7806 */ /* 0x000fe200030e0100 */
[----:B0-----:R-:W-:Y:S06]  /*f930*/  ENDCOLLECTIVE ;  /* 0x000000000000791b */ /* 0x001fec0003800000 */
.L_x_422:
[----:B------:R-:W-:Y:S05]  /*f940*/  BSYNC B0 ;  /* 0x0000000000007941 */ /* 0x000fea0003800000 */
.L_x_421:
[----:B------:R-:W-:Y:S01]  /*f950*/  IMAD.MOV.U32 R7, RZ, RZ, R14 ;  /* 0x000000ffff077224 */ /* 0x000fe200078e000e */
[----:B------:R-:W-:Y:S01]  /*f960*/  MOV R13, R3 ;  /* 0x00000003000d7202 */ /* 0x000fe20000000f00 */
[----:B------:R-:W-:Y:S02]  /*f970*/  IMAD.MOV.U32 R11, RZ, RZ, 0x1f ;  /* 0x0000001fff0b7424 */ /* 0x000fe400078e00ff */
[----:B------:R-:W0:Y:S01]  /*f980*/  POPC R5, R7 ;  /* 0x0000000700057309 */ /* 0x000e220000000000 */
[----:B------:R-:W-:Y:S02]  /*f990*/  IMAD.MOV.U32 R15, RZ, RZ, -0x1 ;  /* 0xffffffffff0f7424 */ /* 0x000fe400078e00ff */
[----:B0-----:R-:W-:-:S07]  /*f9a0*/  IMAD.MOV.U32 R12, RZ, RZ, R5 ;  /* 0x000000ffff0c7224 */ /* 0x001fce00078e0005 */
[----:B------:R-:W-:Y:S05]  /*f9b0*/  WARPSYNC.COLLECTIVE R15, `(.L_x_423) ;  /* 0x000000000f087348 */ /* 0x000fea0003c00000 */
[----:B------:R0:W1:Y:S02]  /*f9c0*/  SHFL.IDX P6, R14, R13, R12, R11 ;  /* 0x0000000c0d0e7389 */ /* 0x00006400000c000b */
[----:B01----:R-:W-:Y:S01]  /*f9d0*/  ENDCOLLECTIVE ;  /* 0x000000000000791b */ /* 0x003fe20003800000 */
.L_x_423:
[----:B------:R-:W-:Y:S01]  /*f9e0*/  IMAD.MOV.U32 R17, RZ, RZ, R14 ;  /* 0x000000ffff117224 */ /* 0x000fe200078e000e */
[----:B------:R-:W-:Y:S06]  /*f9f0*/  BRA `(.L_x_424) ;  /* 0xffffffe800707947 */ /* 0x000fec000383ffff */
.L_x_370:
[----:B------:R-:W-:Y:S01]  /*fa00*/  BSSY B0, `(.L_x_425) ;  /* 0x0000007000007945 */ /* 0x000fe20003800000 */
[----:B------:R-:W-:Y:S01]  /*fa10*/  IMAD.MOV.U32 R13, RZ, RZ, R2 ;  /* 0x000000ffff0d7224 */ /* 0x000fe200078e0002 */
[----:B------:R-:W-:Y:S01]  /*fa20*/  MOV R15, 0xffffffff ;  /* 0xffffffff000f7802 */ /* 0x000fe20000000f00 */
[----:B------:R-:W-:-:S07]  /*fa30*/  IMAD.MOV.U32 R11, RZ, RZ, 0x1f ;  /* 0x0000001fff0b7424 */ /* 0x000fce00078e00ff */
[----:B012---:R-:W-:Y:S05]  /*fa40*/  WARPSYNC.COLLECTIVE R15, `(.L_x_426) ;  /* 0x000000000f087348 */ /* 0x007fea0003c00000 */
[----:B------:R3:W4:Y:S02]  /*fa50*/  SHFL.IDX P6, R14, R13, R12, R11 ;  /* 0x0000000c0d0e7389 */ /* 0x00072400000c000b */
[----:B01234-:R-:W-:Y:S01]  /*fa60*/  ENDCOLLECTIVE ;  /* 0x000000000000791b */ /* 0x01ffe20003800000 */
.L_x_426:
[----:B------:R-:W-:Y:S05]  /*fa70*/  BSYNC B0 ;  /* 0x0000000000007941 */ /* 0x000fea0003800000 */
.L_x_425:
[----:B------:R-:W-:Y:S05]  /*fa80*/  BRA `(.L_x_369) ;  /* 0xffffffe800687947 */ /* 0x000fea000383ffff */
.L_x_374:
[----:B0-----:R0:W1:Y:S02]  /*fa90*/  SYNCS.PHASECHK.TRANS64.TRYWAIT P0, [R0+URZ+0x34820], R3 ;  /* 0x03482003000075a7 */ /* 0x001064000800017f */
[----:B-1----:R-:W-:Y:S05]  /*faa0*/  @!P0 NANOSLEEP.SYNCS 0x989680 ;  /* 0x009896800000895d */ /* 0x002fea0003900000 */
[----:B------:R-:W1:Y:S02]  /*fab0*/  @!P0 SYNCS.PHASECHK.TRANS64 P0, [R0+URZ+0x34820], R3 ;  /* 0x03482003000085a7 */ /* 0x000e64000800007f */
[----:B-1----:R-:W-:Y:S05]  /*fac0*/  @!P0 BRA `(.L_x_374) ;  /* 0xfffffffc00f08947 */ /* 0x002fea000383ffff */
[----:B------:R-:W-:Y:S05]  /*fad0*/  BRA `(.L_x_427) ;  /* 0xffffffec004c7947 */ /* 0x000fea000383ffff */
.L_x_375:
[----:B------:R-:W1:Y:S01]  /*fae0*/  S2R R2, SR_TID.X ;  /* 0x0000000000027919 */ /* 0x000e620000002100 */
[----:B------:R-:W-:Y:S01]  /*faf0*/  BSSY B0, `(.L_x_428) ;  /* 0x000000a000007945 */ /* 0x000fe20003800000 */
[----:B------:R-:W-:Y:S02]  /*fb00*/  IMAD.MOV.U32 R12, RZ, RZ, RZ ;  /* 0x000000ffff0c7224 */ /* 0x000fe400078e00ff */
[----:B------:R-:W-:Y:S02]  /*fb10*/  IMAD.MOV.U32 R11, RZ, RZ, 0x1f ;  /* 0x0000001fff0b7424 */ /* 0x000fe400078e00ff */
[----:B------:R-:W-:Y:S01]  /*fb20*/  IMAD.MOV.U32 R15, RZ, RZ, -0x1 ;  /* 0xffffffffff0f7424 */ /* 0x000fe200078e00ff */
[----:B-1----:R-:W-:-:S04]  /*fb30*/  SHF.R.U32.HI R2, RZ, 0x5, R2 ;  /* 0x00000005ff027819 */ /* 0x002fc80000011602 */
[----:B------:R-:W-:-:S05]  /*fb40*/  LOP3.LUT R2, R2, 0x3, RZ, 0xc0, !PT ;  /* 0x0000000302027812 */ /* 0x000fca00078ec0ff */
[----:B------:R-:W-:-:S07]  /*fb50*/  IMAD.MOV.U32 R13, RZ, RZ, R2 ;  /* 0x000000ffff0d7224 */ /* 0x000fce00078e0002 */
[----:B0-----:R-:W-:Y:S05]  /*fb60*/  WARPSYNC.COLLECTIVE R15, `(.L_x_429) ;  /* 0x000000000f087348 */ /* 0x001fea0003c00000 */
[----:B------:R1:W2:Y:S02]  /*fb70*/  SHFL.IDX P6, R14, R13, R12, R11 ;  /* 0x0000000c0d0e7389 */ /* 0x0002a400000c000b */
[----:B012---:R-:W-:Y:S01]  /*fb80*/  ENDCOLLECTIVE ;  /* 0x000000000000791b */ /* 0x007fe20003800000 */
.L_x_429:
[----:B------:R-:W-:Y:S05]  /*fb90*/  BSYNC B0 ;  /* 0x0000000000007941 */ /* 0x000fea0003800000 */
.L_x_428:
[----:B------:R-:W-:Y:S05]  /*fba0*/  BRA `(.L_x_430) ;  /* 0xffffffec00347947 */ /* 0x000fea000383ffff */
.L_x_378:
[----:B------:R-:W-:Y:S01]  /*fbb0*/  BSSY B1, `(.L_x_431) ;  /* 0x0000006000017945 */ /* 0x000fe20003800000 */
[----:B------:R-:W-:-:S07]  /*fbc0*/  IMAD.MOV.U32 R15, RZ, RZ, -0x1 ;  /* 0xffffffffff0f7424 */ /* 0x000fce00078e00ff */
[----:B01----:R-:W-:Y:S05]  /*fbd0*/  WARPSYNC.COLLECTIVE R15, `(.L_x_432) ;  /* 0x000000000f0c7348 */ /* 0x003fea0003c00000 */
[----:B------:R-:W-:Y:S02]  /*fbe0*/  ELECT P6, UR62, PT ;  /* 0x00000000003e782f */ /* 0x000fe400038c0000 */
[----:B------:R-:W-:Y:S01]  /*fbf0*/  MOV R14, UR62 ;  /* 0x0000003e000e7c02 */ /* 0x000fe20008000f00 */
[----:B01----:R-:W-:Y:S10]  /*fc00*/  ENDCOLLECTIVE ;  /* 0x000000000000791b */ /* 0x003ff40003800000 */
.L_x_432:
[----:B------:R-:W-:Y:S05]  /*fc10*/  BSYNC B1 ;  /* 0x0000000000017941 */ /* 0x000fea0003800000 */
.L_x_431:
[----:B------:R-:W-:Y:S05]  /*fc20*/  BRA `(.L_x_433) ;  /* 0xffffffec002c7947 */ /* 0x000fea000383ffff */
.L_x_380:
[----:B0-----:R0:W1:Y:S02]  /*fc30*/  SYNCS.PHASECHK.TRANS64.TRYWAIT P0, [R6+URZ], R5 ;  /* 0x00000005060075a7 */ /* 0x001064000800017f */
[----:B-1----:R-:W-:Y:S05]  /*fc40*/  @!P0 NANOSLEEP.SYNCS 0x989680 ;  /* 0x009896800000895d */ /* 0x002fea0003900000 */
[----:B------:R-:W1:Y:S02]  /*fc50*/  @!P0 SYNCS.PHASECHK.TRANS64 P0, [R6+URZ], R5 ;  /* 0x00000005060085a7 */ /* 0x000e64000800007f */
[----:B-1----:R-:W-:Y:S05]  /*fc60*/  @!P0 BRA `(.L_x_380) ;  /* 0xfffffffc00f08947 */ /* 0x002fea000383ffff */
[----:B------:R-:W-:Y:S05]  /*fc70*/  BRA `(.L_x_434) ;  /* 0xffffffec00707947 */ /* 0x000fea000383ffff */
.L_x_381:
[----:B-1----:R1:W2:Y:S02]  /*fc80*/  SYNCS.PHASECHK.TRANS64.TRYWAIT P0, [R7+URZ], R2 ;  /* 0x00000002070075a7 */ /* 0x0022a4000800017f */
[----:B--2---:R-:W-:Y:S05]  /*fc90*/  @!P0 NANOSLEEP.SYNCS 0x989680 ;  /* 0x009896800000895d */ /* 0x004fea0003900000 */
[----:B------:R-:W2:Y:S02]  /*fca0*/  @!P0 SYNCS.PHASECHK.TRANS64 P0, [R7+URZ], R2 ;  /* 0x00000002070085a7 */ /* 0x000ea4000800007f */
[----:B--2---:R-:W-:Y:S05]  /*fcb0*/  @!P0 BRA `(.L_x_381) ;  /* 0xfffffffc00f08947 */ /* 0x004fea000383ffff */
[----:B------:R-:W-:Y:S05]  /*fcc0*/  BRA `(.L_x_435) ;  /* 0xffffffec00647947 */ /* 0x000fea000383ffff */
.L_x_383:
[----:B--2---:R2:W3:Y:S02]  /*fcd0*/  SYNCS.PHASECHK.TRANS64.TRYWAIT P0, [R4+URZ], R5 ;  /* 0x00000005040075a7 */ /* 0x0044e4000800017f */
[----:B---3--:R-:W-:Y:S05]  /*fce0*/  @!P0 NANOSLEEP.SYNCS 0x989680 ;  /* 0x009896800000895d */ /* 0x008fea0003900000 */
[----:B------:R-:W3:Y:S02]  /*fcf0*/  @!P0 SYNCS.PHASECHK.TRANS64 P0, [R4+URZ], R5 ;  /* 0x00000005040085a7 */ /* 0x000ee4000800007f */
[----:B---3--:R-:W-:Y:S05]  /*fd00*/  @!P0 BRA `(.L_x_383) ;  /* 0xfffffffc00f08947 */ /* 0x008fea000383ffff */
[----:B------:R-:W-:Y:S05]  /*fd10*/  BRA `(.L_x_436) ;  /* 0xffffffec006c7947 */ /* 0x000fea000383ffff */
.L_x_437:
        /* <DEDUP_REMOVED lines=14> */
.L_x_2658:


//--------------------- .text._ZN7cutlass13device_kernelIN5flash11enable_sm90INS1_16FlashAttnFwdSm90INS1_25CollectiveMainloopFwdSm90ILi2EN4cute5tupleIJNS5_1CILi1EEES8_S8_EEENS6_IJNS7_ILi128EEESA_NS7_ILi192EEEEEELi128ENS_6half_tEfNS_4arch4Sm90ELb0ELb0ELb1ELb1ELb0ELb1ELb0ELb1ELb1ELb0ELb0ELb0EEENS1_21CollectiveEpilogueFwdINS6_IJSA_SA_SA_EEES9_SD_SF_Li256ELb1ELb0ELb0ELb0EEENS1_36VarlenDynamicPersistentTileSchedulerILi128ELi128ELi256ELi32ELb0ELb0ELb1ELb0ELb1ELb1EEEEEEEEEvNT_6ParamsE --------------------------
	.section	.text._ZN7cutlass13device_kernelIN5flash11enable_sm90INS1_16FlashAttnFwdSm90INS1_25CollectiveMainloopFwdSm90ILi2EN4cute5tupleIJNS5_1CILi1EEES8_S8_EEENS6_IJNS7_ILi128EEESA_NS7_ILi192EEEEEELi128ENS_6half_tEfNS_4arch4Sm90ELb0ELb0ELb1ELb1ELb0ELb1ELb0ELb1ELb1ELb0ELb0ELb0EEENS1_21CollectiveEpilogueFwdINS6_IJSA_SA_SA_EEES9_SD_SF_Li256ELb1ELb0ELb0ELb0EEENS1_36VarlenDynamicPersistentTileSchedulerILi128ELi128ELi256ELi32ELb0ELb0ELb1ELb0ELb1ELb1EEEEEEEEEvNT_6ParamsE,"ax",@progbits
	.align	128
.text._ZN7cutlass13device_kernelIN5flash11enable_sm90INS1_16FlashAttnFwdSm90INS1_25CollectiveMainloopFwdSm90ILi2EN4cute5tupleIJNS5_1CILi1EEES8_S8_EEENS6_IJNS7_ILi128EEESA_NS7_ILi192EEEEEELi128ENS_6half_tEfNS_4arch4Sm90ELb0ELb0ELb1ELb1ELb0ELb1ELb0ELb1ELb1ELb0ELb0ELb0EEENS1_21CollectiveEpilogueFwdINS6_IJSA_SA_SA_EEES9_SD_SF_Li256ELb1ELb0ELb0ELb0EEENS1_36VarlenDynamicPersistentTileSchedulerILi128ELi128ELi256ELi32ELb0ELb0ELb1ELb0ELb1ELb1EEEEEEEEEvNT_6ParamsE:
        .type           _ZN7cutlass13device_kernelIN5flash11enable_sm90INS1_16FlashAttnFwdSm90INS1_25CollectiveMainloopFwdSm90ILi2EN4cute5tupleIJNS5_1CILi1EEES8_S8_EEENS6_IJNS7_ILi128EEESA_NS7_ILi192EEEEEELi128ENS_6half_tEfNS_4arch4Sm90ELb0ELb0ELb1ELb1ELb0ELb1ELb0ELb1ELb1ELb0ELb0ELb0EEENS1_21CollectiveEpilogueFwdINS6_IJSA_SA_SA_EEES9_SD_SF_Li256ELb1ELb0ELb0ELb0EEENS1_36VarlenDynamicPersistentTileSchedulerILi128ELi128ELi256ELi32ELb0ELb0ELb1ELb0ELb1ELb1EEEEEEEEEvNT_6ParamsE,@function
        .size           _ZN7cutlass13device_kernelIN5flash11enable_sm90INS1_16FlashAttnFwdSm90INS1_25CollectiveMainloopFwdSm90ILi2EN4cute5tupleIJNS5_1CILi1EEES8_S8_EEENS6_IJNS7_ILi128EEESA_NS7_ILi192EEEEEELi128ENS_6half_tEfNS_4arch4Sm90ELb0ELb0ELb1ELb1ELb0ELb1ELb0ELb1ELb1ELb0ELb0ELb0EEENS1_21CollectiveEpilogueFwdINS6_IJSA_SA_SA_EEES9_SD_SF_Li256ELb1ELb0ELb0ELb0EEENS1_36VarlenDynamicPersistentTileSchedulerILi128ELi128ELi256ELi32ELb0ELb0ELb1ELb0ELb1ELb1EEEEEEEEEvNT_6ParamsE,(.L_x_2659 - _ZN7cutlass13device_kernelIN5flash11enable_sm90INS1_16FlashAttnFwdSm90INS1_25CollectiveMainloopFwdSm90ILi2EN4cute5tupleIJNS5_1CILi1EEES8_S8_EEENS6_IJNS7_ILi128EEESA_NS7_ILi192EEEEEELi128ENS_6half_tEfNS_4arch4Sm90ELb0ELb0ELb1ELb1ELb0ELb1ELb0ELb1ELb1ELb0ELb0ELb0EEENS1_21CollectiveEpilogueFwdINS6_IJSA_SA_SA_EEES9_SD_SF_Li256ELb1ELb0ELb0ELb0EEENS1_36VarlenDynamicPersistentTileSchedulerILi128ELi128ELi256ELi32ELb0ELb0ELb1ELb0ELb1ELb1EEEEEEEEEvNT_6ParamsE)
        .other          _ZN7cutlass13device_kernelIN5flash11enable_sm90INS1_16FlashAttnFwdSm90INS1_25CollectiveMainloopFwdSm90ILi2EN4cute5tupleIJNS5_1CILi1EEES8_S8_EEENS6_IJNS7_ILi128EEESA_NS7_ILi192EEEEEELi128ENS_6half_tEfNS_4arch4Sm90ELb0ELb0ELb1ELb1ELb0ELb1ELb0ELb1ELb1ELb0ELb0ELb0EEENS1_21CollectiveEpilogueFwdINS6_IJSA_SA_SA_EEES9_SD_SF_Li256ELb1ELb0ELb0ELb0EEENS1_36VarlenDynamicPersistentTileSchedulerILi128ELi128ELi256ELi32ELb0ELb0ELb1ELb0ELb1ELb1EEEEEEEEEvNT_6ParamsE,@"STO_CUDA_ENTRY STV_DEFAULT"
_ZN7cutlass13device_kernelIN5flash11enable_sm90INS1_16FlashAttnFwdSm90INS1_25CollectiveMainloopFwdSm90ILi2EN4cute5tupleIJNS5_1CILi1EEES8_S8_EEENS6_IJNS7_ILi128EEESA_NS7_ILi192EEEEEELi128ENS_6half_tEfNS_4arch4Sm90ELb0ELb0ELb1ELb1ELb0ELb1ELb0ELb1ELb1ELb0ELb0ELb0EEENS1_21CollectiveEpilogueFwdINS6_IJSA_SA_SA_EEES9_SD_SF_Li256ELb1ELb0ELb0ELb0EEENS1_36VarlenDynamicPersistentTileSchedulerILi128ELi128ELi256ELi32ELb0ELb0ELb1ELb0ELb1ELb1EEEEEEEEEvNT_6ParamsE:
[----:B------:R-:W0:Y:S02]  /*0000*/  LDC R1, c[0x0][0x28] ;  /* 0x00000a00ff017b82 */ /* 0x000e240000000800 */
[----:B0-----:R-:W-:Y:S01]  /*0010*/  VIADD R1, R1, 0xffffffc0 ;  /* 0xffffffc001017836 */ /* 0x001fe20000000000 */
[----:B------:R-:W0:Y:S01]  /*0020*/  S2R R3, SR_TID.X ;  /* 0x0000000000037919 */ /* 0x000e220000002100 */
[----:B------:R-:W-:Y:S01]  /*0030*/  ELECT P0, URZ, PT ;  /* 0x00000000003f782f */ /* 0x000fe20003800000 */
[----:B------:R-:W-:Y:S01]  /*0040*/  BSSY B0, `(.L_x_438) ;  /* 0x0000016000007945 */ /* 0x000fe20003800000 */
[----:B0-----:R-:W-:-:S05]  /*0050*/  SHF.R.U32.HI R0, RZ, 0x5, R3 ;  /* 0x00000005ff007819 */ /* 0x001fca0000011603 */
[----:B------:R-:W0:Y:S02]  /*0060*/  SHFL.IDX PT, R2, R0, RZ, 0x1f ;  /* 0x00001fff00027589 */ /* 0x000e2400000e0000 */
[----:B0-----:R-:W-:-:S13]  /*0070*/  ISETP.EQ.AND P0, PT, R2, RZ, P0 ;  /* 0x000000ff0200720c */ /* 0x001fda0000702270 */
[----:B------:R-:W-:Y:S05]  /*0080*/  @!P0 BRA `(.L_x_439) ;  /* 0x0000000000448947 */ /* 0x000fea0003800000 */
[----:B------:R-:W-:Y:S02]  /*0090*/  ULDC.64 UR4, c[0x0][0x198] ;  /* 0x0000660000047ab9 */ /* 0x000fe40000000a00 */
[----:B------:R-:W-:Y:S02]  /*00a0*/  UIADD3 UR6, UP0, UR4, 0x270, URZ ;  /* 0x0000027004067890 */ /* 0x000fe4000ff1e03f */
[----:B------:R-:W-:Y:S02]  /*00b0*/  UIADD3 UR8, UP1, UR4, 0x370, URZ ;  /* 0x0000037004087890 */ /* 0x000fe4000ff3e03f */
[----:B------:R-:W-:Y:S02]  /*00c0*/  UIADD3 UR10, UP2, UR4, 0x470, URZ ;  /* 0x00000470040a7890 */ /* 0x000fe4000ff5e03f */
[----:B------:R-:W-:Y:S02]  /*00d0*/  UIADD3 UR12, UP3, UR4, 0x570, URZ ;  /* 0x00000570040c7890 */ /* 0x000fe4000ff7e03f */
[----:B------:R-:W-:-:S02]  /*00e0*/  UIADD3 UR4, UP4, UR4, 0x670, URZ ;  /* 0x0000067004047890 */ /* 0x000fc4000ff9e03f */
[----:B------:R-:W-:Y:S02]  /*00f0*/  UIADD3.X UR7, URZ, UR5, URZ, UP0, !UPT ;  /* 0x000000053f077290 */ /* 0x000fe400087fe43f */
[----:B------:R-:W-:Y:S02]  /*0100*/  UIADD3.X UR9, URZ, UR5, URZ, UP1, !UPT ;  /* 0x000000053f097290 */ /* 0x000fe40008ffe43f */
[----:B------:R-:W-:Y:S02]  /*0110*/  UIADD3.X UR11, URZ, UR5, URZ, UP2, !UPT ;  /* 0x000000053f0b7290 */ /* 0x000fe400097fe43f */
[----:B------:R-:W-:Y:S02]  /*0120*/  UIADD3.X UR13, URZ, UR5, URZ, UP3, !UPT ;  /* 0x000000053f0d7290 */ /* 0x000fe40009ffe43f */
[----:B------:R-:W-:Y:S01]  /*0130*/  UIADD3.X UR5, URZ, UR5, URZ, UP4, !UPT ;  /* 0x000000053f057290 */ /* 0x000fe2000a7fe43f */
[----:B------:R0:W-:Y:S02]  /*0140*/  UTMACCTL.PF [UR6] ;  /* 0x00000000060079b9 */ /* 0x0001e40008040000 */
[----:B------:R0:W-:Y:S02]  /*0150*/  UTMACCTL.PF [UR8] ;  /* 0x00000000080079b9 */ /* 0x0001e40008040000 */
[----:B------:R0:W-:Y:S02]  /*0160*/  UTMACCTL.PF [UR10] ;  /* 0x000000000a0079b9 */ /* 0x0001e40008040000 */
[----:B------:R0:W-:Y:S02]  /*0170*/  UTMACCTL.PF [UR12] ;  /* 0x000000000c0079b9 */ /* 0x0001e40008040000 */
[----:B------:R0:W-:Y:S02]  /*0180*/  UTMACCTL.PF [UR4] ;  /* 0x00000000040079b9 */ /* 0x0001e40008040000 */
[----:B0-----:R-:W-:Y:S01]  /*0190*/  NOP ;  /* 0x0000000000007918 */ /* 0x001fe20000000000 */
.L_x_439:
[----:B------:R-:W-:Y:S05]  /*01a0*/  BSYNC B0 ;  /* 0x0000000000007941 */ /* 0x000fea0003800000 */
.L_x_438:
[----:B------:R-:W-:Y:S01]  /*01b0*/  VOTEU.ANY UP0, P0 ;  /* 0x00000000003f7886 */ /* 0x000fe20000000100 */
[----:B------:R-:W0:Y:S01]  /*01c0*/  SHFL.IDX PT, R2, R0, RZ, 0x1f ;  /* 0x00001fff00027589 */ /* 0x000e2200000e0000 */
[----:B------:R-:W-:Y:S01]  /*01d0*/  UMOV UR4, 0x1 ;  /* 0x0000000100047882 */ /* 0x000fe20000000000 */
[----:B------:R-:W-:Y:S01]  /*01e0*/  UMOV UR7, 0x100 ;  /* 0x0000010000077882 */ /* 0x000fe20000000000 */
[----:B------:R-:W-:Y:S01]  /*01f0*/  VOTEU.ANY UP1, P0 ;  /* 0x00000000003f7886 */ /* 0x000fe20000020100 */
[----:B------:R-:W1:Y:S01]  /*0200*/  @UP0 S2UR UR8, SR_CgaCtaId ;  /* 0x00000000000809c3 */ /* 0x000e620000008800 */
[----:B------:R-:W-:Y:S01]  /*0210*/  @UP0 UMOV UR6, 0x400 ;  /* 0x0000040000060882 */ /* 0x000fe20000000000 */
[----:B------:R-:W-:-:S04]  /*0220*/  @UP0 UIADD3 UR4, -UR4, 0x100000, URZ ;  /* 0x0010000004040890 */ /* 0x000fc8000fffe13f */
[----:B------:R-:W-:Y:S02]  /*0230*/  @UP0 USHF.L.U32 UR5, UR4, 0xb, URZ ;  /* 0x0000000b04050899 */ /* 0x000fe4000800063f */
[----:B------:R-:W-:Y:S01]  /*0240*/  @UP0 USHF.L.U32 UR4, UR4, 0x1, URZ ;  /* 0x0000000104040899 */ /* 0x000fe2000800063f */
[----:B0-----:R-:W-:Y:S02]  /*0250*/  ISETP.NE.AND P1, PT, R2, RZ, PT ;  /* 0x000000ff0200720c */ /* 0x001fe40003f25270 */
[----:B------:R-:W-:Y:S01]  /*0260*/  SHF.R.U32.HI R2, RZ, 0x7, R3 ;  /* 0x00000007ff027819 */ /* 0x000fe20000011603 */
[----:B-1----:R-:W-:Y:S02]  /*0270*/  @UP0 ULEA UR8, UR8, UR6, 0x18 ;  /* 0x0000000608080291 */ /* 0x002fe4000f8ec03f */
[----:B------:R-:W-:-:S04]  /*0280*/  @UP0 UIADD3 UR6, -UR7, 0x100000, URZ ;  /* 0x0010000007060890 */ /* 0x000fc8000fffe13f */
[----:B------:R-:W-:Y:S02]  /*0290*/  @UP0 USHF.L.U32 UR7, UR6, 0xb, URZ ;  /* 0x0000000b06070899 */ /* 0x000fe4000800063f */
[----:B------:R-:W-:Y:S01]  /*02a0*/  @UP0 USHF.L.U32 UR6, UR6, 0x1, URZ ;  /* 0x0000000106060899 */ /* 0x000fe2000800063f */
[----:B------:R-:W-:Y:S01]  /*02b0*/  VOTEU.ANY UP0, P0 ;  /* 0x00000000003f7886 */ /* 0x000fe20000000100 */
[----:B------:R-:W0:Y:S04]  /*02c0*/  SHFL.IDX PT, R2, R2, RZ, 0x1f ;  /* 0x00001fff02027589 */ /* 0x000e2800000e0000 */
[----:B------:R-:W1:Y:S02]  /*02d0*/  FENCE.VIEW.ASYNC.S ;  /* 0x00000000000073c6 */ /* 0x000e640000000000 */
[----:B-1----:R1:W2:Y:S04]  /*02e0*/  @UP0 SYNCS.EXCH.64 URZ, [UR8+0x34800], UR4 ;  /* 0x03480004083f05b2 */ /* 0x0022a80008000100 */
        /* <DEDUP_REMOVED lines=16> */
[----:B------:R4:W0:Y:S01]  /*03f0*/  SYNCS.EXCH.64 URZ, [UR8+0x34840], UR4 ;  /* 0x03484004083f75b2 */ /* 0x0008220008000100 */
[----:B------:R4:W0:Y:S01]  /*0400*/  SYNCS.EXCH.64 URZ, [UR8+0x34838], UR6 ;  /* 0x03483806083f75b2 */ /* 0x0008220008000100 */
[----:B------:R4:W0:Y:S02]  /*0410*/  SYNCS.EXCH.64 URZ, [UR8+0x34848], UR4 ;  /* 0x03484804083f75b2 */ /* 0x0008240008000100 */
[----:B----4-:R-:W-:Y:S01]  /*0420*/  NOP ;  /* 0x0000000000007918 */ /* 0x010fe20000000000 */
.L_x_440:
[----:B------:R-:W4:Y:S01]  /*0430*/  SHFL.IDX PT, R4, R0, RZ, 0x1f ;  /* 0x00001fff00047589 */ /* 0x000f2200000e0000 */
[----:B------:R-:W-:Y:S01]  /*0440*/  NOP ;  /* 0x0000000000007918 */ /* 0x000fe20000000000 */
[----:B----4-:R-:W-:-:S13]  /*0450*/  ISETP.NE.AND P0, PT, R4, RZ, PT ;  /* 0x000000ff0400720c */ /* 0x010fda0003f05270 */
        /* <DEDUP_REMOVED lines=19> */
.L_x_441:
[----:B------:R-:W4:Y:S01]  /*0590*/  SHFL.IDX PT, R4, R0, RZ, 0x1f ;  /* 0x00001fff00047589 */ /* 0x000f2200000e0000 */
[----:B------:R-:W-:Y:S01]  /*05a0*/  NOP ;  /* 0x0000000000007918 */ /* 0x000fe20000000000 */
[----:B----4-:R-:W-:-:S13]  /*05b0*/  ISETP.NE.AND P0, PT, R4, RZ, PT ;  /* 0x000000ff0400720c */ /* 0x010fda0003f05270 */
[----:B------:R-:W-:Y:S05]  /*05c0*/  @P0 BRA `(.L_x_442) ;  /* 0x0000000000380947 */ /* 0x000fea0003800000 */
[----:B-1----:R-:W1:Y:S01]  /*05d0*/  S2UR UR5, SR_CgaCtaId ;  /* 0x00000000000579c3 */ /* 0x002e620000008800 */
[----:B------:R-:W-:Y:S01]  /*05e0*/  UMOV UR4, 0x400 ;  /* 0x0000040000047882 */ /* 0x000fe20000000000 */
[----:B------:R-:W-:Y:S01]  /*05f0*/  UMOV UR7, 0x1 ;  /* 0x0000000100077882 */ /* 0x000fe20000000000 */
[----:B------:R-:W-:Y:S01]  /*0600*/  ELECT P0, URZ, PT ;  /* 0x00000000003f782f */ /* 0x000fe20003800000 */
[----:B-1----:R-:W-:Y:S02]  /*0610*/  ULEA UR6, UR5, UR4, 0x18 ;  /* 0x0000000405067291 */ /* 0x002fe4000f8ec03f */
[----:B------:R-:W-:-:S04]  /*0620*/  UIADD3 UR4, -UR7, 0x100000, URZ ;  /* 0x0010000007047890 */ /* 0x000fc8000fffe13f */
[----:B------:R-:W-:Y:S02]  /*0630*/  USHF.L.U32 UR5, UR4, 0xb, URZ ;  /* 0x0000000b04057899 */ /* 0x000fe4000800063f */
[----:B------:R-:W-:Y:S01]  /*0640*/  USHF.L.U32 UR4, UR4, 0x1, URZ ;  /* 0x0000000104047899 */ /* 0x000fe2000800063f */
[----:B------:R-:W1:Y:S11]  /*0650*/  FENCE.VIEW.ASYNC.S ;  /* 0x00000000000073c6 */ /* 0x000e760000000000 */
[----:B-1----:R4:W1:Y:S01]  /*0660*/  SYNCS.EXCH.64 URZ, [UR6+0x34870], UR4 ;  /* 0x03487004063f75b2 */ /* 0x0028620008000100 */
[----:B------:R4:W0:Y:S01]  /*0670*/  SYNCS.EXCH.64 URZ, [UR6+0x34880], UR4 ;  /* 0x03488004063f75b2 */ /* 0x0008220008000100 */
[----:B------:R4:W0:Y:S01]  /*0680*/  SYNCS.EXCH.64 URZ, [UR6+0x34878], UR4 ;  /* 0x03487804063f75b2 */ /* 0x0008220008000100 */
[----:B------:R4:W0:Y:S02]  /*0690*/  SYNCS.EXCH.64 URZ, [UR6+0x34888], UR4 ;  /* 0x03488804063f75b2 */ /* 0x0008240008000100 */
[----:B----4-:R-:W-:Y:S01]  /*06a0*/  NOP ;  /* 0x0000000000007918 */ /* 0x010fe20000000000 */
.L_x_442:
        /* <DEDUP_REMOVED lines=22> */
.L_x_443:
        /* <DEDUP_REMOVED lines=22> */
.L_x_444:
[----:B0-----:R-:W-:Y:S01]  /*0970*/  ISETP.NE.AND P0, PT, R2, RZ, PT ;  /* 0x000000ff0200720c */ /* 0x001fe20003f05270 */
[----:B------:R-:W-:Y:S01]  /*0980*/  IMAD.MOV.U32 R2, RZ, RZ, 0x1 ;  /* 0x00000001ff027424 */ /* 0x000fe200078e00ff */
[----:B------:R-:W-:Y:S01]  /*0990*/  NOP ;  /* 0x0000000000007918 */ /* 0x000fe20000000000 */
[----:B------:R-:W-:Y:S01]  /*09a0*/  ULDC.64 UR36, c[0x0][0x208] ;  /* 0x0000820000247ab9 */ /* 0x000fe20000000a00 */
[----:B------:R-:W-:Y:S02]  /*09b0*/  BSSY B7, `(.L_x_445) ;  /* 0x0001db6000077945 */ /* 0x000fe40003800000 */
[----:B------:R-:W-:-:S05]  /*09c0*/  SEL R2, R2, 0x2, !P0 ;  /* 0x0000000202027807 */ /* 0x000fca0004000000 */
[----:B------:R0:W-:Y:S01]  /*09d0*/  STL [R1+0x3c], R2 ;  /* 0x00003c0201007387 */ /* 0x0001e20000100800 */
[----:B-123--:R-:W-:Y:S06]  /*09e0*/  BAR.SYNC.DEFER_BLOCKING 0x0 ;  /* 0x0000000000007b1d */ /* 0x00efec0000010000 */
[----:B------:R-:W-:Y:S05]  /*09f0*/  @!P0 BRA `(.L_x_446) ;  /* 0x0000017c00c88947 */ /* 0x000fea0003800000 */
.L_x_447:
        /* <DEDUP_REMOVED lines=8> */
[----:B-1----:R-:W-:-:S06]  /*0a80*/  ULEA UR4, UR5, UR4, 0x18 ;  /* 0x0000000405047291 */ /* 0x002fcc000f8ec03f */
[----:B0-----:R-:W-:Y:S01]  /*0a90*/  MOV R2, UR4 ;  /* 0x0000000400027c02 */ /* 0x001fe20008000f00 */
[----:B------:R-:W-:-:S04]  /*0aa0*/  ULDC UR4, c[0x0][0xc14] ;  /* 0x0003050000047ab9 */ /* 0x000fc80000000800 */
[----:B------:R-:W0:Y:S01]  /*0ab0*/  LDS.128 R148, [R2+0x348d0] ;  /* 0x0348d00002947984 */ /* 0x000e220000000c00 */
[----:B------:R-:W-:Y:S06]  /*0ac0*/  BAR.ARV 0x4, 0x120 ;  /* 0x0104800000007b1d */ /* 0x000fec0000002000 */
[----:B0-----:R-:W-:-:S13]  /*0ad0*/  ISETP.GE.AND P0, PT, R151, UR4, PT ;  /* 0x0000000497007c0c */ /* 0x001fda000bf06270 */
[----:B------:R-:W-:Y:S05]  /*0ae0*/  @P0 BRA `(.L_x_448) ;  /* 0x000001d800880947 */ /* 0x000fea0003800000 */
[----:B------:R-:W2:Y:S01]  /*0af0*/  LDL.LU R13, [R1+0x3c] ;  /* 0x00003c00010d7983 */ /* 0x000ea20000300800 */
[----:B------:R-:W-:Y:S01]  /*0b00*/  VIADD R223, R3, 0xffffff80 ;  /* 0xffffff8003df7836 */ /* 0x000fe20000000000 */
[----:B------:R-:W-:Y:S01]  /*0b10*/  MOV R186, RZ ;  /* 0x000000ff00ba7202 */ /* 0x000fe20000000f00 */
[----:B------:R-:W-:Y:S02]  /*0b20*/  VIADD R208, R2, 0x10400 ;  /* 0x0001040002d07836 */ /* 0x000fe40000000000 */
[----:B------:R-:W-:Y:S01]  /*0b30*/  IMAD.MOV.U32 R203, RZ, RZ, RZ ;  /* 0x000000ffffcb7224 */ /* 0x000fe200078e00ff */
[----:B------:R-:W-:Y:S01]  /*0b40*/  SHF.R.S32.HI R0, RZ, 0x1f, R223 ;  /* 0x0000001fff007819 */ /* 0x000fe200000114df */
[----:B------:R-:W-:Y:S02]  /*0b50*/  IMAD.MOV.U32 R18, RZ, RZ, RZ ;  /* 0x000000ffff127224 */ /* 0x000fe400078e00ff */
[----:B------:R-:W-:Y:S01]  /*0b60*/  IMAD.MOV.U32 R194, RZ, RZ, RZ ;  /* 0x000000ffffc27224 */ /* 0x000fe200078e00ff */
[CC--:B------:R-:W-:Y:S01]  /*0b70*/  LEA.HI R4, R0.reuse, R223.reuse, RZ, 0x7 ;  /* 0x000000df00047211 */ /* 0x0c0fe200078f38ff */
[----:B------:R-:W-:Y:S01]  /*0b80*/  IMAD.MOV.U32 R192, RZ, RZ, RZ ;  /* 0x000000ffffc07224 */ /* 0x000fe200078e00ff */
[----:B------:R-:W-:-:S02]  /*0b90*/  LEA.HI R3, R0, R223, RZ, 0x4 ;  /* 0x000000df00037211 */ /* 0x000fc400078f20ff */
[----:B------:R-:W-:Y:S02]  /*0ba0*/  LOP3.LUT R6, R4, 0xffffff80, RZ, 0xc0, !PT ;  /* 0xffffff8004067812 */ /* 0x000fe400078ec0ff */
[----:B------:R-:W-:Y:S02]  /*0bb0*/  SHF.R.S32.HI R8, RZ, 0x4, R3 ;  /* 0x00000004ff087819 */ /* 0x000fe40000011403 */
[----:B------:R-:W-:Y:S01]  /*0bc0*/  LEA.HI R190, R0, R223, RZ, 0x5 ;  /* 0x000000df00be7211 */ /* 0x000fe200078f28ff */
[----:B------:R-:W-:Y:S01]  /*0bd0*/  IMAD.IADD R211, R223, 0x1, -R6 ;  /* 0x00000001dfd37824 */ /* 0x000fe200078e0a06 */
[C---:B------:R-:W-:Y:S02]  /*0be0*/  LOP3.LUT R6, R3.reuse, 0x3fffff0, RZ, 0xc0, !PT ;  /* 0x03fffff003067812 */ /* 0x040fe400078ec0ff */
[----:B------:R-:W-:Y:S02]  /*0bf0*/  LEA.HI R5, R3, R8, RZ, 0x1 ;  /* 0x0000000803057211 */ /* 0x000fe400078f08ff */
[----:B------:R-:W-:Y:S01]  /*0c00*/  SHF.R.S32.HI R10, RZ, 0x1f, R211 ;  /* 0x0000001fff0a7819 */ /* 0x000fe200000114d3 */
[----:B------:R-:W-:Y:S01]  /*0c10*/  IMAD.IADD R3, R223, 0x1, -R6 ;  /* 0x00000001df037824 */ /* 0x000fe200078e0a06 */
[----:B------:R-:W-:-:S02]  /*0c20*/  SHF.R.S32.HI R190, RZ, 0x5, R190 ;  /* 0x00000005ffbe7819 */ /* 0x000fc400000114be */
[----:B------:R-:W-:Y:S02]  /*0c30*/  LEA.HI R7, R10, R211, RZ, 0x2 ;  /* 0x000000d30a077211 */ /* 0x000fe400078f10ff */
[----:B------:R-:W-:Y:S02]  /*0c40*/  LEA R12, R190, R3, 0x4 ;  /* 0x00000003be0c7211 */ /* 0x000fe400078e20ff */
[--C-:B------:R-:W-:Y:S02]  /*0c50*/  SHF.R.S32.HI R6, RZ, 0x2, R7.reuse ;  /* 0x00000002ff067819 */ /* 0x100fe40000011407 */
[----:B------:R-:W-:Y:S02]  /*0c60*/  SHF.R.S32.HI R9, RZ, 0x1f, R7 ;  /* 0x0000001fff097819 */ /* 0x000fe40000011407 */
[----:B------:R-:W-:Y:S02]  /*0c70*/  LEA.HI R3, R0, R223, RZ, 0x2 ;  /* 0x000000df00037211 */ /* 0x000fe400078f10ff */
[----:B------:R-:W-:-:S02]  /*0c80*/  LEA.HI R9, R9, R6, RZ, 0x3 ;  /* 0x0000000609097211 */ /* 0x000fc400078f18ff */
[----:B------:R-:W-:Y:S02]  /*0c90*/  LOP3.LUT R206, R3, 0xfffffffc, RZ, 0xc0, !PT ;  /* 0xfffffffc03ce7812 */ /* 0x000fe400078ec0ff */
[----:B------:R-:W-:Y:S02]  /*0ca0*/  LOP3.LUT R9, R9, 0xfffffff8, RZ, 0xc0, !PT ;  /* 0xfffffff809097812 */ /* 0x000fe400078ec0ff */
[----:B------:R-:W-:Y:S01]  /*0cb0*/  LOP3.LUT R5, R5, 0x1ffffffe, RZ, 0xc0, !PT ;  /* 0x1ffffffe05057812 */ /* 0x000fe200078ec0ff */
[----:B------:R-:W-:Y:S01]  /*0cc0*/  IMAD.IADD R206, R223, 0x1, -R206 ;  /* 0x00000001dfce7824 */ /* 0x000fe200078e0ace */
[----:B------:R-:W-:Y:S02]  /*0cd0*/  IADD3 R9, R6, -R9, RZ ;  /* 0x8000000906097210 */ /* 0x000fe40007ffe0ff */
[--C-:B------:R-:W-:Y:S01]  /*0ce0*/  SHF.R.S32.HI R19, RZ, 0x2, R3.reuse ;  /* 0x00000002ff137819 */ /* 0x100fe20000011403 */
[----:B------:R-:W-:Y:S01]  /*0cf0*/  IMAD.SHL.U32 R22, R206, 0x8, RZ ;  /* 0x00000008ce167824 */ /* 0x000fe200078e00ff */
[----:B------:R-:W-:-:S02]  /*0d00*/  SHF.R.S32.HI R6, RZ, 0x1f, R3 ;  /* 0x0000001fff067819 */ /* 0x000fc40000011403 */
[----:B------:R-:W-:Y:S01]  /*0d10*/  IADD3 R5, R8, -R5, RZ ;  /* 0x8000000508057210 */ /* 0x000fe20007ffe0ff */
[----:B------:R-:W-:Y:S01]  /*0d20*/  VIADD R184, R22, 0x20 ;  /* 0x0000002016b87836 */ /* 0x000fe20000000000 */
[----:B------:R-:W-:Y:S01]  /*0d30*/  LOP3.LUT R8, R7, 0x7ffffffc, RZ, 0xc0, !PT ;  /* 0x7ffffffc07087812 */ /* 0x000fe200078ec0ff */
[----:B------:R-:W-:Y:S01]  /*0d40*/  IMAD.MOV.U32 R7, RZ, RZ, -0x2 ;  /* 0xfffffffeff077424 */ /* 0x000fe200078e00ff */
[----:B------:R-:W-:Y:S01]  /*0d50*/  LEA.HI R6, R6, R19, RZ, 0x3 ;  /* 0x0000001306067211 */ /* 0x000fe200078f18ff */
[----:B------:R-:W-:Y:S01]  /*0d60*/  IMAD R222, R12, 0x8, R5 ;  /* 0x000000080cde7824 */ /* 0x000fe200078e0205 */
[----:B------:R-:W-:Y:S01]  /*0d70*/  IADD3 R202, R19, 0x40, RZ ;  /* 0x0000004013ca7810 */ /* 0x000fe20007ffe0ff */
[----:B------:R-:W-:Y:S01]  /*0d80*/  IMAD.IADD R8, R211, 0x1, -R8 ;  /* 0x00000001d3087824 */ /* 0x000fe200078e0a08 */
[----:B------:R-:W-:Y:S01]  /*0d90*/  LOP3.LUT R6, R6, 0xfffffff8, RZ, 0xc0, !PT ;  /* 0xfffffff806067812 */ /* 0x000fe200078ec0ff */
[----:B------:R-:W-:Y:S01]  /*0da0*/  IMAD.SHL.U32 R222, R222, 0x8, RZ ;  /* 0x00000008dede7824 */ /* 0x000fe200078e00ff */
[----:B------:R-:W-:Y:S01]  /*0db0*/  IADD3 R185, R22, 0x40, RZ ;  /* 0x0000004016b97810 */ /* 0x000fe20007ffe0ff */
[----:B------:R-:W-:Y:S01]  /*0dc0*/  IMAD R220, R8, R7, 0x80 ;  /* 0x0000008008dc7424 */ /* 0x000fe200078e0207 */
[----:B------:R-:W-:Y:S01]  /*0dd0*/  SHF.R.S32.HI R3, RZ, 0x1f, R202 ;  /* 0x0000001fff037819 */ /* 0x000fe200000114ca */
[----:B------:R-:W-:Y:S01]  /*0de0*/  IMAD.IADD R210, R19, 0x1, -R6 ;  /* 0x0000000113d27824 */ /* 0x000fe200078e0a06 */
[----:B------:R-:W-:Y:S01]  /*0df0*/  LEA.HI R10, R10, R211, RZ, 0x5 ;  /* 0x000000d30a0a7211 */ /* 0x000fe200078f28ff */
[----:B------:R-:W-:Y:S01]  /*0e00*/  IMAD.SHL.U32 R187, R202, 0x40, RZ ;  /* 0x00000040cabb7824 */ /* 0x000fe200078e00ff */
[----:B------:R-:W-:Y:S01]  /*0e10*/  SHF.R.S32.HI R8, RZ, 0x1f, R185 ;  /* 0x0000001fff087819 */ /* 0x000fe200000114b9 */
[----:B------:R-:W-:Y:S01]  /*0e20*/  IMAD.SHL.U32 R189, R210, 0x40, RZ ;  /* 0x00000040d2bd7824 */ /* 0x000fe200078e00ff */
[----:B------:R-:W-:-:S02]  /*0e30*/  LEA.HI R3, R3, R202, RZ, 0x3 ;  /* 0x000000ca03037211 */ /* 0x000fc400078f18ff */
[----:B------:R-:W-:Y:S02]  /*0e40*/  SHF.R.S32.HI R10, RZ, 0x5, R10 ;  /* 0x00000005ff0a7819 */ /* 0x000fe4000001140a */
[----:B------:R-:W-:Y:S01]  /*0e50*/  LEA.HI R7, R8, R185, RZ, 0x6 ;  /* 0x000000b908077211 */ /* 0x000fe200078f30ff */
[----:B------:R-:W-:Y:S01]  /*0e60*/  IMAD.SHL.U32 R3, R3, 0x40, RZ ;  /* 0x0000004003037824 */ /* 0x000fe200078e00ff */
[----:B------:R-:W-:Y:S01]  /*0e70*/  SHF.R.S32.HI R219, RZ, 0x7, R4 ;  /* 0x00000007ffdb7819 */ /* 0x000fe20000011404 */
[----:B------:R-:W-:Y:S01]  /*0e80*/  IMAD R9, R10, 0x10, R9 ;  /* 0x000000100a097824 */ /* 0x000fe200078e0209 */
[----:B------:R-:W-:Y:S01]  /*0e90*/  SHF.R.S32.HI R5, RZ, 0x1f, R184 ;  /* 0x0000001fff057819 */ /* 0x000fe200000114b8 */
[----:B------:R-:W-:Y:S01]  /*0ea0*/  IMAD.SHL.U32 R7, R7, 0x80, RZ ;  /* 0x0000008007077824 */ /* 0x000fe200078e00ff */
[----:B------:R-:W-:Y:S02]  /*0eb0*/  LEA.HI R4, R4, R219, RZ, 0x1 ;  /* 0x000000db04047211 */ /* 0x000fe400078f08ff */
[----:B------:R-:W-:-:S02]  /*0ec0*/  LOP3.LUT R187, R187, 0x1c0, RZ, 0xc0, !PT ;  /* 0x000001c0bbbb7812 */ /* 0x000fc400078ec0ff */
[-C--:B------:R-:W-:Y:S02]  /*0ed0*/  LEA.HI R6, R5, R184.reuse, RZ, 0x3 ;  /* 0x000000b805067211 */ /* 0x080fe400078f18ff */
[----:B------:R-:W-:Y:S02]  /*0ee0*/  LEA.HI R10, R8, R185, RZ, 0x3 ;  /* 0x000000b9080a7211 */ /* 0x000fe400078f18ff */
[----:B------:R-:W-:Y:S02]  /*0ef0*/  LOP3.LUT R189, R189, 0x1c0, RZ, 0xc0, !PT ;  /* 0x000001c0bdbd7812 */ /* 0x000fe400078ec0ff */
[----:B------:R-:W-:Y:S02]  /*0f00*/  LEA.HI R5, R5, R184, RZ, 0x6 ;  /* 0x000000b805057211 */ /* 0x000fe400078f30ff */
[----:B------:R-:W-:Y:S02]  /*0f10*/  LOP3.LUT R193, R3, 0xfffffe00, RZ, 0xc0, !PT ;  /* 0xfffffe0003c17812 */ /* 0x000fe400078ec0ff */
[----:B------:R-:W-:-:S02]  /*0f20*/  LOP3.LUT R4, R4, 0x3fffffe, RZ, 0xc0, !PT ;  /* 0x03fffffe04047812 */ /* 0x000fc400078ec0ff */
[----:B------:R-:W-:Y:S02]  /*0f30*/  SHF.R.U32.HI R218, RZ, 0x3, R187 ;  /* 0x00000003ffda7819 */ /* 0x000fe400000116bb */
[C---:B------:R-:W-:Y:S02]  /*0f40*/  LOP3.LUT R3, R187.reuse, 0x38, R6, 0xf8, !PT ;  /* 0x00000038bb037812 */ /* 0x040fe400078ef806 */
[--C-:B------:R-:W-:Y:S02]  /*0f50*/  LOP3.LUT R11, R187, 0x38, R10.reuse, 0xf8, !PT ;  /* 0x00000038bb0b7812 */ /* 0x100fe400078ef80a */
[----:B------:R-:W-:Y:S02]  /*0f60*/  SHF.R.U32.HI R191, RZ, 0x3, R189 ;  /* 0x00000003ffbf7819 */ /* 0x000fe400000116bd */
[----:B------:R-:W-:Y:S02]  /*0f70*/  LOP3.LUT R12, R189, 0x38, R10, 0xf8, !PT ;  /* 0x00000038bd0c7812 */ /* 0x000fe400078ef80a */
[----:B------:R-:W-:-:S02]  /*0f80*/  LOP3.LUT R7, R7, 0xffffe000, RZ, 0xc0, !PT ;  /* 0xffffe00007077812 */ /* 0x000fc400078ec0ff */
[----:B------:R-:W-:Y:S02]  /*0f90*/  SHF.L.U32 R5, R5, 0x7, RZ ;  /* 0x0000000705057819 */ /* 0x000fe400000006ff */
[----:B------:R-:W-:Y:S02]  /*0fa0*/  IADD3 R4, R219, -R4, RZ ;  /* 0x80000004db047210 */ /* 0x000fe40007ffe0ff */
[-C--:B------:R-:W-:Y:S02]  /*0fb0*/  LOP3.LUT R14, R3, R218.reuse, RZ, 0x3c, !PT ;  /* 0x000000da030e7212 */ /* 0x080fe400078e3cff */
[----:B------:R-:W-:Y:S01]  /*0fc0*/  LOP3.LUT R16, R11, R218, RZ, 0x3c, !PT ;  /* 0x000000da0b107212 */ /* 0x000fe200078e3cff */
[----:B------:R-:W-:Y:S01]  /*0fd0*/  IMAD R221, R4, 0x40, R9 ;  /* 0x0000004004dd7824 */ /* 0x000fe200078e0209 */
[----:B------:R-:W-:Y:S02]  /*0fe0*/  LOP3.LUT R12, R12, R191, RZ, 0x3c, !PT ;  /* 0x000000bf0c0c7212 */ /* 0x000fe400078e3cff */
[----:B------:R-:W-:-:S02]  /*0ff0*/  LEA R3, R190, R7, 0x9 ;  /* 0x00000007be037211 */ /* 0x000fc400078e48ff */
[----:B------:R-:W-:Y:S02]  /*1000*/  LOP3.LUT R8, R189, 0x38, R6, 0xf8, !PT ;  /* 0x00000038bd087812 */ /* 0x000fe400078ef806 */
[----:B------:R-:W-:Y:S02]  /*1010*/  LOP3.LUT R5, R5, 0xffffe000, RZ, 0xc0, !PT ;  /* 0xffffe00005057812 */ /* 0x000fe400078ec0ff */
[----:B------:R-:W-:Y:S02]  /*1020*/  LEA.HI R0, R0, R223, RZ, 0x3 ;  /* 0x000000df00007211 */ /* 0x000fe400078f18ff */
[--C-:B------:R-:W-:Y:S02]  /*1030*/  IADD3 R11, R16, R7, R193.reuse ;  /* 0x00000007100b7210 */ /* 0x100fe40007ffe0c1 */
[----:B------:R-:W-:Y:S02]  /*1040*/  IADD3 R7, R3, R12, RZ ;  /* 0x0000000c03077210 */ /* 0x000fe40007ffe0ff */
[----:B------:R-:W-:Y:S01]  /*1050*/  LOP3.LUT R8, R8, R191, RZ, 0x3c, !PT ;  /* 0x000000bf08087212 */ /* 0x000fe200078e3cff */
[----:B------:R-:W-:Y:S01]  /*1060*/  IMAD R212, R11, 0x2, R208 ;  /* 0x000000020bd47824 */ /* 0x000fe200078e02d0 */
[----:B------:R-:W-:Y:S01]  /*1070*/  IADD3 R213, R14, R5, R193 ;  /* 0x000000050ed57210 */ /* 0x000fe20007ffe0c1 */
[----:B------:R-:W-:Y:S01]  /*1080*/  IMAD R5, R190, 0x200, R5 ;  /* 0x00000200be057824 */ /* 0x000fe200078e0205 */
[----:B------:R-:W-:-:S02]  /*1090*/  LOP3.LUT R4, R0, 0x1ffffff8, RZ, 0xc0, !PT ;  /* 0x1ffffff800047812 */ /* 0x000fc400078ec0ff */
[----:B------:R-:W-:Y:S01]  /*10a0*/  LOP3.LUT R3, R187, 0x38, R22, 0xf8, !PT ;  /* 0x00000038bb037812 */ /* 0x000fe200078ef816 */
[----:B------:R-:W-:Y:S01]  /*10b0*/  IMAD.IADD R5, R5, 0x1, R8 ;  /* 0x0000000105057824 */ /* 0x000fe200078e0208 */
[----:B------:R-:W-:Y:S02]  /*10c0*/  IADD3 R4, R223, -R4, RZ ;  /* 0x80000004df047210 */ /* 0x000fe40007ffe0ff */
[----:B------:R-:W-:Y:S01]  /*10d0*/  LOP3.LUT R3, R193, R3, R218, 0xf6, !PT ;  /* 0x00000003c1037212 */ /* 0x000fe200078ef6da */
[----:B------:R-:W-:Y:S01]  /*10e0*/  IMAD R217, R5, 0x2, R208 ;  /* 0x0000000205d97824 */ /* 0x000fe200078e02d0 */
[----:B------:R-:W-:Y:S01]  /*10f0*/  SHF.R.S32.HI R196, RZ, 0x3, R0 ;  /* 0x00000003ffc47819 */ /* 0x000fe20000011400 */
[----:B------:R-:W-:Y:S01]  /*1100*/  IMAD.SHL.U32 R195, R4, 0x8, RZ ;  /* 0x0000000804c37824 */ /* 0x000fe200078e00ff */
[----:B------:R-:W-:Y:S01]  /*1110*/  SHF.L.U32 R16, R206, 0x2, RZ ;  /* 0x00000002ce107819 */ /* 0x000fe200000006ff */
[----:B------:R-:W-:Y:S01]  /*1120*/  IMAD R216, R3, 0x2, R208 ;  /* 0x0000000203d87824 */ /* 0x000fe200078e02d0 */
[----:B------:R-:W-:-:S02]  /*1130*/  SHF.R.S32.HI R209, RZ, 0x3, R6 ;  /* 0x00000003ffd17819 */ /* 0x000fc40000011406 */
[----:B------:R-:W-:Y:S02]  /*1140*/  SHF.R.S32.HI R215, RZ, 0x3, R10 ;  /* 0x00000003ffd77819 */ /* 0x000fe4000001140a */
[-C--:B------:R-:W-:Y:S02]  /*1150*/  LEA R213, R213, R208.reuse, 0x1 ;  /* 0x000000d0d5d57211 */ /* 0x080fe400078e08ff */
[----:B------:R-:W-:Y:S02]  /*1160*/  LEA R214, R7, R208, 0x1 ;  /* 0x000000d007d67211 */ /* 0x000fe400078e08ff */
[----:B--2---:R-:W-:-:S07]  /*1170*/  LOP3.LUT R188, R13, 0x1, RZ, 0xfc, !PT ;  /* 0x000000010dbc7812 */ /* 0x004fce00078efcff */
.L_x_659:
[----:B0-2--5:R-:W0:Y:S01]  /*1180*/  LDC.64 R4, c[0x0][0xc60] ;  /* 0x00031800ff047b82 */ /* 0x025e220000000a00 */
[----:B------:R-:W-:Y:S01]  /*1190*/  ULDC.64 UR4, c[0x0][0xa28] ;  /* 0x00028a0000047ab9 */ /* 0x000fe20000000a00 */
[----:B------:R-:W-:Y:S01]  /*11a0*/  ULDC.64 UR8, c[0x0][0xa18] ;  /* 0x0002860000087ab9 */ /* 0x000fe20000000a00 */
[----:B------:R-:W-:Y:S01]  /*11b0*/  ULDC.64 UR6, c[0x0][0xa08] ;  /* 0x0002820000067ab9 */ /* 0x000fe20000000a00 */
[----:B0-----:R-:W-:-:S05]  /*11c0*/  IMAD.WIDE R4, R151, 0x4, R4 ;  /* 0x0000000497047825 */ /* 0x001fca00078e0204 */
[----:B------:R-:W2:Y:S01]  /*11d0*/  LDG.E R201, desc[UR36][R4.64] ;  /* 0x0000002404c97981 */ /* 0x000ea2000c1e1900 */
[----:B------:R-:W-:Y:S01]  /*11e0*/  ISETP.NE.U32.AND P2, PT, RZ, UR4, PT ;  /* 0x00000004ff007c0c */ /* 0x000fe2000bf45070 */
[----:B------:R-:W-:Y:S01]  /*11f0*/  IMAD.MOV.U32 R3, RZ, RZ, RZ ;  /* 0x000000ffff037224 */ /* 0x000fe200078e00ff */
[----:B------:R-:W-:Y:S02]  /*1200*/  ISETP.NE.U32.AND P1, PT, RZ, UR8, PT ;  /* 0x00000008ff007c0c */ /* 0x000fe4000bf25070 */
[----:B------:R-:W-:Y:S02]  /*1210*/  ISETP.NE.AND.EX P2, PT, RZ, UR5, PT, P2 ;  /* 0x00000005ff007c0c */ /* 0x000fe4000bf45320 */
[----:B------:R-:W-:Y:S02]  /*1220*/  ISETP.NE.AND.EX P1, PT, RZ, UR9, PT, P1 ;  /* 0x00000009ff007c0c */ /* 0x000fe4000bf25310 */
[----:B------:R-:W-:Y:S02]  /*1230*/  ISETP.NE.U32.AND P0, PT, RZ, UR6, PT ;  /* 0x00000006ff007c0c */ /* 0x000fe4000bf05070 */
[----:B------:R-:W-:-:S02]  /*1240*/  MOV R31, RZ ;  /* 0x000000ff001f7202 */ /* 0x000fc40000000f00 */
[----:B------:R-:W-:Y:S02]  /*1250*/  ISETP.NE.AND.EX P0, PT, RZ, UR7, PT, P0 ;  /* 0x00000007ff007c0c */ /* 0x000fe4000bf05300 */
[----:B--2---:R-:W-:Y:S01]  /*1260*/  SHF.R.S32.HI R205, RZ, 0x1f, R201 ;  /* 0x0000001fffcd7819 */ /* 0x004fe200000114c9 */
[C---:B------:R-:W-:Y:S02]  /*1270*/  IMAD.SHL.U32 R199, R201.reuse, 0x4, RZ ;  /* 0x00000004c9c77824 */ /* 0x040fe400078e00ff */
[C---:B------:R-:W-:Y:S02]  /*1280*/  @P2 LEA R4, P3, R201.reuse, UR4, 0x2 ;  /* 0x00000004c9042c11 */ /* 0x040fe4000f8610ff */
[C-C-:B------:R-:W-:Y:S02]  /*1290*/  SHF.L.U64.HI R200, R201.reuse, 0x2, R205.reuse ;  /* 0x00000002c9c87819 */ /* 0x140fe400000102cd */
[----:B------:R-:W-:Y:S01]  /*12a0*/  @P2 LEA.HI.X R5, R201, UR5, R205, 0x2, P3 ;  /* 0x00000005c9052c11 */ /* 0x000fe200098f14cd */
[----:B------:R-:W-:Y:S01]  /*12b0*/  ULDC UR4, c[0x0][0x288] ;  /* 0x0000a20000047ab9 */ /* 0x000fe20000000800 */
[----:B---3--:R-:W-:-:S03]  /*12c0*/  IADD3 R8, P4, R199, UR6, RZ ;  /* 0x00000006c7087c10 */ /* 0x008fc6000ff9e0ff */
[----:B------:R0:W5:Y:S01]  /*12d0*/  @P2 LDG.E R3, desc[UR36][R4.64] ;  /* 0x0000002404032981 */ /* 0x000162000c1e1900 */
[----:B----4-:R-:W-:Y:S01]  /*12e0*/  @P1 IADD3 R6, P2, R199, UR8, RZ ;  /* 0x00000008c7061c10 */ /* 0x010fe2000ff5e0ff */
[----:B------:R-:W-:Y:S01]  /*12f0*/  IMAD.U32 R154, RZ, RZ, UR4 ;  /* 0x00000004ff9a7e24 */ /* 0x000fe2000f8e00ff */
[C---:B------:R-:W-:Y:S01]  /*1300*/  IADD3.X R9, R200.reuse, UR7, RZ, P4, !PT ;  /* 0x00000007c8097c10 */ /* 0x040fe2000a7fe4ff */
[----:B------:R-:W-:Y:S01]  /*1310*/  ULDC.64 UR4, c[0x0][0x3f8] ;  /* 0x0000fe0000047ab9 */ /* 0x000fe20000000a00 */
[----:B------:R-:W-:-:S03]  /*1320*/  @P1 IADD3.X R7, R200, UR9, RZ, P2, !PT ;  /* 0x00000009c8071c10 */ /* 0x000fc600097fe4ff */
[----:B------:R0:W5:Y:S01]  /*1330*/  @P0 LDG.E R31, desc[UR36][R8.64] ;  /* 0x00000024081f0981 */ /* 0x000162000c1e1900 */
[----:B------:R-:W-:Y:S01]  /*1340*/  UISETP.NE.U32.AND UP0, UPT, UR4, URZ, UPT ;  /* 0x0000003f0400728c */ /* 0x000fe2000bf05070 */
[----:B------:R-:W-:Y:S02]  /*1350*/  ULDC.64 UR8, c[0x0][0xa20] ;  /* 0x0002880000087ab9 */ /* 0x000fe40000000a00 */
[----:B------:R0:W5:Y:S01]  /*1360*/  @P1 LDG.E R154, desc[UR36][R6.64] ;  /* 0x00000024069a1981 */ /* 0x000162000c1e1900 */
[----:B------:R-:W-:Y:S01]  /*1370*/  UISETP.NE.AND.EX UP0, UPT, UR5, URZ, UPT, UP0 ;  /* 0x0000003f0500728c */ /* 0x000fe2000bf05300 */
[----:B------:R-:W-:Y:S01]  /*1380*/  ULDC UR4, c[0x0][0x404] ;  /* 0x0001010000047ab9 */ /* 0x000fe20000000800 */
[----:B------:R-:W-:Y:S02]  /*1390*/  ISETP.NE.U32.AND P2, PT, RZ, UR8, PT ;  /* 0x00000008ff007c0c */ /* 0x000fe4000bf45070 */
[----:B------:R-:W-:Y:S01]  /*13a0*/  USEL UR4, UR4, 0x1, UP0 ;  /* 0x0000000104047887 */ /* 0x000fe20008000000 */
[----:B------:R-:W-:Y:S01]  /*13b0*/  ULDC UR5, c[0x0][0x2e0] ;  /* 0x0000b80000057ab9 */ /* 0x000fe20000000800 */
[----:B------:R-:W-:-:S02]  /*13c0*/  ISETP.NE.AND.EX P2, PT, RZ, UR9, PT, P2 ;  /* 0x00000009ff007c0c */ /* 0x000fc4000bf45320 */
[----:B------:R-:W-:-:S03]  /*13d0*/  UIMAD UR4, UR4, UR5, URZ ;  /* 0x00000005040472a4 */ /* 0x000fc6000f8e023f */
[----:B------:R-:W-:Y:S01]  /*13e0*/  ULDC UR5, c[0x0][0x338] ;  /* 0x0000ce0000057ab9 */ /* 0x000fe20000000800 */
[----:B------:R-:W-:Y:S01]  /*13f0*/  MOV R204, R149 ;  /* 0x0000009500cc7202 */ /* 0x000fe20000000f00 */
[----:B------:R-:W-:Y:S01]  /*1400*/  IMAD.MOV.U32 R198, RZ, RZ, R150 ;  /* 0x000000ffffc67224 */ /* 0x000fe200078e0096 */
[----:B------:R-:W-:Y:S01]  /*1410*/  MOV R29, R201 ;  /* 0x000000c9001d7202 */ /* 0x000fe20000000f00 */
[----:B0-----:R-:W-:Y:S06]  /*1420*/  @P1 BRA `(.L_x_449) ;  /* 0x0000000000241947 */ /* 0x001fec0003800000 */
[----:B------:R-:W-:Y:S02]  /*1430*/  ULDC.64 UR6, c[0x0][0xa00] ;  /* 0x0002800000067ab9 */ /* 0x000fe40000000a00 */
[----:B------:R-:W-:-:S04]  /*1440*/  ISETP.NE.U32.AND P1, PT, RZ, UR6, PT ;  /* 0x00000006ff007c0c */ /* 0x000fc8000bf25070 */
[----:B------:R-:W-:-:S13]  /*1450*/  ISETP.NE.AND.EX P1, PT, RZ, UR7, PT, P1 ;  /* 0x00000007ff007c0c */ /* 0x000fda000bf25310 */
[----:B------:R-:W-:Y:S05]  /*1460*/  @!P1 BRA `(.L_x_449) ;  /* 0x0000000000149947 */ /* 0x000fea0003800000 */
[----:B------:R-:W0:Y:S02]  /*1470*/  LDC.64 R4, c[0x0][0xa00] ;  /* 0x00028000ff047b82 */ /* 0x000e240000000a00 */
[----:B0-----:R-:W-:-:S05]  /*1480*/  IMAD.WIDE R4, R29, 0x4, R4 ;  /* 0x000000041d047825 */ /* 0x001fca00078e0204 */
[----:B-----5:R-:W2:Y:S04]  /*1490*/  LDG.E R154, desc[UR36][R4.64] ;  /* 0x00000024049a7981 */ /* 0x020ea8000c1e1900 */
[----:B------:R-:W2:Y:S02]  /*14a0*/  LDG.E R7, desc[UR36][R4.64+0x4] ;  /* 0x0000042404077981 */ /* 0x000ea4000c1e1900 */
[----:B--2---:R-:W-:-:S07]  /*14b0*/  IMAD.IADD R154, R7, 0x1, -R154 ;  /* 0x00000001079a7824 */ /* 0x004fce00078e0a9a */
.L_x_449:
[----:B------:R-:W-:Y:S01]  /*14c0*/  MOV R27, UR5 ;  /* 0x00000005001b7c02 */ /* 0x000fe20008000f00 */
[----:B------:R-:W-:Y:S01]  /*14d0*/  IMAD.U32 R28, RZ, RZ, UR4 ;  /* 0x00000004ff1c7e24 */ /* 0x000fe2000f8e00ff */
[----:B------:R-:W-:Y:S06]  /*14e0*/  @!P2 BRA `(.L_x_450) ;  /* 0x000000000010a947 */ /* 0x000fec0003800000 */
[----:B------:R-:W-:-:S04]  /*14f0*/  IADD3 R4, P0, R199, UR8, RZ ;  /* 0x00000008c7047c10 */ /* 0x000fc8000ff1e0ff */
[----:B------:R-:W-:-:S05]  /*1500*/  IADD3.X R5, R200, UR9, RZ, P0, !PT ;  /* 0x00000009c8057c10 */ /* 0x000fca00087fe4ff */
[----:B------:R0:W5:Y:S01]  /*1510*/  LDG.E R28, desc[UR36][R4.64] ;  /* 0x00000024041c7981 */ /* 0x000162000c1e1900 */
[----:B------:R-:W-:Y:S05]  /*1520*/  BRA `(.L_x_451) ;  /* 0x0000000000107947 */ /* 0x000fea0003800000 */
.L_x_450:
[----:B------:R-:W-:Y:S05]  /*1530*/  @!P0 BRA `(.L_x_451) ;  /* 0x00000000000c8947 */ /* 0x000fea0003800000 */
[----:B------:R-:W2:Y:S04]  /*1540*/  LDG.E R5, desc[UR36][R8.64] ;  /* 0x0000002408057981 */ /* 0x000ea8000c1e1900 */
[----:B------:R-:W2:Y:S02]  /*1550*/  LDG.E R28, desc[UR36][R8.64+0x4] ;  /* 0x00000424081c7981 */ /* 0x000ea4000c1e1900 */
[----:B--2---:R-:W-:-:S07]  /*1560*/  IADD3 R28, -R5, R28, RZ ;  /* 0x0000001c051c7210 */ /* 0x004fce0007ffe1ff */
.L_x_451:
[----:B------:R-:W-:Y:S02]  /*1570*/  ULDC.64 UR4, c[0x0][0xa10] ;  /* 0x0002840000047ab9 */ /* 0x000fe40000000a00 */
[----:B------:R-:W-:-:S04]  /*1580*/  ISETP.NE.U32.AND P0, PT, RZ, UR4, PT ;  /* 0x00000004ff007c0c */ /* 0x000fc8000bf05070 */
[----:B------:R-:W-:Y:S01]  /*1590*/  ISETP.NE.AND.EX P0, PT, RZ, UR5, PT, P0 ;  /* 0x00000005ff007c0c */ /* 0x000fe2000bf05300 */
[----:B------:R-:W-:-:S12]  /*15a0*/  ULDC.64 UR4, c[0x0][0xa30] ;  /* 0x00028c0000047ab9 */ /* 0x000fd80000000a00 */
[----:B0-----:R-:W0:Y:S02]  /*15b0*/  @P0 LDC.64 R4, c[0x0][0xa10] ;  /* 0x00028400ff040b82 */ /* 0x001e240000000a00 */
[----:B0-----:R-:W-:-:S05]  /*15c0*/  @P0 IMAD.WIDE R4, R29, 0x4, R4 ;  /* 0x000000041d040825 */ /* 0x001fca00078e0204 */
[----:B------:R-:W2:Y:S04]  /*15d0*/  @P0 LDG.E R0, desc[UR36][R4.64] ;  /* 0x0000002404000981 */ /* 0x000ea8000c1e1900 */
[----:B------:R-:W2:Y:S01]  /*15e0*/  @P0 LDG.E R9, desc[UR36][R4.64+0x4] ;  /* 0x0000042404090981 */ /* 0x000ea2000c1e1900 */
[----:B-----5:R-:W-:Y:S01]  /*15f0*/  IADD3 R8, -R3, R28, RZ ;  /* 0x0000001c03087210 */ /* 0x020fe20007ffe1ff */
[----:B------:R-:W-:Y:S01]  /*1600*/  IMAD.MOV.U32 R147, RZ, RZ, R28 ;  /* 0x000000ffff937224 */ /* 0x000fe200078e001c */
[----:B------:R-:W-:Y:S02]  /*1610*/  ISETP.NE.U32.AND P1, PT, RZ, UR4, PT ;  /* 0x00000004ff007c0c */ /* 0x000fe4000bf25070 */
[----:B------:R-:W-:Y:S02]  /*1620*/  IADD3 R123, -R8, RZ, RZ ;  /* 0x000000ff087b7210 */ /* 0x000fe40007ffe1ff */
[----:B------:R-:W-:-:S02]  /*1630*/  ISETP.NE.AND.EX P1, PT, RZ, UR5, PT, P1 ;  /* 0x00000005ff007c0c */ /* 0x000fc4000bf25310 */
[----:B------:R-:W-:-:S11]  /*1640*/  VIMNMX R123, RZ, R123, !PT ;  /* 0x0000007bff7b7248 */ /* 0x000fd60007fe0100 */
[----:B------:R-:W-:-:S04]  /*1650*/  @P1 IADD3 R6, P2, R199, UR4, RZ ;  /* 0x00000004c7061c10 */ /* 0x000fc8000ff5e0ff */
[----:B------:R-:W-:-:S05]  /*1660*/  @P1 IADD3.X R7, R200, UR5, RZ, P2, !PT ;  /* 0x00000005c8071c10 */ /* 0x000fca00097fe4ff */
[----:B------:R0:W5:Y:S01]  /*1670*/  @P1 LDG.E R147, desc[UR36][R6.64] ;  /* 0x0000002406931981 */ /* 0x000162000c1e1900 */
[----:B--2---:R-:W-:-:S05]  /*1680*/  @P0 IMAD.IADD R27, R9, 0x1, -R0 ;  /* 0x00000001091b0824 */ /* 0x004fca00078e0a00 */
[----:B------:R-:W-:-:S05]  /*1690*/  IADD3 R152, R8, R27, RZ ;  /* 0x0000001b08987210 */ /* 0x000fca0007ffe0ff */
[----:B------:R-:W-:-:S05]  /*16a0*/  VIADD R0, R152, 0x7f ;  /* 0x0000007f98007836 */ /* 0x000fca0000000000 */
[----:B------:R-:W-:-:S04]  /*16b0*/  SHF.R.S32.HI R3, RZ, 0x1f, R0 ;  /* 0x0000001fff037819 */ /* 0x000fc80000011400 */
[----:B------:R-:W-:-:S04]  /*16c0*/  LEA.HI R3, R3, R0, RZ, 0x7 ;  /* 0x0000000003037211 */ /* 0x000fc800078f38ff */
[----:B------:R-:W-:Y:S02]  /*16d0*/  LOP3.LUT R0, R3, 0xffffff80, RZ, 0xc0, !PT ;  /* 0xffffff8003007812 */ /* 0x000fe400078ec0ff */
[----:B------:R-:W-:Y:S02]  /*16e0*/  SHF.R.S32.HI R207, RZ, 0x7, R3 ;  /* 0x00000007ffcf7819 */ /* 0x000fe40000011403 */
[----:B------:R-:W-:-:S04]  /*16f0*/  VIADDMNMX R0, R0, -R8, R27, PT ;  /* 0x8000000800007246 */ /* 0x000fc8000380011b */
[----:B------:R-:W-:Y:S02]  /*1700*/  ISETP.GT.AND P0, PT, R0, R123, PT ;  /* 0x0000007b0000720c */ /* 0x000fe40003f04270 */
[----:B------:R-:W-:-:S04]  /*1710*/  SHF.R.U32.HI R123, RZ, 0x7, R123 ;  /* 0x00000007ff7b7819 */ /* 0x000fc8000001167b */
[----:B------:R-:W-:-:S07]  /*1720*/  MOV R26, R123 ;  /* 0x0000007b001a7202 */ /* 0x000fce0000000f00 */
[----:B------:R-:W-:-:S05]  /*1730*/  @P0 VIADD R0, R0, 0x7f ;  /* 0x0000007f00000836 */ /* 0x000fca0000000000 */
[----:B------:R-:W-:-:S04]  /*1740*/  @P0 SHF.R.S32.HI R5, RZ, 0x1f, R0 ;  /* 0x0000001fff050819 */ /* 0x000fc80000011400 */
[----:B------:R-:W-:-:S04]  /*1750*/  @P0 LEA.HI R5, R5, R0, RZ, 0x7 ;  /* 0x0000000005050211 */ /* 0x000fc800078f38ff */
[----:B------:R-:W-:Y:S02]  /*1760*/  @P0 SHF.R.S32.HI R26, RZ, 0x7, R5 ;  /* 0x00000007ff1a0819 */ /* 0x000fe40000011405 */
[----:B------:R-:W-:Y:S02]  /*1770*/  PLOP3.LUT P0, PT, PT, PT, PT, 0x80, 0x0 ;  /* 0x000000000000781c */ /* 0x000fe40003f0f070 */
[----:B------:R-:W-:-:S13]  /*1780*/  ISETP.GT.AND P1, PT, R26, R123, PT ;  /* 0x0000007b1a00720c */ /* 0x000fda0003f24270 */
[----:B0-----:R-:W-:Y:S05]  /*1790*/  @!P1 BRA `(.L_x_452) ;  /* 0x0000008800289947 */ /* 0x001fea0003800000 */
[----:B------:R-:W-:Y:S01]  /*17a0*/  VIADD R25, R2, 0x1c400 ;  /* 0x0001c40002197836 */ /* 0x000fe20000000000 */
[----:B------:R-:W-:Y:S04]  /*17b0*/  BSSY B6, `(.L_x_453) ;  /* 0x0000013000067945 */ /* 0x000fe80003800000 */
[----:B------:R-:W-:-:S13]  /*17c0*/  LOP3.LUT P0, RZ, R25, 0x3ff, RZ, 0xc0, !PT ;  /* 0x000003ff19ff7812 */ /* 0x000fda000780c0ff */
[----:B------:R-:W-:Y:S05]  /*17d0*/  @!P0 BRA `(.L_x_454) ;  /* 0x0000000000408947 */ /* 0x000fea0003800000 */
[----:B------:R-:W-:Y:S01]  /*17e0*/  MOV R0, 0x0 ;  /* 0x0000000000007802 */ /* 0x000fe20000000f00 */
[----:B------:R-:W-:Y:S01]  /*17f0*/  ULDC.64 UR4, c[0x4][0xb8] ;  /* 0x01002e0000047ab9 */ /* 0x000fe20000000a00 */
[----:B------:R-:W-:Y:S01]  /*1800*/  ULDC.64 UR6, c[0x4][0x20] ;  /* 0x0100080000067ab9 */ /* 0x000fe20000000a00 */
[----:B------:R-:W-:Y:S01]  /*1810*/  MOV R4, UR4 ;  /* 0x0000000400047c02 */ /* 0x000fe20008000f00 */
[----:B------:R0:W1:Y:S01]  /*1820*/  LDC.64 R14, c[0x4][R0] ;  /* 0x01000000000e7b82 */ /* 0x0000620000000a00 */
[----:B------:R-:W-:Y:S01]  /*1830*/  IMAD.U32 R5, RZ, RZ, UR5 ;  /* 0x00000005ff057e24 */ /* 0x000fe2000f8e00ff */
[----:B------:R-:W-:Y:S01]  /*1840*/  ULDC.64 UR4, c[0x4][0xc0] ;  /* 0x0100300000047ab9 */ /* 0x000fe20000000a00 */
[----:B------:R-:W-:Y:S01]  /*1850*/  MOV R10, UR6 ;  /* 0x00000006000a7c02 */ /* 0x000fe20008000f00 */
[----:B------:R-:W-:Y:S01]  /*1860*/  IMAD.U32 R7, RZ, RZ, UR5 ;  /* 0x00000005ff077e24 */ /* 0x000fe2000f8e00ff */
[----:B------:R-:W-:Y:S01]  /*1870*/  MOV R6, UR4 ;  /* 0x0000000400067c02 */ /* 0x000fe20008000f00 */
[----:B------:R-:W-:Y:S01]  /*1880*/  IMAD.U32 R11, RZ, RZ, UR7 ;  /* 0x00000007ff0b7e24 */ /* 0x000fe2000f8e00ff */
[----:B------:R-:W-:Y:S01]  /*1890*/  MOV R8, 0x70 ;  /* 0x0000007000087802 */ /* 0x000fe20000000f00 */
[----:B------:R-:W-:Y:S01]  /*18a0*/  IMAD.MOV.U32 R12, RZ, RZ, 0x1 ;  /* 0x00000001ff0c7424 */ /* 0x000fe200078e00ff */
[----:B0-----:R-:W-:-:S07]  /*18b0*/  MOV R13, RZ ;  /* 0x000000ff000d7202 */ /* 0x001fce0000000f00 */
[----:B------:R-:W-:-:S07]  /*18c0*/  LEPC R20, `(.L_x_454) ;  /* 0x000000001014794e */ /* 0x000fce0000000000 */
[----:B-1---5:R-:W-:Y:S05]  /*18d0*/  CALL.ABS.NOINC R14 ;  /* 0x000000000e007343 */ /* 0x022fea0003c00000 */
.L_x_454:
[----:B------:R-:W-:Y:S05]  /*18e0*/  BSYNC B6 ;  /* 0x0000000000067941 */ /* 0x000fea0003800000 */
.L_x_453:
        /* <DEDUP_REMOVED lines=20> */
.L_x_456:
[----:B------:R-:W-:Y:S05]  /*1a30*/  BSYNC B6 ;  /* 0x0000000000067941 */ /* 0x000fea0003800000 */
.L_x_455:
[----:B------:R-:W-:Y:S01]  /*1a40*/  ULDC.64 UR4, c[0x0][0x9f8] ;  /* 0x00027e0000047ab9 */ /* 0x000fe20000000a00 */
[----:B------:R-:W0:Y:S01]  /*1a50*/  LDC R0, c[0x0][0x428] ;  /* 0x00010a00ff007b82 */ /* 0x000e220000000800 */
[----:B------:R-:W-:Y:S01]  /*1a60*/  ISETP.NE.U32.AND P0, PT, RZ, UR4, PT ;  /* 0x00000004ff007c0c */ /* 0x000fe2000bf05070 */
[----:B------:R-:W-:-:S06]  /*1a70*/  VIADD R3, R22, 0xa0 ;  /* 0x000000a016037836 */ /* 0x000fcc0000000000 */
[----:B------:R-:W1:Y:S01]  /*1a80*/  LDC.64 R4, c[0x0][0x2f0] ;  /* 0x0000bc00ff047b82 */ /* 0x000e620000000a00 */
[----:B------:R-:W-:Y:S01]  /*1a90*/  ISETP.NE.AND.EX P0, PT, RZ, UR5, PT, P0 ;  /* 0x00000005ff007c0c */ /* 0x000fe2000bf05300 */
[----:B------:R-:W-:Y:S01]  /*1aa0*/  IMAD.IADD R116, R31, 0x1, R28 ;  /* 0x000000011f747824 */ /* 0x000fe200078e021c */
[----:B------:R-:W-:Y:S01]  /*1ab0*/  IADD3 R102, R22, 0x60, RZ ;  /* 0x0000006016667810 */ /* 0x000fe20007ffe0ff */
[----:B------:R-:W-:Y:S01]  /*1ac0*/  ULDC.64 UR6, c[0x0][0xa08] ;  /* 0x0002820000067ab9 */ /* 0x000fe20000000a00 */
[----:B------:R-:W-:-:S03]  /*1ad0*/  SHF.R.S32.HI R23, RZ, 0x1f, R22 ;  /* 0x0000001fff177819 */ /* 0x000fc60000011416 */
[----:B------:R-:W2:Y:S06]  /*1ae0*/  LDC R119, c[0x0][0x3d4] ;  /* 0x0000f500ff777b82 */ /* 0x000eac0000000800 */
[----:B------:R-:W-:Y:S01]  /*1af0*/  @P0 IADD3 R6, P1, R199, UR4, RZ ;  /* 0x00000004c7060c10 */ /* 0x000fe2000ff3e0ff */
[----:B------:R-:W-:Y:S01]  /*1b00*/  ULDC UR4, c[0x0][0x2e4] ;  /* 0x0000b90000047ab9 */ /* 0x000fe20000000800 */
[----:B------:R-:W3:Y:S02]  /*1b10*/  LDC.64 R36, c[0x0][0x3d8] ;  /* 0x0000f600ff247b82 */ /* 0x000ee40000000a00 */
[----:B------:R-:W-:-:S05]  /*1b20*/  @P0 IADD3.X R7, R200, UR5, RZ, P1, !PT ;  /* 0x00000005c8070c10 */ /* 0x000fca0008ffe4ff */
[----:B------:R4:W2:Y:S01]  /*1b30*/  @P0 LDG.E R29, desc[UR36][R6.64] ;  /* 0x00000024061d0981 */ /* 0x0008a2000c1e1900 */
[----:B0-----:R-:W-:Y:S01]  /*1b40*/  ISETP.NE.AND P0, PT, R0, 0x1, PT ;  /* 0x000000010000780c */ /* 0x001fe20003f05270 */
[----:B-1----:R-:W-:Y:S01]  /*1b50*/  IMAD.SHL.U32 R129, R4, 0x40, RZ ;  /* 0x0000004004817824 */ /* 0x002fe200078e00ff */
[----:B------:R-:W-:Y:S01]  /*1b60*/  ISETP.GE.AND P3, PT, R184, UR4, PT ;  /* 0x00000004b8007c0c */ /* 0x000fe2000bf66270 */
[----:B------:R-:W0:Y:S01]  /*1b70*/  S2R R155, SR_TID.X ;  /* 0x00000000009b7919 */ /* 0x000e220000002100 */
[C---:B------:R-:W-:Y:S02]  /*1b80*/  IADD3 R0, R22.reuse, 0x80, RZ ;  /* 0x0000008016007810 */ /* 0x040fe40007ffe0ff */
[----:B------:R-:W-:Y:S02]  /*1b90*/  ISETP.GE.AND P2, PT, R22, UR4, PT ;  /* 0x0000000416007c0c */ /* 0x000fe4000bf46270 */
[----:B------:R-:W-:Y:S02]  /*1ba0*/  ISETP.GE.AND P4, PT, R0, UR4, PT ;  /* 0x0000000400007c0c */ /* 0x000fe4000bf86270 */
[----:B----4-:R-:W-:-:S02]  /*1bb0*/  SEL R6, RZ, 0xffffffff, P3 ;  /* 0xffffffffff067807 */ /* 0x010fc40001800000 */
[----:B------:R-:W-:Y:S01]  /*1bc0*/  ISETP.GE.AND P1, PT, R3, UR4, PT ;  /* 0x0000000403007c0c */ /* 0x000fe2000bf26270 */
[----:B------:R-:W1:Y:S01]  /*1bd0*/  @P0 LDC R9, c[0x0][0x42c] ;  /* 0x00010b00ff090b82 */ /* 0x000e620000000800 */
[----:B------:R-:W-:Y:S01]  /*1be0*/  SEL R3, RZ, 0x1, P2 ;  /* 0x00000001ff037807 */ /* 0x000fe20001000000 */
[----:B------:R-:W-:Y:S01]  /*1bf0*/  IMAD.SHL.U32 R6, R6, 0x2, RZ ;  /* 0x0000000206067824 */ /* 0x000fe200078e00ff */
[----:B------:R-:W-:Y:S01]  /*1c00*/  ISETP.GE.AND P2, PT, R185, UR4, PT ;  /* 0x00000004b9007c0c */ /* 0x000fe2000bf46270 */
[----:B---3--:R-:W-:Y:S01]  /*1c10*/  IMAD.WIDE.U32 R114, R19, R36, R22 ;  /* 0x0000002413727225 */ /* 0x008fe200078e0016 */
[----:B------:R-:W-:Y:S01]  /*1c20*/  ISETP.GE.AND P3, PT, R102, UR4, PT ;  /* 0x0000000466007c0c */ /* 0x000fe2000bf66270 */
[----:B------:R-:W-:Y:S01]  /*1c30*/  ULDC.64 UR4, c[0x0][0x320] ;  /* 0x0000c80000047ab9 */ /* 0x000fe20000000a00 */
[----:B------:R-:W-:Y:S01]  /*1c40*/  LOP3.LUT R3, R6, 0x2, R3, 0xe2, !PT ;  /* 0x0000000206037812 */ /* 0x000fe200078ee203 */
[----:B------:R-:W3:Y:S01]  /*1c50*/  @P0 LDC R11, c[0x0][0x430] ;  /* 0x00010c00ff0b0b82 */ /* 0x000ee20000000800 */
[----:B------:R-:W-:-:S02]  /*1c60*/  SEL R6, RZ, 0x8, P3 ;  /* 0x00000008ff067807 */ /* 0x000fc40001800000 */
[----:B------:R-:W-:Y:S02]  /*1c70*/  SHF.R.S32.HI R31, RZ, 0x1f, R116 ;  /* 0x0000001fff1f7819 */ /* 0x000fe40000011474 */
[----:B------:R-:W-:Y:S02]  /*1c80*/  SHF.R.S32.HI R148, RZ, 0x1f, R19 ;  /* 0x0000001fff947819 */ /* 0x000fe40000011413 */
[--C-:B------:R-:W-:Y:S02]  /*1c90*/  SHF.R.S32.HI R17, RZ, 0x1f, R16.reuse ;  /* 0x0000001fff117819 */ /* 0x100fe40000011410 */
[-C--:B--2---:R-:W-:Y:S02]  /*1ca0*/  ISETP.GE.AND P3, PT, R22, R119.reuse, PT ;  /* 0x000000771600720c */ /* 0x084fe40003f66270 */
[----:B------:R-:W-:Y:S01]  /*1cb0*/  ISETP.GE.AND P5, PT, R185, R119, PT ;  /* 0x00000077b900720c */ /* 0x000fe20003fa6270 */
[----:B------:R-:W-:Y:S01]  /*1cc0*/  IMAD.WIDE.U32 R112, R19, R36, R16 ;  /* 0x0000002413707225 */ /* 0x000fe200078e0010 */
[----:B------:R-:W-:-:S02]  /*1cd0*/  SHF.L.U64.HI R125, R4, 0x7, R5 ;  /* 0x00000007047d7819 */ /* 0x000fc40000010205 */
[----:B------:R-:W-:Y:S01]  /*1ce0*/  SHF.L.U64.HI R128, R4, 0x6, R5 ;  /* 0x0000000604807819 */ /* 0x000fe20000010205 */
[----:B-1----:R-:W-:Y:S01]  /*1cf0*/  @P0 IMAD.HI.U32 R0, R150, R9, RZ ;  /* 0x0000000996000227 */ /* 0x002fe200078e00ff */
[----:B------:R-:W-:Y:S02]  /*1d00*/  MOV R124, 0x20 ;  /* 0x00000020007c7802 */ /* 0x000fe40000000f00 */
[--C-:B------:R-:W-:Y:S01]  /*1d10*/  SHF.L.U64.HI R126, R36, 0x7, R37.reuse ;  /* 0x00000007247e7819 */ /* 0x100fe20000010225 */
[----:B------:R-:W-:Y:S01]  /*1d20*/  IMAD.WIDE.U32 R8, R116, R4, RZ ;  /* 0x0000000474087225 */ /* 0x000fe200078e00ff */
[----:B------:R-:W-:Y:S02]  /*1d30*/  SHF.L.U64.HI R38, R36, 0x6, R37 ;  /* 0x0000000624267819 */ /* 0x000fe40000010225 */
[----:B------:R-:W-:Y:S02]  /*1d40*/  P2R R103, PR, RZ, 0x20 ;  /* 0x00000020ff677803 */ /* 0x000fe40000000000 */
[----:B---3--:R-:W-:-:S02]  /*1d50*/  @P0 SHF.R.U32.HI R150, RZ, R11, R0 ;  /* 0x0000000bff960219 */ /* 0x008fc40000011600 */
[----:B------:R-:W-:Y:S02]  /*1d60*/  SEL R0, RZ, 0x4, P2 ;  /* 0x00000004ff007807 */ /* 0x000fe40001000000 */
[----:B------:R-:W-:Y:S01]  /*1d70*/  SHF.R.S32.HI R12, RZ, 0x1f, R150 ;  /* 0x0000001fff0c7819 */ /* 0x000fe20000011496 */
[----:B------:R-:W-:Y:S01]  /*1d80*/  IMAD.WIDE.U32 R10, R150, UR4, R22 ;  /* 0x00000004960a7c25 */ /* 0x000fe2000f8e0016 */
[----:B------:R-:W-:Y:S02]  /*1d90*/  LOP3.LUT R0, R6, R3, R0, 0xfe, !PT ;  /* 0x0000000306007212 */ /* 0x000fe400078efe00 */
[----:B------:R-:W-:Y:S01]  /*1da0*/  ISETP.NE.U32.AND P0, PT, RZ, UR6, PT ;  /* 0x00000006ff007c0c */ /* 0x000fe2000bf05070 */
[----:B------:R-:W-:Y:S01]  /*1db0*/  IMAD R6, R31, R4, RZ ;  /* 0x000000041f067224 */ /* 0x000fe200078e02ff */
[----:B------:R-:W-:Y:S01]  /*1dc0*/  ISETP.GE.AND P2, PT, R184, R119, PT ;  /* 0x00000077b800720c */ /* 0x000fe20003f46270 */
[----:B------:R-:W-:Y:S01]  /*1dd0*/  IMAD R3, R12, UR4, RZ ;  /* 0x000000040c037c24 */ /* 0x000fe2000f8e02ff */
[----:B------:R-:W-:Y:S01]  /*1de0*/  ISETP.NE.AND.EX P0, PT, RZ, UR7, PT, P0 ;  /* 0x00000007ff007c0c */ /* 0x000fe2000bf05300 */
[----:B------:R-:W-:Y:S01]  /*1df0*/  IMAD R13, R116, R5, R6 ;  /* 0x00000005740d7224 */ /* 0x000fe200078e0206 */
[----:B------:R-:W-:Y:S01]  /*1e00*/  SHF.L.U32 R42, R4, 0x7, RZ ;  /* 0x00000007042a7819 */ /* 0x000fe200000006ff */
[----:B------:R-:W-:Y:S01]  /*1e10*/  IMAD R15, R150, UR5, R3 ;  /* 0x00000005960f7c24 */ /* 0x000fe2000f8e0203 */
[----:B------:R-:W-:Y:S01]  /*1e20*/  ULDC.64 UR4, c[0x0][0x2f8] ;  /* 0x0000be0000047ab9 */ /* 0x000fe20000000a00 */
[----:B------:R-:W-:Y:S01]  /*1e30*/  IMAD.IADD R9, R9, 0x1, R13 ;  /* 0x0000000109097824 */ /* 0x000fe200078e020d */
[----:B------:R-:W-:Y:S01]  /*1e40*/  SEL R3, RZ, 0x10, P4 ;  /* 0x00000010ff037807 */ /* 0x000fe20002000000 */
[----:B------:R-:W-:Y:S01]  /*1e50*/  IMAD R13, R12, UR4, RZ ;  /* 0x000000040c0d7c24 */ /* 0x000fe2000f8e02ff */
[----:B------:R-:W1:Y:S01]  /*1e60*/  LDC.64 R6, c[0x0][0x3e8] ;  /* 0x0000fa00ff067b82 */ /* 0x000e620000000a00 */
[----:B------:R-:W-:Y:S01]  /*1e70*/  IMAD.WIDE.U32 R8, R150, UR4, R8 ;  /* 0x0000000496087c25 */ /* 0x000fe2000f8e0008 */
[----:B------:R-:W-:-:S02]  /*1e80*/  LOP3.LUT R3, R0, R3, RZ, 0xfc, !PT ;  /* 0x0000000300037212 */ /* 0x000fc400078efcff */
[----:B------:R-:W-:Y:S01]  /*1e90*/  IADD3 R11, R11, R15, RZ ;  /* 0x0000000f0b0b7210 */ /* 0x000fe20007ffe0ff */
[----:B------:R-:W-:Y:S01]  /*1ea0*/  IMAD R13, R150, UR5, R13 ;  /* 0x00000005960d7c24 */ /* 0x000fe2000f8e020d */
[----:B------:R-:W-:Y:S01]  /*1eb0*/  ULDC.64 UR4, c[0x0][0x300] ;  /* 0x0000c00000047ab9 */ /* 0x000fe20000000a00 */
[----:B------:R-:W-:Y:S02]  /*1ec0*/  IADD3 R116, P4, R19, R116, RZ ;  /* 0x0000007413747210 */ /* 0x000fe40007f9e0ff */
[----:B------:R-:W-:Y:S02]  /*1ed0*/  SHF.R.S32.HI R150, RZ, 0x1f, R202 ;  /* 0x0000001fff967819 */ /* 0x000fe400000114ca */
[----:B------:R-:W-:Y:S01]  /*1ee0*/  IADD3 R9, R9, R13, RZ ;  /* 0x0000000d09097210 */ /* 0x000fe20007ffe0ff */
[----:B------:R-:W-:Y:S01]  /*1ef0*/  IMAD.X R117, R31, 0x1, R148, P4 ;  /* 0x000000011f757824 */ /* 0x000fe200020e0694 */
[----:B0-----:R-:W-:Y:S01]  /*1f00*/  LEA.HI R155, R155, 0x8, RZ, 0x19 ;  /* 0x000000089b9b7811 */ /* 0x001fe200078fc8ff */
[-C--:B-1----:R-:W-:Y:S01]  /*1f10*/  IMAD R12, R148, R6.reuse, RZ ;  /* 0x00000006940c7224 */ /* 0x082fe200078e02ff */
[C---:B------:R-:W-:Y:S01]  /*1f20*/  SHF.L.U64.HI R127, R6.reuse, 0x7, R7 ;  /* 0x00000007067f7819 */ /* 0x040fe20000010207 */
[----:B------:R-:W-:Y:S01]  /*1f30*/  IMAD.WIDE.U32 R108, R19, R6, R16 ;  /* 0x00000006136c7225 */ /* 0x000fe200078e0010 */
[----:B------:R-:W-:-:S02]  /*1f40*/  SHF.L.U64.HI R41, R6, 0x6, R7 ;  /* 0x0000000606297819 */ /* 0x000fc40000010207 */
[----:B------:R-:W-:Y:S01]  /*1f50*/  SHF.L.U32 R40, R6, 0x7, RZ ;  /* 0x0000000706287819 */ /* 0x000fe200000006ff */
[C---:B------:R-:W-:Y:S02]  /*1f60*/  IMAD R15, R19.reuse, R7, R12 ;  /* 0x00000007130f7224 */ /* 0x040fe400078e020c */
[----:B------:R-:W-:-:S04]  /*1f70*/  IMAD.WIDE.U32 R110, R19, R6, R22 ;  /* 0x00000006136e7225 */ /* 0x000fc800078e0016 */
[----:B------:R-:W-:Y:S02]  /*1f80*/  IMAD.IADD R109, R109, 0x1, R15 ;  /* 0x000000016d6d7824 */ /* 0x000fe400078e020f */
[----:B------:R-:W-:Y:S02]  /*1f90*/  IMAD.IADD R111, R15, 0x1, R111 ;  /* 0x000000010f6f7824 */ /* 0x000fe400078e026f */
[----:B-----5:R-:W-:-:S04]  /*1fa0*/  IMAD.WIDE.U32 R108, R147, R6, R108 ;  /* 0x00000006936c7225 */ /* 0x020fc800078e006c */
[----:B------:R-:W-:-:S04]  /*1fb0*/  IMAD.WIDE.U32 R110, R147, R6, R110 ;  /* 0x00000006936e7225 */ /* 0x000fc800078e006e */
[----:B------:R-:W-:Y:S01]  /*1fc0*/  IMAD.SHL.U32 R39, R6, 0x40, RZ ;  /* 0x0000004006277824 */ /* 0x000fe200078e00ff */
[----:B------:R-:W-:Y:S02]  /*1fd0*/  SHF.R.S32.HI R0, RZ, 0x1f, R29 ;  /* 0x0000001fff007819 */ /* 0x000fe4000001141d */
[----:B------:R-:W-:Y:S02]  /*1fe0*/  SEL R13, R29, RZ, !P0 ;  /* 0x000000ff1d0d7207 */ /* 0x000fe40004000000 */
[----:B------:R-:W-:-:S03]  /*1ff0*/  SEL R0, R0, RZ, !P0 ;  /* 0x000000ff00007207 */ /* 0x000fc60004000000 */
[----:B------:R-:W-:-:S04]  /*2000*/  IMAD.WIDE.U32 R104, R13, UR4, R8 ;  /* 0x000000040d687c25 */ /* 0x000fc8000f8e0008 */
[----:B------:R-:W-:Y:S02]  /*2010*/  IMAD R14, R0, UR4, RZ ;  /* 0x00000004000e7c24 */ /* 0x000fe4000f8e02ff */
[-C--:B------:R-:W-:Y:S02]  /*2020*/  IMAD R8, R148, R4.reuse, RZ ;  /* 0x0000000494087224 */ /* 0x080fe400078e02ff */
[----:B------:R-:W-:Y:S01]  /*2030*/  IMAD R101, R13, UR5, R14 ;  /* 0x000000050d657c24 */ /* 0x000fe2000f8e020e */
[----:B------:R-:W-:Y:S01]  /*2040*/  ULDC.64 UR4, c[0x0][0x328] ;  /* 0x0000ca0000047ab9 */ /* 0x000fe20000000a00 */
[C---:B------:R-:W-:Y:S02]  /*2050*/  IMAD R43, R19.reuse, R5, R8 ;  /* 0x00000005132b7224 */ /* 0x040fe400078e0208 */
[----:B------:R-:W-:Y:S01]  /*2060*/  IMAD.WIDE.U32 R8, R19, R4, R22 ;  /* 0x0000000413087225 */ /* 0x000fe200078e0016 */
[----:B------:R-:W-:-:S03]  /*2070*/  IADD3 R101, R105, R101, RZ ;  /* 0x0000006569657210 */ /* 0x000fc60007ffe0ff */
[----:B------:R-:W-:Y:S01]  /*2080*/  IMAD R0, R0, UR4, RZ ;  /* 0x0000000400007c24 */ /* 0x000fe2000f8e02ff */
[----:B------:R-:W-:Y:S01]  /*2090*/  IADD3 R100, P0, R104, R8, RZ ;  /* 0x0000000868647210 */ /* 0x000fe20007f1e0ff */
[----:B------:R-:W-:Y:S01]  /*20a0*/  IMAD.WIDE.U32 R106, R13, UR4, R10 ;  /* 0x000000040d6a7c25 */ /* 0x000fe2000f8e000a */
[----:B------:R-:W-:Y:S02]  /*20b0*/  SEL R11, R119, RZ, P2 ;  /* 0x000000ff770b7207 */ /* 0x000fe40001000000 */
[----:B------:R-:W-:Y:S01]  /*20c0*/  IADD3.X R43, R101, R9, R43, P0, !PT ;  /* 0x00000009652b7210 */ /* 0x000fe200007fe42b */
[----:B------:R-:W-:Y:S01]  /*20d0*/  IMAD R45, R13, UR5, R0 ;  /* 0x000000050d2d7c24 */ /* 0x000fe2000f8e0200 */
[----:B------:R-:W-:Y:S01]  /*20e0*/  SEL R9, R119, RZ, P3 ;  /* 0x000000ff77097207 */ /* 0x000fe20001800000 */
[----:B------:R-:W-:Y:S01]  /*20f0*/  IMAD R0, R148, R36, RZ ;  /* 0x0000002494007224 */ /* 0x000fe200078e02ff */
[----:B------:R-:W-:Y:S01]  /*2100*/  LOP3.LUT P0, RZ, R210, 0x4, RZ, 0xc0, !PT ;  /* 0x00000004d2ff7812 */ /* 0x000fe2000780c0ff */
[----:B------:R-:W-:Y:S01]  /*2110*/  IMAD.IADD R11, R184, 0x1, R11 ;  /* 0x00000001b80b7824 */ /* 0x000fe200078e020b */
[----:B------:R-:W-:Y:S01]  /*2120*/  IADD3 R9, R22, R9, RZ ;  /* 0x0000000916097210 */ /* 0x000fe20007ffe0ff */
[----:B------:R-:W-:Y:S01]  /*2130*/  IMAD R13, R19, R37, R0 ;  /* 0x00000025130d7224 */ /* 0x000fe200078e0200 */
[----:B------:R-:W-:-:S02]  /*2140*/  SEL R0, R119, RZ, P5 ;  /* 0x000000ff77007207 */ /* 0x000fc40002800000 */
[----:B------:R-:W-:Y:S01]  /*2150*/  SHF.R.S32.HI R10, RZ, 0x1f, R11 ;  /* 0x0000001fff0a7819 */ /* 0x000fe2000001140b */
[----:B------:R-:W-:Y:S01]  /*2160*/  IMAD.IADD R115, R13, 0x1, R115 ;  /* 0x000000010d737824 */ /* 0x000fe200078e0273 */
[----:B------:R-:W-:Y:S02]  /*2170*/  IADD3 R113, R113, R13, RZ ;  /* 0x0000000d71717210 */ /* 0x000fe40007ffe0ff */
[----:B------:R-:W-:Y:S01]  /*2180*/  IADD3 R13, R185, R0, RZ ;  /* 0x00000000b90d7210 */ /* 0x000fe20007ffe0ff */
[CC--:B------:R-:W-:Y:S01]  /*2190*/  IMAD.WIDE.U32 R114, R147.reuse, R36.reuse, R114 ;  /* 0x0000002493727225 */ /* 0x0c0fe200078e0072 */
[----:B------:R-:W-:Y:S02]  /*21a0*/  SHF.R.S32.HI R0, RZ, 0x1f, R9 ;  /* 0x0000001fff007819 */ /* 0x000fe40000011409 */
[----:B------:R-:W-:Y:S01]  /*21b0*/  LEA.HI R12, R10, R11, RZ, 0x3 ;  /* 0x0000000b0a0c7211 */ /* 0x000fe200078f18ff */
[----:B------:R-:W-:Y:S01]  /*21c0*/  IMAD.WIDE.U32 R112, R147, R36, R112 ;  /* 0x0000002493707225 */ /* 0x000fe200078e0070 */
[----:B------:R-:W-:-:S02]  /*21d0*/  LEA.HI R8, R0, R9, RZ, 0x3 ;  /* 0x0000000900087211 */ /* 0x000fc400078f18ff */
[----:B------:R-:W-:Y:S02]  /*21e0*/  LEA.HI R0, R0, R9, RZ, 0x6 ;  /* 0x0000000900007211 */ /* 0x000fe400078f30ff */
[--C-:B------:R-:W-:Y:S02]  /*21f0*/  LOP3.LUT R15, R187, 0x38, R8.reuse, 0xf8, !PT ;  /* 0x00000038bb0f7812 */ /* 0x100fe400078ef808 */
[----:B------:R-:W-:Y:S01]  /*2200*/  LEA.HI R10, R10, R11, RZ, 0x6 ;  /* 0x0000000b0a0a7211 */ /* 0x000fe200078f30ff */
[----:B------:R-:W-:Y:S01]  /*2210*/  IMAD.SHL.U32 R9, R0, 0x80, RZ ;  /* 0x0000008000097824 */ /* 0x000fe200078e00ff */
[----:B------:R-:W-:Y:S02]  /*2220*/  LOP3.LUT R144, R15, R218, RZ, 0x3c, !PT ;  /* 0x000000da0f907212 */ /* 0x000fe400078e3cff */
[----:B------:R-:W-:Y:S02]  /*2230*/  LOP3.LUT R0, R189, 0x38, R8, 0xf8, !PT ;  /* 0x00000038bd007812 */ /* 0x000fe400078ef808 */
[----:B------:R-:W-:-:S02]  /*2240*/  LOP3.LUT R9, R9, 0xffffe000, RZ, 0xc0, !PT ;  /* 0xffffe00009097812 */ /* 0x000fc400078ec0ff */
[----:B------:R-:W-:Y:S02]  /*2250*/  SHF.R.S32.HI R14, RZ, 0x1f, R13 ;  /* 0x0000001fff0e7819 */ /* 0x000fe4000001140d */
[-C--:B------:R-:W-:Y:S02]  /*2260*/  IADD3 R144, R144, R9.reuse, R193 ;  /* 0x0000000990907210 */ /* 0x080fe40007ffe0c1 */
[----:B------:R-:W-:Y:S02]  /*2270*/  LEA R146, R190, R9, 0x9 ;  /* 0x00000009be927211 */ /* 0x000fe400078e48ff */
[----:B------:R-:W-:Y:S02]  /*2280*/  SHF.R.S32.HI R9, RZ, 0x1f, R147 ;  /* 0x0000001fff097819 */ /* 0x000fe40000011493 */
[----:B------:R-:W-:Y:S02]  /*2290*/  LOP3.LUT R11, R0, R191, RZ, 0x3c, !PT ;  /* 0x000000bf000b7212 */ /* 0x000fe400078e3cff */
[CC--:B------:R-:W-:Y:S01]  /*22a0*/  LEA.HI R44, R14.reuse, R13.reuse, RZ, 0x3 ;  /* 0x0000000d0e2c7211 */ /* 0x0c0fe200078f18ff */
[----:B------:R-:W-:Y:S01]  /*22b0*/  IMAD R0, R9, R6, RZ ;  /* 0x0000000609007224 */ /* 0x000fe200078e02ff */
[----:B------:R-:W-:Y:S01]  /*22c0*/  LEA.HI R14, R14, R13, RZ, 0x6 ;  /* 0x0000000d0e0e7211 */ /* 0x000fe200078f30ff */
[----:B------:R-:W-:Y:S01]  /*22d0*/  IMAD.IADD R146, R146, 0x1, R11 ;  /* 0x0000000192927824 */ /* 0x000fe200078e020b */
[----:B------:R-:W-:Y:S01]  /*22e0*/  SHF.L.U32 R13, R10, 0x7, RZ ;  /* 0x000000070a0d7819 */ /* 0x000fe200000006ff */
[----:B------:R-:W-:Y:S01]  /*22f0*/  IMAD R33, R147, R7, R0 ;  /* 0x0000000793217224 */ /* 0x000fe200078e0200 */
[--C-:B------:R-:W-:Y:S01]  /*2300*/  LOP3.LUT R29, R187, 0x38, R44.reuse, 0xf8, !PT ;  /* 0x00000038bb1d7812 */ /* 0x100fe200078ef82c */
[----:B------:R-:W-:Y:S01]  /*2310*/  IMAD R0, R9, R36, RZ ;  /* 0x0000002409007224 */ /* 0x000fe200078e02ff */
[----:B------:R-:W-:Y:S01]  /*2320*/  LOP3.LUT R13, R13, 0xffffe000, RZ, 0xc0, !PT ;  /* 0xffffe0000d0d7812 */ /* 0x000fe200078ec0ff */
[----:B------:R-:W-:Y:S01]  /*2330*/  IMAD.SHL.U32 R20, R14, 0x80, RZ ;  /* 0x000000800e147824 */ /* 0x000fe200078e00ff */
[----:B------:R-:W-:Y:S01]  /*2340*/  LOP3.LUT R14, R189, 0x38, R44, 0xf8, !PT ;  /* 0x00000038bd0e7812 */ /* 0x000fe200078ef82c */
[----:B------:R-:W-:Y:S01]  /*2350*/  IMAD R5, R147, R37, R0 ;  /* 0x0000002593057224 */ /* 0x000fe200078e0200 */
[----:B------:R-:W-:Y:S01]  /*2360*/  LOP3.LUT R0, R189, 0x18, R22, 0xf8, !PT ;  /* 0x00000018bd007812 */ /* 0x000fe200078ef816 */
[----:B------:R-:W-:Y:S01]  /*2370*/  IMAD R145, R190, 0x200, R13 ;  /* 0x00000200be917824 */ /* 0x000fe200078e020d */
[----:B------:R-:W-:Y:S01]  /*2380*/  LOP3.LUT R20, R20, 0xffffe000, RZ, 0xc0, !PT ;  /* 0xffffe00014147812 */ /* 0x000fe200078ec0ff */
[----:B------:R-:W-:Y:S01]  /*2390*/  IMAD.IADD R34, R109, 0x1, R33 ;  /* 0x000000016d227824 */ /* 0x000fe200078e0221 */
[----:B------:R-:W-:Y:S01]  /*23a0*/  LOP3.LUT R35, R0, R191, RZ, 0x3c, !PT ;  /* 0x000000bf00237212 */ /* 0x000fe200078e3cff */
[----:B------:R-:W-:Y:S01]  /*23b0*/  IMAD.IADD R32, R113, 0x1, R5 ;  /* 0x0000000171207824 */ /* 0x000fe200078e0205 */
[----:B------:R-:W-:-:S02]  /*23c0*/  LOP3.LUT R10, R189, 0x38, R12, 0xf8, !PT ;  /* 0x00000038bd0a7812 */ /* 0x000fc400078ef80c */
[----:B------:R-:W-:Y:S01]  /*23d0*/  LOP3.LUT R21, R187, 0x38, R12, 0xf8, !PT ;  /* 0x00000038bb157812 */ /* 0x000fe200078ef80c */
[----:B------:R-:W-:Y:S01]  /*23e0*/  IMAD R35, R190, 0x200, R35 ;  /* 0x00000200be237824 */ /* 0x000fe200078e0223 */
[----:B------:R-:W-:Y:S02]  /*23f0*/  LOP3.LUT R29, R29, R218, RZ, 0x3c, !PT ;  /* 0x000000da1d1d7212 */ /* 0x000fe400078e3cff */
[----:B------:R-:W-:Y:S02]  /*2400*/  SEL R0, RZ, 0x20, P1 ;  /* 0x00000020ff007807 */ /* 0x000fe40000800000 */
[-C--:B------:R-:W-:Y:S02]  /*2410*/  LOP3.LUT R14, R14, R191.reuse, RZ, 0x3c, !PT ;  /* 0x000000bf0e0e7212 */ /* 0x080fe400078e3cff */
[----:B------:R-:W-:Y:S02]  /*2420*/  LEA R139, R190, R20, 0x9 ;  /* 0x00000014be8b7211 */ /* 0x000fe400078e48ff */
[----:B------:R-:W-:-:S02]  /*2430*/  LOP3.LUT R10, R10, R191, RZ, 0x3c, !PT ;  /* 0x000000bf0a0a7212 */ /* 0x000fc400078e3cff */
[----:B------:R-:W-:Y:S01]  /*2440*/  LOP3.LUT R138, R21, R218, RZ, 0x3c, !PT ;  /* 0x000000da158a7212 */ /* 0x000fe200078e3cff */
[----:B------:R-:W-:Y:S01]  /*2450*/  IMAD.IADD R139, R139, 0x1, R14 ;  /* 0x000000018b8b7824 */ /* 0x000fe200078e020e */
[----:B------:R-:W-:Y:S02]  /*2460*/  IADD3 R135, R29, R20, R193 ;  /* 0x000000141d877210 */ /* 0x000fe40007ffe0c1 */
[----:B------:R-:W-:Y:S02]  /*2470*/  SEL R124, R124, 0xffffffe0, !P0 ;  /* 0xffffffe07c7c7807 */ /* 0x000fe40004000000 */
[----:B------:R-:W-:Y:S02]  /*2480*/  LOP3.LUT R29, R8, 0xfffffff8, RZ, 0xc0, !PT ;  /* 0xfffffff8081d7812 */ /* 0x000fe400078ec0ff */
[----:B------:R-:W-:Y:S02]  /*2490*/  LOP3.LUT R21, R12, 0xfffffff8, RZ, 0xc0, !PT ;  /* 0xfffffff80c157812 */ /* 0x000fe400078ec0ff */
[----:B------:R-:W-:-:S02]  /*24a0*/  LOP3.LUT R15, R44, 0xfffffff8, RZ, 0xc0, !PT ;  /* 0xfffffff82c0f7812 */ /* 0x000fc400078ec0ff */
[----:B------:R-:W-:Y:S02]  /*24b0*/  LOP3.LUT R0, R3, R0, RZ, 0xfc, !PT ;  /* 0x0000000003007212 */ /* 0x000fe400078efcff */
[----:B------:R-:W-:Y:S02]  /*24c0*/  IADD3 R138, R138, R13, R193 ;  /* 0x0000000d8a8a7210 */ /* 0x000fe40007ffe0c1 */
[----:B------:R-:W-:Y:S02]  /*24d0*/  IADD3 R145, R145, R10, RZ ;  /* 0x0000000a91917210 */ /* 0x000fe40007ffe0ff */
[C---:B------:R-:W-:Y:S01]  /*24e0*/  SHF.L.U32 R37, R36.reuse, 0x7, RZ ;  /* 0x0000000724257819 */ /* 0x040fe200000006ff */
[----:B------:R-:W-:Y:S01]  /*24f0*/  IMAD.SHL.U32 R36, R36, 0x40, RZ ;  /* 0x0000004024247824 */ /* 0x000fe200078e00ff */
[----:B------:R-:W-:Y:S01]  /*2500*/  IADD3 R31, R5, R115, RZ ;  /* 0x00000073051f7210 */ /* 0x000fe20007ffe0ff */
[----:B------:R-:W-:Y:S01]  /*2510*/  IMAD.IADD R5, R107, 0x1, R45 ;  /* 0x000000016b057824 */ /* 0x000fe200078e022d */
[----:B------:R-:W-:-:S02]  /*2520*/  SHF.R.S32.HI R30, RZ, 0x3, R8 ;  /* 0x00000003ff1e7819 */ /* 0x000fc40000011408 */
[----:B------:R-:W-:Y:S02]  /*2530*/  SHF.R.S32.HI R28, RZ, 0x3, R12 ;  /* 0x00000003ff1c7819 */ /* 0x000fe4000001140c */
[----:B------:R-:W-:Y:S02]  /*2540*/  SHF.L.U32 R119, R119, 0x1, RZ ;  /* 0x0000000177777819 */ /* 0x000fe400000006ff */
[----:B------:R-:W-:Y:S02]  /*2550*/  IADD3 R134, R124, R35, RZ ;  /* 0x000000237c867210 */ /* 0x000fe40007ffe0ff */
[----:B------:R-:W-:Y:S02]  /*2560*/  IADD3 R33, R33, R111, RZ ;  /* 0x0000006f21217210 */ /* 0x000fe40007ffe0ff */
[----:B------:R-:W-:Y:S02]  /*2570*/  SHF.R.S32.HI R20, RZ, 0x3, R44 ;  /* 0x00000003ff147819 */ /* 0x000fe4000001142c */
[----:B------:R-:W-:-:S02]  /*2580*/  LOP3.LUT R14, R3, 0x1, RZ, 0xc0, !PT ;  /* 0x00000001030e7812 */ /* 0x000fc400078ec0ff */
[----:B------:R-:W-:Y:S02]  /*2590*/  SHF.R.S32.HI R13, RZ, 0x1f, R29 ;  /* 0x0000001fff0d7819 */ /* 0x000fe4000001141d */
[----:B------:R-:W-:Y:S02]  /*25a0*/  SHF.R.S32.HI R12, RZ, 0x1f, R21 ;  /* 0x0000001fff0c7819 */ /* 0x000fe40000011415 */
[----:B------:R-:W-:Y:S02]  /*25b0*/  SHF.R.S32.HI R11, RZ, 0x1f, R15 ;  /* 0x0000001fff0b7819 */ /* 0x000fe4000001140f */
[C---:B------:R-:W-:Y:S02]  /*25c0*/  LOP3.LUT R10, R0.reuse, 0x2, RZ, 0xc0, !PT ;  /* 0x00000002000a7812 */ /* 0x040fe400078ec0ff */
[C---:B------:R-:W-:Y:S02]  /*25d0*/  LOP3.LUT R9, R0.reuse, 0x4, RZ, 0xc0, !PT ;  /* 0x0000000400097812 */ /* 0x040fe400078ec0ff */
[----:B------:R-:W-:-:S02]  /*25e0*/  LOP3.LUT R8, R0, 0x8, RZ, 0xc0, !PT ;  /* 0x0000000800087812 */ /* 0x000fc400078ec0ff */
[C---:B------:R-:W-:Y:S02]  /*25f0*/  LOP3.LUT R7, R0.reuse, 0x10, RZ, 0xc0, !PT ;  /* 0x0000001000077812 */ /* 0x040fe400078ec0ff */
[----:B------:R-:W-:-:S07]  /*2600*/  LOP3.LUT R6, R0, 0x20, RZ, 0xc0, !PT ;  /* 0x0000002000067812 */ /* 0x000fce00078ec0ff */
.L_x_556:
[----:B0-----:R-:W0:Y:S01]  /*2610*/  LDC.64 R120, c[0x0][0x2d8] ;  /* 0x0000b600ff787b82 */ /* 0x001e220000000a00 */
[----:B-12---:R-:W-:Y:S01]  /*2620*/  IADD3 R44, R26, -0x1, RZ ;  /* 0xffffffff1a2c7810 */ /* 0x006fe20007ffe0ff */
[----:B------:R-:W-:Y:S01]  /*2630*/  IMAD R54, R18, 0x6000, R134 ;  /* 0x0000600012367824 */ /* 0x000fe200078e0286 */
[----:B------:R-:W-:Y:S05]  /*2640*/  YIELD ;  /* 0x0000000000007946 */ /* 0x000fea0003800000 */
[----:B------:R-:W1:Y:S01]  /*2650*/  LDC R122, c[0x0][0x3d4] ;  /* 0x0000f500ff7a7b82 */ /* 0x000e620000000800 */
[----:B------:R-:W-:Y:S01]  /*2660*/  SHF.R.S32.HI R46, RZ, 0x1f, R44 ;  /* 0x0000001fff2e7819 */ /* 0x000fe2000001142c */
[-C--:B------:R-:W-:Y:S01]  /*2670*/  IMAD R3, R125, R44.reuse, RZ ;  /* 0x0000002c7d037224 */ /* 0x080fe200078e02ff */
[----:B------:R-:W-:Y:S01]  /*2680*/  BSSY B0, `(.L_x_457) ;  /* 0x0000739000007945 */ /* 0x000fe20003800000 */
[----:B------:R-:W-:Y:S01]  /*2690*/  IMAD.WIDE.U32 R132, R42, R44, RZ ;  /* 0x0000002c2a847225 */ /* 0x000fe200078e00ff */
[----:B------:R-:W-:-:S03]  /*26a0*/  LEA R54, R54, R25, 0x1 ;  /* 0x0000001936367211 */ /* 0x000fc600078e08ff */
[----:B------:R-:W-:Y:S01]  /*26b0*/  IMAD R3, R46, R42, R3 ;  /* 0x0000002a2e037224 */ /* 0x000fe200078e0203 */
[CC--:B------:R-:W-:Y:S02]  /*26c0*/  IADD3 R4, P5, R100.reuse, R132.reuse, RZ ;  /* 0x0000008464047210 */ /* 0x0c0fe40007fbe0ff */
[----:B------:R-:W-:Y:S01]  /*26d0*/  IADD3 R0, P1, P4, R100, R132, R129 ;  /* 0x0000008464007210 */ /* 0x000fe20007c3e081 */
[----:B------:R-:W-:Y:S01]  /*26e0*/  IMAD.IADD R96, R133, 0x1, R3 ;  /* 0x0000000185607824 */ /* 0x000fe200078e0203 */
[----:B0-----:R-:W-:-:S04]  /*26f0*/  LEA R56, P0, R4, R120, 0x1 ;  /* 0x0000007804387211 */ /* 0x001fc800078008ff */
[----:B------:R-:W-:Y:S02]  /*2700*/  IADD3.X R26, R96, R43, RZ, P5, !PT ;  /* 0x0000002b601a7210 */ /* 0x000fe40002ffe4ff */
[----:B------:R-:W-:Y:S02]  /*2710*/  LEA R52, P5, R0, R120, 0x1 ;  /* 0x0000007800347211 */ /* 0x000fe400078a08ff */
[----:B------:R-:W-:Y:S01]  /*2720*/  LEA.HI.X R57, R4, R121, R26, 0x1, P0 ;  /* 0x0000007904397211 */ /* 0x000fe200000f0c1a */
[----:B------:R-:W-:Y:S01]  /*2730*/  IMAD.MOV.U32 R26, RZ, RZ, R44 ;  /* 0x000000ffff1a7224 */ /* 0x000fe200078e002c */
[----:B-1----:R-:W-:Y:S02]  /*2740*/  ISETP.GE.AND P0, PT, R122, 0x1, PT ;  /* 0x000000017a00780c */ /* 0x002fe40003f06270 */
[----:B------:R-:W-:Y:S02]  /*2750*/  IADD3.X R3, R43, R96, R128, P1, P4 ;  /* 0x000000602b037210 */ /* 0x000fe40000fe8480 */
[----:B------:R-:W-:-:S02]  /*2760*/  ISETP.GT.AND P1, PT, R44, R123, PT ;  /* 0x0000007b2c00720c */ /* 0x000fc40003f24270 */
[----:B------:R-:W-:Y:S01]  /*2770*/  LEA.HI.X R53, R0, R121, R3, 0x1, P5 ;  /* 0x0000007900357211 */ /* 0x000fe200028f0c03 */
[----:B------:R-:W-:Y:S01]  /*2780*/  IMAD R0, R18, 0x6000, R35 ;  /* 0x0000600012007824 */ /* 0x000fe200078e0223 */
[----:B------:R-:W-:-:S03]  /*2790*/  P2R R118, PR, RZ, 0x2 ;  /* 0x00000002ff767803 */ /* 0x000fc60000000000 */
[----:B------:R-:W-:Y:S02]  /*27a0*/  IMAD R55, R0, 0x2, R25 ;  /* 0x0000000200377824 */ /* 0x000fe400078e0219 */
[----:B------:R-:W-:Y:S05]  /*27b0*/  @!P0 BRA `(.L_x_458) ;  /* 0x0000006c00c08947 */ /* 0x000fea0003800000 */
[----:B------:R-:W-:Y:S01]  /*27c0*/  ULDC.U8 UR4, c[0x0][0x3f0] ;  /* 0x0000fc0000047ab9 */ /* 0x000fe20000000000 */
[-C--:B------:R-:W-:Y:S01]  /*27d0*/  IMAD R0, R126, R44.reuse, RZ ;  /* 0x0000002c7e007224 */ /* 0x080fe200078e02ff */
[----:B------:R-:W-:Y:S01]  /*27e0*/  ISETP.NE.AND P0, PT, RZ, UR4, PT ;  /* 0x00000004ff007c0c */ /* 0x000fe2000bf05270 */
[-C--:B------:R-:W-:Y:S02]  /*27f0*/  IMAD R45, R127, R44.reuse, RZ ;  /* 0x0000002c7f2d7224 */ /* 0x080fe400078e02ff */
[----:B------:R-:W-:Y:S02]  /*2800*/  IMAD R3, R46, R37, R0 ;  /* 0x000000252e037224 */ /* 0x000fe400078e0200 */
[----:B------:R-:W-:-:S04]  /*2810*/  IMAD.WIDE.U32 R94, R37, R44, RZ ;  /* 0x0000002c255e7225 */ /* 0x000fc800078e00ff */
[----:B------:R-:W-:Y:S01]  /*2820*/  IMAD R4, R26, -0x80, R27 ;  /* 0xffffff801a047824 */ /* 0x000fe200078e021b */
[----:B------:R-:W-:Y:S01]  /*2830*/  IADD3 R0, R95, R3, RZ ;  /* 0x000000035f007210 */ /* 0x000fe20007ffe0ff */
[----:B------:R-:W-:Y:S02]  /*2840*/  IMAD R45, R46, R40, R45 ;  /* 0x000000282e2d7224 */ /* 0x000fe400078e022d */
[----:B------:R-:W-:Y:S01]  /*2850*/  IMAD.WIDE.U32 R92, R40, R44, RZ ;  /* 0x0000002c285c7225 */ /* 0x000fe200078e00ff */
[----:B------:R-:W-:-:S03]  /*2860*/  VIMNMX R4, R4, 0x80, PT ;  /* 0x0000008004047848 */ /* 0x000fc60003fe0100 */
[----:B------:R-:W-:Y:S01]  /*2870*/  IMAD.IADD R3, R93, 0x1, R45 ;  /* 0x000000015d037824 */ /* 0x000fe200078e022d */
[----:B------:R-:W-:Y:S06]  /*2880*/  @!P0 BRA `(.L_x_459) ;  /* 0x0000003000f08947 */ /* 0x000fec0003800000 */
[----:B------:R-:W-:Y:S01]  /*2890*/  ISETP.GE.AND P0, PT, R19, R4, PT ;  /* 0x000000041300720c */ /* 0x000fe20003f06270 */
[----:B------:R-:W-:Y:S01]  /*28a0*/  BSSY B1, `(.L_x_460) ;  /* 0x000003c000017945 */ /* 0x000fe20003800000 */
        /* <DEDUP_REMOVED lines=12> */
[----:B------:R-:W-:Y:S01]  /*2970*/  CS2R R132, SRZ ;  /* 0x0000000000847805 */ /* 0x000fe2000001ff00 */
[----:B------:R-:W-:Y:S06]  /*2980*/  @P0 BRA `(.L_x_461) ;  /* 0x0000000000b40947 */ /* 0x000fec0003800000 */
[----:B------:R-:W-:Y:S01]  /*2990*/  IADD3 R45, P4, R112, R94, RZ ;  /* 0x0000005e702d7210 */ /* 0x000fe20007f9e0ff */
[----:B------:R-:W-:Y:S01]  /*29a0*/  ULDC.64 UR4, c[0x0][0x3c8] ;  /* 0x0000f20000047ab9 */ /* 0x000fe20000000a00 */
[----:B------:R-:W-:Y:S01]  /*29b0*/  IADD3 R47, P1, R108, R92, RZ ;  /* 0x0000005c6c2f7210 */ /* 0x000fe20007f3e0ff */
[----:B------:R-:W-:Y:S01]  /*29c0*/  ULDC.64 UR6, c[0x0][0x3e0] ;  /* 0x0000f80000067ab9 */ /* 0x000fe20000000a00 */
[----:B------:R-:W-:Y:S02]  /*29d0*/  IADD3.X R46, R0, R32, RZ, P4, !PT ;  /* 0x00000020002e7210 */ /* 0x000fe400027fe4ff */
[----:B------:R-:W-:Y:S02]  /*29e0*/  CS2R R130, SRZ ;  /* 0x0000000000827805 */ /* 0x000fe4000001ff00 */
[----:B------:R-:W-:Y:S01]  /*29f0*/  LEA R44, P4, R45, UR4, 0x1 ;  /* 0x000000042d2c7c11 */ /* 0x000fe2000f8808ff */
[----:B------:R-:W-:Y:S01]  /*2a00*/  IMAD.X R50, R3, 0x1, R34, P1 ;  /* 0x0000000103327824 */ /* 0x000fe200008e0622 */
[----:B------:R-:W-:-:S02]  /*2a10*/  IADD3 R51, R16, 0x10, RZ ;  /* 0x0000001010337810 */ /* 0x000fc40007ffe0ff */
[----:B------:R-:W-:Y:S02]  /*2a20*/  CS2R R98, SRZ ;  /* 0x0000000000627805 */ /* 0x000fe4000001ff00 */
[----:B------:R-:W-:Y:S02]  /*2a30*/  LEA.HI.X R45, R45, UR5, R46, 0x1, P4 ;  /* 0x000000052d2d7c11 */ /* 0x000fe4000a0f0c2e */
[----:B------:R-:W-:Y:S02]  /*2a40*/  CS2R R132, SRZ ;  /* 0x0000000000847805 */ /* 0x000fe4000001ff00 */
[----:B------:R-:W-:Y:S02]  /*2a50*/  LEA R46, P4, R47, UR6, 0x1 ;  /* 0x000000062f2e7c11 */ /* 0x000fe4000f8808ff */
[----:B------:R-:W-:Y:S02]  /*2a60*/  CS2R R120, SRZ ;  /* 0x0000000000787805 */ /* 0x000fe4000001ff00 */
[----:B------:R-:W-:-:S02]  /*2a70*/  ISETP.GE.AND P1, PT, R16, R122, PT ;  /* 0x0000007a1000720c */ /* 0x000fc40003f26270 */
[----:B------:R-:W-:Y:S02]  /*2a80*/  LEA.HI.X R47, R47, UR7, R50, 0x1, P4 ;  /* 0x000000072f2f7c11 */ /* 0x000fe4000a0f0c32 */
[----:B------:R-:W-:Y:S01]  /*2a90*/  ISETP.GE.AND P4, PT, R51, R122, PT ;  /* 0x0000007a3300720c */ /* 0x000fe20003f86270 */
[C---:B------:R-:W-:Y:S01]  /*2aa0*/  VIADD R51, R16.reuse, 0x20 ;  /* 0x0000002010337836 */ /* 0x040fe20000000000 */
[----:B------:R-:W-:-:S07]  /*2ab0*/  IADD3 R59, R16, 0x30, RZ ;  /* 0x00000030103b7810 */ /* 0x000fce0007ffe0ff */
[----:B------:R0:W5:Y:S04]  /*2ac0*/  @!P1 LDG.E.64 R130, desc[UR36][R44.64] ;  /* 0x000000242c829981 */ /* 0x000168000c1e1b00 */
[----:B------:R0:W5:Y:S01]  /*2ad0*/  @!P1 LDG.E.64 R132, desc[UR36][R46.64] ;  /* 0x000000242e849981 */ /* 0x000162000c1e1b00 */
[----:B------:R-:W-:-:S03]  /*2ae0*/  ISETP.GE.AND P1, PT, R51, R122, PT ;  /* 0x0000007a3300720c */ /* 0x000fc60003f26270 */
[----:B------:R0:W5:Y:S04]  /*2af0*/  @!P4 LDG.E.64 R98, desc[UR36][R44.64+0x20] ;  /* 0x000020242c62c981 */ /* 0x000168000c1e1b00 */
[----:B------:R0:W5:Y:S01]  /*2b00*/  @!P4 LDG.E.64 R120, desc[UR36][R46.64+0x20] ;  /* 0x000020242e78c981 */ /* 0x000162000c1e1b00 */
[----:B------:R-:W-:Y:S02]  /*2b10*/  ISETP.GE.AND P4, PT, R59, R122, PT ;  /* 0x0000007a3b00720c */ /* 0x000fe40003f86270 */
[----:B------:R-:W-:Y:S02]  /*2b20*/  CS2R R90, SRZ ;  /* 0x00000000005a7805 */ /* 0x000fe4000001ff00 */
[----:B------:R-:W-:Y:S02]  /*2b30*/  CS2R R96, SRZ ;  /* 0x0000000000607805 */ /* 0x000fe4000001ff00 */
[----:B------:R-:W-:-:S02]  /*2b40*/  CS2R R86, SRZ ;  /* 0x0000000000567805 */ /* 0x000fc4000001ff00 */
[----:B------:R-:W-:Y:S01]  /*2b50*/  CS2R R88, SRZ ;  /* 0x0000000000587805 */ /* 0x000fe2000001ff00 */
[C---:B------:R-:W-:Y:S01]  /*2b60*/  VIADD R51, R16.reuse, 0x40 ;  /* 0x0000004010337836 */ /* 0x040fe20000000000 */
[----:B------:R-:W-:Y:S01]  /*2b70*/  IADD3 R59, R16, 0x50, RZ ;  /* 0x00000050103b7810 */ /* 0x000fe20007ffe0ff */
        /* <DEDUP_REMOVED lines=10> */
[----:B------:R0:W5:Y:S04]  /*2c20*/  @!P1 LDG.E.64 R82, desc[UR36][R44.64+0x80] ;  /* 0x000080242c529981 */ /* 0x000168000c1e1b00 */
[----:B------:R0:W5:Y:S04]  /*2c30*/  @!P1 LDG.E.64 R84, desc[UR36][R46.64+0x80] ;  /* 0x000080242e549981 */ /* 0x000168000c1e1b00 */
[----:B------:R0:W5:Y:S04]  /*2c40*/  @!P4 LDG.E.64 R78, desc[UR36][R44.64+0xa0] ;  /* 0x0000a0242c4ec981 */ /* 0x000168000c1e1b00 */
[----:B------:R0:W5:Y:S02]  /*2c50*/  @!P4 LDG.E.64 R80, desc[UR36][R46.64+0xa0] ;  /* 0x0000a0242e50c981 */ /* 0x000164000c1e1b00 */
.L_x_461:
[----:B------:R-:W-:Y:S05]  /*2c60*/  BSYNC B1 ;  /* 0x0000000000017941 */ /* 0x000fea0003800000 */
.L_x_460:
        /* <DEDUP_REMOVED lines=11> */
[----:B------:R-:W-:Y:S01]  /*2d20*/  CS2R R72, SRZ ;  /* 0x0000000000487805 */ /* 0x000fe2000001ff00 */
[----:B-----5:R-:W-:Y:S01]  /*2d30*/  IMAD.MOV.U32 R136, RZ, RZ, R78 ;  /* 0x000000ffff887224 */ /* 0x020fe200078e004e */
[----:B------:R-:W-:-:S02]  /*2d40*/  MOV R137, R79 ;  /* 0x0000004f00897202 */ /* 0x000fc40000000f00 */
[----:B------:R-:W-:Y:S01]  /*2d50*/  CS2R R76, SRZ ;  /* 0x00000000004c7805 */ /* 0x000fe2000001ff00 */
[----:B------:R-:W-:Y:S06]  /*2d60*/  @P4 BRA `(.L_x_463) ;  /* 0x0000000000b44947 */ /* 0x000fec0003800000 */
[----:B------:R-:W-:Y:S01]  /*2d70*/  IADD3 R94, P1, P5, R112, R94, R36 ;  /* 0x0000005e705e7210 */ /* 0x000fe20007d3e024 */
[----:B------:R-:W-:Y:S01]  /*2d80*/  ULDC.64 UR4, c[0x0][0x3c8] ;  /* 0x0000f20000047ab9 */ /* 0x000fe20000000a00 */
[----:B------:R-:W-:Y:S01]  /*2d90*/  ULDC.64 UR6, c[0x0][0x3e0] ;  /* 0x0000f80000067ab9 */ /* 0x000fe20000000a00 */
[----:B------:R-:W-:Y:S02]  /*2da0*/  CS2R R74, SRZ ;  /* 0x00000000004a7805 */ /* 0x000fe4000001ff00 */
[----:B0-----:R-:W-:Y:S02]  /*2db0*/  IADD3.X R45, R32, R0, R38, P1, P5 ;  /* 0x00000000202d7210 */ /* 0x001fe40000fea426 */
[----:B------:R-:W-:Y:S02]  /*2dc0*/  CS2R R76, SRZ ;  /* 0x00000000004c7805 */ /* 0x000fe4000001ff00 */
[----:B------:R-:W-:-:S04]  /*2dd0*/  IADD3 R92, P1, P5, R108, R92, R39 ;  /* 0x0000005c6c5c7210 */ /* 0x000fc80007d3e027 */
[----:B------:R-:W-:Y:S02]  /*2de0*/  IADD3.X R3, R34, R3, R41, P1, P5 ;  /* 0x0000000322037210 */ /* 0x000fe40000fea429 */
[----:B------:R-:W-:-:S04]  /*2df0*/  LEA R44, P1, R94, UR4, 0x1 ;  /* 0x000000045e2c7c11 */ /* 0x000fc8000f8208ff */
[----:B------:R-:W-:Y:S02]  /*2e00*/  LEA.HI.X R45, R94, UR5, R45, 0x1, P1 ;  /* 0x000000055e2d7c11 */ /* 0x000fe400088f0c2d */
[----:B------:R-:W-:-:S04]  /*2e10*/  LEA R46, P1, R92, UR6, 0x1 ;  /* 0x000000065c2e7c11 */ /* 0x000fc8000f8208ff */
[----:B------:R-:W-:Y:S01]  /*2e20*/  LEA.HI.X R47, R92, UR7, R3, 0x1, P1 ;  /* 0x000000075c2f7c11 */ /* 0x000fe200088f0c03 */
[C---:B------:R-:W-:Y:S01]  /*2e30*/  VIADD R3, R16.reuse, 0x10 ;  /* 0x0000001010037836 */ /* 0x040fe20000000000 */
[----:B------:R-:W-:Y:S02]  /*2e40*/  ISETP.GE.AND P1, PT, R16, R122, PT ;  /* 0x0000007a1000720c */ /* 0x000fe40003f26270 */
[----:B------:R-:W-:Y:S02]  /*2e50*/  CS2R R70, SRZ ;  /* 0x0000000000467805 */ /* 0x000fe4000001ff00 */
[----:B------:R-:W-:-:S09]  /*2e60*/  CS2R R72, SRZ ;  /* 0x0000000000487805 */ /* 0x000fd2000001ff00 */
[----:B------:R1:W5:Y:S04]  /*2e70*/  @!P1 LDG.E.64 R74, desc[UR36][R44.64] ;  /* 0x000000242c4a9981 */ /* 0x000368000c1e1b00 */
[----:B------:R1:W5:Y:S01]  /*2e80*/  @!P1 LDG.E.64 R76, desc[UR36][R46.64] ;  /* 0x000000242e4c9981 */ /* 0x000362000c1e1b00 */
[----:B------:R-:W-:Y:S02]  /*2e90*/  ISETP.GE.AND P1, PT, R3, R122, PT ;  /* 0x0000007a0300720c */ /* 0x000fe40003f26270 */
[----:B------:R-:W-:Y:S02]  /*2ea0*/  IADD3 R3, R16, 0x20, RZ ;  /* 0x0000002010037810 */ /* 0x000fe40007ffe0ff */
[----:B------:R-:W-:Y:S02]  /*2eb0*/  CS2R R66, SRZ ;  /* 0x0000000000427805 */ /* 0x000fe4000001ff00 */
[----:B------:R-:W-:-:S07]  /*2ec0*/  CS2R R68, SRZ ;  /* 0x0000000000447805 */ /* 0x000fce000001ff00 */
[----:B------:R1:W5:Y:S04]  /*2ed0*/  @!P1 LDG.E.64 R70, desc[UR36][R44.64+0x20] ;  /* 0x000020242c469981 */ /* 0x000368000c1e1b00 */
[----:B------:R1:W5:Y:S01]  /*2ee0*/  @!P1 LDG.E.64 R72, desc[UR36][R46.64+0x20] ;  /* 0x000020242e489981 */ /* 0x000362000c1e1b00 */
[----:B------:R-:W-:Y:S01]  /*2ef0*/  ISETP.GE.AND P1, PT, R3, R122, PT ;  /* 0x0000007a0300720c */ /* 0x000fe20003f26270 */
[----:B------:R-:W-:Y:S01]  /*2f00*/  VIADD R3, R16, 0x30 ;  /* 0x0000003010037836 */ /* 0x000fe20000000000 */
        /* <DEDUP_REMOVED lines=16> */
[----:B------:R-:W-:-:S13]  /*3010*/  ISETP.GE.AND P1, PT, R3, R122, PT ;  /* 0x0000007a0300720c */ /* 0x000fda0003f26270 */
[----:B------:R1:W5:Y:S04]  /*3020*/  @!P1 LDG.E.64 R48, desc[UR36][R44.64+0xa0] ;  /* 0x0000a0242c309981 */ /* 0x000368000c1e1b00 */
[----:B------:R1:W5:Y:S02]  /*3030*/  @!P1 LDG.E.64 R50, desc[UR36][R46.64+0xa0] ;  /* 0x0000a0242e329981 */ /* 0x000364000c1e1b00 */
.L_x_463:
[----:B------:R-:W-:Y:S05]  /*3040*/  BSYNC B1 ;  /* 0x0000000000017941 */ /* 0x000fea0003800000 */
.L_x_462:
[----:B------:R-:W-:Y:S01]  /*3050*/  IMAD.MOV.U32 R3, RZ, RZ, R83 ;  /* 0x000000ffff037224 */ /* 0x000fe200078e0053 */
[----:B------:R-:W-:Y:S01]  /*3060*/  MOV R0, R82 ;  /* 0x0000005200007202 */ /* 0x000fe20000000f00 */
[----:B01----:R-:W-:Y:S01]  /*3070*/  IMAD.MOV.U32 R45, RZ, RZ, R91 ;  /* 0x000000ffff2d7224 */ /* 0x003fe200078e005b */
[----:B------:R-:W-:Y:S02]  /*3080*/  MOV R44, R90 ;  /* 0x0000005a002c7202 */ /* 0x000fe40000000f00 */
[----:B------:R-:W-:Y:S01]  /*3090*/  PRMT R158, R0, 0x5410, R3 ;  /* 0x00005410009e7816 */ /* 0x000fe20000000003 */
[----:B------:R-:W-:Y:S01]  /*30a0*/  IMAD.MOV.U32 R3, RZ, RZ, R87 ;  /* 0x000000ffff037224 */ /* 0x000fe200078e0057 */
[----:B------:R-:W-:Y:S02]  /*30b0*/  MOV R0, R86 ;  /* 0x0000005600007202 */ /* 0x000fe40000000f00 */
[----:B------:R-:W-:Y:S01]  /*30c0*/  PRMT R168, R44, 0x5410, R45 ;  /* 0x000054102ca87816 */ /* 0x000fe2000000002d */
[----:B------:R-:W-:Y:S01]  /*30d0*/  IMAD.MOV.U32 R45, RZ, RZ, R131 ;  /* 0x000000ffff2d7224 */ /* 0x000fe200078e0083 */
[----:B------:R-:W-:Y:S01]  /*30e0*/  PRMT R160, R0, 0x5410, R3 ;  /* 0x0000541000a07816 */ /* 0x000fe20000000003 */
[----:B------:R-:W-:Y:S01]  /*30f0*/  IMAD.MOV.U32 R3, RZ, RZ, R99 ;  /* 0x000000ffff037224 */ /* 0x000fe200078e0063 */
[----:B------:R-:W-:-:S02]  /*3100*/  MOV R0, R98 ;  /* 0x0000006200007202 */ /* 0x000fc40000000f00 */
[----:B------:R-:W-:Y:S02]  /*3110*/  MOV R44, R130 ;  /* 0x00000082002c7202 */ /* 0x000fe40000000f00 */
[----:B------:R-:W-:Y:S01]  /*3120*/  PRMT R169, R0, 0x5410, R3 ;  /* 0x0000541000a97816 */ /* 0x000fe20000000003 */
[----:B------:R-:W-:Y:S01]  /*3130*/  IMAD.MOV.U32 R3, RZ, RZ, R81 ;  /* 0x000000ffff037224 */ /* 0x000fe200078e0051 */
[----:B------:R-:W-:Y:S01]  /*3140*/  PRMT R165, R44, 0x5410, R45 ;  /* 0x000054102ca57816 */ /* 0x000fe2000000002d */
[----:B------:R-:W-:Y:S01]  /*3150*/  IMAD.MOV.U32 R45, RZ, RZ, R85 ;  /* 0x000000ffff2d7224 */ /* 0x000fe200078e0055 */
[----:B------:R-:W-:Y:S02]  /*3160*/  MOV R0, R80 ;  /* 0x0000005000007202 */ /* 0x000fe40000000f00 */
        /* <DEDUP_REMOVED lines=14> */
[----:B-----5:R-:W-:Y:S01]  /*3250*/  IMAD.MOV.U32 R3, RZ, RZ, R49 ;  /* 0x000000ffff037224 */ /* 0x020fe200078e0031 */
        /* <DEDUP_REMOVED lines=10> */
[----:B------:R-:W-:-:S02]  /*3300*/  PRMT R156, R136, 0x5410, R137 ;  /* 0x00005410889c7816 */ /* 0x000fc40000000089 */
        /* <DEDUP_REMOVED lines=12> */
[----:B------:R-:W-:Y:S02]  /*33d0*/  ISETP.NE.AND P1, PT, R188, 0x3, PT ;  /* 0x00000003bc00780c */ /* 0x000fe40003f25270 */
[----:B------:R-:W-:Y:S01]  /*33e0*/  PRMT R93, R0, 0x5410, R3 ;  /* 0x00005410005d7816 */ /* 0x000fe20000000003 */
[----:B------:R-:W-:Y:S01]  /*33f0*/  IMAD.MOV.U32 R0, RZ, RZ, R69 ;  /* 0x000000ffff007224 */ /* 0x000fe200078e0045 */
[----:B------:R-:W-:Y:S01]  /*3400*/  PRMT R95, R44, 0x5410, R45 ;  /* 0x000054102c5f7816 */ /* 0x000fe2000000002d */
[----:B------:R-:W-:Y:S01]  /*3410*/  IMAD.MOV.U32 R45, RZ, RZ, R65 ;  /* 0x000000ffff2d7224 */ /* 0x000fe200078e0041 */
[----:B------:R-:W-:Y:S02]  /*3420*/  MOV R44, R64 ;  /* 0x00000040002c7202 */ /* 0x000fe40000000f00 */
[----:B------:R-:W-:-:S02]  /*3430*/  MOV R3, R68 ;  /* 0x0000004400037202 */ /* 0x000fc40000000f00 */
[----:B------:R-:W-:Y:S01]  /*3440*/  PRMT R136, R45, 0x5410, R44 ;  /* 0x000054102d887816 */ /* 0x000fe2000000002c */
[----:B------:R-:W-:Y:S01]  /*3450*/  IMAD.MOV.U32 R44, RZ, RZ, R73 ;  /* 0x000000ffff2c7224 */ /* 0x000fe200078e0049 */
[----:B------:R-:W-:Y:S01]  /*3460*/  PRMT R140, R0, 0x5410, R3 ;  /* 0x00005410008c7816 */ /* 0x000fe20000000003 */
[----:B------:R-:W-:Y:S01]  /*3470*/  IMAD.MOV.U32 R0, RZ, RZ, R77 ;  /* 0x000000ffff007224 */ /* 0x000fe200078e004d */
[----:B------:R-:W-:Y:S02]  /*3480*/  MOV R45, R72 ;  /* 0x00000048002d7202 */ /* 0x000fe40000000f00 */
[----:B------:R-:W-:Y:S02]  /*3490*/  MOV R3, R76 ;  /* 0x0000004c00037202 */ /* 0x000fe40000000f00 */
[----:B------:R-:W-:Y:S02]  /*34a0*/  PRMT R143, R45, 0x5410, R44 ;  /* 0x000054102d8f7816 */ /* 0x000fe4000000002c */
[----:B------:R-:W-:Y:S01]  /*34b0*/  PRMT R153, R3, 0x5410, R0 ;  /* 0x0000541003997816 */ /* 0x000fe20000000000 */
[----:B------:R-:W-:Y:S06]  /*34c0*/  @!P1 BRA `(.L_x_464) ;  /* 0x0000000000049947 */ /* 0x000fec0003800000 */
[----:B------:R-:W-:Y:S01]  /*34d0*/  BPT.TRAP 0x1 ;  /* 0x000000040000795c */ /* 0x000fe20000300000 */
.L_x_464:
[----:B------:R-:W-:Y:S01]  /*34e0*/  LEA R3, R18, R2, 0x3 ;  /* 0x0000000212037211 */ /* 0x000fe200078e18ff */
[----:B------:R-:W-:Y:S01]  /*34f0*/  BSSY B1, `(.L_x_465) ;  /* 0x0000004000017945 */ /* 0x000fe20003800000 */
[----:B------:R-:W-:-:S04]  /*3500*/  SHF.L.U32 R0, R186, 0x1f, RZ ;  /* 0x0000001fba007819 */ /* 0x000fc800000006ff */
[----:B------:R-:W0:Y:S02]  /*3510*/  SYNCS.PHASECHK.TRANS64.TRYWAIT P5, [R3+URZ+0x34890], R0 ;  /* 0x03489000030075a7 */ /* 0x000e2400080a017f */
[----:B0-----:R-:W-:Y:S05]  /*3520*/  @!P5 BRA `(.L_x_466) ;  /* 0x000001b00000d947 */ /* 0x001fea0003800000 */
.L_x_762:
[----:B------:R-:W-:Y:S05]  /*3530*/  BSYNC B1 ;  /* 0x0000000000017941 */ /* 0x000fea0003800000 */
.L_x_465:
[----:B------:R-:W-:Y:S04]  /*3540*/  BSSY B1, `(.L_x_467) ;  /* 0x0000139000017945 */ /* 0x000fe80003800000 */
[----:B------:R-:W-:Y:S05]  /*3550*/  @P0 BRA `(.L_x_468) ;  /* 0x0000001000dc0947 */ /* 0x000fea0003800000 */
[----:B------:R-:W-:Y:S01]  /*3560*/  ISETP.NE.AND P0, PT, R14, RZ, PT ;  /* 0x000000ff0e00720c */ /* 0x000fe20003f05270 */
[----:B------:R-:W-:-:S12]  /*3570*/  BSSY B2, `(.L_x_469) ;  /* 0x0000031000027945 */ /* 0x000fd80003800000 */
[----:B------:R-:W-:Y:S05]  /*3580*/  @!P0 BRA `(.L_x_470) ;  /* 0x0000000000bc8947 */ /* 0x000fea0003800000 */
[----:B------:R1:W2:Y:S01]  /*3590*/  LDS.128 R44, [R55] ;  /* 0x00000000372c7984 */ /* 0x0002a20000000c00 */
[----:B------:R-:W-:Y:S01]  /*35a0*/  ISETP.GE.AND P0, PT, R16, R122, PT ;  /* 0x0000007a1000720c */ /* 0x000fe20003f06270 */
[----:B------:R-:W-:-:S12]  /*35b0*/  BSSY B3, `(.L_x_471) ;  /* 0x000002b000037945 */ /* 0x000fd80003800000 */
[----:B-1----:R-:W-:Y:S05]  /*35c0*/  @P0 BRA `(.L_x_472) ;  /* 0x0000000000a40947 */ /* 0x002fea0003800000 */
[--C-:B------:R-:W-:Y:S01]  /*35d0*/  SHF.R.U64 R161, R130, 0x10, R131.reuse ;  /* 0x0000001082a17819 */ /* 0x100fe20000001283 */
[--C-:B--2---:R-:W-:Y:S01]  /*35e0*/  HADD2.F32 R162, -RZ, R45.reuse.H1_H1 ;  /* 0x3000002dffa27230 */ /* 0x104fe20000004100 */
[----:B------:R-:W-:Y:S01]  /*35f0*/  SHF.R.U32.HI R130, RZ, 0x10, R131 ;  /* 0x00000010ff827819 */ /* 0x000fe20000011683 */
[----:B------:R-:W-:Y:S01]  /*3600*/  HADD2.F32 R166, -RZ, R45.H0_H0 ;  /* 0x2000002dffa67230 */ /* 0x000fe20000004100 */
[--C-:B------:R-:W-:Y:S01]  /*3610*/  SHF.R.U64 R131, R132, 0x10, R133.reuse ;  /* 0x0000001084837819 */ /* 0x100fe20000001285 */
[--C-:B------:R-:W-:Y:S01]  /*3620*/  HADD2.F32 R132, -RZ, R47.reuse.H1_H1 ;  /* 0x3000002fff847230 */ /* 0x100fe20000004100 */
[----:B------:R-:W-:Y:S01]  /*3630*/  SHF.R.U32.HI R133, RZ, 0x10, R133 ;  /* 0x00000010ff857819 */ /* 0x000fe20000011685 */
[----:B------:R-:W-:Y:S02]  /*3640*/  HADD2.F32 R164, -RZ, R47.H0_H0 ;  /* 0x2000002fffa47230 */ /* 0x000fe40000004100 */
[----:B------:R-:W-:Y:S02]  /*3650*/  HADD2.F32 R163, -RZ, R131.H0_H0 ;  /* 0x20000083ffa37230 */ /* 0x000fe40000004100 */
[----:B------:R-:W-:-:S02]  /*3660*/  HADD2.F32 R133, -RZ, R133.H0_H0 ;  /* 0x20000085ff857230 */ /* 0x000fc40000004100 */
[----:B------:R-:W-:Y:S02]  /*3670*/  HADD2.F32 R161, -RZ, R161.H0_H0 ;  /* 0x200000a1ffa17230 */ /* 0x000fe40000004100 */
[----:B------:R-:W-:Y:S01]  /*3680*/  FMUL.FTZ R45, R162, R163 ;  /* 0x000000a3a22d7220 */ /* 0x000fe20000410000 */
[----:B------:R-:W-:Y:S02]  /*3690*/  HADD2.F32 R131, -RZ, R130.H0_H0 ;  /* 0x20000082ff837230 */ /* 0x000fe40000004100 */
[----:B------:R-:W-:Y:S01]  /*36a0*/  FMUL.FTZ R47, R132, R133 ;  /* 0x00000085842f7220 */ /* 0x000fe20000410000 */
[----:B------:R-:W-:Y:S01]  /*36b0*/  FMUL.FTZ R163, R166, R163 ;  /* 0x000000a3a6a37220 */ /* 0x000fe20000410000 */
[----:B------:R-:W-:Y:S01]  /*36c0*/  FMUL.FTZ R133, R164, R133 ;  /* 0x00000085a4857220 */ /* 0x000fe20000410000 */
[----:B------:R-:W-:Y:S01]  /*36d0*/  FFMA.FTZ R45, R166, R161, -R45 ;  /* 0x000000a1a62d7223 */ /* 0x000fe2000001082d */
[----:B------:R-:W-:Y:S01]  /*36e0*/  FFMA.FTZ R47, R164, R131, -R47 ;  /* 0x00000083a42f7223 */ /* 0x000fe2000001082f */
[----:B------:R-:W-:Y:S01]  /*36f0*/  FFMA.FTZ R130, R162, R161, R163 ;  /* 0x000000a1a2827223 */ /* 0x000fe200000100a3 */
[----:B------:R-:W-:Y:S01]  /*3700*/  FFMA.FTZ R132, R132, R131, R133 ;  /* 0x0000008384847223 */ /* 0x000fe20000010085 */
[----:B------:R-:W-:-:S02]  /*3710*/  HADD2.F32 R133, -RZ, R167.H0_H0 ;  /* 0x200000a7ff857230 */ /* 0x000fc40000004100 */
[--C-:B------:R-:W-:Y:S01]  /*3720*/  HADD2.F32 R162, -RZ, R44.reuse.H1_H1 ;  /* 0x3000002cffa27230 */ /* 0x100fe20000004100 */
[----:B------:R-:W-:Y:S01]  /*3730*/  F2FP.F16.F32.PACK_AB R45, R130, R45 ;  /* 0x0000002d822d723e */ /* 0x000fe200000000ff */
[----:B------:R-:W-:Y:S01]  /*3740*/  HADD2.F32 R164, -RZ, R44.H0_H0 ;  /* 0x2000002cffa47230 */ /* 0x000fe20000004100 */
[----:B------:R-:W-:Y:S01]  /*3750*/  F2FP.F16.F32.PACK_AB R47, R132, R47 ;  /* 0x0000002f842f723e */ /* 0x000fe200000000ff */
[----:B------:R-:W-:Y:S02]  /*3760*/  HADD2.F32 R131, -RZ, R167.H1_H1 ;  /* 0x300000a7ff837230 */ /* 0x000fe40000004100 */
[-C--:B------:R-:W-:Y:S01]  /*3770*/  FMUL.FTZ R163, R162, R133.reuse ;  /* 0x00000085a2a37220 */ /* 0x080fe20000410000 */
[----:B------:R-:W-:Y:S02]  /*3780*/  HADD2.F32 R44, -RZ, R46.H1_H1 ;  /* 0x3000002eff2c7230 */ /* 0x000fe40000004100 */
[----:B------:R-:W-:Y:S01]  /*3790*/  FMUL.FTZ R167, R164, R133 ;  /* 0x00000085a4a77220 */ /* 0x000fe20000410000 */
[----:B------:R-:W-:-:S02]  /*37a0*/  HADD2.F32 R161, -RZ, R165.H0_H0 ;  /* 0x200000a5ffa17230 */ /* 0x000fc40000004100 */
[----:B------:R-:W-:Y:S02]  /*37b0*/  HADD2.F32 R46, -RZ, R46.H0_H0 ;  /* 0x2000002eff2e7230 */ /* 0x000fe40000004100 */
[----:B------:R-:W-:Y:S01]  /*37c0*/  FMUL.FTZ R133, R44, R131 ;  /* 0x000000832c857220 */ /* 0x000fe20000410000 */
[----:B------:R-:W-:Y:S02]  /*37d0*/  HADD2.F32 R165, -RZ, R165.H1_H1 ;  /* 0x300000a5ffa57230 */ /* 0x000fe40000004100 */
[-C--:B------:R-:W-:Y:S01]  /*37e0*/  FFMA.FTZ R163, R164, R161.reuse, -R163 ;  /* 0x000000a1a4a37223 */ /* 0x080fe200000108a3 */
[----:B------:R-:W-:Y:S01]  /*37f0*/  FFMA.FTZ R162, R162, R161, R167 ;  /* 0x000000a1a2a27223 */ /* 0x000fe200000100a7 */
[C---:B------:R-:W-:Y:S01]  /*3800*/  FMUL.FTZ R131, R46.reuse, R131 ;  /* 0x000000832e837220 */ /* 0x040fe20000410000 */
[----:B------:R-:W-:-:S03]  /*3810*/  FFMA.FTZ R133, R46, R165, -R133 ;  /* 0x000000a52e857223 */ /* 0x000fc60000010885 */
[----:B------:R-:W-:Y:S01]  /*3820*/  FFMA.FTZ R44, R44, R165, R131 ;  /* 0x000000a52c2c7223 */ /* 0x000fe20000010083 */
[----:B------:R-:W-:-:S04]  /*3830*/  F2FP.F16.F32.PACK_AB R162, R162, R163 ;  /* 0x000000a3a2a2723e */ /* 0x000fc800000000ff */
[----:B------:R-:W-:Y:S01]  /*3840*/  F2FP.F16.F32.PACK_AB R46, R44, R133 ;  /* 0x000000852c2e723e */ /* 0x000fe200000000ff */
[----:B------:R-:W-:-:S07]  /*3850*/  IMAD.MOV.U32 R44, RZ, RZ, R162 ;  /* 0x000000ffff2c7224 */ /* 0x000fce00078e00a2 */
.L_x_472:
[----:B------:R-:W-:Y:S05]  /*3860*/  BSYNC B3 ;  /* 0x0000000000037941 */ /* 0x000fea0003800000 */
.L_x_471:
[----:B--2---:R1:W-:Y:S02]  /*3870*/  STG.E.128 desc[UR36][R56.64], R44 ;  /* 0x0000002c38007986 */ /* 0x0043e4000c101d24 */
.L_x_470:
[----:B------:R-:W-:Y:S05]  /*3880*/  BSYNC B2 ;  /* 0x0000000000027941 */ /* 0x000fea0003800000 */
.L_x_469:
[----:B------:R-:W-:Y:S01]  /*3890*/  ISETP.NE.AND P0, PT, R10, RZ, PT ;  /* 0x000000ff0a00720c */ /* 0x000fe20003f05270 */
[----:B------:R-:W-:-:S12]  /*38a0*/  BSSY B2, `(.L_x_473) ;  /* 0x0000031000027945 */ /* 0x000fd80003800000 */
[----:B------:R-:W-:Y:S05]  /*38b0*/  @!P0 BRA `(.L_x_474) ;  /* 0x0000000000bc8947 */ /* 0x000fea0003800000 */
[----:B-1----:R1:W2:Y:S01]  /*38c0*/  LDS.128 R44, [R54] ;  /* 0x00000000362c7984 */ /* 0x0022a20000000c00 */
[----:B------:R-:W-:Y:S01]  /*38d0*/  IADD3 R131, R16, 0x10, RZ ;  /* 0x0000001010837810 */ /* 0x000fe20007ffe0ff */
[----:B------:R-:W-:Y:S03]  /*38e0*/  BSSY B3, `(.L_x_475) ;  /* 0x000002b000037945 */ /* 0x000fe60003800000 */
[----:B------:R-:W-:-:S13]  /*38f0*/  ISETP.GE.AND P0, PT, R131, R122, PT ;  /* 0x0000007a8300720c */ /* 0x000fda0003f06270 */
[----:B-1----:R-:W-:Y:S05]  /*3900*/  @P0 BRA `(.L_x_476) ;  /* 0x0000000000a00947 */ /* 0x002fea0003800000 */
[--C-:B------:R-:W-:Y:S01]  /*3910*/  SHF.R.U64 R120, R120, 0x10, R121.reuse ;  /* 0x0000001078787819 */ /* 0x100fe20000001279 */
[--C-:B--2---:R-:W-:Y:S01]  /*3920*/  HADD2.F32 R131, -RZ, R45.reuse.H1_H1 ;  /* 0x3000002dff837230 */ /* 0x104fe20000004100 */
[----:B------:R-:W-:Y:S01]  /*3930*/  SHF.R.U32.HI R121, RZ, 0x10, R121 ;  /* 0x00000010ff797819 */ /* 0x000fe20000011679 */
[----:B------:R-:W-:Y:S01]  /*3940*/  HADD2.F32 R45, -RZ, R45.H0_H0 ;  /* 0x2000002dff2d7230 */ /* 0x000fe20000004100 */
[--C-:B------:R-:W-:Y:S01]  /*3950*/  SHF.R.U64 R98, R98, 0x10, R99.reuse ;  /* 0x0000001062627819 */ /* 0x100fe20000001263 */
[----:B------:R-:W-:Y:S01]  /*3960*/  HADD2.F32 R120, -RZ, R120.H0_H0 ;  /* 0x20000078ff787230 */ /* 0x000fe20000004100 */
[----:B------:R-:W-:Y:S01]  /*3970*/  SHF.R.U32.HI R99, RZ, 0x10, R99 ;  /* 0x00000010ff637819 */ /* 0x000fe20000011663 */
[----:B------:R-:W-:Y:S02]  /*3980*/  HADD2.F32 R121, -RZ, R121.H0_H0 ;  /* 0x20000079ff797230 */ /* 0x000fe40000004100 */
[--C-:B------:R-:W-:Y:S02]  /*3990*/  HADD2.F32 R130, -RZ, R47.reuse.H1_H1 ;  /* 0x3000002fff827230 */ /* 0x100fe40000004100 */
[----:B------:R-:W-:Y:S01]  /*39a0*/  FMUL.FTZ R162, R131, R120 ;  /* 0x0000007883a27220 */ /* 0x000fe20000410000 */
[----:B------:R-:W-:-:S02]  /*39b0*/  HADD2.F32 R132, -RZ, R47.H0_H0 ;  /* 0x2000002fff847230 */ /* 0x000fc40000004100 */
[C---:B------:R-:W-:Y:S01]  /*39c0*/  FMUL.FTZ R120, R45.reuse, R120 ;  /* 0x000000782d787220 */ /* 0x040fe20000410000 */
[----:B------:R-:W-:Y:S02]  /*39d0*/  HADD2.F32 R98, -RZ, R98.H0_H0 ;  /* 0x20000062ff627230 */ /* 0x000fe40000004100 */
[-C--:B------:R-:W-:Y:S01]  /*39e0*/  FMUL.FTZ R47, R130, R121.reuse ;  /* 0x00000079822f7220 */ /* 0x080fe20000410000 */
[----:B------:R-:W-:Y:S02]  /*39f0*/  HADD2.F32 R99, -RZ, R99.H0_H0 ;  /* 0x20000063ff637230 */ /* 0x000fe40000004100 */
[----:B------:R-:W-:Y:S01]  /*3a00*/  FMUL.FTZ R121, R132, R121 ;  /* 0x0000007984797220 */ /* 0x000fe20000410000 */
[-C--:B------:R-:W-:Y:S01]  /*3a10*/  FFMA.FTZ R162, R45, R98.reuse, -R162 ;  /* 0x000000622da27223 */ /* 0x080fe200000108a2 */
[----:B------:R-:W-:Y:S02]  /*3a20*/  FFMA.FTZ R131, R131, R98, R120 ;  /* 0x0000006283837223 */ /* 0x000fe40000010078 */
[----:B------:R-:W-:Y:S01]  /*3a30*/  FFMA.FTZ R130, R130, R99, R121 ;  /* 0x0000006382827223 */ /* 0x000fe20000010079 */
[----:B------:R-:W-:-:S02]  /*3a40*/  HADD2.F32 R98, -RZ, R44.H1_H1 ;  /* 0x3000002cff627230 */ /* 0x000fc40000004100 */
[----:B------:R-:W-:Y:S01]  /*3a50*/  FFMA.FTZ R47, R132, R99, -R47 ;  /* 0x00000063842f7223 */ /* 0x000fe2000001082f */
[----:B------:R-:W-:Y:S02]  /*3a60*/  HADD2.F32 R121, -RZ, R172.H0_H0 ;  /* 0x200000acff797230 */ /* 0x000fe40000004100 */
[----:B------:R-:W-:Y:S02]  /*3a70*/  HADD2.F32 R44, -RZ, R44.H0_H0 ;  /* 0x2000002cff2c7230 */ /* 0x000fe40000004100 */
[----:B------:R-:W-:Y:S02]  /*3a80*/  HADD2.F32 R45, -RZ, R172.H1_H1 ;  /* 0x300000acff2d7230 */ /* 0x000fe40000004100 */
[-C--:B------:R-:W-:Y:S01]  /*3a90*/  FMUL.FTZ R133, R98, R121.reuse ;  /* 0x0000007962857220 */ /* 0x080fe20000410000 */
[--C-:B------:R-:W-:Y:S02]  /*3aa0*/  HADD2.F32 R120, -RZ, R46.reuse.H1_H1 ;  /* 0x3000002eff787230 */ /* 0x100fe40000004100 */
[----:B------:R-:W-:Y:S01]  /*3ab0*/  FMUL.FTZ R161, R44, R121 ;  /* 0x000000792ca17220 */ /* 0x000fe20000410000 */
[----:B------:R-:W-:Y:S01]  /*3ac0*/  HADD2.F32 R46, -RZ, R46.H0_H0 ;  /* 0x2000002eff2e7230 */ /* 0x000fe20000004100 */
[----:B------:R-:W-:Y:S01]  /*3ad0*/  F2FP.F16.F32.PACK_AB R47, R130, R47 ;  /* 0x0000002f822f723e */ /* 0x000fe200000000ff */
[----:B------:R-:W-:-:S02]  /*3ae0*/  HADD2.F32 R99, -RZ, R169.H0_H0 ;  /* 0x200000a9ff637230 */ /* 0x000fc40000004100 */
[-C--:B------:R-:W-:Y:S01]  /*3af0*/  FMUL.FTZ R121, R120, R45.reuse ;  /* 0x0000002d78797220 */ /* 0x080fe20000410000 */
[----:B------:R-:W-:Y:S02]  /*3b00*/  HADD2.F32 R169, -RZ, R169.H1_H1 ;  /* 0x300000a9ffa97230 */ /* 0x000fe40000004100 */
[----:B------:R-:W-:Y:S01]  /*3b10*/  FMUL.FTZ R45, R46, R45 ;  /* 0x0000002d2e2d7220 */ /* 0x000fe20000410000 */
[-C--:B------:R-:W-:Y:S01]  /*3b20*/  FFMA.FTZ R133, R44, R99.reuse, -R133 ;  /* 0x000000632c857223 */ /* 0x080fe20000010885 */
[----:B------:R-:W-:Y:S01]  /*3b30*/  FFMA.FTZ R98, R98, R99, R161 ;  /* 0x0000006362627223 */ /* 0x000fe200000100a1 */
[-C--:B------:R-:W-:Y:S01]  /*3b40*/  FFMA.FTZ R121, R46, R169.reuse, -R121 ;  /* 0x000000a92e797223 */ /* 0x080fe20000010879 */
[----:B------:R-:W-:Y:S01]  /*3b50*/  FFMA.FTZ R120, R120, R169, R45 ;  /* 0x000000a978787223 */ /* 0x000fe2000001002d */
[----:B------:R-:W-:Y:S02]  /*3b60*/  F2FP.F16.F32.PACK_AB R45, R131, R162 ;  /* 0x000000a2832d723e */ /* 0x000fe400000000ff */
[----:B------:R-:W-:-:S02]  /*3b70*/  F2FP.F16.F32.PACK_AB R44, R98, R133 ;  /* 0x00000085622c723e */ /* 0x000fc400000000ff */
[----:B------:R-:W-:-:S07]  /*3b80*/  F2FP.F16.F32.PACK_AB R46, R120, R121 ;  /* 0x00000079782e723e */ /* 0x000fce00000000ff */
.L_x_476:
[----:B------:R-:W-:Y:S05]  /*3b90*/  BSYNC B3 ;  /* 0x0000000000037941 */ /* 0x000fea0003800000 */
.L_x_475:
[----:B--2---:R2:W-:Y:S02]  /*3ba0*/  STG.E.128 desc[UR36][R56.64+0x40], R44 ;  /* 0x0000402c38007986 */ /* 0x0045e4000c101d24 */
.L_x_474:
[----:B------:R-:W-:Y:S05]  /*3bb0*/  BSYNC B2 ;  /* 0x0000000000027941 */ /* 0x000fea0003800000 */
.L_x_473:
[----:B------:R-:W-:Y:S01]  /*3bc0*/  ISETP.NE.AND P0, PT, R9, RZ, PT ;  /* 0x000000ff0900720c */ /* 0x000fe20003f05270 */
[----:B------:R-:W-:-:S12]  /*3bd0*/  BSSY B2, `(.L_x_477) ;  /* 0x0000034000027945 */ /* 0x000fd80003800000 */
[----:B------:R-:W-:Y:S05]  /*3be0*/  @!P0 BRA `(.L_x_478) ;  /* 0x0000000000c88947 */ /* 0x000fea0003800000 */
[----:B-12---:R1:W2:Y:S01]  /*3bf0*/  LDS.128 R44, [R55+0x4000] ;  /* 0x00400000372c7984 */ /* 0x0062a20000000c00 */
[----:B------:R-:W-:Y:S01]  /*3c00*/  VIADD R99, R16, 0x20 ;  /* 0x0000002010637836 */ /* 0x000fe20000000000 */
[----:B------:R-:W-:Y:S04]  /*3c10*/  BSSY B3, `(.L_x_479) ;  /* 0x000002e000037945 */ /* 0x000fe80003800000 */
[----:B------:R-:W-:-:S13]  /*3c20*/  ISETP.GE.AND P0, PT, R99, R122, PT ;  /* 0x0000007a6300720c */ /* 0x000fda0003f06270 */
[----:B-1----:R-:W-:Y:S05]  /*3c30*/  @P0 BRA `(.L_x_480) ;  /* 0x0000000000ac0947 */ /* 0x002fea0003800000 */
[----:B------:R-:W-:Y:S01]  /*3c40*/  SHF.R.U64 R130, R96, 0x10, R97 ;  /* 0x0000001060827819 */ /* 0x000fe20000001261 */
[----:B--2---:R-:W-:Y:S01]  /*3c50*/  IMAD.MOV.U32 R120, RZ, RZ, R47 ;  /* 0x000000ffff787224 */ /* 0x004fe200078e002f */
[----:B------:R-:W-:Y:S02]  /*3c60*/  SHF.R.U32.HI R96, RZ, 0x10, R97 ;  /* 0x00000010ff607819 */ /* 0x000fe40000011661 */
[----:B------:R-:W-:Y:S01]  /*3c70*/  MOV R97, R45 ;  /* 0x0000002d00617202 */ /* 0x000fe20000000f00 */
[----:B------:R-:W-:Y:S01]  /*3c80*/  HADD2.F32 R130, -RZ, R130.H0_H0 ;  /* 0x20000082ff827230 */ /* 0x000fe20000004100 */
[--C-:B------:R-:W-:Y:S01]  /*3c90*/  SHF.R.U64 R98, R90, 0x10, R91.reuse ;  /* 0x000000105a627819 */ /* 0x100fe2000000125b */
[----:B------:R-:W-:Y:S01]  /*3ca0*/  HADD2.F32 R45, -RZ, R96.H0_H0 ;  /* 0x20000060ff2d7230 */ /* 0x000fe20000004100 */
[----:B------:R-:W-:Y:S01]  /*3cb0*/  SHF.R.U32.HI R90, RZ, 0x10, R91 ;  /* 0x00000010ff5a7819 */ /* 0x000fe2000001165b */
[--C-:B------:R-:W-:Y:S02]  /*3cc0*/  HADD2.F32 R47, -RZ, R97.reuse.H1_H1 ;  /* 0x30000061ff2f7230 */ /* 0x100fe40000004100 */
[----:B------:R-:W-:-:S02]  /*3cd0*/  HADD2.F32 R97, -RZ, R97.H0_H0 ;  /* 0x20000061ff617230 */ /* 0x000fc40000004100 */
[--C-:B------:R-:W-:Y:S02]  /*3ce0*/  HADD2.F32 R96, -RZ, R120.reuse.H1_H1 ;  /* 0x30000078ff607230 */ /* 0x100fe40000004100 */
[----:B------:R-:W-:Y:S02]  /*3cf0*/  HADD2.F32 R120, -RZ, R120.H0_H0 ;  /* 0x20000078ff787230 */ /* 0x000fe40000004100 */
[----:B------:R-:W-:Y:S02]  /*3d00*/  HADD2.F32 R98, -RZ, R98.H0_H0 ;  /* 0x20000062ff627230 */ /* 0x000fe40000004100 */
[-C--:B------:R-:W-:Y:S01]  /*3d10*/  FMUL.FTZ R99, R96, R45.reuse ;  /* 0x0000002d60637220 */ /* 0x080fe20000410000 */
[----:B------:R-:W-:Y:S02]  /*3d20*/  HADD2.F32 R91, -RZ, R90.H0_H0 ;  /* 0x2000005aff5b7230 */ /* 0x000fe40000004100 */
[-C--:B------:R-:W-:Y:S01]  /*3d30*/  FMUL.FTZ R90, R47, R130.reuse ;  /* 0x000000822f5a7220 */ /* 0x080fe20000410000 */
[----:B------:R-:W-:Y:S01]  /*3d40*/  FMUL.FTZ R130, R97, R130 ;  /* 0x0000008261827220 */ /* 0x000fe20000410000 */
[----:B------:R-:W-:-:S02]  /*3d50*/  FMUL.FTZ R121, R120, R45 ;  /* 0x0000002d78797220 */ /* 0x000fc40000410000 */
[-C--:B------:R-:W-:Y:S01]  /*3d60*/  FFMA.FTZ R45, R97, R98.reuse, -R90 ;  /* 0x00000062612d7223 */ /* 0x080fe2000001085a */
[----:B------:R-:W-:Y:S01]  /*3d70*/  FFMA.FTZ R90, R47, R98, R130 ;  /* 0x000000622f5a7223 */ /* 0x000fe20000010082 */
[-C--:B------:R-:W-:Y:S01]  /*3d80*/  FFMA.FTZ R47, R120, R91.reuse, -R99 ;  /* 0x0000005b782f7223 */ /* 0x080fe20000010863 */
[--C-:B------:R-:W-:Y:S02]  /*3d90*/  HADD2.F32 R99, -RZ, R171.reuse.H0_H0 ;  /* 0x200000abff637230 */ /* 0x100fe40000004100 */
[----:B------:R-:W-:Y:S01]  /*3da0*/  FFMA.FTZ R96, R96, R91, R121 ;  /* 0x0000005b60607223 */ /* 0x000fe20000010079 */
[--C-:B------:R-:W-:Y:S01]  /*3db0*/  HADD2.F32 R98, -RZ, R44.reuse.H1_H1 ;  /* 0x3000002cff627230 */ /* 0x100fe20000004100 */
[----:B------:R-:W-:Y:S01]  /*3dc0*/  F2FP.F16.F32.PACK_AB R45, R90, R45 ;  /* 0x0000002d5a2d723e */ /* 0x000fe200000000ff */
[----:B------:R-:W-:Y:S02]  /*3dd0*/  HADD2.F32 R120, -RZ, R44.H0_H0 ;  /* 0x2000002cff787230 */ /* 0x000fe40000004100 */
[----:B------:R-:W-:-:S02]  /*3de0*/  HADD2.F32 R171, -RZ, R171.H1_H1 ;  /* 0x300000abffab7230 */ /* 0x000fc40000004100 */
[-C--:B------:R-:W-:Y:S01]  /*3df0*/  FMUL.FTZ R121, R98, R99.reuse ;  /* 0x0000006362797220 */ /* 0x080fe20000410000 */
[--C-:B------:R-:W-:Y:S02]  /*3e00*/  HADD2.F32 R44, -RZ, R46.reuse.H1_H1 ;  /* 0x3000002eff2c7230 */ /* 0x100fe40000004100 */
[----:B------:R-:W-:Y:S01]  /*3e10*/  FMUL.FTZ R99, R120, R99 ;  /* 0x0000006378637220 */ /* 0x000fe20000410000 */
[----:B------:R-:W-:Y:S01]  /*3e20*/  HADD2.F32 R46, -RZ, R46.H0_H0 ;  /* 0x2000002eff2e7230 */ /* 0x000fe20000004100 */
[----:B------:R-:W-:Y:S01]  /*3e30*/  F2FP.F16.F32.PACK_AB R47, R96, R47 ;  /* 0x0000002f602f723e */ /* 0x000fe200000000ff */
[--C-:B------:R-:W-:Y:S02]  /*3e40*/  HADD2.F32 R91, -RZ, R168.reuse.H0_H0 ;  /* 0x200000a8ff5b7230 */ /* 0x100fe40000004100 */
[-C--:B------:R-:W-:Y:S01]  /*3e50*/  FMUL.FTZ R131, R44, R171.reuse ;  /* 0x000000ab2c837220 */ /* 0x080fe20000410000 */
[----:B------:R-:W-:Y:S02]  /*3e60*/  HADD2.F32 R97, -RZ, R168.H1_H1 ;  /* 0x300000a8ff617230 */ /* 0x000fe40000004100 */
[----:B------:R-:W-:Y:S01]  /*3e70*/  FMUL.FTZ R171, R46, R171 ;  /* 0x000000ab2eab7220 */ /* 0x000fe20000410000 */
[-C--:B------:R-:W-:Y:S01]  /*3e80*/  FFMA.FTZ R121, R120, R91.reuse, -R121 ;  /* 0x0000005b78797223 */ /* 0x080fe20000010879 */
[----:B------:R-:W-:Y:S01]  /*3e90*/  FFMA.FTZ R98, R98, R91, R99 ;  /* 0x0000005b62627223 */ /* 0x000fe20000010063 */
[-C--:B------:R-:W-:Y:S01]  /*3ea0*/  FFMA.FTZ R131, R46, R97.reuse, -R131 ;  /* 0x000000612e837223 */ /* 0x080fe20000010883 */
[----:B------:R-:W-:-:S03]  /*3eb0*/  FFMA.FTZ R44, R44, R97, R171 ;  /* 0x000000612c2c7223 */ /* 0x000fc600000100ab */
[----:B------:R-:W-:Y:S02]  /*3ec0*/  F2FP.F16.F32.PACK_AB R98, R98, R121 ;  /* 0x000000796262723e */ /* 0x000fe400000000ff */
[----:B------:R-:W-:Y:S02]  /*3ed0*/  F2FP.F16.F32.PACK_AB R46, R44, R131 ;  /* 0x000000832c2e723e */ /* 0x000fe400000000ff */
[----:B------:R-:W-:-:S07]  /*3ee0*/  MOV R44, R98 ;  /* 0x00000062002c7202 */ /* 0x000fce0000000f00 */
.L_x_480:
[----:B------:R-:W-:Y:S05]  /*3ef0*/  BSYNC B3 ;  /* 0x0000000000037941 */ /* 0x000fea0003800000 */
.L_x_479:
[----:B--2---:R3:W-:Y:S02]  /*3f00*/  STG.E.128 desc[UR36][R56.64+0x80], R44 ;  /* 0x0000802c38007986 */ /* 0x0047e4000c101d24 */
.L_x_478:
[----:B------:R-:W-:Y:S05]  /*3f10*/  BSYNC B2 ;  /* 0x0000000000027941 */ /* 0x000fea0003800000 */
.L_x_477:
[----:B------:R-:W-:Y:S01]  /*3f20*/  ISETP.NE.AND P0, PT, R8, RZ, PT ;  /* 0x000000ff0800720c */ /* 0x000fe20003f05270 */
[----:B------:R-:W-:-:S12]  /*3f30*/  BSSY B2, `(.L_x_481) ;  /* 0x0000033000027945 */ /* 0x000fd80003800000 */
[----:B------:R-:W-:Y:S05]  /*3f40*/  @!P0 BRA `(.L_x_482) ;  /* 0x0000000000c48947 */ /* 0x000fea0003800000 */
[----:B-123--:R1:W2:Y:S01]  /*3f50*/  LDS.128 R44, [R54+0x4000] ;  /* 0x00400000362c7984 */ /* 0x00e2a20000000c00 */
[----:B------:R-:W-:Y:S01]  /*3f60*/  VIADD R91, R16, 0x30 ;  /* 0x00000030105b7836 */ /* 0x000fe20000000000 */
[----:B------:R-:W-:Y:S04]  /*3f70*/  BSSY B3, `(.L_x_483) ;  /* 0x000002d000037945 */ /* 0x000fe80003800000 */
[----:B------:R-:W-:-:S13]  /*3f80*/  ISETP.GE.AND P0, PT, R91, R122, PT ;  /* 0x0000007a5b00720c */ /* 0x000fda0003f06270 */
[----:B-1----:R-:W-:Y:S05]  /*3f90*/  @P0 BRA `(.L_x_484) ;  /* 0x0000000000a80947 */ /* 0x002fea0003800000 */
[--C-:B------:R-:W-:Y:S02]  /*3fa0*/  SHF.R.U64 R97, R86, 0x10, R87.reuse ;  /* 0x0000001056617819 */ /* 0x100fe40000001257 */
[----:B------:R-:W-:Y:S01]  /*3fb0*/  SHF.R.U32.HI R90, RZ, 0x10, R87 ;  /* 0x00000010ff5a7819 */ /* 0x000fe20000011657 */
[----:B--2---:R-:W-:Y:S01]  /*3fc0*/  IMAD.MOV.U32 R87, RZ, RZ, R47 ;  /* 0x000000ffff577224 */ /* 0x004fe200078e002f */
[--C-:B------:R-:W-:Y:S01]  /*3fd0*/  SHF.R.U64 R91, R88, 0x10, R89.reuse ;  /* 0x00000010585b7819 */ /* 0x100fe20000001259 */
[----:B------:R-:W-:Y:S01]  /*3fe0*/  HADD2.F32 R47, -RZ, R45.H1_H1 ;  /* 0x3000002dff2f7230 */ /* 0x000fe20000004100 */
[----:B------:R-:W-:Y:S01]  /*3ff0*/  SHF.R.U32.HI R96, RZ, 0x10, R89 ;  /* 0x00000010ff607819 */ /* 0x000fe20000011659 */
[----:B------:R-:W-:Y:S01]  /*4000*/  HADD2.F32 R89, -RZ, R97.H0_H0 ;  /* 0x20000061ff597230 */ /* 0x000fe20000004100 */
[----:B------:R-:W-:Y:S01]  /*4010*/  MOV R86, R44 ;  /* 0x0000002c00567202 */ /* 0x000fe20000000f00 */
[----:B------:R-:W-:Y:S02]  /*4020*/  HADD2.F32 R91, -RZ, R91.H0_H0 ;  /* 0x2000005bff5b7230 */ /* 0x000fe40000004100 */
[----:B------:R-:W-:-:S02]  /*4030*/  HADD2.F32 R44, -RZ, R45.H0_H0 ;  /* 0x2000002dff2c7230 */ /* 0x000fc40000004100 */
[--C-:B------:R-:W-:Y:S02]  /*4040*/  HADD2.F32 R88, -RZ, R87.reuse.H1_H1 ;  /* 0x30000057ff587230 */ /* 0x100fe40000004100 */
[CC--:B------:R-:W-:Y:S01]  /*4050*/  FMUL.FTZ R45, R47.reuse, R91.reuse ;  /* 0x0000005b2f2d7220 */ /* 0x0c0fe20000410000 */
[----:B------:R-:W-:Y:S02]  /*4060*/  HADD2.F32 R96, -RZ, R96.H0_H0 ;  /* 0x20000060ff607230 */ /* 0x000fe40000004100 */
[C---:B------:R-:W-:Y:S01]  /*4070*/  FMUL.FTZ R98, R44.reuse, R91 ;  /* 0x0000005b2c627220 */ /* 0x040fe20000410000 */
[----:B------:R-:W-:Y:S02]  /*4080*/  HADD2.F32 R87, -RZ, R87.H0_H0 ;  /* 0x20000057ff577230 */ /* 0x000fe40000004100 */
[-C--:B------:R-:W-:Y:S01]  /*4090*/  FFMA.FTZ R44, R44, R89.reuse, -R45 ;  /* 0x000000592c2c7223 */ /* 0x080fe2000001082d */
[----:B------:R-:W-:Y:S02]  /*40a0*/  HADD2.F32 R90, -RZ, R90.H0_H0 ;  /* 0x2000005aff5a7230 */ /* 0x000fe40000004100 */
[-C--:B------:R-:W-:Y:S01]  /*40b0*/  FMUL.FTZ R120, R88, R96.reuse ;  /* 0x0000006058787220 */ /* 0x080fe20000410000 */
[----:B------:R-:W-:Y:S01]  /*40c0*/  FFMA.FTZ R45, R47, R89, R98 ;  /* 0x000000592f2d7223 */ /* 0x000fe20000010062 */
[----:B------:R-:W-:Y:S01]  /*40d0*/  FMUL.FTZ R91, R87, R96 ;  /* 0x00000060575b7220 */ /* 0x000fe20000410000 */
[----:B------:R-:W-:-:S02]  /*40e0*/  HADD2.F32 R97, -RZ, R170.H1_H1 ;  /* 0x300000aaff617230 */ /* 0x000fc40000004100 */
[-C--:B------:R-:W-:Y:S01]  /*40f0*/  FFMA.FTZ R47, R87, R90.reuse, -R120 ;  /* 0x0000005a572f7223 */ /* 0x080fe20000010878 */
[----:B------:R-:W-:Y:S02]  /*4100*/  HADD2.F32 R87, -RZ, R86.H1_H1 ;  /* 0x30000056ff577230 */ /* 0x000fe40000004100 */
[----:B------:R-:W-:Y:S01]  /*4110*/  FFMA.FTZ R96, R88, R90, R91 ;  /* 0x0000005a58607223 */ /* 0x000fe2000001005b */
[----:B------:R-:W-:Y:S01]  /*4120*/  HADD2.F32 R90, -RZ, R170.H0_H0 ;  /* 0x200000aaff5a7230 */ /* 0x000fe20000004100 */
[----:B------:R-:W-:Y:S01]  /*4130*/  F2FP.F16.F32.PACK_AB R45, R45, R44 ;  /* 0x0000002c2d2d723e */ /* 0x000fe200000000ff */
[----:B------:R-:W-:Y:S02]  /*4140*/  HADD2.F32 R88, -RZ, R46.H1_H1 ;  /* 0x3000002eff587230 */ /* 0x000fe40000004100 */
[----:B------:R-:W-:Y:S02]  /*4150*/  HADD2.F32 R86, -RZ, R86.H0_H0 ;  /* 0x20000056ff567230 */ /* 0x000fe40000004100 */
[----:B------:R-:W-:Y:S01]  /*4160*/  FMUL.FTZ R99, R87, R90 ;  /* 0x0000005a57637220 */ /* 0x000fe20000410000 */
[----:B------:R-:W-:-:S02]  /*4170*/  HADD2.F32 R46, -RZ, R46.H0_H0 ;  /* 0x2000002eff2e7230 */ /* 0x000fc40000004100 */
[-C--:B------:R-:W-:Y:S01]  /*4180*/  FMUL.FTZ R121, R88, R97.reuse ;  /* 0x0000006158797220 */ /* 0x080fe20000410000 */
[--C-:B------:R-:W-:Y:S02]  /*4190*/  HADD2.F32 R89, -RZ, R160.reuse.H0_H0 ;  /* 0x200000a0ff597230 */ /* 0x100fe40000004100 */
[----:B------:R-:W-:Y:S01]  /*41a0*/  FMUL.FTZ R90, R86, R90 ;  /* 0x0000005a565a7220 */ /* 0x000fe20000410000 */
[----:B------:R-:W-:Y:S02]  /*41b0*/  HADD2.F32 R91, -RZ, R160.H1_H1 ;  /* 0x300000a0ff5b7230 */ /* 0x000fe40000004100 */
[----:B------:R-:W-:Y:S01]  /*41c0*/  FMUL.FTZ R97, R46, R97 ;  /* 0x000000612e617220 */ /* 0x000fe20000410000 */
[----:B------:R-:W-:Y:S01]  /*41d0*/  F2FP.F16.F32.PACK_AB R47, R96, R47 ;  /* 0x0000002f602f723e */ /* 0x000fe200000000ff */
[-C--:B------:R-:W-:Y:S01]  /*41e0*/  FFMA.FTZ R99, R86, R89.reuse, -R99 ;  /* 0x0000005956637223 */ /* 0x080fe20000010863 */
[----:B------:R-:W-:Y:S01]  /*41f0*/  FFMA.FTZ R90, R87, R89, R90 ;  /* 0x00000059575a7223 */ /* 0x000fe2000001005a */
[-C--:B------:R-:W-:Y:S01]  /*4200*/  FFMA.FTZ R121, R46, R91.reuse, -R121 ;  /* 0x0000005b2e797223 */ /* 0x080fe20000010879 */
[----:B------:R-:W-:-:S03]  /*4210*/  FFMA.FTZ R88, R88, R91, R97 ;  /* 0x0000005b58587223 */ /* 0x000fc60000010061 */
[----:B------:R-:W-:Y:S02]  /*4220*/  F2FP.F16.F32.PACK_AB R44, R90, R99 ;  /* 0x000000635a2c723e */ /* 0x000fe400000000ff */
[----:B------:R-:W-:-:S07]  /*4230*/  F2FP.F16.F32.PACK_AB R46, R88, R121 ;  /* 0x00000079582e723e */ /* 0x000fce00000000ff */
.L_x_484:
[----:B------:R-:W-:Y:S05]  /*4240*/  BSYNC B3 ;  /* 0x0000000000037941 */ /* 0x000fea0003800000 */
.L_x_483:
[----:B--2---:R4:W-:Y:S02]  /*4250*/  STG.E.128 desc[UR36][R56.64+0xc0], R44 ;  /* 0x0000c02c38007986 */ /* 0x0049e4000c101d24 */
.L_x_482:
[----:B------:R-:W-:Y:S05]  /*4260*/  BSYNC B2 ;  /* 0x0000000000027941 */ /* 0x000fea0003800000 */
.L_x_481:
[----:B------:R-:W-:Y:S01]  /*4270*/  ISETP.NE.AND P0, PT, R7, RZ, PT ;  /* 0x000000ff0700720c */ /* 0x000fe20003f05270 */
[----:B------:R-:W-:-:S12]  /*4280*/  BSSY B2, `(.L_x_485) ;  /* 0x0000032000027945 */ /* 0x000fd80003800000 */
[----:B------:R-:W-:Y:S05]  /*4290*/  @!P0 BRA `(.L_x_486) ;  /* 0x0000000000c08947 */ /* 0x000fea0003800000 */
[----:B-1234-:R1:W2:Y:S01]  /*42a0*/  LDS.128 R44, [R55+0x8000] ;  /* 0x00800000372c7984 */ /* 0x01e2a20000000c00 */
[----:B------:R-:W-:Y:S01]  /*42b0*/  IADD3 R87, R16, 0x40, RZ ;  /* 0x0000004010577810 */ /* 0x000fe20007ffe0ff */
[----:B------:R-:W-:Y:S03]  /*42c0*/  BSSY B3, `(.L_x_487) ;  /* 0x000002c000037945 */ /* 0x000fe60003800000 */
[----:B------:R-:W-:-:S13]  /*42d0*/  ISETP.GE.AND P0, PT, R87, R122, PT ;  /* 0x0000007a5700720c */ /* 0x000fda0003f06270 */
[----:B-1----:R-:W-:Y:S05]  /*42e0*/  @P0 BRA `(.L_x_488) ;  /* 0x0000000000a40947 */ /* 0x002fea0003800000 */
[--C-:B------:R-:W-:Y:S01]  /*42f0*/  SHF.R.U64 R87, R82, 0x10, R83.reuse ;  /* 0x0000001052577819 */ /* 0x100fe20000001253 */
[----:B--2---:R-:W-:Y:S01]  /*4300*/  IMAD.MOV.U32 R82, RZ, RZ, R46 ;  /* 0x000000ffff527224 */ /* 0x004fe200078e002e */
[----:B------:R-:W-:Y:S01]  /*4310*/  SHF.R.U32.HI R86, RZ, 0x10, R83 ;  /* 0x00000010ff567819 */ /* 0x000fe20000011653 */
[--C-:B------:R-:W-:Y:S01]  /*4320*/  HADD2.F32 R46, -RZ, R45.reuse.H1_H1 ;  /* 0x3000002dff2e7230 */ /* 0x100fe20000004100 */
[--C-:B------:R-:W-:Y:S01]  /*4330*/  SHF.R.U64 R83, R84, 0x10, R85.reuse ;  /* 0x0000001054537819 */ /* 0x100fe20000001255 */
[----:B------:R-:W-:Y:S01]  /*4340*/  HADD2.F32 R45, -RZ, R45.H0_H0 ;  /* 0x2000002dff2d7230 */ /* 0x000fe20000004100 */
[----:B------:R-:W-:Y:S01]  /*4350*/  SHF.R.U32.HI R88, RZ, 0x10, R85 ;  /* 0x00000010ff587819 */ /* 0x000fe20000011655 */
[----:B------:R-:W-:Y:S02]  /*4360*/  HADD2.F32 R84, -RZ, R87.H0_H0 ;  /* 0x20000057ff547230 */ /* 0x000fe40000004100 */
[----:B------:R-:W-:Y:S02]  /*4370*/  HADD2.F32 R85, -RZ, R83.H0_H0 ;  /* 0x20000053ff557230 */ /* 0x000fe40000004100 */
[----:B------:R-:W-:-:S02]  /*4380*/  HADD2.F32 R88, -RZ, R88.H0_H0 ;  /* 0x20000058ff587230 */ /* 0x000fc40000004100 */
[--C-:B------:R-:W-:Y:S02]  /*4390*/  HADD2.F32 R83, -RZ, R47.reuse.H1_H1 ;  /* 0x3000002fff537230 */ /* 0x100fe40000004100 */
[CC--:B------:R-:W-:Y:S01]  /*43a0*/  FMUL.FTZ R90, R46.reuse, R85.reuse ;  /* 0x000000552e5a7220 */ /* 0x0c0fe20000410000 */
[C---:B------:R-:W-:Y:S01]  /*43b0*/  FMUL.FTZ R85, R45.reuse, R85 ;  /* 0x000000552d557220 */ /* 0x040fe20000410000 */
[----:B------:R-:W-:Y:S02]  /*43c0*/  HADD2.F32 R47, -RZ, R47.H0_H0 ;  /* 0x2000002fff2f7230 */ /* 0x000fe40000004100 */
[-C--:B------:R-:W-:Y:S01]  /*43d0*/  FFMA.FTZ R90, R45, R84.reuse, -R90 ;  /* 0x000000542d5a7223 */ /* 0x080fe2000001085a */
[----:B------:R-:W-:Y:S01]  /*43e0*/  FFMA.FTZ R87, R46, R84, R85 ;  /* 0x000000542e577223 */ /* 0x000fe20000010055 */
[----:B------:R-:W-:Y:S02]  /*43f0*/  HADD2.F32 R86, -RZ, R86.H0_H0 ;  /* 0x20000056ff567230 */ /* 0x000fe40000004100 */
[----:B------:R-:W-:Y:S01]  /*4400*/  FMUL.FTZ R96, R83, R88 ;  /* 0x0000005853607220 */ /* 0x000fe20000410000 */
[----:B------:R-:W-:-:S02]  /*4410*/  HADD2.F32 R84, -RZ, R159.H0_H0 ;  /* 0x2000009fff547230 */ /* 0x000fc40000004100 */
[C---:B------:R-:W-:Y:S01]  /*4420*/  FMUL.FTZ R88, R47.reuse, R88 ;  /* 0x000000582f587220 */ /* 0x040fe20000410000 */
[----:B------:R-:W-:Y:S02]  /*4430*/  HADD2.F32 R159, -RZ, R159.H1_H1 ;  /* 0x3000009fff9f7230 */ /* 0x000fe40000004100 */
[-C--:B------:R-:W-:Y:S01]  /*4440*/  FFMA.FTZ R96, R47, R86.reuse, -R96 ;  /* 0x000000562f607223 */ /* 0x080fe20000010860 */
[----:B------:R-:W-:Y:S02]  /*4450*/  HADD2.F32 R45, -RZ, R44.H1_H1 ;  /* 0x3000002cff2d7230 */ /* 0x000fe40000004100 */
[----:B------:R-:W-:Y:S01]  /*4460*/  FFMA.FTZ R91, R83, R86, R88 ;  /* 0x00000056535b7223 */ /* 0x000fe20000010058 */
        /* <DEDUP_REMOVED lines=9> */
[-C--:B------:R-:W-:Y:S01]  /*4500*/  FFMA.FTZ R85, R44, R47.reuse, -R85 ;  /* 0x0000002f2c557223 */ /* 0x080fe20000010855 */
[----:B------:R-:W-:Y:S01]  /*4510*/  FFMA.FTZ R84, R45, R47, R84 ;  /* 0x0000002f2d547223 */ /* 0x000fe20000010054 */
[-C--:B------:R-:W-:Y:S01]  /*4520*/  FFMA.FTZ R89, R82, R83.reuse, -R89 ;  /* 0x0000005352597223 */ /* 0x080fe20000010859 */
[----:B------:R-:W-:Y:S01]  /*4530*/  FFMA.FTZ R46, R46, R83, R159 ;  /* 0x000000532e2e7223 */ /* 0x000fe2000001009f */
[----:B------:R-:W-:-:S02]  /*4540*/  F2FP.F16.F32.PACK_AB R45, R87, R90 ;  /* 0x0000005a572d723e */ /* 0x000fc400000000ff */
[----:B------:R-:W-:Y:S02]  /*4550*/  F2FP.F16.F32.PACK_AB R47, R91, R96 ;  /* 0x000000605b2f723e */ /* 0x000fe400000000ff */
[----:B------:R-:W-:Y:S02]  /*4560*/  F2FP.F16.F32.PACK_AB R44, R84, R85 ;  /* 0x00000055542c723e */ /* 0x000fe400000000ff */
[----:B------:R-:W-:-:S07]  /*4570*/  F2FP.F16.F32.PACK_AB R46, R46, R89 ;  /* 0x000000592e2e723e */ /* 0x000fce00000000ff */
.L_x_488:
[----:B------:R-:W-:Y:S05]  /*4580*/  BSYNC B3 ;  /* 0x0000000000037941 */ /* 0x000fea0003800000 */
.L_x_487:
[----:B--2---:R1:W-:Y:S02]  /*4590*/  STG.E.128 desc[UR36][R56.64+0x100], R44 ;  /* 0x0001002c38007986 */ /* 0x0043e4000c101d24 */
.L_x_486:
[----:B------:R-:W-:Y:S05]  /*45a0*/  BSYNC B2 ;  /* 0x0000000000027941 */ /* 0x000fea0003800000 */
.L_x_485:
[----:B------:R-:W-:-:S13]  /*45b0*/  ISETP.NE.AND P0, PT, R6, RZ, PT ;  /* 0x000000ff0600720c */ /* 0x000fda0003f05270 */
        /* <DEDUP_REMOVED lines=47> */
.L_x_490:
[----:B------:R-:W-:Y:S05]  /*48b0*/  BSYNC B2 ;  /* 0x0000000000027941 */ /* 0x000fea0003800000 */
.L_x_489:
[----:B--2---:R1:W-:Y:S02]  /*48c0*/  STG.E.128 desc[UR36][R56.64+0x140], R44 ;  /* 0x0001402c38007986 */ /* 0x0043e4000c101d24 */
.L_x_468:
[----:B------:R-:W-:Y:S05]  /*48d0*/  BSYNC B1 ;  /* 0x0000000000017941 */ /* 0x000fea0003800000 */
.L_x_467:
[----:B------:R-:W-:Y:S05]  /*48e0*/  @P4 BRA `(.L_x_491) ;  /* 0x0000005000484947 */ /* 0x000fea0003800000 */
[----:B------:R-:W-:Y:S01]  /*48f0*/  ISETP.NE.AND P0, PT, R14, RZ, PT ;  /* 0x000000ff0e00720c */ /* 0x000fe20003f05270 */
[----:B------:R-:W-:-:S12]  /*4900*/  BSSY B1, `(.L_x_492) ;  /* 0x0000031000017945 */ /* 0x000fd80003800000 */
[----:B------:R-:W-:Y:S05]  /*4910*/  @!P0 BRA `(.L_x_493) ;  /* 0x0000000000bc8947 */ /* 0x000fea0003800000 */
[----:B-1234-:R1:W2:Y:S01]  /*4920*/  LDS.128 R44, [R55+0x2000] ;  /* 0x00200000372c7984 */ /* 0x01e2a20000000c00 */
        /* <DEDUP_REMOVED lines=10> */
[----:B------:R-:W-:Y:S01]  /*49d0*/  HADD2.F32 R76, -RZ, R79.H0_H0 ;  /* 0x2000004fff4c7230 */ /* 0x000fe20000004100 */
[----:B------:R-:W-:Y:S01]  /*49e0*/  MOV R56, R46 ;  /* 0x0000002e00387202 */ /* 0x000fe20000000f00 */
[----:B------:R-:W-:Y:S02]  /*49f0*/  HADD2.F32 R75, -RZ, R75.H0_H0 ;  /* 0x2000004bff4b7230 */ /* 0x000fe40000004100 */
[----:B------:R-:W-:-:S02]  /*4a00*/  HADD2.F32 R78, -RZ, R78.H0_H0 ;  /* 0x2000004eff4e7230 */ /* 0x000fc40000004100 */
[--C-:B------:R-:W-:Y:S02]  /*4a10*/  HADD2.F32 R46, -RZ, R45.reuse.H1_H1 ;  /* 0x3000002dff2e7230 */ /* 0x100fe40000004100 */
[----:B------:R-:W-:Y:S02]  /*4a20*/  HADD2.F32 R45, -RZ, R45.H0_H0 ;  /* 0x2000002dff2d7230 */ /* 0x000fe40000004100 */
[-C--:B------:R-:W-:Y:S01]  /*4a30*/  FMUL.FTZ R82, R57, R78.reuse ;  /* 0x0000004e39527220 */ /* 0x080fe20000410000 */
[----:B------:R-:W-:Y:S01]  /*4a40*/  FMUL.FTZ R78, R47, R78 ;  /* 0x0000004e2f4e7220 */ /* 0x000fe20000410000 */
[-C--:B------:R-:W-:Y:S01]  /*4a50*/  FMUL.FTZ R80, R46, R75.reuse ;  /* 0x0000004b2e507220 */ /* 0x080fe20000410000 */
[----:B------:R-:W-:Y:S02]  /*4a60*/  FMUL.FTZ R75, R45, R75 ;  /* 0x0000004b2d4b7220 */ /* 0x000fe40000410000 */
[----:B------:R-:W-:Y:S01]  /*4a70*/  FFMA.FTZ R79, R57, R76, R78 ;  /* 0x0000004c394f7223 */ /* 0x000fe2000001004e */
[----:B------:R-:W-:Y:S01]  /*4a80*/  FFMA.FTZ R80, R45, R74, -R80 ;  /* 0x0000004a2d507223 */ /* 0x000fe20000010850 */
[----:B------:R-:W-:-:S02]  /*4a90*/  HADD2.F32 R45, -RZ, R44.H1_H1 ;  /* 0x3000002cff2d7230 */ /* 0x000fc40000004100 */
[----:B------:R-:W-:Y:S01]  /*4aa0*/  FFMA.FTZ R77, R46, R74, R75 ;  /* 0x0000004a2e4d7223 */ /* 0x000fe2000001004b */
[--C-:B------:R-:W-:Y:S02]  /*4ab0*/  HADD2.F32 R57, -RZ, R153.reuse.H0_H0 ;  /* 0x20000099ff397230 */ /* 0x100fe40000004100 */
[----:B------:R-:W-:Y:S01]  /*4ac0*/  FFMA.FTZ R82, R47, R76, -R82 ;  /* 0x0000004c2f527223 */ /* 0x000fe20000010852 */
[----:B------:R-:W-:Y:S02]  /*4ad0*/  HADD2.F32 R44, -RZ, R44.H0_H0 ;  /* 0x2000002cff2c7230 */ /* 0x000fe40000004100 */
[----:B------:R-:W-:Y:S02]  /*4ae0*/  HADD2.F32 R153, -RZ, R153.H1_H1 ;  /* 0x30000099ff997230 */ /* 0x000fe40000004100 */
[-C--:B------:R-:W-:Y:S01]  /*4af0*/  FMUL.FTZ R75, R45, R57.reuse ;  /* 0x000000392d4b7220 */ /* 0x080fe20000410000 */
[--C-:B------:R-:W-:Y:S02]  /*4b00*/  HADD2.F32 R46, -RZ, R56.reuse.H1_H1 ;  /* 0x30000038ff2e7230 */ /* 0x100fe40000004100 */
[----:B------:R-:W-:Y:S01]  /*4b10*/  FMUL.FTZ R74, R44, R57 ;  /* 0x000000392c4a7220 */ /* 0x000fe20000410000 */
[----:B------:R-:W-:-:S02]  /*4b20*/  HADD2.F32 R56, -RZ, R56.H0_H0 ;  /* 0x20000038ff387230 */ /* 0x000fc40000004100 */
[--C-:B------:R-:W-:Y:S02]  /*4b30*/  HADD2.F32 R47, -RZ, R151.reuse.H0_H0 ;  /* 0x20000097ff2f7230 */ /* 0x100fe40000004100 */
[-C--:B------:R-:W-:Y:S01]  /*4b40*/  FMUL.FTZ R57, R46, R153.reuse ;  /* 0x000000992e397220 */ /* 0x080fe20000410000 */
        /* <DEDUP_REMOVED lines=10> */
.L_x_495:
[----:B------:R-:W-:Y:S05]  /*4bf0*/  BSYNC B2 ;  /* 0x0000000000027941 */ /* 0x000fea0003800000 */
.L_x_494:
[----:B--2---:R1:W-:Y:S02]  /*4c00*/  STG.E.128 desc[UR36][R52.64], R44 ;  /* 0x0000002c34007986 */ /* 0x0043e4000c101d24 */
.L_x_493:
[----:B------:R-:W-:Y:S05]  /*4c10*/  BSYNC B1 ;  /* 0x0000000000017941 */ /* 0x000fea0003800000 */
.L_x_492:
[----:B------:R-:W-:Y:S01]  /*4c20*/  ISETP.NE.AND P0, PT, R10, RZ, PT ;  /* 0x000000ff0a00720c */ /* 0x000fe20003f05270 */
[----:B------:R-:W-:-:S12]  /*4c30*/  BSSY B1, `(.L_x_496) ;  /* 0x0000032000017945 */ /* 0x000fd80003800000 */
[----:B------:R-:W-:Y:S05]  /*4c40*/  @!P0 BRA `(.L_x_497) ;  /* 0x0000000000c08947 */ /* 0x000fea0003800000 */
[----:B-1234-:R1:W2:Y:S01]  /*4c50*/  LDS.128 R44, [R54+0x2000] ;  /* 0x00200000362c7984 */ /* 0x01e2a20000000c00 */
[----:B------:R-:W-:Y:S01]  /*4c60*/  VIADD R57, R16, 0x10 ;  /* 0x0000001010397836 */ /* 0x000fe20000000000 */
[----:B------:R-:W-:Y:S04]  /*4c70*/  BSSY B2, `(.L_x_498) ;  /* 0x000002c000027945 */ /* 0x000fe80003800000 */
        /* <DEDUP_REMOVED lines=8> */
[----:B------:R-:W-:Y:S01]  /*4d00*/  MOV R56, R46 ;  /* 0x0000002e00387202 */ /* 0x000fe20000000f00 */
[----:B------:R-:W-:Y:S01]  /*4d10*/  HADD2.F32 R46, -RZ, R45.H1_H1 ;  /* 0x3000002dff2e7230 */ /* 0x000fe20000004100 */
[----:B------:R-:W-:Y:S01]  /*4d20*/  SHF.R.U32.HI R74, RZ, 0x10, R73 ;  /* 0x00000010ff4a7819 */ /* 0x000fe20000011649 */
[----:B------:R-:W-:Y:S02]  /*4d30*/  HADD2.F32 R71, -RZ, R71.H0_H0 ;  /* 0x20000047ff477230 */ /* 0x000fe40000004100 */
[----:B------:R-:W-:-:S02]  /*4d40*/  HADD2.F32 R45, -RZ, R45.H0_H0 ;  /* 0x2000002dff2d7230 */ /* 0x000fc40000004100 */
[----:B------:R-:W-:Y:S02]  /*4d50*/  HADD2.F32 R74, -RZ, R74.H0_H0 ;  /* 0x2000004aff4a7230 */ /* 0x000fe40000004100 */
[CC--:B------:R-:W-:Y:S01]  /*4d60*/  FMUL.FTZ R76, R46.reuse, R71.reuse ;  /* 0x000000472e4c7220 */ /* 0x0c0fe20000410000 */
[----:B------:R-:W-:Y:S02]  /*4d70*/  HADD2.F32 R72, -RZ, R75.H0_H0 ;  /* 0x2000004bff487230 */ /* 0x000fe40000004100 */
[C---:B------:R-:W-:Y:S01]  /*4d80*/  FMUL.FTZ R71, R45.reuse, R71 ;  /* 0x000000472d477220 */ /* 0x040fe20000410000 */
[----:B------:R-:W-:Y:S01]  /*4d90*/  FFMA.FTZ R76, R45, R70, -R76 ;  /* 0x000000462d4c7223 */ /* 0x000fe2000001084c */
[----:B------:R-:W-:Y:S02]  /*4da0*/  FMUL.FTZ R78, R57, R74 ;  /* 0x0000004a394e7220 */ /* 0x000fe40000410000 */
[----:B------:R-:W-:Y:S01]  /*4db0*/  FFMA.FTZ R73, R46, R70, R71 ;  /* 0x000000462e497223 */ /* 0x000fe20000010047 */
        /* <DEDUP_REMOVED lines=23> */
.L_x_499:
[----:B------:R-:W-:Y:S05]  /*4f30*/  BSYNC B2 ;  /* 0x0000000000027941 */ /* 0x000fea0003800000 */
.L_x_498:
[----:B--2---:R1:W-:Y:S02]  /*4f40*/  STG.E.128 desc[UR36][R52.64+0x40], R44 ;  /* 0x0000402c34007986 */ /* 0x0043e4000c101d24 */
.L_x_497:
[----:B------:R-:W-:Y:S05]  /*4f50*/  BSYNC B1 ;  /* 0x0000000000017941 */ /* 0x000fea0003800000 */
.L_x_496:
        /* <DEDUP_REMOVED lines=29> */
[----:B------:R-:W-:Y:S02]  /*5130*/  HADD2.F32 R57, -RZ, R140.H1_H1 ;  /* 0x3000008cff397230 */ /* 0x000fe40000004100 */
[----:B------:R-:W-:Y:S01]  /*5140*/  FFMA.FTZ R74, R47, R68, -R74 ;  /* 0x000000442f4a7223 */ /* 0x000fe2000001084a */
[----:B------:R-:W-:Y:S02]  /*5150*/  HADD2.F32 R44, -RZ, R44.H0_H0 ;  /* 0x2000002cff2c7230 */ /* 0x000fe40000004100 */
[----:B------:R-:W-:Y:S02]  /*5160*/  HADD2.F32 R67, -RZ, R140.H0_H0 ;  /* 0x2000008cff437230 */ /* 0x000fe40000004100 */
[-C--:B------:R-:W-:Y:S01]  /*5170*/  FMUL.FTZ R69, R45, R57.reuse ;  /* 0x000000392d457220 */ /* 0x080fe20000410000 */
[--C-:B------:R-:W-:Y:S02]  /*5180*/  HADD2.F32 R46, -RZ, R56.reuse.H1_H1 ;  /* 0x30000038ff2e7230 */ /* 0x100fe40000004100 */
[----:B------:R-:W-:Y:S01]  /*5190*/  FMUL.FTZ R66, R44, R57 ;  /* 0x000000392c427220 */ /* 0x000fe20000410000 */
[----:B------:R-:W-:-:S02]  /*51a0*/  HADD2.F32 R56, -RZ, R56.H0_H0 ;  /* 0x20000038ff387230 */ /* 0x000fc40000004100 */
[--C-:B------:R-:W-:Y:S02]  /*51b0*/  HADD2.F32 R47, -RZ, R141.reuse.H1_H1 ;  /* 0x3000008dff2f7230 */ /* 0x100fe40000004100 */
[-C--:B------:R-:W-:Y:S01]  /*51c0*/  FMUL.FTZ R57, R46, R67.reuse ;  /* 0x000000432e397220 */ /* 0x080fe20000410000 */
[----:B------:R-:W-:Y:S02]  /*51d0*/  HADD2.F32 R141, -RZ, R141.H0_H0 ;  /* 0x2000008dff8d7230 */ /* 0x000fe40000004100 */
        /* <DEDUP_REMOVED lines=9> */
.L_x_503:
[----:B------:R-:W-:Y:S05]  /*5270*/  BSYNC B2 ;  /* 0x0000000000027941 */ /* 0x000fea0003800000 */
.L_x_502:
[----:B--2---:R1:W-:Y:S02]  /*5280*/  STG.E.128 desc[UR36][R52.64+0x80], R44 ;  /* 0x0000802c34007986 */ /* 0x0043e4000c101d24 */
.L_x_501:
[----:B------:R-:W-:Y:S05]  /*5290*/  BSYNC B1 ;  /* 0x0000000000017941 */ /* 0x000fea0003800000 */
.L_x_500:
        /* <DEDUP_REMOVED lines=49> */
.L_x_507:
[----:B------:R-:W-:Y:S05]  /*55b0*/  BSYNC B2 ;  /* 0x0000000000027941 */ /* 0x000fea0003800000 */
.L_x_506:
[----:B--2---:R1:W-:Y:S02]  /*55c0*/  STG.E.128 desc[UR36][R52.64+0xc0], R44 ;  /* 0x0000c02c34007986 */ /* 0x0043e4000c101d24 */
.L_x_505:
[----:B------:R-:W-:Y:S05]  /*55d0*/  BSYNC B1 ;  /* 0x0000000000017941 */ /* 0x000fea0003800000 */
.L_x_504:
        /* <DEDUP_REMOVED lines=24> */
[C---:B------:R-:W-:Y:S01]  /*5760*/  FMUL.FTZ R59, R45.reuse, R59 ;  /* 0x0000003b2d3b7220 */ /* 0x040fe20000410000 */
[----:B------:R-:W-:Y:S02]  /*5770*/  FFMA.FTZ R61, R56, R58, R61 ;  /* 0x0000003a383d7223 */ /* 0x000fe4000001003d */
[----:B------:R-:W-:Y:S01]  /*5780*/  FFMA.FTZ R62, R45, R57, -R62 ;  /* 0x000000392d3e7223 */ /* 0x000fe2000001083e */
[----:B------:R-:W-:-:S02]  /*5790*/  HADD2.F32 R56, -RZ, R95.H0_H0 ;  /* 0x2000005fff387230 */ /* 0x000fc40000004100 */
[----:B------:R-:W-:Y:S01]  /*57a0*/  FFMA.FTZ R59, R46, R57, R59 ;  /* 0x000000392e3b7223 */ /* 0x000fe2000001003b */
[----:B------:R-:W-:Y:S02]  /*57b0*/  HADD2.F32 R95, -RZ, R95.H1_H1 ;  /* 0x3000005fff5f7230 */ /* 0x000fe40000004100 */
[----:B------:R-:W-:Y:S01]  /*57c0*/  FFMA.FTZ R64, R47, R58, -R64 ;  /* 0x0000003a2f407223 */ /* 0x000fe20000010840 */
[--C-:B------:R-:W-:Y:S02]  /*57d0*/  HADD2.F32 R45, -RZ, R44.reuse.H1_H1 ;  /* 0x3000002cff2d7230 */ /* 0x100fe40000004100 */
[--C-:B------:R-:W-:Y:S02]  /*57e0*/  HADD2.F32 R46, -RZ, R55.reuse.H1_H1 ;  /* 0x30000037ff2e7230 */ /* 0x100fe40000004100 */
[----:B------:R-:W-:Y:S02]  /*57f0*/  HADD2.F32 R44, -RZ, R44.H0_H0 ;  /* 0x2000002cff2c7230 */ /* 0x000fe40000004100 */
[----:B------:R-:W-:Y:S01]  /*5800*/  FMUL.FTZ R57, R45, R56 ;  /* 0x000000382d397220 */ /* 0x000fe20000410000 */
[----:B------:R-:W-:-:S02]  /*5810*/  HADD2.F32 R55, -RZ, R55.H0_H0 ;  /* 0x20000037ff377230 */ /* 0x000fc40000004100 */
[-C--:B------:R-:W-:Y:S01]  /*5820*/  FMUL.FTZ R58, R46, R95.reuse ;  /* 0x0000005f2e3a7220 */ /* 0x080fe20000410000 */
[--C-:B------:R-:W-:Y:S02]  /*5830*/  HADD2.F32 R47, -RZ, R94.reuse.H1_H1 ;  /* 0x3000005eff2f7230 */ /* 0x100fe40000004100 */
[C---:B------:R-:W-:Y:S01]  /*5840*/  FMUL.FTZ R56, R44.reuse, R56 ;  /* 0x000000382c387220 */ /* 0x040fe20000410000 */
        /* <DEDUP_REMOVED lines=10> */
.L_x_511:
[----:B------:R-:W-:Y:S05]  /*58f0*/  BSYNC B2 ;  /* 0x0000000000027941 */ /* 0x000fea0003800000 */
.L_x_510:
[----:B--2---:R1:W-:Y:S02]  /*5900*/  STG.E.128 desc[UR36][R52.64+0x100], R44 ;  /* 0x0001002c34007986 */ /* 0x0043e4000c101d24 */
.L_x_509:
[----:B------:R-:W-:Y:S05]  /*5910*/  BSYNC B1 ;  /* 0x0000000000017941 */ /* 0x000fea0003800000 */
.L_x_508:
[----:B------:R-:W-:-:S13]  /*5920*/  ISETP.NE.AND P0, PT, R6, RZ, PT ;  /* 0x000000ff0600720c */ /* 0x000fda0003f05270 */
[----:B------:R-:W-:Y:S05]  /*5930*/  @!P0 BRA `(.L_x_491) ;  /* 0x0000004000348947 */ /* 0x000fea0003800000 */
[----:B-1234-:R1:W2:Y:S01]  /*5940*/  LDS.128 R44, [R54+0xa000] ;  /* 0x00a00000362c7984 */ /* 0x01e2a20000000c00 */
[----:B------:R-:W-:Y:S01]  /*5950*/  VIADD R55, R16, 0x50 ;  /* 0x0000005010377836 */ /* 0x000fe20000000000 */
[----:B------:R-:W-:Y:S04]  /*5960*/  BSSY B1, `(.L_x_512) ;  /* 0x000002c000017945 */ /* 0x000fe80003800000 */
[----:B------:R-:W-:-:S13]  /*5970*/  ISETP.GE.AND P0, PT, R55, R122, PT ;  /* 0x0000007a3700720c */ /* 0x000fda0003f06270 */
[----:B-1----:R-:W-:Y:S05]  /*5980*/  @P0 BRA `(.L_x_513) ;  /* 0x0000000000a40947 */ /* 0x002fea0003800000 */
[--C-:B------:R-:W-:Y:S02]  /*5990*/  SHF.R.U64 R55, R48, 0x10, R49.reuse ;  /* 0x0000001030377819 */ /* 0x100fe40000001231 */
[----:B------:R-:W-:Y:S02]  /*59a0*/  SHF.R.U32.HI R54, RZ, 0x10, R49 ;  /* 0x00000010ff367819 */ /* 0x000fe40000011631 */
[--C-:B------:R-:W-:Y:S01]  /*59b0*/  SHF.R.U64 R49, R50, 0x10, R51.reuse ;  /* 0x0000001032317819 */ /* 0x100fe20000001233 */
[----:B------:R-:W-:Y:S01]  /*59c0*/  HADD2.F32 R50, -RZ, R55.H0_H0 ;  /* 0x20000037ff327230 */ /* 0x000fe20000004100 */
[----:B------:R-:W-:Y:S01]  /*59d0*/  SHF.R.U32.HI R56, RZ, 0x10, R51 ;  /* 0x00000010ff387819 */ /* 0x000fe20000011633 */
[----:B------:R-:W-:Y:S01]  /*59e0*/  HADD2.F32 R54, -RZ, R54.H0_H0 ;  /* 0x20000036ff367230 */ /* 0x000fe20000004100 */
[----:B--2---:R-:W-:Y:S01]  /*59f0*/  MOV R48, R46 ;  /* 0x0000002e00307202 */ /* 0x004fe20000000f00 */
[----:B------:R-:W-:Y:S02]  /*5a00*/  HADD2.F32 R51, -RZ, R49.H0_H0 ;  /* 0x20000031ff337230 */ /* 0x000fe40000004100 */
[----:B------:R-:W-:-:S02]  /*5a10*/  HADD2.F32 R46, -RZ, R45.H1_H1 ;  /* 0x3000002dff2e7230 */ /* 0x000fc40000004100 */
[----:B------:R-:W-:Y:S02]  /*5a20*/  HADD2.F32 R45, -RZ, R45.H0_H0 ;  /* 0x2000002dff2d7230 */ /* 0x000fe40000004100 */
[----:B------:R-:W-:Y:S02]  /*5a30*/  HADD2.F32 R56, -RZ, R56.H0_H0 ;  /* 0x20000038ff387230 */ /* 0x000fe40000004100 */
[-C--:B------:R-:W-:Y:S01]  /*5a40*/  FMUL.FTZ R58, R46, R51.reuse ;  /* 0x000000332e3a7220 */ /* 0x080fe20000410000 */
[--C-:B------:R-:W-:Y:S02]  /*5a50*/  HADD2.F32 R49, -RZ, R47.reuse.H1_H1 ;  /* 0x3000002fff317230 */ /* 0x100fe40000004100 */
[C---:B------:R-:W-:Y:S01]  /*5a60*/  FMUL.FTZ R51, R45.reuse, R51 ;  /* 0x000000332d337220 */ /* 0x040fe20000410000 */
[----:B------:R-:W-:Y:S02]  /*5a70*/  HADD2.F32 R47, -RZ, R47.H0_H0 ;  /* 0x2000002fff2f7230 */ /* 0x000fe40000004100 */
[----:B------:R-:W-:Y:S01]  /*5a80*/  FFMA.FTZ R58, R45, R50, -R58 ;  /* 0x000000322d3a7223 */ /* 0x000fe2000001083a */
[----:B------:R-:W-:-:S02]  /*5a90*/  HADD2.F32 R45, -RZ, R44.H1_H1 ;  /* 0x3000002cff2d7230 */ /* 0x000fc40000004100 */
[----:B------:R-:W-:Y:S01]  /*5aa0*/  FFMA.FTZ R55, R46, R50, R51 ;  /* 0x000000322e377223 */ /* 0x000fe20000010033 */
[-C--:B------:R-:W-:Y:S01]  /*5ab0*/  FMUL.FTZ R60, R49, R56.reuse ;  /* 0x00000038313c7220 */ /* 0x080fe20000410000 */
[--C-:B------:R-:W-:Y:S02]  /*5ac0*/  HADD2.F32 R50, -RZ, R93.reuse.H0_H0 ;  /* 0x2000005dff327230 */ /* 0x100fe40000004100 */
[C---:B------:R-:W-:Y:S01]  /*5ad0*/  FMUL.FTZ R56, R47.reuse, R56 ;  /* 0x000000382f387220 */ /* 0x040fe20000410000 */
[----:B------:R-:W-:Y:S02]  /*5ae0*/  HADD2.F32 R93, -RZ, R93.H1_H1 ;  /* 0x3000005dff5d7230 */ /* 0x000fe40000004100 */
[-C--:B------:R-:W-:Y:S01]  /*5af0*/  FFMA.FTZ R60, R47, R54.reuse, -R60 ;  /* 0x000000362f3c7223 */ /* 0x080fe2000001083c */
[----:B------:R-:W-:Y:S02]  /*5b00*/  HADD2.F32 R46, -RZ, R48.H1_H1 ;  /* 0x30000030ff2e7230 */ /* 0x000fe40000004100 */
[----:B------:R-:W-:Y:S01]  /*5b10*/  FFMA.FTZ R59, R49, R54, R56 ;  /* 0x00000036313b7223 */ /* 0x000fe20000010038 */
[----:B------:R-:W-:-:S02]  /*5b20*/  HADD2.F32 R44, -RZ, R44.H0_H0 ;  /* 0x2000002cff2c7230 */ /* 0x000fc40000004100 */
[CC--:B------:R-:W-:Y:S01]  /*5b30*/  FMUL.FTZ R51, R45.reuse, R50.reuse ;  /* 0x000000322d337220 */ /* 0x0c0fe20000410000 */
[----:B------:R-:W-:Y:S02]  /*5b40*/  HADD2.F32 R48, -RZ, R48.H0_H0 ;  /* 0x20000030ff307230 */ /* 0x000fe40000004100 */
[-C--:B------:R-:W-:Y:S01]  /*5b50*/  FMUL.FTZ R57, R46, R93.reuse ;  /* 0x0000005d2e397220 */ /* 0x080fe20000410000 */
[--C-:B------:R-:W-:Y:S02]  /*5b60*/  HADD2.F32 R47, -RZ, R92.reuse.H1_H1 ;  /* 0x3000005cff2f7230 */ /* 0x100fe40000004100 */
[----:B------:R-:W-:Y:S01]  /*5b70*/  FMUL.FTZ R50, R44, R50 ;  /* 0x000000322c327220 */ /* 0x000fe20000410000 */
        /* <DEDUP_REMOVED lines=10> */
.L_x_513:
[----:B------:R-:W-:Y:S05]  /*5c20*/  BSYNC B1 ;  /* 0x0000000000017941 */ /* 0x000fea0003800000 */
.L_x_512:
[----:B--2---:R1:W-:Y:S01]  /*5c30*/  STG.E.128 desc[UR36][R52.64+0x140], R44 ;  /* 0x0001402c34007986 */ /* 0x0043e2000c101d24 */
[----:B------:R-:W-:Y:S05]  /*5c40*/  BRA `(.L_x_491) ;  /* 0x0000003c00707947 */ /* 0x000fea0003800000 */
.L_x_459:
        /* <DEDUP_REMOVED lines=18> */
[----:B------:R-:W-:Y:S02]  /*5d70*/  IADD3 R44, P1, R110, R92, RZ ;  /* 0x0000005c6e2c7210 */ /* 0x000fe40007f3e0ff */
[----:B------:R-:W-:Y:S02]  /*5d80*/  CS2R R54, SRZ ;  /* 0x0000000000367805 */ /* 0x000fe4000001ff00 */
[----:B------:R-:W-:Y:S01]  /*5d90*/  CS2R R52, SRZ ;  /* 0x0000000000347805 */ /* 0x000fe2000001ff00 */
[----:B------:R-:W-:Y:S01]  /*5da0*/  IMAD.X R46, R0, 0x1, R31, P0 ;  /* 0x00000001002e7824 */ /* 0x000fe200000e061f */
[----:B------:R-:W-:Y:S02]  /*5db0*/  LEA R68, P0, R45, UR4, 0x1 ;  /* 0x000000042d447c11 */ /* 0x000fe4000f8008ff */
[----:B------:R-:W-:-:S02]  /*5dc0*/  CS2R R66, SRZ ;  /* 0x0000000000427805 */ /* 0x000fc4000001ff00 */
[----:B------:R-:W-:Y:S02]  /*5dd0*/  CS2R R64, SRZ ;  /* 0x0000000000407805 */ /* 0x000fe4000001ff00 */
[----:B------:R-:W-:Y:S01]  /*5de0*/  LEA.HI.X R69, R45, UR5, R46, 0x1, P0 ;  /* 0x000000052d457c11 */ /* 0x000fe200080f0c2e */
[----:B------:R-:W-:Y:S01]  /*5df0*/  ULDC.64 UR4, c[0x0][0x3e0] ;  /* 0x0000f80000047ab9 */ /* 0x000fe20000000a00 */
[----:B------:R-:W-:Y:S02]  /*5e00*/  ISETP.GE.AND P0, PT, R22, R122, PT ;  /* 0x0000007a1600720c */ /* 0x000fe40003f06270 */
[----:B------:R-:W-:Y:S02]  /*5e10*/  IADD3.X R45, R3, R33, RZ, P1, !PT ;  /* 0x00000021032d7210 */ /* 0x000fe40000ffe4ff */
[----:B------:R-:W-:-:S04]  /*5e20*/  LEA R72, P1, R44, UR4, 0x1 ;  /* 0x000000042c487c11 */ /* 0x000fc8000f8208ff */
[----:B------:R-:W-:Y:S02]  /*5e30*/  LEA.HI.X R73, R44, UR5, R45, 0x1, P1 ;  /* 0x000000052c497c11 */ /* 0x000fe400088f0c2d */
[----:B------:R-:W-:-:S03]  /*5e40*/  ISETP.GE.AND P1, PT, R184, R122, PT ;  /* 0x0000007ab800720c */ /* 0x000fc60003f26270 */
[----:B------:R0:W5:Y:S04]  /*5e50*/  @!P0 LDG.E.128 R52, desc[UR36][R68.64] ;  /* 0x0000002444348981 */ /* 0x000168000c1e1d00 */
[----:B------:R0:W5:Y:S01]  /*5e60*/  @!P0 LDG.E.128 R64, desc[UR36][R72.64] ;  /* 0x0000002448408981 */ /* 0x000162000c1e1d00 */
[----:B------:R-:W-:Y:S02]  /*5e70*/  ISETP.GE.AND P0, PT, R185, R122, PT ;  /* 0x0000007ab900720c */ /* 0x000fe40003f06270 */
        /* <DEDUP_REMOVED lines=8> */
[----:B------:R0:W5:Y:S04]  /*5f00*/  @!P1 LDG.E.128 R48, desc[UR36][R68.64+0x40] ;  /* 0x0000402444309981 */ /* 0x000168000c1e1d00 */
[----:B------:R0:W5:Y:S04]  /*5f10*/  @!P0 LDG.E.128 R44, desc[UR36][R68.64+0x80] ;  /* 0x00008024442c8981 */ /* 0x000168000c1e1d00 */
[----:B------:R0:W5:Y:S04]  /*5f20*/  @!P1 LDG.E.128 R60, desc[UR36][R72.64+0x40] ;  /* 0x00004024483c9981 */ /* 0x000168000c1e1d00 */
[----:B------:R0:W5:Y:S02]  /*5f30*/  @!P0 LDG.E.128 R56, desc[UR36][R72.64+0x80] ;  /* 0x0000802448388981 */ /* 0x000164000c1e1d00 */
.L_x_515:
[----:B------:R-:W-:Y:S05]  /*5f40*/  BSYNC B1 ;  /* 0x0000000000017941 */ /* 0x000fea0003800000 */
.L_x_514:
[----:B------:R-:W-:Y:S01]  /*5f50*/  ISETP.GE.AND P0, PT, R202, R4, PT ;  /* 0x00000004ca00720c */ /* 0x000fe20003f06270 */
[----:B------:R-:W-:Y:S01]  /*5f60*/  BSSY B1, `(.L_x_516) ;  /* 0x000002e000017945 */ /* 0x000fe20003800000 */
[----:B0-----:R-:W-:Y:S02]  /*5f70*/  CS2R R68, SRZ ;  /* 0x0000000000447805 */ /* 0x001fe4000001ff00 */
        /* <DEDUP_REMOVED lines=17> */
[----:B------:R-:W-:Y:S02]  /*6090*/  IADD3.X R69, R31, R0, R38, P1, P5 ;  /* 0x000000001f457210 */ /* 0x000fe40000fea426 */
[----:B------:R-:W-:Y:S02]  /*60a0*/  CS2R R76, SRZ ;  /* 0x00000000004c7805 */ /* 0x000fe4000001ff00 */
[----:B------:R-:W-:Y:S02]  /*60b0*/  IADD3 R0, P1, P5, R110, R92, R39 ;  /* 0x0000005c6e007210 */ /* 0x000fe40007d3e027 */
[----:B------:R-:W-:-:S02]  /*60c0*/  CS2R R90, SRZ ;  /* 0x00000000005a7805 */ /* 0x000fc4000001ff00 */
[----:B------:R-:W-:Y:S02]  /*60d0*/  CS2R R88, SRZ ;  /* 0x0000000000587805 */ /* 0x000fe4000001ff00 */
[----:B------:R-:W-:Y:S02]  /*60e0*/  IADD3.X R3, R33, R3, R41, P1, P5 ;  /* 0x0000000321037210 */ /* 0x000fe40000fea429 */
[----:B------:R-:W-:-:S04]  /*60f0*/  LEA R92, P1, R94, UR4, 0x1 ;  /* 0x000000045e5c7c11 */ /* 0x000fc8000f8208ff */
[----:B------:R-:W-:Y:S02]  /*6100*/  LEA.HI.X R93, R94, UR5, R69, 0x1, P1 ;  /* 0x000000055e5d7c11 */ /* 0x000fe400088f0c45 */
[----:B------:R-:W-:-:S04]  /*6110*/  LEA R94, P1, R0, UR6, 0x1 ;  /* 0x00000006005e7c11 */ /* 0x000fc8000f8208ff */
[----:B------:R-:W-:Y:S02]  /*6120*/  LEA.HI.X R95, R0, UR7, R3, 0x1, P1 ;  /* 0x00000007005f7c11 */ /* 0x000fe400088f0c03 */
[----:B------:R-:W-:Y:S02]  /*6130*/  ISETP.GE.AND P1, PT, R22, R122, PT ;  /* 0x0000007a1600720c */ /* 0x000fe40003f26270 */
[----:B------:R-:W-:Y:S02]  /*6140*/  CS2R R74, SRZ ;  /* 0x00000000004a7805 */ /* 0x000fe4000001ff00 */
[----:B------:R-:W-:Y:S02]  /*6150*/  CS2R R72, SRZ ;  /* 0x0000000000487805 */ /* 0x000fe4000001ff00 */
[----:B------:R-:W-:Y:S02]  /*6160*/  CS2R R86, SRZ ;  /* 0x0000000000567805 */ /* 0x000fe4000001ff00 */
[----:B------:R-:W-:-:S05]  /*6170*/  CS2R R84, SRZ ;  /* 0x0000000000547805 */ /* 0x000fca000001ff00 */
[----:B------:R0:W5:Y:S04]  /*6180*/  @!P1 LDG.E.128 R76, desc[UR36][R92.64] ;  /* 0x000000245c4c9981 */ /* 0x000168000c1e1d00 */
[----:B------:R0:W5:Y:S01]  /*6190*/  @!P1 LDG.E.128 R88, desc[UR36][R94.64] ;  /* 0x000000245e589981 */ /* 0x000162000c1e1d00 */
[----:B------:R-:W-:Y:S02]  /*61a0*/  ISETP.GE.AND P1, PT, R184, R122, PT ;  /* 0x0000007ab800720c */ /* 0x000fe40003f26270 */
[----:B------:R-:W-:Y:S02]  /*61b0*/  CS2R R70, SRZ ;  /* 0x0000000000467805 */ /* 0x000fe4000001ff00 */
[----:B------:R-:W-:Y:S02]  /*61c0*/  CS2R R68, SRZ ;  /* 0x0000000000447805 */ /* 0x000fe4000001ff00 */
[----:B------:R-:W-:-:S02]  /*61d0*/  CS2R R82, SRZ ;  /* 0x0000000000527805 */ /* 0x000fc4000001ff00 */
[----:B------:R-:W-:-:S05]  /*61e0*/  CS2R R80, SRZ ;  /* 0x0000000000507805 */ /* 0x000fca000001ff00 */
[----:B------:R0:W5:Y:S04]  /*61f0*/  @!P1 LDG.E.128 R72, desc[UR36][R92.64+0x40] ;  /* 0x000040245c489981 */ /* 0x000168000c1e1d00 */
[----:B------:R0:W5:Y:S01]  /*6200*/  @!P1 LDG.E.128 R84, desc[UR36][R94.64+0x40] ;  /* 0x000040245e549981 */ /* 0x000162000c1e1d00 */
[----:B------:R-:W-:-:S13]  /*6210*/  ISETP.GE.AND P1, PT, R185, R122, PT ;  /* 0x0000007ab900720c */ /* 0x000fda0003f26270 */
[----:B------:R0:W5:Y:S04]  /*6220*/  @!P1 LDG.E.128 R68, desc[UR36][R92.64+0x80] ;  /* 0x000080245c449981 */ /* 0x000168000c1e1d00 */
[----:B------:R0:W5:Y:S02]  /*6230*/  @!P1 LDG.E.128 R80, desc[UR36][R94.64+0x80] ;  /* 0x000080245e509981 */ /* 0x000164000c1e1d00 */
.L_x_517:
[----:B------:R-:W-:Y:S05]  /*6240*/  BSYNC B1 ;  /* 0x0000000000017941 */ /* 0x000fea0003800000 */
.L_x_516:
[----:B------:R-:W-:Y:S01]  /*6250*/  IMAD.MOV.U32 R0, RZ, RZ, R44 ;  /* 0x000000ffff007224 */ /* 0x000fe200078e002c */
[----:B------:R-:W-:Y:S01]  /*6260*/  MOV R3, R45 ;  /* 0x0000002d00037202 */ /* 0x000fe20000000f00 */
[----:B0-----:R-:W-:Y:S01]  /*6270*/  IMAD.MOV.U32 R92, RZ, RZ, R48 ;  /* 0x000000ffff5c7224 */ /* 0x001fe200078e0030 */
        /* <DEDUP_REMOVED lines=8> */
[----:B------:R-:W-:-:S02]  /*6300*/  PRMT R182, R3, 0x5410, R93 ;  /* 0x0000541003b67816 */ /* 0x000fc4000000005d */
[----:B------:R-:W-:Y:S02]  /*6310*/  MOV R3, R55 ;  /* 0x0000003700037202 */ /* 0x000fe40000000f00 */
[----:B------:R-:W-:Y:S02]  /*6320*/  MOV R93, R53 ;  /* 0x00000035005d7202 */ /* 0x000fe40000000f00 */
[----:B------:R-:W-:Y:S01]  /*6330*/  PRMT R183, R0, 0x7610, R183 ;  /* 0x0000761000b77816 */ /* 0x000fe200000000b7 */
[----:B------:R-:W-:Y:S01]  /*6340*/  IMAD.MOV.U32 R0, RZ, RZ, R58 ;  /* 0x000000ffff007224 */ /* 0x000fe200078e003a */
[----:B------:R-:W-:Y:S01]  /*6350*/  PRMT R173, R3, 0x5410, R92 ;  /* 0x0000541003ad7816 */ /* 0x000fe2000000005c */
[----:B------:R-:W-:Y:S01]  /*6360*/  IMAD.MOV.U32 R92, RZ, RZ, R56 ;  /* 0x000000ffff5c7224 */ /* 0x000fe200078e0038 */
[----:B------:R-:W-:Y:S02]  /*6370*/  PRMT R169, R93, 0x7610, R169 ;  /* 0x000076105da97816 */ /* 0x000fe400000000a9 */
        /* <DEDUP_REMOVED lines=12> */
[----:B------:R-:W-:-:S02]  /*6440*/  PRMT R183, R183, 0x5410, R3 ;  /* 0x00005410b7b77816 */ /* 0x000fc40000000003 */
[----:B------:R-:W-:Y:S02]  /*6450*/  PRMT R224, R93, 0x7610, R224 ;  /* 0x000076105de07816 */ /* 0x000fe400000000e0 */
[----:B------:R-:W-:Y:S02]  /*6460*/  MOV R3, R67 ;  /* 0x0000004300037202 */ /* 0x000fe40000000f00 */
[----:B------:R-:W-:Y:S02]  /*6470*/  MOV R93, R65 ;  /* 0x00000041005d7202 */ /* 0x000fe40000000f00 */
[----:B------:R-:W-:Y:S01]  /*6480*/  PRMT R224, R224, 0x5410, R0 ;  /* 0x00005410e0e07816 */ /* 0x000fe20000000000 */
[----:B-----5:R-:W-:Y:S01]  /*6490*/  IMAD.MOV.U32 R0, RZ, RZ, R70 ;  /* 0x000000ffff007224 */ /* 0x020fe200078e0046 */
        /* <DEDUP_REMOVED lines=37> */
[----:B------:R-:W-:-:S02]  /*66f0*/  PRMT R174, R93, 0x5410, R92 ;  /* 0x000054105dae7816 */ /* 0x000fc4000000005c */
[----:B------:R-:W-:Y:S01]  /*6700*/  PRMT R175, R3, 0x5410, R0 ;  /* 0x0000541003af7816 */ /* 0x000fe20000000000 */
[----:B------:R-:W-:Y:S06]  /*6710*/  @!P1 BRA `(.L_x_518) ;  /* 0x0000000000049947 */ /* 0x000fec0003800000 */
[----:B------:R-:W-:Y:S01]  /*6720*/  BPT.TRAP 0x1 ;  /* 0x000000040000795c */ /* 0x000fe20000300000 */
.L_x_518:
[----:B------:R-:W-:Y:S01]  /*6730*/  IMAD R3, R18, 0x8, R2 ;  /* 0x0000000812037824 */ /* 0x000fe200078e0202 */
[----:B------:R-:W-:Y:S01]  /*6740*/  SHF.L.U32 R0, R186, 0x1f, RZ ;  /* 0x0000001fba007819 */ /* 0x000fe200000006ff */
[----:B------:R-:W0:Y:S01]  /*6750*/  LDC R151, c[0x0][0x2e4] ;  /* 0x0000b900ff977b82 */ /* 0x000e220000000800 */
[----:B------:R-:W-:Y:S02]  /*6760*/  BSSY B1, `(.L_x_519) ;  /* 0x0000004000017945 */ /* 0x000fe40003800000 */
[----:B------:R-:W1:Y:S05]  /*6770*/  SYNCS.PHASECHK.TRANS64.TRYWAIT P5, [R3+URZ+0x34890], R0 ;  /* 0x03489000030075a7 */ /* 0x000e6a00080a017f */
[----:B------:R-:W2:Y:S01]  /*6780*/  LDC.64 R130, c[0x0][0x2f0] ;  /* 0x0000bc00ff827b82 */ /* 0x000ea20000000a00 */
[----:B-1----:R-:W-:Y:S05]  /*6790*/  @!P5 BRA `(.L_x_520) ;  /* 0x0000017c0078d947 */ /* 0x002fea0003800000 */
.L_x_763:
[----:B------:R-:W-:Y:S05]  /*67a0*/  BSYNC B1 ;  /* 0x0000000000017941 */ /* 0x000fea0003800000 */
.L_x_519:
[----:B------:R-:W-:Y:S01]  /*67b0*/  BSSY B1, `(.L_x_521) ;  /* 0x0000175000017945 */ /* 0x000fe20003800000 */
[----:B0-----:R-:W-:Y:S01]  /*67c0*/  IADD3 R153, -R119, R151, RZ ;  /* 0x0000009777997210 */ /* 0x001fe20007ffe1ff */
[----:B------:R-:W-:Y:S02]  /*67d0*/  IMAD.MOV.U32 R133, RZ, RZ, R96 ;  /* 0x000000ffff857224 */ /* 0x000fe400078e0060 */
[----:B------:R-:W-:Y:S05]  /*67e0*/  @P4 BRA `(.L_x_522) ;  /* 0x0000001400c44947 */ /* 0x000fea0003800000 */
[----:B------:R-:W-:Y:S01]  /*67f0*/  ISETP.NE.AND P4, PT, R14, RZ, PT ;  /* 0x000000ff0e00720c */ /* 0x000fe20003f85270 */
[-C--:B--2---:R-:W-:Y:S01]  /*6800*/  IMAD R92, R148, R130.reuse, RZ ;  /* 0x00000082945c7224 */ /* 0x084fe200078e02ff */
[----:B------:R-:W-:Y:S01]  /*6810*/  BSSY B2, `(.L_x_523) ;  /* 0x0000079000027945 */ /* 0x000fe20003800000 */
[----:B------:R-:W-:-:S04]  /*6820*/  IMAD.WIDE.U32 R136, R19, R130, R132 ;  /* 0x0000008213887225 */ /* 0x000fc800078e0084 */
[----:B------:R-:W-:-:S05]  /*6830*/  IMAD R93, R19, R131, R92 ;  /* 0x00000083135d7224 */ /* 0x000fca00078e025c */
[----:B------:R-:W-:Y:S01]  /*6840*/  IADD3 R164, R93, R137, RZ ;  /* 0x000000895da47210 */ /* 0x000fe20007ffe0ff */
[----:B------:R-:W-:Y:S06]  /*6850*/  @!P4 BRA `(.L_x_524) ;  /* 0x0000000400d0c947 */ /* 0x000fec0003800000 */
[----:B------:R-:W-:Y:S01]  /*6860*/  SEL R92, R119, R153, !P3 ;  /* 0x00000099775c7207 */ /* 0x000fe20005800000 */
[----:B------:R-:W-:Y:S01]  /*6870*/  BSSY B3, `(.L_x_525) ;  /* 0x0000070000037945 */ /* 0x000fe20003800000 */
[----:B------:R-:W-:Y:S02]  /*6880*/  IADD3 R96, P4, P5, R104, R136, R29 ;  /* 0x0000008868607210 */ /* 0x000fe40007d9e01d */
[----:B------:R-:W-:Y:S02]  /*6890*/  SHF.R.S32.HI R93, RZ, 0x1f, R92 ;  /* 0x0000001fff5d7819 */ /* 0x000fe4000001145c */
[----:B------:R-:W-:Y:S02]  /*68a0*/  IADD3.X R97, R101, R164, R13, P4, P5 ;  /* 0x000000a465617210 */ /* 0x000fe400027ea40d */
[----:B------:R-:W-:-:S04]  /*68b0*/  LEA.HI R93, R93, R92, RZ, 0x4 ;  /* 0x0000005c5d5d7211 */ /* 0x000fc800078f20ff */
[----:B------:R-:W-:-:S05]  /*68c0*/  LEA.HI.SX32 R92, R93, R30, 0x1c ;  /* 0x0000001e5d5c7211 */ /* 0x000fca00078fe2ff */
[----:B------:R-:W-:-:S05]  /*68d0*/  IMAD.SHL.U32 R93, R92, 0x8, RZ ;  /* 0x000000085c5d7824 */ /* 0x000fca00078e00ff */
[----:B------:R-:W-:-:S13]  /*68e0*/  ISETP.GE.AND P4, PT, R93, R151, PT ;  /* 0x000000975d00720c */ /* 0x000fda0003f86270 */
[--C-:B------:R-:W-:Y:S02]  /*68f0*/  @!P4 SHF.R.S32.HI R95, RZ, 0x1f, R93.reuse ;  /* 0x0000001fff5fc819 */ /* 0x100fe4000001145d */
[----:B------:R-:W-:-:S04]  /*6900*/  @!P4 IADD3 R94, P5, P6, R104, R136, R93 ;  /* 0x00000088685ec210 */ /* 0x000fc80007ebe05d */
[----:B------:R-:W-:Y:S02]  /*6910*/  @!P4 IADD3.X R95, R101, R164, R95, P5, P6 ;  /* 0x000000a4655fc210 */ /* 0x000fe40002fec45f */
[----:B------:R-:W-:-:S04]  /*6920*/  LEA R140, P5, R96, R120, 0x1 ;  /* 0x00000078608c7211 */ /* 0x000fc800078a08ff */
[----:B------:R-:W-:Y:S02]  /*6930*/  LEA.HI.X R141, R96, R121, R97, 0x1, P5 ;  /* 0x00000079608d7211 */ /* 0x000fe400028f0c61 */
[----:B------:R-:W-:-:S04]  /*6940*/  @!P4 LEA R142, P5, R94, R120, 0x1 ;  /* 0x000000785e8ec211 */ /* 0x000fc800078a08ff */
[----:B------:R-:W-:Y:S02]  /*6950*/  @!P4 LEA.HI.X R143, R94, R121, R95, 0x1, P5 ;  /* 0x000000795e8fc211 */ /* 0x000fe400028f0c5f */
[----:B------:R-:W-:Y:S02]  /*6960*/  SHF.R.S32.HI R95, RZ, 0x1f, R92 ;  /* 0x0000001fff5f7819 */ /* 0x000fe4000001145c */
[----:B------:R-:W-:Y:S02]  /*6970*/  LOP3.LUT R94, R189, 0x38, R93, 0xf8, !PT ;  /* 0x00000038bd5e7812 */ /* 0x000fe400078ef85d */
[----:B------:R-:W-:Y:S01]  /*6980*/  LEA.HI R92, R95, R92, RZ, 0x3 ;  /* 0x0000005c5f5c7211 */ /* 0x000fe200078f18ff */
[----:B------:R-:W-:Y:S01]  /*6990*/  IMAD R95, R18, 0x6000, R146 ;  /* 0x00006000125f7824 */ /* 0x000fe200078e0292 */
[----:B------:R-:W-:Y:S02]  /*69a0*/  LOP3.LUT R94, R94, R191, RZ, 0x3c, !PT ;  /* 0x000000bf5e5e7212 */ /* 0x000fe400078e3cff */
[----:B------:R-:W-:-:S02]  /*69b0*/  SHF.L.U32 R92, R92, 0xa, RZ ;  /* 0x0000000a5c5c7819 */ /* 0x000fc400000006ff */
[----:B------:R-:W-:Y:S02]  /*69c0*/  ISETP.GE.AND P5, PT, R22, R122, PT ;  /* 0x0000007a1600720c */ /* 0x000fe40003fa6270 */
[----:B------:R-:W-:Y:S01]  /*69d0*/  LOP3.LUT R93, R92, 0x7fffe000, RZ, 0xc0, !PT ;  /* 0x7fffe0005c5d7812 */ /* 0x000fe200078ec0ff */
[----:B------:R-:W-:-:S04]  /*69e0*/  IMAD R92, R95, 0x2, R2 ;  /* 0x000000025f5c7824 */ /* 0x000fc800078e0202 */
[----:B------:R-:W-:-:S05]  /*69f0*/  IMAD R93, R190, 0x200, R93 ;  /* 0x00000200be5d7824 */ /* 0x000fca00078e025d */
[----:B------:R-:W-:-:S05]  /*6a00*/  IADD3 R93, R93, R94, RZ ;  /* 0x0000005e5d5d7210 */ /* 0x000fca0007ffe0ff */
[----:B------:R-:W-:-:S05]  /*6a10*/  IMAD R93, R18, 0x6000, R93 ;  /* 0x00006000125d7824 */ /* 0x000fca00078e025d */
[----:B------:R-:W-:Y:S02]  /*6a20*/  LEA R96, R93, R2, 0x1 ;  /* 0x000000025d607211 */ /* 0x000fe400078e08ff */
[----:B------:R-:W0:Y:S04]  /*6a30*/  LDS.128 R92, [R92+0x1c400] ;  /* 0x01c400005c5c7984 */ /* 0x000e280000000c00 */
[----:B------:R-:W2:Y:S01]  /*6a40*/  LDS.128 R96, [R96+0x1c400] ;  /* 0x01c4000060607984 */ /* 0x000ea20000000c00 */
[----:B------:R-:W-:Y:S05]  /*6a50*/  @P5 BRA `(.L_x_526) ;  /* 0x0000000400445947 */ /* 0x000fea0003800000 */
[--C-:B------:R-:W-:Y:S01]  /*6a60*/  SHF.R.U64 R52, R52, 0x10, R53.reuse ;  /* 0x0000001034347819 */ /* 0x100fe20000001235 */
[----:B------:R-:W-:Y:S01]  /*6a70*/  HADD2.F32 R171, -RZ, R171.H0_H0 ;  /* 0x200000abffab7230 */ /* 0x000fe20000004100 */
[----:B------:R-:W-:Y:S01]  /*6a80*/  SHF.R.U32.HI R167, RZ, 0x10, R53 ;  /* 0x00000010ffa77819 */ /* 0x000fe20000011635 */
[----:B--2---:R-:W-:Y:S01]  /*6a90*/  HADD2.F32 R168, -RZ, R97.H0_H0 ;  /* 0x20000061ffa87230 */ /* 0x004fe20000004100 */
[--C-:B------:R-:W-:Y:S01]  /*6aa0*/  SHF.R.U64 R53, R64, 0x10, R65.reuse ;  /* 0x0000001040357819 */ /* 0x100fe20000001241 */
[----:B0-----:R-:W-:Y:S01]  /*6ab0*/  HADD2.F32 R170, -RZ, R93.H0_H0 ;  /* 0x2000005dffaa7230 */ /* 0x001fe20000004100 */
[----:B------:R-:W-:Y:S01]  /*6ac0*/  SHF.R.U32.HI R64, RZ, 0x10, R65 ;  /* 0x00000010ff407819 */ /* 0x000fe20000011641 */
[----:B------:R-:W-:Y:S01]  /*6ad0*/  HADD2.F32 R169, -RZ, R169.H0_H0 ;  /* 0x200000a9ffa97230 */ /* 0x000fe20000004100 */
[--C-:B------:R-:W-:Y:S01]  /*6ae0*/  SHF.R.U64 R54, R54, 0x10, R55.reuse ;  /* 0x0000001036367819 */ /* 0x100fe20000001237 */
[----:B------:R-:W-:Y:S01]  /*6af0*/  HADD2.F32 R97, -RZ, R97.H1_H1 ;  /* 0x30000061ff617230 */ /* 0x000fe20000004100 */
[----:B------:R-:W-:Y:S01]  /*6b00*/  SHF.R.U32.HI R65, RZ, 0x10, R55 ;  /* 0x00000010ff417819 */ /* 0x000fe20000011637 */
[----:B------:R-:W-:Y:S01]  /*6b10*/  HADD2.F32 R172, -RZ, R167.H0_H0 ;  /* 0x200000a7ffac7230 */ /* 0x000fe20000004100 */
[--C-:B------:R-:W-:Y:S01]  /*6b20*/  SHF.R.U64 R55, R66, 0x10, R67.reuse ;  /* 0x0000001042377819 */ /* 0x100fe20000001243 */
[----:B------:R-:W-:Y:S01]  /*6b30*/  HADD2.F32 R167, -RZ, R225.H0_H0 ;  /* 0x200000e1ffa77230 */ /* 0x000fe20000004100 */
[----:B------:R-:W-:Y:S01]  /*6b40*/  SHF.R.U32.HI R66, RZ, 0x10, R67 ;  /* 0x00000010ff427819 */ /* 0x000fe20000011643 */
[-C--:B------:R-:W-:Y:S01]  /*6b50*/  FMUL.FTZ R67, R168, R171.reuse ;  /* 0x000000aba8437220 */ /* 0x080fe20000410000 */
[----:B------:R-:W-:Y:S01]  /*6b60*/  FMUL.FTZ R171, R170, R171 ;  /* 0x000000abaaab7220 */ /* 0x000fe20000410000 */
[----:B------:R-:W-:-:S02]  /*6b70*/  HADD2.F32 R53, -RZ, R53.H0_H0 ;  /* 0x20000035ff357230 */ /* 0x000fc40000004100 */
[-C--:B------:R-:W-:Y:S01]  /*6b80*/  FFMA.FTZ R67, R170, R169.reuse, -R67 ;  /* 0x000000a9aa437223 */ /* 0x080fe20000010843 */
[----:B------:R-:W-:Y:S02]  /*6b90*/  HADD2.F32 R170, -RZ, R64.H0_H0 ;  /* 0x20000040ffaa7230 */ /* 0x000fe40000004100 */
[----:B------:R-:W-:Y:S01]  /*6ba0*/  FFMA.FTZ R64, R168, R169, R171 ;  /* 0x000000a9a8407223 */ /* 0x000fe200000100ab */
[----:B------:R-:W-:Y:S02]  /*6bb0*/  HADD2.F32 R169, -RZ, R93.H1_H1 ;  /* 0x3000005dffa97230 */ /* 0x000fe40000004100 */
[----:B------:R-:W-:Y:S02]  /*6bc0*/  IMAD.MOV.U32 R93, RZ, RZ, R98 ;  /* 0x000000ffff5d7224 */ /* 0x000fe400078e0062 */
[-C--:B------:R-:W-:Y:S01]  /*6bd0*/  FMUL.FTZ R168, R97, R170.reuse ;  /* 0x000000aa61a87220 */ /* 0x080fe20000410000 */
[----:B------:R-:W-:Y:S02]  /*6be0*/  HADD2.F32 R171, -RZ, R99.H1_H1 ;  /* 0x30000063ffab7230 */ /* 0x000fe40000004100 */
[----:B------:R-:W-:Y:S01]  /*6bf0*/  FMUL.FTZ R170, R169, R170 ;  /* 0x000000aaa9aa7220 */ /* 0x000fe20000410000 */
[----:B------:R-:W-:-:S02]  /*6c00*/  HADD2.F32 R66, -RZ, R66.H0_H0 ;  /* 0x20000042ff427230 */ /* 0x000fc40000004100 */
[-C--:B------:R-:W-:Y:S01]  /*6c10*/  FFMA.FTZ R98, R169, R172.reuse, -R168 ;  /* 0x000000aca9627223 */ /* 0x080fe200000108a8 */
[----:B------:R-:W-:Y:S02]  /*6c20*/  HADD2.F32 R168, -RZ, R99.H0_H0 ;  /* 0x20000063ffa87230 */ /* 0x000fe40000004100 */
[----:B------:R-:W-:Y:S01]  /*6c30*/  FFMA.FTZ R97, R97, R172, R170 ;  /* 0x000000ac61617223 */ /* 0x000fe200000100aa */
[----:B------:R-:W-:Y:S02]  /*6c40*/  HADD2.F32 R169, -RZ, R173.H0_H0 ;  /* 0x200000adffa97230 */ /* 0x000fe40000004100 */
[----:B------:R-:W-:Y:S01]  /*6c50*/  FMUL.FTZ R172, R171, R66 ;  /* 0x00000042abac7220 */ /* 0x000fe20000410000 */
[--C-:B------:R-:W-:Y:S02]  /*6c60*/  HADD2.F32 R170, -RZ, R95.reuse.H0_H0 ;  /* 0x2000005fffaa7230 */ /* 0x100fe40000004100 */
[----:B------:R-:W-:Y:S01]  /*6c70*/  FMUL.FTZ R99, R168, R167 ;  /* 0x000000a7a8637220 */ /* 0x000fe20000410000 */
[----:B------:R-:W-:Y:S01]  /*6c80*/  HADD2.F32 R95, -RZ, R95.H1_H1 ;  /* 0x3000005fff5f7230 */ /* 0x000fe20000004100 */
[----:B------:R-:W-:Y:S01]  /*6c90*/  F2FP.F16.F32.PACK_AB R97, R97, R64 ;  /* 0x000000406161723e */ /* 0x000fe200000000ff */
[----:B------:R-:W-:-:S02]  /*6ca0*/  HADD2.F32 R55, -RZ, R55.H0_H0 ;  /* 0x20000037ff377230 */ /* 0x000fc40000004100 */
[C---:B------:R-:W-:Y:S01]  /*6cb0*/  FMUL.FTZ R167, R170.reuse, R167 ;  /* 0x000000a7aaa77220 */ /* 0x040fe20000410000 */
[-C--:B------:R-:W-:Y:S01]  /*6cc0*/  FFMA.FTZ R99, R170, R169.reuse, -R99 ;  /* 0x000000a9aa637223 */ /* 0x080fe20000010863 */
[----:B------:R-:W-:Y:S02]  /*6cd0*/  HADD2.F32 R170, -RZ, R65.H0_H0 ;  /* 0x20000041ffaa7230 */ /* 0x000fe40000004100 */
[C---:B------:R-:W-:Y:S01]  /*6ce0*/  FMUL.FTZ R66, R95.reuse, R66 ;  /* 0x000000425f427220 */ /* 0x040fe20000410000 */
[----:B------:R-:W-:Y:S01]  /*6cf0*/  FFMA.FTZ R167, R168, R169, R167 ;  /* 0x000000a9a8a77223 */ /* 0x000fe200000100a7 */
[----:B------:R-:W-:Y:S02]  /*6d00*/  HADD2.F32 R65, -RZ, R225.H1_H1 ;  /* 0x300000e1ff417230 */ /* 0x000fe40000004100 */
[-C--:B------:R-:W-:Y:S01]  /*6d10*/  FFMA.FTZ R172, R95, R170.reuse, -R172 ;  /* 0x000000aa5fac7223 */ /* 0x080fe200000108ac */
[----:B------:R-:W-:Y:S01]  /*6d20*/  FFMA.FTZ R66, R171, R170, R66 ;  /* 0x000000aaab427223 */ /* 0x000fe20000010042 */
[----:B------:R-:W-:-:S02]  /*6d30*/  HADD2.F32 R170, -RZ, R96.H0_H0 ;  /* 0x20000060ffaa7230 */ /* 0x000fc40000004100 */
[----:B------:R-:W-:Y:S02]  /*6d40*/  HADD2.F32 R168, -RZ, R92.H0_H0 ;  /* 0x2000005cffa87230 */ /* 0x000fe40000004100 */
[----:B------:R-:W-:Y:S02]  /*6d50*/  HADD2.F32 R96, -RZ, R96.H1_H1 ;  /* 0x30000060ff607230 */ /* 0x000fe40000004100 */
[-C--:B------:R-:W-:Y:S01]  /*6d60*/  FMUL.FTZ R169, R170, R65.reuse ;  /* 0x00000041aaa97220 */ /* 0x080fe20000410000 */
[----:B------:R-:W-:Y:S02]  /*6d70*/  HADD2.F32 R95, -RZ, R173.H1_H1 ;  /* 0x300000adff5f7230 */ /* 0x000fe40000004100 */
[----:B------:R-:W-:Y:S01]  /*6d80*/  FMUL.FTZ R173, R168, R65 ;  /* 0x00000041a8ad7220 */ /* 0x000fe20000410000 */
[----:B------:R-:W-:Y:S02]  /*6d90*/  HADD2.F32 R92, -RZ, R92.H1_H1 ;  /* 0x3000005cff5c7230 */ /* 0x000fe40000004100 */
[----:B------:R-:W-:Y:S01]  /*6da0*/  FMUL.FTZ R65, R96, R53 ;  /* 0x0000003560417220 */ /* 0x000fe20000410000 */
[----:B------:R-:W-:-:S02]  /*6db0*/  HADD2.F32 R171, -RZ, R52.H0_H0 ;  /* 0x20000034ffab7230 */ /* 0x000fc40000004100 */
[-C--:B------:R-:W-:Y:S01]  /*6dc0*/  FFMA.FTZ R169, R168, R95.reuse, -R169 ;  /* 0x0000005fa8a97223 */ /* 0x080fe200000108a9 */
[----:B------:R-:W-:Y:S01]  /*6dd0*/  FFMA.FTZ R173, R170, R95, R173 ;  /* 0x0000005faaad7223 */ /* 0x000fe200000100ad */
[C---:B------:R-:W-:Y:S01]  /*6de0*/  FMUL.FTZ R53, R92.reuse, R53 ;  /* 0x000000355c357220 */ /* 0x040fe20000410000 */
[----:B------:R-:W-:Y:S02]  /*6df0*/  HADD2.F32 R52, -RZ, R224.H1_H1 ;  /* 0x300000e0ff347230 */ /* 0x000fe40000004100 */
[-C--:B------:R-:W-:Y:S01]  /*6e00*/  FFMA.FTZ R92, R92, R171.reuse, -R65 ;  /* 0x000000ab5c5c7223 */ /* 0x080fe20000010841 */
[--C-:B------:R-:W-:Y:S02]  /*6e10*/  HADD2.F32 R95, -RZ, R93.reuse.H0_H0 ;  /* 0x2000005dff5f7230 */ /* 0x100fe40000004100 */
[----:B------:R-:W-:Y:S01]  /*6e20*/  FFMA.FTZ R96, R96, R171, R53 ;  /* 0x000000ab60607223 */ /* 0x000fe20000010035 */
[--C-:B------:R-:W-:Y:S02]  /*6e30*/  HADD2.F32 R65, -RZ, R94.reuse.H0_H0 ;  /* 0x2000005eff417230 */ /* 0x100fe40000004100 */
[----:B------:R-:W-:Y:S01]  /*6e40*/  HADD2.F32 R168, -RZ, R93.H1_H1 ;  /* 0x3000005dffa87230 */ /* 0x000fe20000004100 */
[----:B------:R-:W-:Y:S01]  /*6e50*/  F2FP.F16.F32.PACK_AB R92, R92, R169 ;  /* 0x000000a95c5c723e */ /* 0x000fe200000000ff */
[----:B------:R-:W-:Y:S01]  /*6e60*/  HADD2.F32 R94, -RZ, R94.H1_H1 ;  /* 0x3000005eff5e7230 */ /* 0x000fe20000004100 */
[----:B------:R-:W-:Y:S01]  /*6e70*/  F2FP.F16.F32.PACK_AB R96, R96, R173 ;  /* 0x000000ad6060723e */ /* 0x000fe200000000ff */
[----:B------:R-:W-:-:S02]  /*6e80*/  HADD2.F32 R93, -RZ, R54.H0_H0 ;  /* 0x20000036ff5d7230 */ /* 0x000fc40000004100 */
[-C--:B------:R-:W-:Y:S01]  /*6e90*/  FMUL.FTZ R54, R95, R52.reuse ;  /* 0x000000345f367220 */ /* 0x080fe20000410000 */
[----:B------:R-:W-:Y:S02]  /*6ea0*/  HADD2.F32 R53, -RZ, R183.H0_H0 ;  /* 0x200000b7ff357230 */ /* 0x000fe40000004100 */
[-C--:B------:R-:W-:Y:S01]  /*6eb0*/  FMUL.FTZ R171, R168, R55.reuse ;  /* 0x00000037a8ab7220 */ /* 0x080fe20000410000 */
[C---:B------:R-:W-:Y:S01]  /*6ec0*/  FMUL.FTZ R52, R65.reuse, R52 ;  /* 0x0000003441347220 */ /* 0x040fe20000410000 */
[C---:B------:R-:W-:Y:S01]  /*6ed0*/  FMUL.FTZ R55, R94.reuse, R55 ;  /* 0x000000375e377220 */ /* 0x040fe20000410000 */
[-C--:B------:R-:W-:Y:S02]  /*6ee0*/  FFMA.FTZ R54, R65, R53.reuse, -R54 ;  /* 0x0000003541367223 */ /* 0x080fe40000010836 */
[----:B------:R-:W-:Y:S01]  /*6ef0*/  FFMA.FTZ R52, R95, R53, R52 ;  /* 0x000000355f347223 */ /* 0x000fe20000010034 */
[-C--:B------:R-:W-:Y:S01]  /*6f00*/  FFMA.FTZ R171, R94, R93.reuse, -R171 ;  /* 0x0000005d5eab7223 */ /* 0x080fe200000108ab */
[----:B------:R-:W-:Y:S01]  /*6f10*/  FFMA.FTZ R55, R168, R93, R55 ;  /* 0x0000005da8377223 */ /* 0x000fe20000010037 */
[----:B------:R-:W-:-:S02]  /*6f20*/  F2FP.F16.F32.PACK_AB R93, R98, R67 ;  /* 0x00000043625d723e */ /* 0x000fc400000000ff */
[----:B------:R-:W-:Y:S02]  /*6f30*/  F2FP.F16.F32.PACK_AB R95, R172, R99 ;  /* 0x00000063ac5f723e */ /* 0x000fe400000000ff */
[----:B------:R-:W-:Y:S02]  /*6f40*/  F2FP.F16.F32.PACK_AB R99, R66, R167 ;  /* 0x000000a74263723e */ /* 0x000fe400000000ff */
[----:B------:R-:W-:Y:S02]  /*6f50*/  F2FP.F16.F32.PACK_AB R94, R171, R54 ;  /* 0x00000036ab5e723e */ /* 0x000fe400000000ff */
[----:B------:R-:W-:-:S07]  /*6f60*/  F2FP.F16.F32.PACK_AB R98, R55, R52 ;  /* 0x000000343762723e */ /* 0x000fce00000000ff */
.L_x_526:
[----:B------:R-:W-:Y:S05]  /*6f70*/  BSYNC B3 ;  /* 0x0000000000037941 */ /* 0x000fea0003800000 */
.L_x_525:
[----:B0-----:R0:W-:Y:S04]  /*6f80*/  STG.E.128 desc[UR36][R140.64], R92 ;  /* 0x0000005c8c007986 */ /* 0x0011e8000c101d24 */
[----:B--2---:R0:W-:Y:S02]  /*6f90*/  @!P4 STG.E.128 desc[UR36][R142.64], R96 ;  /* 0x000000608e00c986 */ /* 0x0041e4000c101d24 */
.L_x_524:
[----:B------:R-:W-:Y:S05]  /*6fa0*/  BSYNC B2 ;  /* 0x0000000000027941 */ /* 0x000fea0003800000 */
.L_x_523:
[----:B------:R-:W-:Y:S01]  /*6fb0*/  ISETP.NE.AND P4, PT, R10, RZ, PT ;  /* 0x000000ff0a00720c */ /* 0x000fe20003f85270 */
[----:B------:R-:W-:-:S12]  /*6fc0*/  BSSY B2, `(.L_x_527) ;  /* 0x0000077000027945 */ /* 0x000fd80003800000 */
[----:B------:R-:W-:Y:S05]  /*6fd0*/  @!P4 BRA `(.L_x_528) ;  /* 0x0000000400d4c947 */ /* 0x000fea0003800000 */
[----:B------:R-:W-:Y:S01]  /*6fe0*/  SEL R52, R119, R153, !P2 ;  /* 0x0000009977347207 */ /* 0x000fe20005000000 */
[----:B------:R-:W-:Y:S01]  /*6ff0*/  BSSY B3, `(.L_x_529) ;  /* 0x0000071000037945 */ /* 0x000fe20003800000 */
[----:B------:R-:W-:Y:S02]  /*7000*/  IADD3 R64, P4, P5, R104, R136, R21 ;  /* 0x0000008868407210 */ /* 0x000fe40007d9e015 */
[----:B------:R-:W-:Y:S02]  /*7010*/  SHF.R.S32.HI R53, RZ, 0x1f, R52 ;  /* 0x0000001fff357819 */ /* 0x000fe40000011434 */
[----:B------:R-:W-:Y:S02]  /*7020*/  IADD3.X R65, R101, R164, R12, P4, P5 ;  /* 0x000000a465417210 */ /* 0x000fe400027ea40c */
[----:B------:R-:W-:-:S04]  /*7030*/  LEA.HI R53, R53, R52, RZ, 0x4 ;  /* 0x0000003435357211 */ /* 0x000fc800078f20ff */
[----:B------:R-:W-:-:S04]  /*7040*/  LEA.HI.SX32 R52, R53, R28, 0x1c ;  /* 0x0000001c35347211 */ /* 0x000fc800078fe2ff */
[----:B------:R-:W-:-:S04]  /*7050*/  SHF.L.U32 R53, R52, 0x3, RZ ;  /* 0x0000000334357819 */ /* 0x000fc800000006ff */
[----:B------:R-:W-:-:S13]  /*7060*/  ISETP.GE.AND P4, PT, R53, R151, PT ;  /* 0x000000973500720c */ /* 0x000fda0003f86270 */
[--C-:B------:R-:W-:Y:S02]  /*7070*/  @!P4 SHF.R.S32.HI R55, RZ, 0x1f, R53.reuse ;  /* 0x0000001fff37c819 */ /* 0x100fe40000011435 */
[----:B------:R-:W-:-:S04]  /*7080*/  @!P4 IADD3 R54, P5, P6, R104, R136, R53 ;  /* 0x000000886836c210 */ /* 0x000fc80007ebe035 */
[----:B------:R-:W-:Y:S02]  /*7090*/  @!P4 IADD3.X R55, R101, R164, R55, P5, P6 ;  /* 0x000000a46537c210 */ /* 0x000fe40002fec437 */
[----:B0-----:R-:W-:-:S04]  /*70a0*/  LEA R92, P5, R64, R120, 0x1 ;  /* 0x00000078405c7211 */ /* 0x001fc800078a08ff */
        /* <DEDUP_REMOVED lines=8> */
[----:B------:R-:W-:Y:S01]  /*7130*/  ISETP.GE.AND P5, PT, R184, R122, PT ;  /* 0x0000007ab800720c */ /* 0x000fe20003fa6270 */
[----:B------:R-:W-:-:S05]  /*7140*/  IMAD.SHL.U32 R52, R52, 0x400, RZ ;  /* 0x0000040034347824 */ /* 0x000fca00078e00ff */
[----:B------:R-:W-:Y:S02]  /*7150*/  LOP3.LUT R53, R52, 0x7fffe000, RZ, 0xc0, !PT ;  /* 0x7fffe00034357812 */ /* 0x000fe400078ec0ff */
[----:B------:R-:W-:Y:S02]  /*7160*/  LEA R52, R55, R2, 0x1 ;  /* 0x0000000237347211 */ /* 0x000fe400078e08ff */
[----:B------:R-:W-:-:S05]  /*7170*/  LEA R53, R190, R53, 0x9 ;  /* 0x00000035be357211 */ /* 0x000fca00078e48ff */
[----:B------:R-:W-:-:S04]  /*7180*/  IMAD.IADD R53, R53, 0x1, R54 ;  /* 0x0000000135357824 */ /* 0x000fc800078e0236 */
[----:B------:R-:W-:-:S04]  /*7190*/  IMAD R53, R18, 0x6000, R53 ;  /* 0x0000600012357824 */ /* 0x000fc800078e0235 */
[----:B------:R-:W-:Y:S02]  /*71a0*/  IMAD R64, R53, 0x2, R2 ;  /* 0x0000000235407824 */ /* 0x000fe400078e0202 */
[----:B------:R-:W0:Y:S04]  /*71b0*/  LDS.128 R52, [R52+0x1c400] ;  /* 0x01c4000034347984 */ /* 0x000e280000000c00 */
[----:B------:R-:W2:Y:S01]  /*71c0*/  LDS.128 R64, [R64+0x1c400] ;  /* 0x01c4000040407984 */ /* 0x000ea20000000c00 */
[----:B------:R-:W-:Y:S05]  /*71d0*/  @P5 BRA `(.L_x_530) ;  /* 0x0000000400485947 */ /* 0x000fea0003800000 */
[--C-:B------:R-:W-:Y:S01]  /*71e0*/  SHF.R.U64 R48, R48, 0x10, R49.reuse ;  /* 0x0000001030307819 */ /* 0x100fe20000001231 */
[--C-:B--2---:R-:W-:Y:S01]  /*71f0*/  HADD2.F32 R98, -RZ, R65.reuse.H0_H0 ;  /* 0x20000041ff627230 */ /* 0x104fe20000004100 */
[----:B------:R-:W-:Y:S01]  /*7200*/  SHF.R.U32.HI R96, RZ, 0x10, R49 ;  /* 0x00000010ff607819 */ /* 0x000fe20000011631 */
[----:B------:R-:W-:Y:S01]  /*7210*/  HADD2.F32 R65, -RZ, R65.H1_H1 ;  /* 0x30000041ff417230 */ /* 0x000fe20000004100 */
[--C-:B------:R-:W-:Y:S01]  /*7220*/  SHF.R.U64 R49, R60, 0x10, R61.reuse ;  /* 0x000000103c317819 */ /* 0x100fe2000000123d */
[--C-:B0-----:R-:W-:Y:S01]  /*7230*/  HADD2.F32 R140, -RZ, R53.reuse.H0_H0 ;  /* 0x20000035ff8c7230 */ /* 0x101fe20000004100 */
[----:B------:R-:W-:Y:S01]  /*7240*/  SHF.R.U32.HI R60, RZ, 0x10, R61 ;  /* 0x00000010ff3c7819 */ /* 0x000fe2000001163d */
[----:B------:R-:W-:Y:S01]  /*7250*/  HADD2.F32 R53, -RZ, R53.H1_H1 ;  /* 0x30000035ff357230 */ /* 0x000fe20000004100 */
[--C-:B------:R-:W-:Y:S01]  /*7260*/  SHF.R.U64 R61, R62, 0x10, R63.reuse ;  /* 0x000000103e3d7819 */ /* 0x100fe2000000123f */
[----:B------:R-:W-:Y:S01]  /*7270*/  HADD2.F32 R96, -RZ, R96.H0_H0 ;  /* 0x20000060ff607230 */ /* 0x000fe20000004100 */
[----:B------:R-:W-:Y:S01]  /*7280*/  SHF.R.U32.HI R62, RZ, 0x10, R63 ;  /* 0x00000010ff3e7819 */ /* 0x000fe2000001163f */
[----:B------:R-:W-:Y:S01]  /*7290*/  HADD2.F32 R60, -RZ, R60.H0_H0 ;  /* 0x2000003cff3c7230 */ /* 0x000fe20000004100 */
[--C-:B------:R-:W-:Y:S01]  /*72a0*/  SHF.R.U64 R50, R50, 0x10, R51.reuse ;  /* 0x0000001032327819 */ /* 0x100fe20000001233 */
[----:B------:R-:W-:Y:S01]  /*72b0*/  HADD2.F32 R63, -RZ, R224.H0_H0 ;  /* 0x200000e0ff3f7230 */ /* 0x000fe20000004100 */
[----:B------:R-:W-:Y:S01]  /*72c0*/  SHF.R.U32.HI R51, RZ, 0x10, R51 ;  /* 0x00000010ff337819 */ /* 0x000fe20000011633 */
[----:B------:R-:W-:-:S02]  /*72d0*/  HADD2.F32 R97, -RZ, R182.H1_H1 ;  /* 0x300000b6ff617230 */ /* 0x000fc40000004100 */
[-C--:B------:R-:W-:Y:S01]  /*72e0*/  FMUL.FTZ R142, R65, R60.reuse ;  /* 0x0000003c418e7220 */ /* 0x080fe20000410000 */
[C---:B------:R-:W-:Y:S01]  /*72f0*/  FMUL.FTZ R60, R53.reuse, R60 ;  /* 0x0000003c353c7220 */ /* 0x040fe20000410000 */
[-C--:B------:R-:W-:Y:S01]  /*7300*/  FMUL.FTZ R99, R98, R63.reuse ;  /* 0x0000003f62637220 */ /* 0x080fe20000410000 */
[----:B------:R-:W-:Y:S01]  /*7310*/  FMUL.FTZ R63, R140, R63 ;  /* 0x0000003f8c3f7220 */ /* 0x000fe20000410000 */
[-C--:B------:R-:W-:Y:S01]  /*7320*/  FFMA.FTZ R142, R53, R96.reuse, -R142 ;  /* 0x00000060358e7223 */ /* 0x080fe2000001088e */
[----:B------:R-:W-:Y:S01]  /*7330*/  FFMA.FTZ R60, R65, R96, R60 ;  /* 0x00000060413c7223 */ /* 0x000fe2000001003c */
[----:B------:R-:W-:Y:S02]  /*7340*/  HADD2.F32 R53, -RZ, R183.H1_H1 ;  /* 0x300000b7ff357230 */ /* 0x000fe40000004100 */
[-C--:B------:R-:W-:Y:S01]  /*7350*/  FFMA.FTZ R63, R98, R97.reuse, R63 ;  /* 0x00000061623f7223 */ /* 0x080fe2000001003f */
[--C-:B------:R-:W-:Y:S02]  /*7360*/  HADD2.F32 R96, -RZ, R67.reuse.H0_H0 ;  /* 0x20000043ff607230 */ /* 0x100fe40000004100 */
[----:B------:R-:W-:Y:S01]  /*7370*/  FFMA.FTZ R99, R140, R97, -R99 ;  /* 0x000000618c637223 */ /* 0x000fe20000010863 */
[----:B------:R-:W-:-:S02]  /*7380*/  HADD2.F32 R67, -RZ, R67.H1_H1 ;  /* 0x30000043ff437230 */ /* 0x000fc40000004100 */
[----:B------:R-:W-:Y:S02]  /*7390*/  HADD2.F32 R98, -RZ, R55.H0_H0 ;  /* 0x20000037ff627230 */ /* 0x000fe40000004100 */
[----:B------:R-:W-:Y:S01]  /*73a0*/  HADD2.F32 R62, -RZ, R62.H0_H0 ;  /* 0x2000003eff3e7230 */ /* 0x000fe20000004100 */
[----:B------:R-:W-:Y:S01]  /*73b0*/  F2FP.F16.F32.PACK_AB R99, R142, R99 ;  /* 0x000000638e63723e */ /* 0x000fe200000000ff */
[----:B------:R-:W-:Y:S02]  /*73c0*/  HADD2.F32 R140, -RZ, R51.H0_H0 ;  /* 0x20000033ff8c7230 */ /* 0x000fe40000004100 */
[-C--:B------:R-:W-:Y:S01]  /*73d0*/  FMUL.FTZ R51, R96, R53.reuse ;  /* 0x0000003560337220 */ /* 0x080fe20000410000 */
[----:B------:R-:W-:Y:S02]  /*73e0*/  HADD2.F32 R65, -RZ, R182.H0_H0 ;  /* 0x200000b6ff417230 */ /* 0x000fe40000004100 */
[----:B------:R-:W-:Y:S01]  /*73f0*/  FMUL.FTZ R53, R98, R53 ;  /* 0x0000003562357220 */ /* 0x000fe20000410000 */
[----:B------:R-:W-:-:S02]  /*7400*/  HADD2.F32 R55, -RZ, R55.H1_H1 ;  /* 0x30000037ff377230 */ /* 0x000fc40000004100 */
[-C--:B------:R-:W-:Y:S01]  /*7410*/  FMUL.FTZ R168, R67, R62.reuse ;  /* 0x0000003e43a87220 */ /* 0x080fe20000410000 */
[----:B------:R-:W-:Y:S02]  /*7420*/  HADD2.F32 R49, -RZ, R49.H0_H0 ;  /* 0x20000031ff317230 */ /* 0x000fe40000004100 */
[-C--:B------:R-:W-:Y:S01]  /*7430*/  FFMA.FTZ R51, R98, R65.reuse, -R51 ;  /* 0x0000004162337223 */ /* 0x080fe20000010833 */
[----:B------:R-:W-:Y:S01]  /*7440*/  FFMA.FTZ R53, R96, R65, R53 ;  /* 0x0000004160357223 */ /* 0x000fe20000010035 */
[C---:B------:R-:W-:Y:S01]  /*7450*/  FMUL.FTZ R62, R55.reuse, R62 ;  /* 0x0000003e373e7220 */ /* 0x040fe20000410000 */
[-C--:B------:R-:W-:Y:S01]  /*7460*/  FFMA.FTZ R168, R55, R140.reuse, -R168 ;  /* 0x0000008c37a87223 */ /* 0x080fe200000108a8 */
[----:B------:R-:W-:Y:S02]  /*7470*/  HADD2.F32 R55, -RZ, R181.H1_H1 ;  /* 0x300000b5ff377230 */ /* 0x000fe40000004100 */
[----:B------:R-:W-:Y:S02]  /*7480*/  HADD2.F32 R98, -RZ, R64.H0_H0 ;  /* 0x20000040ff627230 */ /* 0x000fe40000004100 */
[----:B------:R-:W-:Y:S01]  /*7490*/  FFMA.FTZ R62, R67, R140, R62 ;  /* 0x0000008c433e7223 */ /* 0x000fe2000001003e */
[----:B------:R-:W-:-:S02]  /*74a0*/  HADD2.F32 R96, -RZ, R52.H0_H0 ;  /* 0x20000034ff607230 */ /* 0x000fc40000004100 */
[----:B------:R-:W-:Y:S02]  /*74b0*/  HADD2.F32 R64, -RZ, R64.H1_H1 ;  /* 0x30000040ff407230 */ /* 0x000fe40000004100 */
[-C--:B------:R-:W-:Y:S01]  /*74c0*/  FMUL.FTZ R67, R98, R55.reuse ;  /* 0x0000003762437220 */ /* 0x080fe20000410000 */
[----:B------:R-:W-:Y:S02]  /*74d0*/  HADD2.F32 R65, -RZ, R181.H0_H0 ;  /* 0x200000b5ff417230 */ /* 0x000fe40000004100 */
[----:B------:R-:W-:Y:S01]  /*74e0*/  FMUL.FTZ R141, R96, R55 ;  /* 0x00000037608d7220 */ /* 0x000fe20000410000 */
[----:B------:R-:W-:Y:S02]  /*74f0*/  HADD2.F32 R52, -RZ, R52.H1_H1 ;  /* 0x30000034ff347230 */ /* 0x000fe40000004100 */
[----:B------:R-:W-:Y:S01]  /*7500*/  FMUL.FTZ R55, R64, R49 ;  /* 0x0000003140377220 */ /* 0x000fe20000410000 */
[----:B------:R-:W-:Y:S02]  /*7510*/  HADD2.F32 R97, -RZ, R48.H0_H0 ;  /* 0x20000030ff617230 */ /* 0x000fe40000004100 */
[-C--:B------:R-:W-:Y:S01]  /*7520*/  FFMA.FTZ R67, R96, R65.reuse, -R67 ;  /* 0x0000004160437223 */ /* 0x080fe20000010843 */
[----:B------:R-:W-:Y:S01]  /*7530*/  FFMA.FTZ R141, R98, R65, R141 ;  /* 0x00000041628d7223 */ /* 0x000fe2000001008d */
[----:B------:R-:W-:Y:S01]  /*7540*/  FMUL.FTZ R49, R52, R49 ;  /* 0x0000003134317220 */ /* 0x000fe20000410000 */
[----:B------:R-:W-:-:S02]  /*7550*/  HADD2.F32 R65, -RZ, R66.H0_H0 ;  /* 0x20000042ff417230 */ /* 0x000fc40000004100 */
[-C--:B------:R-:W-:Y:S01]  /*7560*/  FFMA.FTZ R52, R52, R97.reuse, -R55 ;  /* 0x0000006134347223 */ /* 0x080fe20000010837 */
[----:B------:R-:W-:Y:S02]  /*7570*/  HADD2.F32 R48, -RZ, R180.H0_H0 ;  /* 0x200000b4ff307230 */ /* 0x000fe40000004100 */
[----:B------:R-:W-:Y:S01]  /*7580*/  FFMA.FTZ R64, R64, R97, R49 ;  /* 0x0000006140407223 */ /* 0x000fe20000010031 */
[----:B------:R-:W-:Y:S01]  /*7590*/  HADD2.F32 R61, -RZ, R61.H0_H0 ;  /* 0x2000003dff3d7230 */ /* 0x000fe20000004100 */
[----:B------:R-:W-:Y:S01]  /*75a0*/  F2FP.F16.F32.PACK_AB R62, R62, R53 ;  /* 0x000000353e3e723e */ /* 0x000fe200000000ff */
[----:B------:R-:W-:Y:S01]  /*75b0*/  HADD2.F32 R55, -RZ, R54.H0_H0 ;  /* 0x20000036ff377230 */ /* 0x000fe20000004100 */
[----:B------:R-:W-:Y:S01]  /*75c0*/  F2FP.F16.F32.PACK_AB R52, R52, R67 ;  /* 0x000000433434723e */ /* 0x000fe200000000ff */
[----:B------:R-:W-:Y:S01]  /*75d0*/  HADD2.F32 R66, -RZ, R66.H1_H1 ;  /* 0x30000042ff427230 */ /* 0x000fe20000004100 */
[----:B------:R-:W-:Y:S01]  /*75e0*/  F2FP.F16.F32.PACK_AB R64, R64, R141 ;  /* 0x0000008d4040723e */ /* 0x000fe200000000ff */
[----:B------:R-:W-:Y:S01]  /*75f0*/  HADD2.F32 R54, -RZ, R54.H1_H1 ;  /* 0x30000036ff367230 */ /* 0x000fe20000004100 */
[----:B------:R-:W-:Y:S01]  /*7600*/  MOV R53, R99 ;  /* 0x0000006300357202 */ /* 0x000fe20000000f00 */
[----:B------:R-:W-:-:S02]  /*7610*/  HADD2.F32 R97, -RZ, R50.H0_H0 ;  /* 0x20000032ff617230 */ /* 0x000fc40000004100 */
[-C--:B------:R-:W-:Y:S01]  /*7620*/  FMUL.FTZ R50, R65, R48.reuse ;  /* 0x0000003041327220 */ /* 0x080fe20000410000 */
[----:B------:R-:W-:Y:S02]  /*7630*/  HADD2.F32 R49, -RZ, R180.H1_H1 ;  /* 0x300000b4ff317230 */ /* 0x000fe40000004100 */
[-C--:B------:R-:W-:Y:S01]  /*7640*/  FMUL.FTZ R143, R66, R61.reuse ;  /* 0x0000003d428f7220 */ /* 0x080fe20000410000 */
[C---:B------:R-:W-:Y:S01]  /*7650*/  FMUL.FTZ R48, R55.reuse, R48 ;  /* 0x0000003037307220 */ /* 0x040fe20000410000 */
[C---:B------:R-:W-:Y:S01]  /*7660*/  FMUL.FTZ R61, R54.reuse, R61 ;  /* 0x0000003d363d7220 */ /* 0x040fe20000410000 */
[----:B------:R-:W-:Y:S02]  /*7670*/  IMAD.MOV.U32 R67, RZ, RZ, R62 ;  /* 0x000000ffff437224 */ /* 0x000fe400078e003e */
        /* <DEDUP_REMOVED lines=8> */
.L_x_530:
[----:B------:R-:W-:Y:S05]  /*7700*/  BSYNC B3 ;  /* 0x0000000000037941 */ /* 0x000fea0003800000 */
.L_x_529:
[----:B0-----:R3:W-:Y:S04]  /*7710*/  STG.E.128 desc[UR36][R92.64], R52 ;  /* 0x000000345c007986 */ /* 0x0017e8000c101d24 */
[----:B--2---:R3:W-:Y:S02]  /*7720*/  @!P4 STG.E.128 desc[UR36][R94.64], R64 ;  /* 0x000000405e00c986 */ /* 0x0047e4000c101d24 */
.L_x_528:
[----:B------:R-:W-:Y:S05]  /*7730*/  BSYNC B2 ;  /* 0x0000000000027941 */ /* 0x000fea0003800000 */
.L_x_527:
[----:B------:R-:W-:-:S13]  /*7740*/  ISETP.NE.AND P4, PT, R9, RZ, PT ;  /* 0x000000ff0900720c */ /* 0x000fda0003f85270 */
[----:B------:R-:W-:Y:S05]  /*7750*/  @!P4 BRA `(.L_x_522) ;  /* 0x0000000400e8c947 */ /* 0x000fea0003800000 */
[----:B------:R-:W-:Y:S01]  /*7760*/  ISETP.NE.AND P6, PT, R103, RZ, PT ;  /* 0x000000ff6700720c */ /* 0x000fe20003fc5270 */
[----:B------:R-:W-:Y:S01]  /*7770*/  BSSY B2, `(.L_x_531) ;  /* 0x0000076000027945 */ /* 0x000fe20003800000 */
[----:B------:R-:W-:Y:S02]  /*7780*/  IADD3 R51, P4, P5, R104, R136, R15 ;  /* 0x0000008868337210 */ /* 0x000fe40007d9e00f */
[----:B------:R-:W-:Y:S02]  /*7790*/  SEL R48, R119, R153, !P6 ;  /* 0x0000009977307207 */ /* 0x000fe40007000000 */
[----:B---3--:R-:W-:Y:S02]  /*77a0*/  IADD3.X R52, R101, R164, R11, P4, P5 ;  /* 0x000000a465347210 */ /* 0x008fe400027ea40b */
[----:B------:R-:W-:-:S04]  /*77b0*/  SHF.R.S32.HI R49, RZ, 0x1f, R48 ;  /* 0x0000001fff317819 */ /* 0x000fc80000011430 */
[----:B------:R-:W-:-:S04]  /*77c0*/  LEA.HI R49, R49, R48, RZ, 0x4 ;  /* 0x0000003031317211 */ /* 0x000fc800078f20ff */
[----:B------:R-:W-:-:S04]  /*77d0*/  LEA.HI.SX32 R49, R49, R20, 0x1c ;  /* 0x0000001431317211 */ /* 0x000fc800078fe2ff */
[----:B------:R-:W-:-:S04]  /*77e0*/  SHF.L.U32 R48, R49, 0x3, RZ ;  /* 0x0000000331307819 */ /* 0x000fc800000006ff */
[----:B------:R-:W-:-:S13]  /*77f0*/  ISETP.GE.AND P4, PT, R48, R151, PT ;  /* 0x000000973000720c */ /* 0x000fda0003f86270 */
[--C-:B------:R-:W-:Y:S02]  /*7800*/  @!P4 SHF.R.S32.HI R50, RZ, 0x1f, R48.reuse ;  /* 0x0000001fff32c819 */ /* 0x100fe40000011430 */
[--C-:B------:R-:W-:Y:S02]  /*7810*/  @!P4 IADD3 R136, P5, P6, R104, R136, R48.reuse ;  /* 0x000000886888c210 */ /* 0x100fe40007ebe030 */
[----:B------:R-:W-:Y:S02]  /*7820*/  LOP3.LUT R48, R189, 0x38, R48, 0xf8, !PT ;  /* 0x00000038bd307812 */ /* 0x000fe400078ef830 */
[----:B------:R-:W-:Y:S02]  /*7830*/  @!P4 IADD3.X R50, R101, R164, R50, P5, P6 ;  /* 0x000000a46532c210 */ /* 0x000fe40002fec432 */
[----:B------:R-:W-:Y:S02]  /*7840*/  LEA R60, P5, R51, R120, 0x1 ;  /* 0x00000078333c7211 */ /* 0x000fe400078a08ff */
[----:B------:R-:W-:-:S02]  /*7850*/  LOP3.LUT R48, R48, R191, RZ, 0x3c, !PT ;  /* 0x000000bf30307212 */ /* 0x000fc400078e3cff */
[----:B------:R-:W-:Y:S02]  /*7860*/  LEA.HI.X R61, R51, R121, R52, 0x1, P5 ;  /* 0x00000079333d7211 */ /* 0x000fe400028f0c34 */
[----:B------:R-:W-:-:S04]  /*7870*/  @!P4 LEA R62, P5, R136, R120, 0x1 ;  /* 0x00000078883ec211 */ /* 0x000fc800078a08ff */
[----:B------:R-:W-:Y:S02]  /*7880*/  @!P4 LEA.HI.X R63, R136, R121, R50, 0x1, P5 ;  /* 0x00000079883fc211 */ /* 0x000fe400028f0c32 */
[----:B------:R-:W-:Y:S02]  /*7890*/  SHF.R.S32.HI R50, RZ, 0x1f, R49 ;  /* 0x0000001fff327819 */ /* 0x000fe40000011431 */
[----:B------:R-:W-:Y:S02]  /*78a0*/  ISETP.GE.AND P5, PT, R185, R122, PT ;  /* 0x0000007ab900720c */ /* 0x000fe40003fa6270 */
[----:B------:R-:W-:-:S05]  /*78b0*/  LEA.HI R50, R50, R49, RZ, 0x3 ;  /* 0x0000003132327211 */ /* 0x000fca00078f18ff */
[----:B------:R-:W-:-:S05]  /*78c0*/  IMAD.SHL.U32 R50, R50, 0x400, RZ ;  /* 0x0000040032327824 */ /* 0x000fca00078e00ff */
[----:B------:R-:W-:-:S04]  /*78d0*/  LOP3.LUT R49, R50, 0x7fffe000, RZ, 0xc0, !PT ;  /* 0x7fffe00032317812 */ /* 0x000fc800078ec0ff */
[----:B------:R-:W-:-:S05]  /*78e0*/  LEA R49, R190, R49, 0x9 ;  /* 0x00000031be317211 */ /* 0x000fca00078e48ff */
[----:B------:R-:W-:Y:S02]  /*78f0*/  IMAD.IADD R51, R49, 0x1, R48 ;  /* 0x0000000131337824 */ /* 0x000fe400078e0230 */
[C---:B------:R-:W-:Y:S02]  /*7900*/  IMAD R49, R18.reuse, 0x6000, R139 ;  /* 0x0000600012317824 */ /* 0x040fe400078e028b */
[----:B------:R-:W-:-:S03]  /*7910*/  IMAD R51, R18, 0x6000, R51 ;  /* 0x0000600012337824 */ /* 0x000fc600078e0233 */
[----:B------:R-:W-:Y:S01]  /*7920*/  LEA R49, R49, R2, 0x1 ;  /* 0x0000000231317211 */ /* 0x000fe200078e08ff */
[----:B------:R-:W-:-:S05]  /*7930*/  IMAD R52, R51, 0x2, R2 ;  /* 0x0000000233347824 */ /* 0x000fca00078e0202 */
[----:B------:R-:W2:Y:S04]  /*7940*/  LDS.128 R48, [R49+0x1c400] ;  /* 0x01c4000031307984 */ /* 0x000ea80000000c00 */
[----:B------:R-:W3:Y:S01]  /*7950*/  LDS.128 R52, [R52+0x1c400] ;  /* 0x01c4000034347984 */ /* 0x000ee20000000c00 */
[----:B------:R-:W-:Y:S05]  /*7960*/  @P5 BRA `(.L_x_532) ;  /* 0x0000000400585947 */ /* 0x000fea0003800000 */
[--C-:B------:R-:W-:Y:S01]  /*7970*/  SHF.R.U64 R44, R44, 0x10, R45.reuse ;  /* 0x000000102c2c7819 */ /* 0x100fe2000000122d */
[----:B0-----:R-:W-:Y:S01]  /*7980*/  HADD2.F32 R94, -RZ, R179.H1_H1 ;  /* 0x300000b3ff5e7230 */ /* 0x001fe20000004100 */
[----:B------:R-:W-:Y:S01]  /*7990*/  SHF.R.U32.HI R64, RZ, 0x10, R45 ;  /* 0x00000010ff407819 */ /* 0x000fe2000001162d */
[----:B--2---:R-:W-:Y:S01]  /*79a0*/  HADD2.F32 R66, -RZ, R49.H1_H1 ;  /* 0x30000031ff427230 */ /* 0x004fe20000004100 */
[----:B------:R-:W-:Y:S01]  /*79b0*/  SHF.R.U64 R45, R56, 0x10, R57 ;  /* 0x00000010382d7819 */ /* 0x000fe20000001239 */
[----:B------:R-:W-:Y:S01]  /*79c0*/  HADD2.F32 R92, -RZ, R177.H1_H1 ;  /* 0x300000b1ff5c7230 */ /* 0x000fe20000004100 */
[--C-:B------:R-:W-:Y:S01]  /*79d0*/  SHF.R.U64 R46, R46, 0x10, R47.reuse ;  /* 0x000000102e2e7819 */ /* 0x100fe2000000122f */
[----:B------:R-:W-:Y:S01]  /*79e0*/  HADD2.F32 R64, -RZ, R64.H0_H0 ;  /* 0x20000040ff407230 */ /* 0x000fe20000004100 */
[----:B------:R-:W-:Y:S02]  /*79f0*/  SHF.R.U32.HI R56, RZ, 0x10, R47 ;  /* 0x00000010ff387819 */ /* 0x000fe4000001162f */
[----:B------:R-:W-:-:S02]  /*7a00*/  SHF.R.U64 R47, R58, 0x10, R59 ;  /* 0x000000103a2f7819 */ /* 0x000fc4000000123b */
[----:B------:R-:W-:Y:S02]  /*7a10*/  SHF.R.U32.HI R58, RZ, 0x10, R59 ;  /* 0x00000010ff3a7819 */ /* 0x000fe4000001163b */
[----:B---3--:R-:W-:Y:S01]  /*7a20*/  MOV R59, R53 ;  /* 0x00000035003b7202 */ /* 0x008fe20000000f00 */
[----:B------:R-:W-:Y:S01]  /*7a30*/  IMAD.MOV.U32 R53, RZ, RZ, R51 ;  /* 0x000000ffff357224 */ /* 0x000fe200078e0033 */
[----:B------:R-:W-:Y:S01]  /*7a40*/  SHF.R.U32.HI R57, RZ, 0x10, R57 ;  /* 0x00000010ff397819 */ /* 0x000fe20000011639 */
[----:B------:R-:W-:Y:S02]  /*7a50*/  HADD2.F32 R51, -RZ, R49.H0_H0 ;  /* 0x20000031ff337230 */ /* 0x000fe40000004100 */
[--C-:B------:R-:W-:Y:S02]  /*7a60*/  HADD2.F32 R65, -RZ, R59.reuse.H0_H0 ;  /* 0x2000003bff417230 */ /* 0x100fe40000004100 */
[----:B------:R-:W-:Y:S02]  /*7a70*/  HADD2.F32 R59, -RZ, R59.H1_H1 ;  /* 0x3000003bff3b7230 */ /* 0x000fe40000004100 */
[----:B------:R-:W-:-:S02]  /*7a80*/  HADD2.F32 R57, -RZ, R57.H0_H0 ;  /* 0x20000039ff397230 */ /* 0x000fc40000004100 */
[-C--:B------:R-:W-:Y:S01]  /*7a90*/  FMUL.FTZ R96, R65, R94.reuse ;  /* 0x0000005e41607220 */ /* 0x080fe20000410000 */
[----:B------:R-:W-:Y:S02]  /*7aa0*/  FMUL.FTZ R94, R51, R94 ;  /* 0x0000005e335e7220 */ /* 0x000fe40000410000 */
[-C--:B------:R-:W-:Y:S01]  /*7ab0*/  FMUL.FTZ R67, R59, R57.reuse ;  /* 0x000000393b437220 */ /* 0x080fe20000410000 */
[C---:B------:R-:W-:Y:S01]  /*7ac0*/  FMUL.FTZ R98, R66.reuse, R57 ;  /* 0x0000003942627220 */ /* 0x040fe20000410000 */
[-C--:B------:R-:W-:Y:S01]  /*7ad0*/  FFMA.FTZ R49, R65, R92.reuse, R94 ;  /* 0x0000005c41317223 */ /* 0x080fe2000001005e */
[----:B------:R-:W-:Y:S01]  /*7ae0*/  FFMA.FTZ R51, R51, R92, -R96 ;  /* 0x0000005c33337223 */ /* 0x000fe20000010860 */
[-C--:B------:R-:W-:Y:S01]  /*7af0*/  FFMA.FTZ R66, R66, R64.reuse, -R67 ;  /* 0x0000004042427223 */ /* 0x080fe20000010843 */
[----:B------:R-:W-:Y:S01]  /*7b00*/  FFMA.FTZ R64, R59, R64, R98 ;  /* 0x000000403b407223 */ /* 0x000fe20000010062 */
[----:B------:R-:W-:Y:S02]  /*7b10*/  HADD2.F32 R94, -RZ, R178.H1_H1 ;  /* 0x300000b2ff5e7230 */ /* 0x000fe40000004100 */
[--C-:B------:R-:W-:Y:S01]  /*7b20*/  HADD2.F32 R59, -RZ, R55.reuse.H0_H0 ;  /* 0x20000037ff3b7230 */ /* 0x100fe20000004100 */
[----:B------:R-:W-:Y:S01]  /*7b30*/  F2FP.F16.F32.PACK_AB R51, R66, R51 ;  /* 0x000000334233723e */ /* 0x000fe200000000ff */
[----:B------:R-:W-:-:S02]  /*7b40*/  HADD2.F32 R65, -RZ, R55.H1_H1 ;  /* 0x30000037ff417230 */ /* 0x000fc40000004100 */
[----:B------:R-:W-:Y:S02]  /*7b50*/  HADD2.F32 R96, -RZ, R58.H0_H0 ;  /* 0x2000003aff607230 */ /* 0x000fe40000004100 */
[--C-:B------:R-:W-:Y:S02]  /*7b60*/  HADD2.F32 R55, -RZ, R53.reuse.H0_H0 ;  /* 0x20000035ff377230 */ /* 0x100fe40000004100 */
[----:B------:R-:W-:Y:S02]  /*7b70*/  HADD2.F32 R57, -RZ, R53.H1_H1 ;  /* 0x30000035ff397230 */ /* 0x000fe40000004100 */
[----:B------:R-:W-:Y:S01]  /*7b80*/  FMUL.FTZ R98, R65, R96 ;  /* 0x0000006041627220 */ /* 0x000fe20000410000 */
[----:B------:R-:W-:Y:S02]  /*7b90*/  HADD2.F32 R92, -RZ, R176.H1_H1 ;  /* 0x300000b0ff5c7230 */ /* 0x000fe40000004100 */
[----:B------:R-:W-:Y:S02]  /*7ba0*/  HADD2.F32 R58, -RZ, R56.H0_H0 ;  /* 0x20000038ff3a7230 */ /* 0x000fe40000004100 */
[-C--:B------:R-:W-:Y:S01]  /*7bb0*/  FMUL.FTZ R56, R59, R94.reuse ;  /* 0x0000005e3b387220 */ /* 0x080fe20000410000 */
[----:B------:R-:W-:Y:S01]  /*7bc0*/  FMUL.FTZ R94, R55, R94 ;  /* 0x0000005e375e7220 */ /* 0x000fe20000410000 */
[----:B------:R-:W-:Y:S01]  /*7bd0*/  FMUL.FTZ R96, R57, R96 ;  /* 0x0000006039607220 */ /* 0x000fe20000410000 */
[----:B------:R-:W-:-:S02]  /*7be0*/  HADD2.F32 R178, -RZ, R178.H0_H0 ;  /* 0x200000b2ffb27230 */ /* 0x000fc40000004100 */
[----:B------:R-:W-:Y:S01]  /*7bf0*/  FFMA.FTZ R53, R55, R92, -R56 ;  /* 0x0000005c37357223 */ /* 0x000fe20000010838 */
[----:B------:R-:W-:Y:S01]  /*7c00*/  FFMA.FTZ R56, R57, R58, -R98 ;  /* 0x0000003a39387223 */ /* 0x000fe20000010862 */
[----:B------:R-:W-:Y:S01]  /*7c10*/  FFMA.FTZ R55, R59, R92, R94 ;  /* 0x0000005c3b377223 */ /* 0x000fe2000001005e */
[----:B------:R-:W-:Y:S01]  /*7c20*/  FFMA.FTZ R58, R65, R58, R96 ;  /* 0x0000003a413a7223 */ /* 0x000fe20000010060 */
[----:B------:R-:W-:Y:S02]  /*7c30*/  HADD2.F32 R94, -RZ, R179.H0_H0 ;  /* 0x200000b3ff5e7230 */ /* 0x000fe40000004100 */
[----:B------:R-:W-:Y:S01]  /*7c40*/  HADD2.F32 R65, -RZ, R45.H0_H0 ;  /* 0x2000002dff417230 */ /* 0x000fe20000004100 */
[----:B------:R-:W-:Y:S01]  /*7c50*/  F2FP.F16.F32.PACK_AB R56, R56, R53 ;  /* 0x000000353838723e */ /* 0x000fe200000000ff */
[----:B------:R-:W-:Y:S01]  /*7c60*/  HADD2.F32 R57, -RZ, R52.H0_H0 ;  /* 0x20000034ff397230 */ /* 0x000fe20000004100 */
[----:B------:R-:W-:Y:S01]  /*7c70*/  F2FP.F16.F32.PACK_AB R53, R64, R49 ;  /* 0x000000314035723e */ /* 0x000fe200000000ff */
[----:B------:R-:W-:Y:S01]  /*7c80*/  HADD2.F32 R45, -RZ, R48.H0_H0 ;  /* 0x20000030ff2d7230 */ /* 0x000fe20000004100 */
[----:B------:R-:W-:Y:S01]  /*7c90*/  F2FP.F16.F32.PACK_AB R55, R58, R55 ;  /* 0x000000373a37723e */ /* 0x000fe200000000ff */
[----:B------:R-:W-:-:S02]  /*7ca0*/  HADD2.F32 R52, -RZ, R52.H1_H1 ;  /* 0x30000034ff347230 */ /* 0x000fc40000004100 */
[----:B------:R-:W-:Y:S02]  /*7cb0*/  HADD2.F32 R48, -RZ, R48.H1_H1 ;  /* 0x30000030ff307230 */ /* 0x000fe40000004100 */
[----:B------:R-:W-:Y:S02]  /*7cc0*/  HADD2.F32 R92, -RZ, R177.H0_H0 ;  /* 0x200000b1ff5c7230 */ /* 0x000fe40000004100 */
[-C--:B------:R-:W-:Y:S01]  /*7cd0*/  FMUL.FTZ R67, R52, R65.reuse ;  /* 0x0000004134437220 */ /* 0x080fe20000410000 */
[----:B------:R-:W-:Y:S02]  /*7ce0*/  HADD2.F32 R59, -RZ, R44.H0_H0 ;  /* 0x2000002cff3b7230 */ /* 0x000fe40000004100 */
[-C--:B------:R-:W-:Y:S01]  /*7cf0*/  FMUL.FTZ R44, R57, R94.reuse ;  /* 0x0000005e392c7220 */ /* 0x080fe20000410000 */
[----:B------:R-:W-:Y:S01]  /*7d00*/  FMUL.FTZ R94, R45, R94 ;  /* 0x0000005e2d5e7220 */ /* 0x000fe20000410000 */
[----:B------:R-:W-:Y:S01]  /*7d10*/  FMUL.FTZ R65, R48, R65 ;  /* 0x0000004130417220 */ /* 0x000fe20000410000 */
[----:B------:R-:W-:-:S02]  /*7d20*/  HADD2.F32 R176, -RZ, R176.H0_H0 ;  /* 0x200000b0ffb07230 */ /* 0x000fc40000004100 */
[-C--:B------:R-:W-:Y:S01]  /*7d30*/  FFMA.FTZ R44, R45, R92.reuse, -R44 ;  /* 0x0000005c2d2c7223 */ /* 0x080fe2000001082c */
[----:B------:R-:W-:Y:S01]  /*7d40*/  FFMA.FTZ R45, R57, R92, R94 ;  /* 0x0000005c392d7223 */ /* 0x000fe2000001005e */
[-C--:B------:R-:W-:Y:S01]  /*7d50*/  FFMA.FTZ R57, R48, R59.reuse, -R67 ;  /* 0x0000003b30397223 */ /* 0x080fe20000010843 */
[----:B------:R-:W-:Y:S01]  /*7d60*/  FFMA.FTZ R48, R52, R59, R65 ;  /* 0x0000003b34307223 */ /* 0x000fe20000010041 */
[--C-:B------:R-:W-:Y:S02]  /*7d70*/  HADD2.F32 R52, -RZ, R54.reuse.H0_H0 ;  /* 0x20000036ff347230 */ /* 0x100fe40000004100 */
[----:B------:R-:W-:Y:S02]  /*7d80*/  HADD2.F32 R65, -RZ, R47.H0_H0 ;  /* 0x2000002fff417230 */ /* 0x000fe40000004100 */
[----:B------:R-:W-:Y:S02]  /*7d90*/  HADD2.F32 R54, -RZ, R54.H1_H1 ;  /* 0x30000036ff367230 */ /* 0x000fe40000004100 */
[----:B------:R-:W-:-:S02]  /*7da0*/  HADD2.F32 R47, -RZ, R50.H0_H0 ;  /* 0x20000032ff2f7230 */ /* 0x000fc40000004100 */
[----:B------:R-:W-:Y:S02]  /*7db0*/  HADD2.F32 R50, -RZ, R50.H1_H1 ;  /* 0x30000032ff327230 */ /* 0x000fe40000004100 */
[-C--:B------:R-:W-:Y:S01]  /*7dc0*/  FMUL.FTZ R93, R54, R65.reuse ;  /* 0x00000041365d7220 */ /* 0x080fe20000410000 */
[----:B------:R-:W-:Y:S02]  /*7dd0*/  HADD2.F32 R59, -RZ, R46.H0_H0 ;  /* 0x2000002eff3b7230 */ /* 0x000fe40000004100 */
[-C--:B------:R-:W-:Y:S01]  /*7de0*/  FMUL.FTZ R46, R52, R178.reuse ;  /* 0x000000b2342e7220 */ /* 0x080fe20000410000 */
[C---:B------:R-:W-:Y:S01]  /*7df0*/  FMUL.FTZ R67, R47.reuse, R178 ;  /* 0x000000b22f437220 */ /* 0x040fe20000410000 */
[C---:B------:R-:W-:Y:S01]  /*7e00*/  FMUL.FTZ R65, R50.reuse, R65 ;  /* 0x0000004132417220 */ /* 0x040fe20000410000 */
[----:B------:R-:W-:Y:S02]  /*7e10*/  IMAD.MOV.U32 R49, RZ, RZ, R51 ;  /* 0x000000ffff317224 */ /* 0x000fe400078e0033 */
[-C--:B------:R-:W-:Y:S01]  /*7e20*/  FFMA.FTZ R46, R47, R176.reuse, -R46 ;  /* 0x000000b02f2e7223 */ /* 0x080fe2000001082e */
[-C--:B------:R-:W-:Y:S01]  /*7e30*/  FFMA.FTZ R93, R50, R59.reuse, -R93 ;  /* 0x0000003b325d7223 */ /* 0x080fe2000001085d */
[----:B------:R-:W-:Y:S01]  /*7e40*/  FFMA.FTZ R67, R52, R176, R67 ;  /* 0x000000b034437223 */ /* 0x000fe20000010043 */
[----:B------:R-:W-:Y:S01]  /*7e50*/  FFMA.FTZ R54, R54, R59, R65 ;  /* 0x0000003b36367223 */ /* 0x000fe20000010041 */
[----:B------:R-:W-:Y:S01]  /*7e60*/  F2FP.F16.F32.PACK_AB R50, R57, R44 ;  /* 0x0000002c3932723e */ /* 0x000fe200000000ff */
[----:B------:R-:W-:Y:S01]  /*7e70*/  IMAD.MOV.U32 R51, RZ, RZ, R56 ;  /* 0x000000ffff337224 */ /* 0x000fe200078e0038 */
[----:B------:R-:W-:-:S02]  /*7e80*/  F2FP.F16.F32.PACK_AB R93, R93, R46 ;  /* 0x0000002e5d5d723e */ /* 0x000fc400000000ff */
[----:B------:R-:W-:Y:S02]  /*7e90*/  F2FP.F16.F32.PACK_AB R52, R48, R45 ;  /* 0x0000002d3034723e */ /* 0x000fe400000000ff */
[----:B------:R-:W-:Y:S02]  /*7ea0*/  MOV R48, R50 ;  /* 0x0000003200307202 */ /* 0x000fe40000000f00 */
[----:B------:R-:W-:Y:S02]  /*7eb0*/  F2FP.F16.F32.PACK_AB R54, R54, R67 ;  /* 0x000000433636723e */ /* 0x000fe400000000ff */
[----:B------:R-:W-:-:S07]  /*7ec0*/  MOV R50, R93 ;  /* 0x0000005d00327202 */ /* 0x000fce0000000f00 */
.L_x_532:
[----:B------:R-:W-:Y:S05]  /*7ed0*/  BSYNC B2 ;  /* 0x0000000000027941 */ /* 0x000fea0003800000 */
.L_x_531:
[----:B--2---:R4:W-:Y:S04]  /*7ee0*/  STG.E.128 desc[UR36][R60.64], R48 ;  /* 0x000000303c007986 */ /* 0x0049e8000c101d24 */
[----:B---3--:R4:W-:Y:S02]  /*7ef0*/  @!P4 STG.E.128 desc[UR36][R62.64], R52 ;  /* 0x000000343e00c986 */ /* 0x0089e4000c101d24 */
.L_x_522:
[----:B------:R-:W-:Y:S05]  /*7f00*/  BSYNC B1 ;  /* 0x0000000000017941 */ /* 0x000fea0003800000 */
.L_x_521:
[-C--:B--2---:R-:W-:Y:S02]  /*7f10*/  IMAD R44, R150, R130.reuse, RZ ;  /* 0x00000082962c7224 */ /* 0x084fe400078e02ff */
[----:B------:R-:W-:-:S04]  /*7f20*/  IMAD.WIDE.U32 R132, R202, R130, R132 ;  /* 0x00000082ca847225 */ /* 0x000fc800078e0084 */
[----:B------:R-:W-:Y:S01]  /*7f30*/  IMAD R131, R202, R131, R44 ;  /* 0x00000083ca837224 */ /* 0x000fe200078e022c */
[----:B------:R-:W-:Y:S06]  /*7f40*/  @P0 BRA `(.L_x_491) ;  /* 0x0000001800b00947 */ /* 0x000fec0003800000 */
[----:B------:R-:W-:Y:S01]  /*7f50*/  ISETP.NE.AND P0, PT, R14, RZ, PT ;  /* 0x000000ff0e00720c */ /* 0x000fe20003f05270 */
[----:B------:R-:W-:Y:S01]  /*7f60*/  BSSY B1, `(.L_x_533) ;  /* 0x000007a000017945 */ /* 0x000fe20003800000 */
[----:B------:R-:W-:-:S11]  /*7f70*/  IADD3 R56, R133, R131, RZ ;  /* 0x0000008385387210 */ /* 0x000fd60007ffe0ff */
[----:B------:R-:W-:Y:S05]  /*7f80*/  @!P0 BRA `(.L_x_534) ;  /* 0x0000000400dc8947 */ /* 0x000fea0003800000 */
[----:B------:R-:W-:Y:S01]  /*7f90*/  SEL R44, R119, R153, !P3 ;  /* 0x00000099772c7207 */ /* 0x000fe20005800000 */
[----:B------:R-:W-:Y:S01]  /*7fa0*/  BSSY B2, `(.L_x_535) ;  /* 0x0000073000027945 */ /* 0x000fe20003800000 */
[----:B----4-:R-:W-:Y:S02]  /*7fb0*/  IADD3 R48, P0, P4, R104, R132, R29 ;  /* 0x0000008468307210 */ /* 0x010fe40007c1e01d */
[----:B------:R-:W-:Y:S02]  /*7fc0*/  SHF.R.S32.HI R45, RZ, 0x1f, R44 ;  /* 0x0000001fff2d7819 */ /* 0x000fe4000001142c */
[----:B------:R-:W-:Y:S02]  /*7fd0*/  IADD3.X R50, R101, R56, R13, P0, P4 ;  /* 0x0000003865327210 */ /* 0x000fe400007e840d */
[----:B------:R-:W-:-:S04]  /*7fe0*/  LEA.HI R45, R45, R44, RZ, 0x4 ;  /* 0x0000002c2d2d7211 */ /* 0x000fc800078f20ff */
[----:B------:R-:W-:-:S04]  /*7ff0*/  LEA.HI.SX32 R45, R45, R30, 0x1c ;  /* 0x0000001e2d2d7211 */ /* 0x000fc800078fe2ff */
[----:B---3--:R-:W-:Y:S01]  /*8000*/  SHF.R.S32.HI R52, RZ, 0x1f, R45 ;  /* 0x0000001fff347819 */ /* 0x008fe2000001142d */
[----:B------:R-:W-:-:S03]  /*8010*/  IMAD.SHL.U32 R44, R45, 0x8, RZ ;  /* 0x000000082d2c7824 */ /* 0x000fc600078e00ff */
[----:B------:R-:W-:Y:S02]  /*8020*/  LEA.HI R52, R52, R45, RZ, 0x3 ;  /* 0x0000002d34347211 */ /* 0x000fe400078f18ff */
[----:B------:R-:W-:Y:S02]  /*8030*/  ISETP.GE.AND P0, PT, R44, R151, PT ;  /* 0x000000972c00720c */ /* 0x000fe40003f06270 */
[----:B------:R-:W-:Y:S02]  /*8040*/  LOP3.LUT R45, R187, 0x38, R44, 0xf8, !PT ;  /* 0x00000038bb2d7812 */ /* 0x000fe400078ef82c */
[----:B------:R-:W-:-:S04]  /*8050*/  SHF.L.U32 R52, R52, 0xa, RZ ;  /* 0x0000000a34347819 */ /* 0x000fc800000006ff */
[----:B------:R-:W-:-:S05]  /*8060*/  LOP3.LUT R47, R52, 0x7fffe000, RZ, 0xc0, !PT ;  /* 0x7fffe000342f7812 */ /* 0x000fca00078ec0ff */
[--C-:B------:R-:W-:Y:S02]  /*8070*/  @!P0 SHF.R.S32.HI R49, RZ, 0x1f, R44.reuse ;  /* 0x0000001fff318819 */ /* 0x100fe4000001142c */
[----:B------:R-:W-:Y:S02]  /*8080*/  @!P0 IADD3 R46, P4, P5, R104, R132, R44 ;  /* 0x00000084682e8210 */ /* 0x000fe40007d9e02c */
[----:B------:R-:W-:Y:S01]  /*8090*/  LOP3.LUT R44, R45, R218, RZ, 0x3c, !PT ;  /* 0x000000da2d2c7212 */ /* 0x000fe200078e3cff */
[----:B------:R-:W-:Y:S01]  /*80a0*/  IMAD R45, R18, 0x6000, R144 ;  /* 0x00006000122d7824 */ /* 0x000fe200078e0290 */
[----:B------:R-:W-:Y:S02]  /*80b0*/  @!P0 IADD3.X R49, R101, R56, R49, P4, P5 ;  /* 0x0000003865318210 */ /* 0x000fe400027ea431 */
[----:B------:R-:W-:Y:S01]  /*80c0*/  IADD3 R47, R44, R47, R193 ;  /* 0x0000002f2c2f7210 */ /* 0x000fe20007ffe0c1 */
[----:B------:R-:W-:Y:S01]  /*80d0*/  IMAD R45, R45, 0x2, R2 ;  /* 0x000000022d2d7824 */ /* 0x000fe200078e0202 */
[----:B------:R-:W-:-:S03]  /*80e0*/  LEA R52, P4, R48, R120, 0x1 ;  /* 0x0000007830347211 */ /* 0x000fc600078808ff */
[----:B------:R-:W-:Y:S01]  /*80f0*/  IMAD R47, R18, 0x6000, R47 ;  /* 0x00006000122f7824 */ /* 0x000fe200078e022f */
[-C--:B------:R-:W-:Y:S02]  /*8100*/  LEA.HI.X R53, R48, R121.reuse, R50, 0x1, P4 ;  /* 0x0000007930357211 */ /* 0x080fe400020f0c32 */
[C---:B------:R-:W-:Y:S02]  /*8110*/  @!P0 LEA R54, P4, R46.reuse, R120, 0x1 ;  /* 0x000000782e368211 */ /* 0x040fe400078808ff */
[----:B------:R-:W-:Y:S02]  /*8120*/  LEA R48, R47, R2, 0x1 ;  /* 0x000000022f307211 */ /* 0x000fe400078e08ff */
[----:B------:R-:W-:Y:S02]  /*8130*/  @!P0 LEA.HI.X R55, R46, R121, R49, 0x1, P4 ;  /* 0x000000792e378211 */ /* 0x000fe400020f0c31 */
[----:B------:R-:W2:Y:S01]  /*8140*/  LDS.128 R44, [R45+0x1c400] ;  /* 0x01c400002d2c7984 */ /* 0x000ea20000000c00 */
[----:B------:R-:W-:-:S03]  /*8150*/  ISETP.GE.AND P4, PT, R22, R122, PT ;  /* 0x0000007a1600720c */ /* 0x000fc60003f86270 */
[----:B------:R-:W3:Y:S10]  /*8160*/  LDS.128 R48, [R48+0x1c400] ;  /* 0x01c4000030307984 */ /* 0x000ef40000000c00 */
[----:B------:R-:W-:Y:S05]  /*8170*/  @P4 BRA `(.L_x_536) ;  /* 0x0000000400544947 */ /* 0x000fea0003800000 */
[----:B---3--:R-:W-:Y:S01]  /*8180*/  IMAD.MOV.U32 R62, RZ, RZ, R49 ;  /* 0x000000ffff3e7224 */ /* 0x008fe200078e0031 */
[----:B------:R-:W-:Y:S01]  /*8190*/  SHF.R.U32.HI R67, RZ, 0x10, R89 ;  /* 0x00000010ff437819 */ /* 0x000fe20000011659 */
[----:B--2---:R-:W-:Y:S01]  /*81a0*/  IMAD.MOV.U32 R49, RZ, RZ, R47 ;  /* 0x000000ffff317224 */ /* 0x004fe200078e002f */
[----:B------:R-:W-:Y:S01]  /*81b0*/  MOV R63, R51 ;  /* 0x00000033003f7202 */ /* 0x000fe20000000f00 */
[----:B------:R-:W-:Y:S01]  /*81c0*/  HADD2.F32 R66, -RZ, R175.H1_H1 ;  /* 0x300000afff427230 */ /* 0x000fe20000004100 */
[--C-:B------:R-:W-:Y:S01]  /*81d0*/  SHF.R.U32.HI R65, RZ, 0x10, R77.reuse ;  /* 0x00000010ff417819 */ /* 0x100fe2000001164d */
[--C-:B------:R-:W-:Y:S01]  /*81e0*/  HADD2.F32 R51, -RZ, R62.reuse.H0_H0 ;  /* 0x2000003eff337230 */ /* 0x100fe20000004100 */
[----:B------:R-:W-:Y:S01]  /*81f0*/  MOV R61, R48 ;  /* 0x00000030003d7202 */ /* 0x000fe20000000f00 */
[----:B------:R-:W-:Y:S01]  /*8200*/  HADD2.F32 R62, -RZ, R62.H1_H1 ;  /* 0x3000003eff3e7230 */ /* 0x000fe20000004100 */
[----:B------:R-:W-:Y:S01]  /*8210*/  SHF.R.U64 R57, R76, 0x10, R77 ;  /* 0x000000104c397819 */ /* 0x000fe2000000124d */
[----:B------:R-:W-:-:S02]  /*8220*/  HADD2.F32 R67, -RZ, R67.H0_H0 ;  /* 0x20000043ff437230 */ /* 0x000fc40000004100 */
[-C--:B------:R-:W-:Y:S01]  /*8230*/  FMUL.FTZ R76, R51, R66.reuse ;  /* 0x00000042334c7220 */ /* 0x080fe20000410000 */
[--C-:B------:R-:W-:Y:S01]  /*8240*/  HADD2.F32 R48, -RZ, R45.reuse.H1_H1 ;  /* 0x3000002dff307230 */ /* 0x100fe20000004100 */
[--C-:B------:R-:W-:Y:S01]  /*8250*/  SHF.R.U64 R59, R90, 0x10, R91.reuse ;  /* 0x000000105a3b7819 */ /* 0x100fe2000000125b */
[----:B------:R-:W-:Y:S02]  /*8260*/  HADD2.F32 R47, -RZ, R45.H0_H0 ;  /* 0x2000002dff2f7230 */ /* 0x000fe40000004100 */
[-C--:B------:R-:W-:Y:S01]  /*8270*/  FMUL.FTZ R77, R62, R67.reuse ;  /* 0x000000433e4d7220 */ /* 0x080fe20000410000 */
[----:B------:R-:W-:Y:S02]  /*8280*/  HADD2.F32 R64, -RZ, R166.H1_H1 ;  /* 0x300000a6ff407230 */ /* 0x000fe40000004100 */
[----:B------:R-:W-:Y:S01]  /*8290*/  FMUL.FTZ R67, R48, R67 ;  /* 0x0000004330437220 */ /* 0x000fe20000410000 */
[----:B------:R-:W-:Y:S02]  /*82a0*/  HADD2.F32 R65, -RZ, R65.H0_H0 ;  /* 0x20000041ff417230 */ /* 0x000fe40000004100 */
[C---:B------:R-:W-:Y:S01]  /*82b0*/  FMUL.FTZ R66, R47.reuse, R66 ;  /* 0x000000422f427220 */ /* 0x040fe20000410000 */
[----:B------:R-:W-:Y:S01]  /*82c0*/  SHF.R.U32.HI R90, RZ, 0x10, R91 ;  /* 0x00000010ff5a7819 */ /* 0x000fe2000001165b */
[-C--:B------:R-:W-:Y:S01]  /*82d0*/  FFMA.FTZ R45, R47, R64.reuse, -R76 ;  /* 0x000000402f2d7223 */ /* 0x080fe2000001084c */
[----:B------:R-:W-:Y:S01]  /*82e0*/  SHF.R.U64 R58, R78, 0x10, R79 ;  /* 0x000000104e3a7819 */ /* 0x000fe2000000124f */
[-C--:B------:R-:W-:Y:S01]  /*82f0*/  FFMA.FTZ R48, R48, R65.reuse, -R77 ;  /* 0x0000004130307223 */ /* 0x080fe2000001084d */
[----:B------:R-:W-:Y:S01]  /*8300*/  FFMA.FTZ R62, R62, R65, R67 ;  /* 0x000000413e3e7223 */ /* 0x000fe20000010043 */
[----:B------:R-:W-:Y:S01]  /*8310*/  FFMA.FTZ R47, R51, R64, R66 ;  /* 0x00000040332f7223 */ /* 0x000fe20000010042 */
[----:B------:R-:W-:Y:S01]  /*8320*/  HADD2.F32 R76, -RZ, R174.H1_H1 ;  /* 0x300000aeff4c7230 */ /* 0x000fe20000004100 */
[----:B------:R-:W-:Y:S01]  /*8330*/  SHF.R.U32.HI R78, RZ, 0x10, R79 ;  /* 0x00000010ff4e7819 */ /* 0x000fe2000001164f */
[----:B------:R-:W-:Y:S01]  /*8340*/  HADD2.F32 R65, -RZ, R63.H0_H0 ;  /* 0x2000003fff417230 */ /* 0x000fe20000004100 */
[----:B------:R-:W-:Y:S01]  /*8350*/  SHF.R.U64 R60, R88, 0x10, R89 ;  /* 0x00000010583c7819 */ /* 0x000fe20000001259 */
[----:B------:R-:W-:Y:S01]  /*8360*/  HADD2.F32 R51, -RZ, R49.H0_H0 ;  /* 0x20000031ff337230 */ /* 0x000fe20000004100 */
[----:B------:R-:W-:Y:S01]  /*8370*/  F2FP.F16.F32.PACK_AB R45, R48, R45 ;  /* 0x0000002d302d723e */ /* 0x000fe200000000ff */
[----:B------:R-:W-:-:S02]  /*8380*/  HADD2.F32 R67, -RZ, R90.H0_H0 ;  /* 0x2000005aff437230 */ /* 0x000fc40000004100 */
[-C--:B------:R-:W-:Y:S01]  /*8390*/  FMUL.FTZ R88, R65, R76.reuse ;  /* 0x0000004c41587220 */ /* 0x080fe20000410000 */
[----:B------:R-:W-:Y:S02]  /*83a0*/  HADD2.F32 R64, -RZ, R49.H1_H1 ;  /* 0x30000031ff407230 */ /* 0x000fe40000004100 */
[C---:B------:R-:W-:Y:S01]  /*83b0*/  FMUL.FTZ R76, R51.reuse, R76 ;  /* 0x0000004c334c7220 */ /* 0x040fe20000410000 */
[----:B------:R-:W-:Y:S02]  /*83c0*/  HADD2.F32 R66, -RZ, R165.H1_H1 ;  /* 0x300000a5ff427230 */ /* 0x000fe40000004100 */
[----:B------:R-:W-:Y:S02]  /*83d0*/  HADD2.F32 R63, -RZ, R63.H1_H1 ;  /* 0x3000003fff3f7230 */ /* 0x000fe40000004100 */
[-C--:B------:R-:W-:Y:S01]  /*83e0*/  FMUL.FTZ R90, R64, R67.reuse ;  /* 0x00000043405a7220 */ /* 0x080fe20000410000 */
[----:B------:R-:W-:Y:S02]  /*83f0*/  HADD2.F32 R78, -RZ, R78.H0_H0 ;  /* 0x2000004eff4e7230 */ /* 0x000fe40000004100 */
[-C--:B------:R-:W-:Y:S01]  /*8400*/  FFMA.FTZ R49, R51, R66.reuse, -R88 ;  /* 0x0000004233317223 */ /* 0x080fe20000010858 */
[----:B------:R-:W-:Y:S01]  /*8410*/  FFMA.FTZ R51, R65, R66, R76 ;  /* 0x0000004241337223 */ /* 0x000fe2000001004c */
[----:B------:R-:W-:Y:S01]  /*8420*/  FMUL.FTZ R77, R63, R67 ;  /* 0x000000433f4d7220 */ /* 0x000fe20000410000 */
[----:B------:R-:W-:-:S02]  /*8430*/  HADD2.F32 R65, -RZ, R60.H0_H0 ;  /* 0x2000003cff417230 */ /* 0x000fc40000004100 */
[-C--:B------:R-:W-:Y:S01]  /*8440*/  FFMA.FTZ R66, R63, R78.reuse, R90 ;  /* 0x0000004e3f427223 */ /* 0x080fe2000001005a */
[----:B------:R-:W-:Y:S02]  /*8450*/  HADD2.F32 R175, -RZ, R175.H0_H0 ;  /* 0x200000afffaf7230 */ /* 0x000fe40000004100 */
[----:B------:R-:W-:Y:S01]  /*8460*/  FFMA.FTZ R64, R64, R78, -R77 ;  /* 0x0000004e40407223 */ /* 0x000fe2000001084d */
[--C-:B------:R-:W-:Y:S02]  /*8470*/  HADD2.F32 R63, -RZ, R61.reuse.H0_H0 ;  /* 0x2000003dff3f7230 */ /* 0x100fe40000004100 */
[--C-:B------:R-:W-:Y:S01]  /*8480*/  HADD2.F32 R60, -RZ, R44.reuse.H0_H0 ;  /* 0x2000002cff3c7230 */ /* 0x100fe20000004100 */
[----:B------:R-:W-:Y:S01]  /*8490*/  F2FP.F16.F32.PACK_AB R51, R66, R51 ;  /* 0x000000334233723e */ /* 0x000fe200000000ff */
[----:B------:R-:W-:Y:S02]  /*84a0*/  HADD2.F32 R61, -RZ, R61.H1_H1 ;  /* 0x3000003dff3d7230 */ /* 0x000fe40000004100 */
[----:B------:R-:W-:Y:S01]  /*84b0*/  FMUL.FTZ R67, R63, R175 ;  /* 0x000000af3f437220 */ /* 0x000fe20000410000 */
[----:B------:R-:W-:-:S02]  /*84c0*/  HADD2.F32 R44, -RZ, R44.H1_H1 ;  /* 0x3000002cff2c7230 */ /* 0x000fc40000004100 */
[----:B------:R-:W-:Y:S01]  /*84d0*/  FMUL.FTZ R76, R60, R175 ;  /* 0x000000af3c4c7220 */ /* 0x000fe20000410000 */
[----:B------:R-:W-:Y:S02]  /*84e0*/  HADD2.F32 R166, -RZ, R166.H0_H0 ;  /* 0x200000a6ffa67230 */ /* 0x000fe40000004100 */
[-C--:B------:R-:W-:Y:S01]  /*84f0*/  FMUL.FTZ R77, R61, R65.reuse ;  /* 0x000000413d4d7220 */ /* 0x080fe20000410000 */
[----:B------:R-:W-:Y:S02]  /*8500*/  HADD2.F32 R57, -RZ, R57.H0_H0 ;  /* 0x20000039ff397230 */ /* 0x000fe40000004100 */
[----:B------:R-:W-:Y:S01]  /*8510*/  FMUL.FTZ R78, R44, R65 ;  /* 0x000000412c4e7220 */ /* 0x000fe20000410000 */
[----:B------:R-:W-:Y:S02]  /*8520*/  HADD2.F32 R174, -RZ, R174.H0_H0 ;  /* 0x200000aeffae7230 */ /* 0x000fe40000004100 */
[-C--:B------:R-:W-:Y:S01]  /*8530*/  FFMA.FTZ R67, R60, R166.reuse, -R67 ;  /* 0x000000a63c437223 */ /* 0x080fe20000010843 */
[----:B------:R-:W-:Y:S01]  /*8540*/  FFMA.FTZ R76, R63, R166, R76 ;  /* 0x000000a63f4c7223 */ /* 0x000fe2000001004c */
[-C--:B------:R-:W-:Y:S01]  /*8550*/  FFMA.FTZ R60, R44, R57.reuse, -R77 ;  /* 0x000000392c3c7223 */ /* 0x080fe2000001084d */
[----:B------:R-:W-:Y:S01]  /*8560*/  FFMA.FTZ R63, R61, R57, R78 ;  /* 0x000000393d3f7223 */ /* 0x000fe2000001004e */
[----:B------:R-:W-:Y:S01]  /*8570*/  HADD2.F32 R57, -RZ, R50.H0_H0 ;  /* 0x20000032ff397230 */ /* 0x000fe20000004100 */
[----:B------:R-:W-:Y:S01]  /*8580*/  F2FP.F16.F32.PACK_AB R64, R64, R49 ;  /* 0x000000314040723e */ /* 0x000fe200000000ff */
[----:B------:R-:W-:Y:S01]  /*8590*/  HADD2.F32 R61, -RZ, R59.H0_H0 ;  /* 0x2000003bff3d7230 */ /* 0x000fe20000004100 */
[----:B------:R-:W-:Y:S01]  /*85a0*/  F2FP.F16.F32.PACK_AB R49, R62, R47 ;  /* 0x0000002f3e31723e */ /* 0x000fe200000000ff */
[----:B------:R-:W-:-:S02]  /*85b0*/  HADD2.F32 R44, -RZ, R46.H0_H0 ;  /* 0x2000002eff2c7230 */ /* 0x000fc40000004100 */
[----:B------:R-:W-:Y:S01]  /*85c0*/  FMUL.FTZ R65, R57, R174 ;  /* 0x000000ae39417220 */ /* 0x000fe20000410000 */
[----:B------:R-:W-:Y:S01]  /*85d0*/  HADD2.F32 R50, -RZ, R50.H1_H1 ;  /* 0x30000032ff327230 */ /* 0x000fe20000004100 */
[----:B------:R-:W-:Y:S01]  /*85e0*/  F2FP.F16.F32.PACK_AB R48, R63, R76 ;  /* 0x0000004c3f30723e */ /* 0x000fe200000000ff */
[----:B------:R-:W-:Y:S02]  /*85f0*/  HADD2.F32 R46, -RZ, R46.H1_H1 ;  /* 0x3000002eff2e7230 */ /* 0x000fe40000004100 */
[----:B------:R-:W-:Y:S01]  /*8600*/  FMUL.FTZ R174, R44, R174 ;  /* 0x000000ae2cae7220 */ /* 0x000fe20000410000 */
[----:B------:R-:W-:Y:S02]  /*8610*/  HADD2.F32 R165, -RZ, R165.H0_H0 ;  /* 0x200000a5ffa57230 */ /* 0x000fe40000004100 */
[-C--:B------:R-:W-:Y:S01]  /*8620*/  FMUL.FTZ R77, R50, R61.reuse ;  /* 0x0000003d324d7220 */ /* 0x080fe20000410000 */
[----:B------:R-:W-:Y:S02]  /*8630*/  HADD2.F32 R59, -RZ, R58.H0_H0 ;  /* 0x2000003aff3b7230 */ /* 0x000fe40000004100 */
[----:B------:R-:W-:Y:S01]  /*8640*/  FMUL.FTZ R61, R46, R61 ;  /* 0x0000003d2e3d7220 */ /* 0x000fe20000410000 */
[----:B------:R-:W-:-:S02]  /*8650*/  IMAD.MOV.U32 R47, RZ, RZ, R64 ;  /* 0x000000ffff2f7224 */ /* 0x000fc400078e0040 */
[-C--:B------:R-:W-:Y:S01]  /*8660*/  FFMA.FTZ R65, R44, R165.reuse, -R65 ;  /* 0x000000a52c417223 */ /* 0x080fe20000010841 */
[----:B------:R-:W-:Y:S01]  /*8670*/  FFMA.FTZ R174, R57, R165, R174 ;  /* 0x000000a539ae7223 */ /* 0x000fe200000100ae */
[-C--:B------:R-:W-:Y:S01]  /*8680*/  FFMA.FTZ R46, R46, R59.reuse, -R77 ;  /* 0x0000003b2e2e7223 */ /* 0x080fe2000001084d */
[----:B------:R-:W-:Y:S01]  /*8690*/  FFMA.FTZ R61, R50, R59, R61 ;  /* 0x0000003b323d7223 */ /* 0x000fe2000001003d */
[----:B------:R-:W-:-:S03]  /*86a0*/  F2FP.F16.F32.PACK_AB R44, R60, R67 ;  /* 0x000000433c2c723e */ /* 0x000fc600000000ff */
[----:B------:R-:W-:Y:S02]  /*86b0*/  F2FP.F16.F32.PACK_AB R46, R46, R65 ;  /* 0x000000412e2e723e */ /* 0x000fe400000000ff */
[----:B------:R-:W-:-:S07]  /*86c0*/  F2FP.F16.F32.PACK_AB R50, R61, R174 ;  /* 0x000000ae3d32723e */ /* 0x000fce00000000ff */
.L_x_536:
[----:B------:R-:W-:Y:S05]  /*86d0*/  BSYNC B2 ;  /* 0x0000000000027941 */ /* 0x000fea0003800000 */
.L_x_535:
[----:B--2---:R2:W-:Y:S04]  /*86e0*/  STG.E.128 desc[UR36][R52.64], R44 ;  /* 0x0000002c34007986 */ /* 0x0045e8000c101d24 */
[----:B---3--:R2:W-:Y:S02]  /*86f0*/  @!P0 STG.E.128 desc[UR36][R54.64], R48 ;  /* 0x0000003036008986 */ /* 0x0085e4000c101d24 */
.L_x_534:
[----:B------:R-:W-:Y:S05]  /*8700*/  BSYNC B1 ;  /* 0x0000000000017941 */ /* 0x000fea0003800000 */
.L_x_533:
[----:B------:R-:W-:Y:S01]  /*8710*/  ISETP.NE.AND P0, PT, R10, RZ, PT ;  /* 0x000000ff0a00720c */ /* 0x000fe20003f05270 */
[----:B------:R-:W-:-:S12]  /*8720*/  BSSY B1, `(.L_x_537) ;  /* 0x000007b000017945 */ /* 0x000fd80003800000 */
[----:B------:R-:W-:Y:S05]  /*8730*/  @!P0 BRA `(.L_x_538) ;  /* 0x0000000400e48947 */ /* 0x000fea0003800000 */
[----:B--2---:R-:W-:Y:S01]  /*8740*/  SEL R44, R119, R153, !P2 ;  /* 0x00000099772c7207 */ /* 0x004fe20005000000 */
[----:B------:R-:W-:Y:S01]  /*8750*/  BSSY B2, `(.L_x_539) ;  /* 0x0000075000027945 */ /* 0x000fe20003800000 */
[----:B----4-:R-:W-:Y:S02]  /*8760*/  IADD3 R48, P0, P4, R104, R132, R21 ;  /* 0x0000008468307210 */ /* 0x010fe40007c1e015 */
[----:B------:R-:W-:Y:S02]  /*8770*/  SHF.R.S32.HI R45, RZ, 0x1f, R44 ;  /* 0x0000001fff2d7819 */ /* 0x000fe4000001142c */
[----:B------:R-:W-:Y:S02]  /*8780*/  IADD3.X R50, R101, R56, R12, P0, P4 ;  /* 0x0000003865327210 */ /* 0x000fe400007e840c */
[----:B------:R-:W-:-:S04]  /*8790*/  LEA.HI R45, R45, R44, RZ, 0x4 ;  /* 0x0000002c2d2d7211 */ /* 0x000fc800078f20ff */
[----:B------:R-:W-:-:S04]  /*87a0*/  LEA.HI.SX32 R45, R45, R28, 0x1c ;  /* 0x0000001c2d2d7211 */ /* 0x000fc800078fe2ff */
[----:B------:R-:W-:Y:S02]  /*87b0*/  SHF.L.U32 R44, R45, 0x3, RZ ;  /* 0x000000032d2c7819 */ /* 0x000fe400000006ff */
[----:B---3--:R-:W-:Y:S02]  /*87c0*/  SHF.R.S32.HI R52, RZ, 0x1f, R45 ;  /* 0x0000001fff347819 */ /* 0x008fe4000001142d */
[----:B------:R-:W-:Y:S02]  /*87d0*/  ISETP.GE.AND P0, PT, R44, R151, PT ;  /* 0x000000972c00720c */ /* 0x000fe40003f06270 */
[----:B------:R-:W-:Y:S02]  /*87e0*/  LEA.HI R52, R52, R45, RZ, 0x3 ;  /* 0x0000002d34347211 */ /* 0x000fe400078f18ff */
[----:B------:R-:W-:-:S03]  /*87f0*/  LOP3.LUT R45, R187, 0x38, R44, 0xf8, !PT ;  /* 0x00000038bb2d7812 */ /* 0x000fc600078ef82c */
[----:B------:R-:W-:-:S05]  /*8800*/  IMAD.SHL.U32 R52, R52, 0x400, RZ ;  /* 0x0000040034347824 */ /* 0x000fca00078e00ff */
[----:B------:R-:W-:Y:S02]  /*8810*/  LOP3.LUT R47, R52, 0x7fffe000, RZ, 0xc0, !PT ;  /* 0x7fffe000342f7812 */ /* 0x000fe400078ec0ff */
[--C-:B------:R-:W-:Y:S02]  /*8820*/  @!P0 SHF.R.S32.HI R49, RZ, 0x1f, R44.reuse ;  /* 0x0000001fff318819 */ /* 0x100fe4000001142c */
[----:B------:R-:W-:Y:S02]  /*8830*/  @!P0 IADD3 R46, P4, P5, R104, R132, R44 ;  /* 0x00000084682e8210 */ /* 0x000fe40007d9e02c */
[----:B------:R-:W-:Y:S01]  /*8840*/  LOP3.LUT R44, R45, R218, RZ, 0x3c, !PT ;  /* 0x000000da2d2c7212 */ /* 0x000fe200078e3cff */
[----:B------:R-:W-:Y:S01]  /*8850*/  IMAD R45, R18, 0x6000, R138 ;  /* 0x00006000122d7824 */ /* 0x000fe200078e028a */
[----:B------:R-:W-:Y:S02]  /*8860*/  @!P0 IADD3.X R49, R101, R56, R49, P4, P5 ;  /* 0x0000003865318210 */ /* 0x000fe400027ea431 */
[----:B------:R-:W-:-:S02]  /*8870*/  IADD3 R47, R44, R47, R193 ;  /* 0x0000002f2c2f7210 */ /* 0x000fc40007ffe0c1 */
[----:B------:R-:W-:Y:S02]  /*8880*/  LEA R52, P4, R48, R120, 0x1 ;  /* 0x0000007830347211 */ /* 0x000fe400078808ff */
[----:B------:R-:W-:Y:S01]  /*8890*/  LEA R45, R45, R2, 0x1 ;  /* 0x000000022d2d7211 */ /* 0x000fe200078e08ff */
[----:B------:R-:W-:Y:S01]  /*88a0*/  IMAD R47, R18, 0x6000, R47 ;  /* 0x00006000122f7824 */ /* 0x000fe200078e022f */
[----:B------:R-:W-:Y:S02]  /*88b0*/  LEA.HI.X R53, R48, R121, R50, 0x1, P4 ;  /* 0x0000007930357211 */ /* 0x000fe400020f0c32 */
[----:B------:R-:W-:Y:S01]  /*88c0*/  @!P0 LEA R54, P4, R46, R120, 0x1 ;  /* 0x000000782e368211 */ /* 0x000fe200078808ff */
[----:B------:R-:W-:-:S03]  /*88d0*/  IMAD R48, R47, 0x2, R2 ;  /* 0x000000022f307824 */ /* 0x000fc600078e0202 */
[----:B------:R-:W-:Y:S02]  /*88e0*/  @!P0 LEA.HI.X R55, R46, R121, R49, 0x1, P4 ;  /* 0x000000792e378211 */ /* 0x000fe400020f0c31 */
[----:B------:R-:W2:Y:S01]  /*88f0*/  LDS.128 R44, [R45+0x1c400] ;  /* 0x01c400002d2c7984 */ /* 0x000ea20000000c00 */
[----:B------:R-:W-:-:S03]  /*8900*/  ISETP.GE.AND P4, PT, R184, R122, PT ;  /* 0x0000007ab800720c */ /* 0x000fc60003f86270 */
[----:B------:R-:W3:Y:S10]  /*8910*/  LDS.128 R48, [R48+0x1c400] ;  /* 0x01c4000030307984 */ /* 0x000ef40000000c00 */
[----:B------:R-:W-:Y:S05]  /*8920*/  @P4 BRA `(.L_x_540) ;  /* 0x00000004005c4947 */ /* 0x000fea0003800000 */
[----:B--2---:R-:W-:Y:S01]  /*8930*/  MOV R61, R44 ;  /* 0x0000002c003d7202 */ /* 0x004fe20000000f00 */
[----:B---3--:R-:W-:Y:S01]  /*8940*/  IMAD.MOV.U32 R44, RZ, RZ, R49 ;  /* 0x000000ffff2c7224 */ /* 0x008fe200078e0031 */
[----:B------:R-:W-:Y:S01]  /*8950*/  SHF.R.U32.HI R66, RZ, 0x10, R85 ;  /* 0x00000010ff427819 */ /* 0x000fe20000011655 */
[----:B------:R-:W-:Y:S01]  /*8960*/  HADD2.F32 R67, -RZ, R163.H1_H1 ;  /* 0x300000a3ff437230 */ /* 0x000fe20000004100 */
[----:B------:R-:W-:Y:S01]  /*8970*/  MOV R62, R48 ;  /* 0x00000030003e7202 */ /* 0x000fe20000000f00 */
[----:B------:R-:W-:Y:S01]  /*8980*/  IMAD.MOV.U32 R49, RZ, RZ, R47 ;  /* 0x000000ffff317224 */ /* 0x000fe200078e002f */
[----:B------:R-:W-:Y:S01]  /*8990*/  MOV R63, R51 ;  /* 0x00000033003f7202 */ /* 0x000fe20000000f00 */
[--C-:B------:R-:W-:Y:S01]  /*89a0*/  HADD2.F32 R48, -RZ, R44.reuse.H0_H0 ;  /* 0x2000002cff307230 */ /* 0x100fe20000004100 */
[--C-:B------:R-:W-:Y:S01]  /*89b0*/  SHF.R.U32.HI R64, RZ, 0x10, R73.reuse ;  /* 0x00000010ff407819 */ /* 0x100fe20000011649 */
[----:B------:R-:W-:Y:S01]  /*89c0*/  HADD2.F32 R51, -RZ, R44.H1_H1 ;  /* 0x3000002cff337230 */ /* 0x000fe20000004100 */
[----:B------:R-:W-:Y:S01]  /*89d0*/  SHF.R.U64 R59, R72, 0x10, R73 ;  /* 0x00000010483b7819 */ /* 0x000fe20000001249 */
[--C-:B------:R-:W-:Y:S01]  /*89e0*/  HADD2.F32 R44, -RZ, R45.reuse.H0_H0 ;  /* 0x2000002dff2c7230 */ /* 0x100fe20000004100 */
[--C-:B------:R-:W-:Y:S01]  /*89f0*/  SHF.R.U64 R58, R86, 0x10, R87.reuse ;  /* 0x00000010563a7819 */ /* 0x100fe20000001257 */
[----:B------:R-:W-:Y:S01]  /*8a00*/  HADD2.F32 R66, -RZ, R66.H0_H0 ;  /* 0x20000042ff427230 */ /* 0x000fe20000004100 */
[----:B------:R-:W-:Y:S01]  /*8a10*/  SHF.R.U32.HI R86, RZ, 0x10, R87 ;  /* 0x00000010ff567819 */ /* 0x000fe20000011657 */
[----:B------:R-:W-:-:S02]  /*8a20*/  HADD2.F32 R47, -RZ, R45.H1_H1 ;  /* 0x3000002dff2f7230 */ /* 0x000fc40000004100 */
[-C--:B------:R-:W-:Y:S01]  /*8a30*/  FMUL.FTZ R45, R48, R67.reuse ;  /* 0x00000043302d7220 */ /* 0x080fe20000410000 */
[----:B------:R-:W-:Y:S02]  /*8a40*/  HADD2.F32 R65, -RZ, R161.H1_H1 ;  /* 0x300000a1ff417230 */ /* 0x000fe40000004100 */
[C---:B------:R-:W-:Y:S01]  /*8a50*/  FMUL.FTZ R67, R44.reuse, R67 ;  /* 0x000000432c437220 */ /* 0x040fe20000410000 */
[----:B------:R-:W-:Y:S02]  /*8a60*/  HADD2.F32 R64, -RZ, R64.H0_H0 ;  /* 0x20000040ff407230 */ /* 0x000fe40000004100 */
[-C--:B------:R-:W-:Y:S01]  /*8a70*/  FMUL.FTZ R72, R51, R66.reuse ;  /* 0x0000004233487220 */ /* 0x080fe20000410000 */
[C---:B------:R-:W-:Y:S01]  /*8a80*/  FMUL.FTZ R66, R47.reuse, R66 ;  /* 0x000000422f427220 */ /* 0x040fe20000410000 */
[-C--:B------:R-:W-:Y:S01]  /*8a90*/  FFMA.FTZ R44, R44, R65.reuse, -R45 ;  /* 0x000000412c2c7223 */ /* 0x080fe2000001082d */
[----:B------:R-:W-:Y:S01]  /*8aa0*/  FFMA.FTZ R45, R48, R65, R67 ;  /* 0x00000041302d7223 */ /* 0x000fe20000010043 */
[-C--:B------:R-:W-:Y:S01]  /*8ab0*/  FFMA.FTZ R47, R47, R64.reuse, -R72 ;  /* 0x000000402f2f7223 */ /* 0x080fe20000010848 */
[----:B------:R-:W-:Y:S01]  /*8ac0*/  FFMA.FTZ R48, R51, R64, R66 ;  /* 0x0000004033307223 */ /* 0x000fe20000010042 */
[--C-:B------:R-:W-:Y:S01]  /*8ad0*/  SHF.R.U64 R57, R74, 0x10, R75.reuse ;  /* 0x000000104a397819 */ /* 0x100fe2000000124b */
[--C-:B------:R-:W-:Y:S01]  /*8ae0*/  HADD2.F32 R64, -RZ, R63.reuse.H0_H0 ;  /* 0x2000003fff407230 */ /* 0x100fe20000004100 */
[----:B------:R-:W-:Y:S01]  /*8af0*/  SHF.R.U32.HI R74, RZ, 0x10, R75 ;  /* 0x00000010ff4a7819 */ /* 0x000fe2000001164b */
[----:B------:R-:W-:Y:S01]  /*8b00*/  HADD2.F32 R63, -RZ, R63.H1_H1 ;  /* 0x3000003fff3f7230 */ /* 0x000fe20000004100 */
[----:B------:R-:W-:Y:S01]  /*8b10*/  SHF.R.U64 R60, R84, 0x10, R85 ;  /* 0x00000010543c7819 */ /* 0x000fe20000001255 */
[----:B------:R-:W-:Y:S01]  /*8b20*/  HADD2.F32 R51, -RZ, R49.H0_H0 ;  /* 0x20000031ff337230 */ /* 0x000fe20000004100 */
[----:B------:R-:W-:Y:S01]  /*8b30*/  F2FP.F16.F32.PACK_AB R47, R47, R44 ;  /* 0x0000002c2f2f723e */ /* 0x000fe200000000ff */
[----:B------:R-:W-:-:S02]  /*8b40*/  HADD2.F32 R72, -RZ, R86.H0_H0 ;  /* 0x20000056ff487230 */ /* 0x000fc40000004100 */
[----:B------:R-:W-:Y:S02]  /*8b50*/  HADD2.F32 R67, -RZ, R162.H1_H1 ;  /* 0x300000a2ff437230 */ /* 0x000fe40000004100 */
[----:B------:R-:W-:Y:S02]  /*8b60*/  HADD2.F32 R49, -RZ, R49.H1_H1 ;  /* 0x30000031ff317230 */ /* 0x000fe40000004100 */
[-C--:B------:R-:W-:Y:S01]  /*8b70*/  FMUL.FTZ R76, R63, R72.reuse ;  /* 0x000000483f4c7220 */ /* 0x080fe20000410000 */
[----:B------:R-:W-:Y:S02]  /*8b80*/  HADD2.F32 R65, -RZ, R160.H1_H1 ;  /* 0x300000a0ff417230 */ /* 0x000fe40000004100 */
[-C--:B------:R-:W-:Y:S01]  /*8b90*/  FMUL.FTZ R73, R51, R67.reuse ;  /* 0x0000004333497220 */ /* 0x080fe20000410000 */
[----:B------:R-:W-:Y:S02]  /*8ba0*/  HADD2.F32 R66, -RZ, R74.H0_H0 ;  /* 0x2000004aff427230 */ /* 0x000fe40000004100 */
[----:B------:R-:W-:Y:S01]  /*8bb0*/  FMUL.FTZ R74, R64, R67 ;  /* 0x00000043404a7220 */ /* 0x000fe20000410000 */
[----:B------:R-:W-:Y:S01]  /*8bc0*/  FMUL.FTZ R72, R49, R72 ;  /* 0x0000004831487220 */ /* 0x000fe20000410000 */
[----:B------:R-:W-:-:S02]  /*8bd0*/  HADD2.F32 R60, -RZ, R60.H0_H0 ;  /* 0x2000003cff3c7230 */ /* 0x000fc40000004100 */
[-C--:B------:R-:W-:Y:S01]  /*8be0*/  FFMA.FTZ R73, R64, R65.reuse, R73 ;  /* 0x0000004140497223 */ /* 0x080fe20000010049 */
[----:B------:R-:W-:Y:S01]  /*8bf0*/  FFMA.FTZ R67, R51, R65, -R74 ;  /* 0x0000004133437223 */ /* 0x000fe2000001084a */
[-C--:B------:R-:W-:Y:S01]  /*8c00*/  FFMA.FTZ R76, R49, R66.reuse, -R76 ;  /* 0x00000042314c7223 */ /* 0x080fe2000001084c */
[----:B------:R-:W-:Y:S01]  /*8c10*/  FFMA.FTZ R78, R63, R66, R72 ;  /* 0x000000423f4e7223 */ /* 0x000fe20000010048 */
[----:B------:R-:W-:Y:S02]  /*8c20*/  HADD2.F32 R66, -RZ, R163.H0_H0 ;  /* 0x200000a3ff427230 */ /* 0x000fe40000004100 */
[--C-:B------:R-:W-:Y:S01]  /*8c30*/  HADD2.F32 R51, -RZ, R62.reuse.H0_H0 ;  /* 0x2000003eff337230 */ /* 0x100fe20000004100 */
[----:B------:R-:W-:Y:S01]  /*8c40*/  F2FP.F16.F32.PACK_AB R67, R76, R67 ;  /* 0x000000434c43723e */ /* 0x000fe200000000ff */
[----:B------:R-:W-:Y:S02]  /*8c50*/  HADD2.F32 R49, -RZ, R61.H0_H0 ;  /* 0x2000003dff317230 */ /* 0x000fe40000004100 */
[----:B------:R-:W-:-:S02]  /*8c60*/  HADD2.F32 R62, -RZ, R62.H1_H1 ;  /* 0x3000003eff3e7230 */ /* 0x000fc40000004100 */
[-C--:B------:R-:W-:Y:S01]  /*8c70*/  FMUL.FTZ R72, R51, R66.reuse ;  /* 0x0000004233487220 */ /* 0x080fe20000410000 */
[----:B------:R-:W-:Y:S02]  /*8c80*/  HADD2.F32 R61, -RZ, R61.H1_H1 ;  /* 0x3000003dff3d7230 */ /* 0x000fe40000004100 */
[----:B------:R-:W-:Y:S01]  /*8c90*/  FMUL.FTZ R66, R49, R66 ;  /* 0x0000004231427220 */ /* 0x000fe20000410000 */
[----:B------:R-:W-:Y:S02]  /*8ca0*/  HADD2.F32 R64, -RZ, R161.H0_H0 ;  /* 0x200000a1ff407230 */ /* 0x000fe40000004100 */
[-C--:B------:R-:W-:Y:S01]  /*8cb0*/  FMUL.FTZ R74, R62, R60.reuse ;  /* 0x0000003c3e4a7220 */ /* 0x080fe20000410000 */
[----:B------:R-:W-:Y:S02]  /*8cc0*/  HADD2.F32 R59, -RZ, R59.H0_H0 ;  /* 0x2000003bff3b7230 */ /* 0x000fe40000004100 */
[----:B------:R-:W-:Y:S01]  /*8cd0*/  FMUL.FTZ R63, R61, R60 ;  /* 0x0000003c3d3f7220 */ /* 0x000fe20000410000 */
[----:B------:R-:W-:-:S02]  /*8ce0*/  HADD2.F32 R162, -RZ, R162.H0_H0 ;  /* 0x200000a2ffa27230 */ /* 0x000fc40000004100 */
[-C--:B------:R-:W-:Y:S01]  /*8cf0*/  FFMA.FTZ R66, R51, R64.reuse, R66 ;  /* 0x0000004033427223 */ /* 0x080fe20000010042 */
[----:B------:R-:W-:Y:S01]  /*8d00*/  FFMA.FTZ R72, R49, R64, -R72 ;  /* 0x0000004031487223 */ /* 0x000fe20000010848 */
[-C--:B------:R-:W-:Y:S01]  /*8d10*/  FFMA.FTZ R61, R61, R59.reuse, -R74 ;  /* 0x0000003b3d3d7223 */ /* 0x080fe2000001084a */
[----:B------:R-:W-:Y:S01]  /*8d20*/  FFMA.FTZ R63, R62, R59, R63 ;  /* 0x0000003b3e3f7223 */ /* 0x000fe2000001003f */
[----:B------:R-:W-:Y:S02]  /*8d30*/  HADD2.F32 R51, -RZ, R50.H0_H0 ;  /* 0x20000032ff337230 */ /* 0x000fe40000004100 */
[----:B------:R-:W-:Y:S01]  /*8d40*/  HADD2.F32 R59, -RZ, R58.H0_H0 ;  /* 0x2000003aff3b7230 */ /* 0x000fe20000004100 */
[----:B------:R-:W-:Y:S01]  /*8d50*/  F2FP.F16.F32.PACK_AB R44, R61, R72 ;  /* 0x000000483d2c723e */ /* 0x000fe200000000ff */
[----:B------:R-:W-:Y:S02]  /*8d60*/  HADD2.F32 R49, -RZ, R46.H0_H0 ;  /* 0x2000002eff317230 */ /* 0x000fe40000004100 */
[----:B------:R-:W-:Y:S01]  /*8d70*/  FMUL.FTZ R58, R51, R162 ;  /* 0x000000a2333a7220 */ /* 0x000fe20000410000 */
[----:B------:R-:W-:-:S02]  /*8d80*/  HADD2.F32 R50, -RZ, R50.H1_H1 ;  /* 0x30000032ff327230 */ /* 0x000fc40000004100 */
[----:B------:R-:W-:Y:S02]  /*8d90*/  HADD2.F32 R46, -RZ, R46.H1_H1 ;  /* 0x3000002eff2e7230 */ /* 0x000fe40000004100 */
[C---:B------:R-:W-:Y:S01]  /*8da0*/  FMUL.FTZ R162, R49.reuse, R162 ;  /* 0x000000a231a27220 */ /* 0x040fe20000410000 */
[----:B------:R-:W-:Y:S02]  /*8db0*/  HADD2.F32 R160, -RZ, R160.H0_H0 ;  /* 0x200000a0ffa07230 */ /* 0x000fe40000004100 */
[-C--:B------:R-:W-:Y:S01]  /*8dc0*/  FMUL.FTZ R65, R50, R59.reuse ;  /* 0x0000003b32417220 */ /* 0x080fe20000410000 */
[----:B------:R-:W-:Y:S02]  /*8dd0*/  HADD2.F32 R57, -RZ, R57.H0_H0 ;  /* 0x20000039ff397230 */ /* 0x000fe40000004100 */
[C---:B------:R-:W-:Y:S01]  /*8de0*/  FMUL.FTZ R59, R46.reuse, R59 ;  /* 0x0000003b2e3b7220 */ /* 0x040fe20000410000 */
[-C--:B------:R-:W-:Y:S01]  /*8df0*/  FFMA.FTZ R58, R49, R160.reuse, -R58 ;  /* 0x000000a0313a7223 */ /* 0x080fe2000001083a */
[----:B------:R-:W-:Y:S01]  /*8e00*/  FFMA.FTZ R162, R51, R160, R162 ;  /* 0x000000a033a27223 */ /* 0x000fe200000100a2 */
[-C--:B------:R-:W-:Y:S01]  /*8e10*/  FFMA.FTZ R65, R46, R57.reuse, -R65 ;  /* 0x000000392e417223 */ /* 0x080fe20000010841 */
[----:B------:R-:W-:Y:S01]  /*8e20*/  FFMA.FTZ R59, R50, R57, R59 ;  /* 0x00000039323b7223 */ /* 0x000fe2000001003b */
[----:B------:R-:W-:Y:S01]  /*8e30*/  F2FP.F16.F32.PACK_AB R49, R48, R45 ;  /* 0x0000002d3031723e */ /* 0x000fe200000000ff */
[----:B------:R-:W-:Y:S01]  /*8e40*/  IMAD.MOV.U32 R45, RZ, RZ, R47 ;  /* 0x000000ffff2d7224 */ /* 0x000fe200078e002f */
[----:B------:R-:W-:-:S02]  /*8e50*/  F2FP.F16.F32.PACK_AB R51, R78, R73 ;  /* 0x000000494e33723e */ /* 0x000fc400000000ff */
[----:B------:R-:W-:Y:S02]  /*8e60*/  F2FP.F16.F32.PACK_AB R48, R63, R66 ;  /* 0x000000423f30723e */ /* 0x000fe400000000ff */
[----:B------:R-:W-:Y:S02]  /*8e70*/  F2FP.F16.F32.PACK_AB R46, R65, R58 ;  /* 0x0000003a412e723e */ /* 0x000fe400000000ff */
[----:B------:R-:W-:Y:S02]  /*8e80*/  F2FP.F16.F32.PACK_AB R50, R59, R162 ;  /* 0x000000a23b32723e */ /* 0x000fe400000000ff */
[----:B------:R-:W-:-:S07]  /*8e90*/  MOV R47, R67 ;  /* 0x00000043002f7202 */ /* 0x000fce0000000f00 */
.L_x_540:
[----:B------:R-:W-:Y:S05]  /*8ea0*/  BSYNC B2 ;  /* 0x0000000000027941 */ /* 0x000fea0003800000 */
.L_x_539:
[----:B--2---:R2:W-:Y:S04]  /*8eb0*/  STG.E.128 desc[UR36][R52.64], R44 ;  /* 0x0000002c34007986 */ /* 0x0045e8000c101d24 */
[----:B---3--:R2:W-:Y:S02]  /*8ec0*/  @!P0 STG.E.128 desc[UR36][R54.64], R48 ;  /* 0x0000003036008986 */ /* 0x0085e4000c101d24 */
.L_x_538:
[----:B------:R-:W-:Y:S05]  /*8ed0*/  BSYNC B1 ;  /* 0x0000000000017941 */ /* 0x000fea0003800000 */
.L_x_537:
[----:B------:R-:W-:-:S13]  /*8ee0*/  ISETP.NE.AND P0, PT, R9, RZ, PT ;  /* 0x000000ff0900720c */ /* 0x000fda0003f05270 */
[----:B------:R-:W-:Y:S05]  /*8ef0*/  @!P0 BRA `(.L_x_491) ;  /* 0x0000000800c48947 */ /* 0x000fea0003800000 */
[----:B------:R-:W-:Y:S01]  /*8f00*/  ISETP.NE.AND P4, PT, R103, RZ, PT ;  /* 0x000000ff6700720c */ /* 0x000fe20003f85270 */
[----:B------:R-:W-:Y:S03]  /*8f10*/  BSSY B1, `(.L_x_541) ;  /* 0x0000070000017945 */ /* 0x000fe60003800000 */
[----:B------:R-:W-:Y:S02]  /*8f20*/  SEL R153, R119, R153, !P4 ;  /* 0x0000009977997207 */ /* 0x000fe40006000000 */
[----:B--234-:R-:W-:Y:S02]  /*8f30*/  IADD3 R53, P0, P4, R104, R132, R15 ;  /* 0x0000008468357210 */ /* 0x01cfe40007c1e00f */
[----:B------:R-:W-:Y:S02]  /*8f40*/  SHF.R.S32.HI R44, RZ, 0x1f, R153 ;  /* 0x0000001fff2c7819 */ /* 0x000fe40000011499 */
[----:B------:R-:W-:-:S02]  /*8f50*/  IADD3.X R58, R101, R56, R11, P0, P4 ;  /* 0x00000038653a7210 */ /* 0x000fc400007e840b */
[----:B------:R-:W-:Y:S02]  /*8f60*/  LEA.HI R153, R44, R153, RZ, 0x4 ;  /* 0x000000992c997211 */ /* 0x000fe400078f20ff */
[----:B------:R-:W-:Y:S02]  /*8f70*/  ISETP.GE.AND P4, PT, R185, R122, PT ;  /* 0x0000007ab900720c */ /* 0x000fe40003f86270 */
[----:B------:R-:W-:Y:S02]  /*8f80*/  LEA.HI.SX32 R153, R153, R20, 0x1c ;  /* 0x0000001499997211 */ /* 0x000fe400078fe2ff */
[----:B------:R-:W-:Y:S02]  /*8f90*/  LEA R52, P0, R53, R120, 0x1 ;  /* 0x0000007835347211 */ /* 0x000fe400078008ff */
[----:B------:R-:W-:Y:S01]  /*8fa0*/  SHF.R.S32.HI R44, RZ, 0x1f, R153 ;  /* 0x0000001fff2c7819 */ /* 0x000fe20000011499 */
[----:B------:R-:W-:Y:S01]  /*8fb0*/  IMAD.SHL.U32 R54, R153, 0x8, RZ ;  /* 0x0000000899367824 */ /* 0x000fe200078e00ff */
[----:B------:R-:W-:-:S02]  /*8fc0*/  LEA.HI.X R53, R53, R121, R58, 0x1, P0 ;  /* 0x0000007935357211 */ /* 0x000fc400000f0c3a */
[----:B------:R-:W-:Y:S02]  /*8fd0*/  LEA.HI R44, R44, R153, RZ, 0x3 ;  /* 0x000000992c2c7211 */ /* 0x000fe400078f18ff */
[----:B------:R-:W-:Y:S02]  /*8fe0*/  LOP3.LUT R45, R187, 0x38, R54, 0xf8, !PT ;  /* 0x00000038bb2d7812 */ /* 0x000fe400078ef836 */
[----:B------:R-:W-:Y:S02]  /*8ff0*/  SHF.L.U32 R46, R44, 0xa, RZ ;  /* 0x0000000a2c2e7819 */ /* 0x000fe400000006ff */
[----:B------:R-:W-:Y:S01]  /*9000*/  LOP3.LUT R44, R45, R218, RZ, 0x3c, !PT ;  /* 0x000000da2d2c7212 */ /* 0x000fe200078e3cff */
[----:B------:R-:W-:Y:S01]  /*9010*/  IMAD R45, R18, 0x6000, R135 ;  /* 0x00006000122d7824 */ /* 0x000fe200078e0287 */
[----:B------:R-:W-:-:S03]  /*9020*/  LOP3.LUT R46, R46, 0x7fffe000, RZ, 0xc0, !PT ;  /* 0x7fffe0002e2e7812 */ /* 0x000fc600078ec0ff */
[----:B------:R-:W-:Y:S01]  /*9030*/  IMAD R45, R45, 0x2, R2 ;  /* 0x000000022d2d7824 */ /* 0x000fe200078e0202 */
[----:B------:R-:W-:-:S05]  /*9040*/  IADD3 R47, R44, R46, R193 ;  /* 0x0000002e2c2f7210 */ /* 0x000fca0007ffe0c1 */
[----:B------:R-:W-:-:S05]  /*9050*/  IMAD R47, R18, 0x6000, R47 ;  /* 0x00006000122f7824 */ /* 0x000fca00078e022f */
[----:B------:R-:W-:Y:S02]  /*9060*/  LEA R48, R47, R2, 0x1 ;  /* 0x000000022f307211 */ /* 0x000fe400078e08ff */
[----:B------:R-:W2:Y:S04]  /*9070*/  LDS.128 R44, [R45+0x1c400] ;  /* 0x01c400002d2c7984 */ /* 0x000ea80000000c00 */
[----:B------:R-:W3:Y:S01]  /*9080*/  LDS.128 R48, [R48+0x1c400] ;  /* 0x01c4000030307984 */ /* 0x000ee20000000c00 */
[----:B------:R-:W-:Y:S05]  /*9090*/  @P4 BRA `(.L_x_542) ;  /* 0x00000004005c4947 */ /* 0x000fea0003800000 */
[----:B------:R-:W-:Y:S01]  /*90a0*/  SHF.R.U32.HI R62, RZ, 0x10, R81 ;  /* 0x00000010ff3e7819 */ /* 0x000fe20000011651 */
[----:B---3--:R-:W-:Y:S01]  /*90b0*/  IMAD.MOV.U32 R57, RZ, RZ, R48 ;  /* 0x000000ffff397224 */ /* 0x008fe200078e0030 */
[----:B--2---:R-:W-:Y:S01]  /*90c0*/  MOV R48, R46 ;  /* 0x0000002e00307202 */ /* 0x004fe20000000f00 */
[----:B------:R-:W-:Y:S01]  /*90d0*/  IMAD.MOV.U32 R58, RZ, RZ, R50 ;  /* 0x000000ffff3a7224 */ /* 0x000fe200078e0032 */
[----:B------:R-:W-:Y:S01]  /*90e0*/  SHF.R.U32.HI R60, RZ, 0x10, R69 ;  /* 0x00000010ff3c7819 */ /* 0x000fe20000011645 */
[----:B------:R-:W-:Y:S01]  /*90f0*/  HADD2.F32 R61, -RZ, R159.H1_H1 ;  /* 0x3000009fff3d7230 */ /* 0x000fe20000004100 */
[--C-:B------:R-:W-:Y:S01]  /*9100*/  SHF.R.U64 R67, R82, 0x10, R83.reuse ;  /* 0x0000001052437819 */ /* 0x100fe20000001253 */
[----:B------:R-:W-:Y:S01]  /*9110*/  HADD2.F32 R50, -RZ, R49.H0_H0 ;  /* 0x20000031ff327230 */ /* 0x000fe20000004100 */
[----:B------:R-:W-:Y:S01]  /*9120*/  SHF.R.U32.HI R82, RZ, 0x10, R83 ;  /* 0x00000010ff527819 */ /* 0x000fe20000011653 */
[----:B------:R-:W-:Y:S01]  /*9130*/  HADD2.F32 R46, -RZ, R45.H0_H0 ;  /* 0x2000002dff2e7230 */ /* 0x000fe20000004100 */
[----:B------:R-:W-:Y:S01]  /*9140*/  SHF.R.U64 R55, R70, 0x10, R71 ;  /* 0x0000001046377819 */ /* 0x000fe20000001247 */
[----:B------:R-:W-:-:S02]  /*9150*/  HADD2.F32 R49, -RZ, R49.H1_H1 ;  /* 0x30000031ff317230 */ /* 0x000fc40000004100 */
[-C--:B------:R-:W-:Y:S01]  /*9160*/  FMUL.FTZ R63, R50, R61.reuse ;  /* 0x0000003d323f7220 */ /* 0x080fe20000410000 */
[----:B------:R-:W-:Y:S02]  /*9170*/  HADD2.F32 R62, -RZ, R62.H0_H0 ;  /* 0x2000003eff3e7230 */ /* 0x000fe40000004100 */
[C---:B------:R-:W-:Y:S01]  /*9180*/  FMUL.FTZ R61, R46.reuse, R61 ;  /* 0x0000003d2e3d7220 */ /* 0x040fe20000410000 */
[----:B------:R-:W-:Y:S01]  /*9190*/  HADD2.F32 R59, -RZ, R157.H1_H1 ;  /* 0x3000009dff3b7230 */ /* 0x000fe20000004100 */
[----:B------:R-:W-:Y:S01]  /*91a0*/  SHF.R.U32.HI R70, RZ, 0x10, R71 ;  /* 0x00000010ff467819 */ /* 0x000fe20000011647 */
[----:B------:R-:W-:Y:S02]  /*91b0*/  HADD2.F32 R45, -RZ, R45.H1_H1 ;  /* 0x3000002dff2d7230 */ /* 0x000fe40000004100 */
[-C--:B------:R-:W-:Y:S01]  /*91c0*/  FMUL.FTZ R64, R49, R62.reuse ;  /* 0x0000003e31407220 */ /* 0x080fe20000410000 */
[----:B------:R-:W-:Y:S02]  /*91d0*/  HADD2.F32 R60, -RZ, R60.H0_H0 ;  /* 0x2000003cff3c7230 */ /* 0x000fe40000004100 */
[-C--:B------:R-:W-:Y:S01]  /*91e0*/  FFMA.FTZ R63, R46, R59.reuse, -R63 ;  /* 0x0000003b2e3f7223 */ /* 0x080fe2000001083f */
[----:B------:R-:W-:Y:S01]  /*91f0*/  FFMA.FTZ R61, R50, R59, R61 ;  /* 0x0000003b323d7223 */ /* 0x000fe2000001003d */
[----:B------:R-:W-:Y:S01]  /*9200*/  FMUL.FTZ R62, R45, R62 ;  /* 0x0000003e2d3e7220 */ /* 0x000fe20000410000 */
[----:B------:R-:W-:-:S02]  /*9210*/  HADD2.F32 R59, -RZ, R158.H1_H1 ;  /* 0x3000009eff3b7230 */ /* 0x000fc40000004100 */
[-C--:B------:R-:W-:Y:S01]  /*9220*/  FFMA.FTZ R64, R45, R60.reuse, -R64 ;  /* 0x0000003c2d407223 */ /* 0x080fe20000010840 */
[----:B------:R-:W-:Y:S02]  /*9230*/  HADD2.F32 R46, -RZ, R51.H0_H0 ;  /* 0x20000033ff2e7230 */ /* 0x000fe40000004100 */
[----:B------:R-:W-:Y:S01]  /*9240*/  FFMA.FTZ R62, R49, R60, R62 ;  /* 0x0000003c313e7223 */ /* 0x000fe2000001003e */
[----:B------:R-:W-:Y:S01]  /*9250*/  HADD2.F32 R45, -RZ, R47.H0_H0 ;  /* 0x2000002fff2d7230 */ /* 0x000fe20000004100 */
[----:B------:R-:W-:Y:S01]  /*9260*/  SHF.R.U64 R72, R68, 0x10, R69 ;  /* 0x0000001044487819 */ /* 0x000fe20000001245 */
[----:B------:R-:W-:Y:S02]  /*9270*/  HADD2.F32 R49, -RZ, R156.H1_H1 ;  /* 0x3000009cff317230 */ /* 0x000fe40000004100 */
[-C--:B------:R-:W-:Y:S01]  /*9280*/  FMUL.FTZ R66, R46, R59.reuse ;  /* 0x0000003b2e427220 */ /* 0x080fe20000410000 */
[----:B------:R-:W-:Y:S02]  /*9290*/  HADD2.F32 R51, -RZ, R51.H1_H1 ;  /* 0x30000033ff337230 */ /* 0x000fe40000004100 */
[----:B------:R-:W-:Y:S01]  /*92a0*/  FMUL.FTZ R59, R45, R59 ;  /* 0x0000003b2d3b7220 */ /* 0x000fe20000410000 */
[----:B------:R-:W-:Y:S01]  /*92b0*/  HADD2.F32 R60, -RZ, R82.H0_H0 ;  /* 0x20000052ff3c7230 */ /* 0x000fe20000004100 */
[----:B------:R-:W-:Y:S01]  /*92c0*/  SHF.R.U64 R69, R80, 0x10, R81 ;  /* 0x0000001050457819 */ /* 0x000fe20000001251 */
[----:B------:R-:W-:-:S02]  /*92d0*/  HADD2.F32 R47, -RZ, R47.H1_H1 ;  /* 0x3000002fff2f7230 */ /* 0x000fc40000004100 */
[-C--:B------:R-:W-:Y:S01]  /*92e0*/  FFMA.FTZ R66, R45, R49.reuse, -R66 ;  /* 0x000000312d427223 */ /* 0x080fe20000010842 */
[----:B------:R-:W-:Y:S02]  /*92f0*/  HADD2.F32 R50, -RZ, R70.H0_H0 ;  /* 0x20000046ff327230 */ /* 0x000fe40000004100 */
[-C--:B------:R-:W-:Y:S01]  /*9300*/  FMUL.FTZ R68, R51, R60.reuse ;  /* 0x0000003c33447220 */ /* 0x080fe20000410000 */
[----:B------:R-:W-:Y:S01]  /*9310*/  FFMA.FTZ R59, R46, R49, R59 ;  /* 0x000000312e3b7223 */ /* 0x000fe2000001003b */
[C---:B------:R-:W-:Y:S01]  /*9320*/  FMUL.FTZ R60, R47.reuse, R60 ;  /* 0x0000003c2f3c7220 */ /* 0x040fe20000410000 */
[----:B------:R-:W-:Y:S02]  /*9330*/  HADD2.F32 R159, -RZ, R159.H0_H0 ;  /* 0x2000009fff9f7230 */ /* 0x000fe40000004100 */
[-C--:B------:R-:W-:Y:S01]  /*9340*/  FFMA.FTZ R65, R47, R50.reuse, -R68 ;  /* 0x000000322f417223 */ /* 0x080fe20000010844 */
[----:B------:R-:W-:Y:S02]  /*9350*/  HADD2.F32 R46, -RZ, R57.H0_H0 ;  /* 0x20000039ff2e7230 */ /* 0x000fe40000004100 */
[----:B------:R-:W-:Y:S01]  /*9360*/  FFMA.FTZ R68, R51, R50, R60 ;  /* 0x0000003233447223 */ /* 0x000fe2000001003c */
[----:B------:R-:W-:Y:S01]  /*9370*/  HADD2.F32 R45, -RZ, R44.H0_H0 ;  /* 0x2000002cff2d7230 */ /* 0x000fe20000004100 */
[----:B------:R-:W-:Y:S01]  /*9380*/  F2FP.F16.F32.PACK_AB R61, R62, R61 ;  /* 0x0000003d3e3d723e */ /* 0x000fe200000000ff */
[----:B------:R-:W-:-:S02]  /*9390*/  HADD2.F32 R49, -RZ, R69.H0_H0 ;  /* 0x20000045ff317230 */ /* 0x000fc40000004100 */
[-C--:B------:R-:W-:Y:S01]  /*93a0*/  FMUL.FTZ R50, R46, R159.reuse ;  /* 0x0000009f2e327220 */ /* 0x080fe20000410000 */
[----:B------:R-:W-:Y:S02]  /*93b0*/  HADD2.F32 R57, -RZ, R57.H1_H1 ;  /* 0x30000039ff397230 */ /* 0x000fe40000004100 */
[----:B------:R-:W-:Y:S01]  /*93c0*/  FMUL.FTZ R159, R45, R159 ;  /* 0x0000009f2d9f7220 */ /* 0x000fe20000410000 */
[----:B------:R-:W-:Y:S01]  /*93d0*/  HADD2.F32 R44, -RZ, R44.H1_H1 ;  /* 0x3000002cff2c7230 */ /* 0x000fe20000004100 */
[----:B------:R-:W-:Y:S01]  /*93e0*/  F2FP.F16.F32.PACK_AB R59, R68, R59 ;  /* 0x0000003b443b723e */ /* 0x000fe200000000ff */
[----:B------:R-:W-:Y:S02]  /*93f0*/  HADD2.F32 R157, -RZ, R157.H0_H0 ;  /* 0x2000009dff9d7230 */ /* 0x000fe40000004100 */
[-C--:B------:R-:W-:Y:S01]  /*9400*/  FMUL.FTZ R51, R57, R49.reuse ;  /* 0x0000003139337220 */ /* 0x080fe20000410000 */
[----:B------:R-:W-:Y:S02]  /*9410*/  HADD2.F32 R47, -RZ, R72.H0_H0 ;  /* 0x20000048ff2f7230 */ /* 0x000fe40000004100 */
[----:B------:R-:W-:Y:S01]  /*9420*/  FMUL.FTZ R60, R44, R49 ;  /* 0x000000312c3c7220 */ /* 0x000fe20000410000 */
[----:B------:R-:W-:-:S02]  /*9430*/  HADD2.F32 R158, -RZ, R158.H0_H0 ;  /* 0x2000009eff9e7230 */ /* 0x000fc40000004100 */
[----:B------:R-:W-:Y:S01]  /*9440*/  FFMA.FTZ R50, R45, R157, -R50 ;  /* 0x0000009d2d327223 */ /* 0x000fe20000010832 */
[----:B------:R-:W-:Y:S02]  /*9450*/  HADD2.F32 R45, -RZ, R58.H0_H0 ;  /* 0x2000003aff2d7230 */ /* 0x000fe40000004100 */
[-C--:B------:R-:W-:Y:S01]  /*9460*/  FFMA.FTZ R51, R44, R47.reuse, -R51 ;  /* 0x0000002f2c337223 */ /* 0x080fe20000010833 */
[----:B------:R-:W-:Y:S01]  /*9470*/  FFMA.FTZ R60, R57, R47, R60 ;  /* 0x0000002f393c7223 */ /* 0x000fe2000001003c */
[----:B------:R-:W-:Y:S02]  /*9480*/  HADD2.F32 R47, -RZ, R67.H0_H0 ;  /* 0x20000043ff2f7230 */ /* 0x000fe40000004100 */
[----:B------:R-:W-:Y:S01]  /*9490*/  FFMA.FTZ R159, R46, R157, R159 ;  /* 0x0000009d2e9f7223 */ /* 0x000fe2000001009f */
[----:B------:R-:W-:Y:S02]  /*94a0*/  HADD2.F32 R44, -RZ, R48.H0_H0 ;  /* 0x20000030ff2c7230 */ /* 0x000fe40000004100 */
[----:B------:R-:W-:Y:S01]  /*94b0*/  FMUL.FTZ R49, R45, R158 ;  /* 0x0000009e2d317220 */ /* 0x000fe20000410000 */
[----:B------:R-:W-:Y:S01]  /*94c0*/  HADD2.F32 R58, -RZ, R58.H1_H1 ;  /* 0x3000003aff3a7230 */ /* 0x000fe20000004100 */
[----:B------:R-:W-:Y:S01]  /*94d0*/  F2FP.F16.F32.PACK_AB R65, R65, R66 ;  /* 0x000000424141723e */ /* 0x000fe200000000ff */
[----:B------:R-:W-:-:S02]  /*94e0*/  HADD2.F32 R48, -RZ, R48.H1_H1 ;  /* 0x30000030ff307230 */ /* 0x000fc40000004100 */
[----:B------:R-:W-:Y:S01]  /*94f0*/  FMUL.FTZ R158, R44, R158 ;  /* 0x0000009e2c9e7220 */ /* 0x000fe20000410000 */
[----:B------:R-:W-:Y:S02]  /*9500*/  HADD2.F32 R156, -RZ, R156.H0_H0 ;  /* 0x2000009cff9c7230 */ /* 0x000fe40000004100 */
[-C--:B------:R-:W-:Y:S01]  /*9510*/  FMUL.FTZ R57, R58, R47.reuse ;  /* 0x0000002f3a397220 */ /* 0x080fe20000410000 */
[----:B------:R-:W-:Y:S02]  /*9520*/  HADD2.F32 R55, -RZ, R55.H0_H0 ;  /* 0x20000037ff377230 */ /* 0x000fe40000004100 */
[----:B------:R-:W-:Y:S01]  /*9530*/  FMUL.FTZ R47, R48, R47 ;  /* 0x0000002f302f7220 */ /* 0x000fe20000410000 */
[----:B------:R-:W-:Y:S01]  /*9540*/  F2FP.F16.F32.PACK_AB R60, R60, R159 ;  /* 0x0000009f3c3c723e */ /* 0x000fe200000000ff */
[-C--:B------:R-:W-:Y:S01]  /*9550*/  FFMA.FTZ R49, R44, R156.reuse, -R49 ;  /* 0x0000009c2c317223 */ /* 0x080fe20000010831 */
[----:B------:R-:W-:Y:S01]  /*9560*/  FFMA.FTZ R158, R45, R156, R158 ;  /* 0x0000009c2d9e7223 */ /* 0x000fe2000001009e */
[-C--:B------:R-:W-:Y:S01]  /*9570*/  FFMA.FTZ R48, R48, R55.reuse, -R57 ;  /* 0x0000003730307223 */ /* 0x080fe20000010839 */
[----:B------:R-:W-:Y:S01]  /*9580*/  FFMA.FTZ R47, R58, R55, R47 ;  /* 0x000000373a2f7223 */ /* 0x000fe2000001002f */
[----:B------:R-:W-:Y:S01]  /*9590*/  F2FP.F16.F32.PACK_AB R44, R51, R50 ;  /* 0x00000032332c723e */ /* 0x000fe200000000ff */
[----:B------:R-:W-:Y:S01]  /*95a0*/  IMAD.MOV.U32 R51, RZ, RZ, R59 ;  /* 0x000000ffff337224 */ /* 0x000fe200078e003b */
[----:B------:R-:W-:-:S02]  /*95b0*/  F2FP.F16.F32.PACK_AB R45, R64, R63 ;  /* 0x0000003f402d723e */ /* 0x000fc400000000ff */
[----:B------:R-:W-:Y:S01]  /*95c0*/  F2FP.F16.F32.PACK_AB R46, R48, R49 ;  /* 0x00000031302e723e */ /* 0x000fe200000000ff */
[----:B------:R-:W-:Y:S01]  /*95d0*/  IMAD.MOV.U32 R49, RZ, RZ, R61 ;  /* 0x000000ffff317224 */ /* 0x000fe200078e003d */
[----:B------:R-:W-:Y:S02]  /*95e0*/  F2FP.F16.F32.PACK_AB R50, R47, R158 ;  /* 0x0000009e2f32723e */ /* 0x000fe400000000ff */
[----:B------:R-:W-:Y:S02]  /*95f0*/  MOV R48, R60 ;  /* 0x0000003c00307202 */ /* 0x000fe40000000f00 */
[----:B------:R-:W-:-:S07]  /*9600*/  MOV R47, R65 ;  /* 0x00000041002f7202 */ /* 0x000fce0000000f00 */
.L_x_542:
[----:B------:R-:W-:Y:S05]  /*9610*/  BSYNC B1 ;  /* 0x0000000000017941 */ /* 0x000fea0003800000 */
.L_x_541:
[----:B--2---:R2:W-:Y:S01]  /*9620*/  STG.E.128 desc[UR36][R52.64], R44 ;  /* 0x0000002c34007986 */ /* 0x0045e2000c101d24 */
[----:B------:R-:W-:-:S13]  /*9630*/  ISETP.GE.AND P0, PT, R54, R151, PT ;  /* 0x000000973600720c */ /* 0x000fda0003f06270 */
[----:B------:R-:W-:Y:S05]  /*9640*/  @P0 BRA `(.L_x_491) ;  /* 0x0000000000f00947 */ /* 0x000fea0003800000 */
[--C-:B------:R-:W-:Y:S02]  /*9650*/  IADD3 R132, P0, P4, R104, R132, R54.reuse ;  /* 0x0000008468847210 */ /* 0x100fe40007c1e036 */
[----:B------:R-:W-:-:S04]  /*9660*/  SHF.R.S32.HI R54, RZ, 0x1f, R54 ;  /* 0x0000001fff367819 */ /* 0x000fc80000011436 */
[----:B------:R-:W-:Y:S02]  /*9670*/  IADD3.X R56, R101, R56, R54, P0, P4 ;  /* 0x0000003865387210 */ /* 0x000fe400007e8436 */
[----:B------:R-:W-:-:S04]  /*9680*/  LEA R120, P0, R132, R120, 0x1 ;  /* 0x0000007884787211 */ /* 0x000fc800078008ff */
[----:B------:R-:W-:-:S05]  /*9690*/  LEA.HI.X R121, R132, R121, R56, 0x1, P0 ;  /* 0x0000007984797211 */ /* 0x000fca00000f0c38 */
[----:B---3--:R3:W-:Y:S01]  /*96a0*/  STG.E.128 desc[UR36][R120.64], R48 ;  /* 0x0000003078007986 */ /* 0x0087e2000c101d24 */
[----:B------:R-:W-:Y:S05]  /*96b0*/  BRA `(.L_x_491) ;  /* 0x0000000000d47947 */ /* 0x000fea0003800000 */
.L_x_458:
[----:B------:R-:W-:-:S13]  /*96c0*/  ISETP.NE.AND P1, PT, R188, 0x3, PT ;  /* 0x00000003bc00780c */ /* 0x000fda0003f25270 */
[----:B------:R-:W-:Y:S05]  /*96d0*/  @!P1 BRA `(.L_x_543) ;  /* 0x0000000000049947 */ /* 0x000fea0003800000 */
[----:B------:R-:W-:Y:S01]  /*96e0*/  BPT.TRAP 0x1 ;  /* 0x000000040000795c */ /* 0x000fe20000300000 */
.L_x_543:
[----:B------:R-:W-:Y:S01]  /*96f0*/  LEA R3, R18, R2, 0x3 ;  /* 0x0000000212037211 */ /* 0x000fe200078e18ff */
[----:B------:R-:W-:Y:S01]  /*9700*/  IMAD R4, R26, -0x80, R27 ;  /* 0xffffff801a047824 */ /* 0x000fe200078e021b */
[----:B------:R-:W-:Y:S01]  /*9710*/  SHF.L.U32 R0, R186, 0x1f, RZ ;  /* 0x0000001fba007819 */ /* 0x000fe200000006ff */
[----:B------:R-:W-:Y:S03]  /*9720*/  BSSY B1, `(.L_x_544) ;  /* 0x0000005000017945 */ /* 0x000fe60003800000 */
[----:B------:R-:W0:Y:S01]  /*9730*/  SYNCS.PHASECHK.TRANS64.TRYWAIT P4, [R3+URZ+0x34890], R0 ;  /* 0x03489000030075a7 */ /* 0x000e22000808017f */
[----:B------:R-:W-:-:S04]  /*9740*/  VIMNMX R4, R4, 0x80, PT ;  /* 0x0000008004047848 */ /* 0x000fc80003fe0100 */
[----:B------:R-:W-:Y:S01]  /*9750*/  ISETP.GE.AND P0, PT, R19, R4, PT ;  /* 0x000000041300720c */ /* 0x000fe20003f06270 */
[----:B0-----:R-:W-:-:S12]  /*9760*/  @!P4 BRA `(.L_x_545) ;  /* 0x0000014c0098c947 */ /* 0x001fd80003800000 */
.L_x_764:
[----:B------:R-:W-:Y:S05]  /*9770*/  BSYNC B1 ;  /* 0x0000000000017941 */ /* 0x000fea0003800000 */
.L_x_544:
[----:B------:R-:W-:Y:S04]  /*9780*/  BSSY B1, `(.L_x_546) ;  /* 0x0000014000017945 */ /* 0x000fe80003800000 */
[----:B------:R-:W-:Y:S05]  /*9790*/  @P0 BRA `(.L_x_547) ;  /* 0x0000000000480947 */ /* 0x000fea0003800000 */
[----:B------:R-:W-:Y:S02]  /*97a0*/  ISETP.NE.AND P4, PT, R14, RZ, PT ;  /* 0x000000ff0e00720c */ /* 0x000fe40003f85270 */
[----:B------:R-:W-:-:S11]  /*97b0*/  ISETP.NE.AND P0, PT, R10, RZ, PT ;  /* 0x000000ff0a00720c */ /* 0x000fd60003f05270 */
[----:B------:R-:W1:Y:S04]  /*97c0*/  @P4 LDS.128 R44, [R55] ;  /* 0x00000000372c4984 */ /* 0x000e680000000c00 */
[----:B------:R-:W2:Y:S04]  /*97d0*/  @P0 LDS.128 R48, [R54] ;  /* 0x0000000036300984 */ /* 0x000ea80000000c00 */
[----:B-1----:R-:W-:Y:S01]  /*97e0*/  @P4 STG.E.128 desc[UR36][R56.64], R44 ;  /* 0x0000002c38004986 */ /* 0x002fe2000c101d24 */
[----:B------:R-:W-:-:S03]  /*97f0*/  ISETP.NE.AND P4, PT, R9, RZ, PT ;  /* 0x000000ff0900720c */ /* 0x000fc60003f85270 */
[----:B--2---:R-:W-:Y:S01]  /*9800*/  @P0 STG.E.128 desc[UR36][R56.64+0x40], R48 ;  /* 0x0000403038000986 */ /* 0x004fe2000c101d24 */
[----:B------:R-:W-:-:S09]  /*9810*/  ISETP.NE.AND P0, PT, R8, RZ, PT ;  /* 0x000000ff0800720c */ /* 0x000fd20003f05270 */
[----:B------:R-:W1:Y:S04]  /*9820*/  @P4 LDS.128 R44, [R55+0x4000] ;  /* 0x00400000372c4984 */ /* 0x000e680000000c00 */
[----:B------:R-:W2:Y:S04]  /*9830*/  @P0 LDS.128 R48, [R54+0x4000] ;  /* 0x0040000036300984 */ /* 0x000ea80000000c00 */
[----:B-1----:R-:W-:Y:S01]  /*9840*/  @P4 STG.E.128 desc[UR36][R56.64+0x80], R44 ;  /* 0x0000802c38004986 */ /* 0x002fe2000c101d24 */
[----:B------:R-:W-:-:S03]  /*9850*/  ISETP.NE.AND P4, PT, R6, RZ, PT ;  /* 0x000000ff0600720c */ /* 0x000fc60003f85270 */
[----:B--2---:R-:W-:Y:S01]  /*9860*/  @P0 STG.E.128 desc[UR36][R56.64+0xc0], R48 ;  /* 0x0000c03038000986 */ /* 0x004fe2000c101d24 */
[----:B------:R-:W-:-:S09]  /*9870*/  ISETP.NE.AND P0, PT, R7, RZ, PT ;  /* 0x000000ff0700720c */ /* 0x000fd20003f05270 */
[----:B------:R-:W1:Y:S04]  /*9880*/  @P4 LDS.128 R48, [R54+0x8000] ;  /* 0x0080000036304984 */ /* 0x000e680000000c00 */
[----:B------:R-:W2:Y:S04]  /*9890*/  @P0 LDS.128 R44, [R55+0x8000] ;  /* 0x00800000372c0984 */ /* 0x000ea80000000c00 */
[----:B-1----:R1:W-:Y:S04]  /*98a0*/  @P4 STG.E.128 desc[UR36][R56.64+0x140], R48 ;  /* 0x0001403038004986 */ /* 0x0023e8000c101d24 */
[----:B--2---:R1:W-:Y:S02]  /*98b0*/  @P0 STG.E.128 desc[UR36][R56.64+0x100], R44 ;  /* 0x0001002c38000986 */ /* 0x0043e4000c101d24 */
.L_x_547:
[----:B------:R-:W-:Y:S05]  /*98c0*/  BSYNC B1 ;  /* 0x0000000000017941 */ /* 0x000fea0003800000 */
.L_x_546:
[----:B------:R-:W-:-:S13]  /*98d0*/  ISETP.GE.AND P0, PT, R202, R4, PT ;  /* 0x00000004ca00720c */ /* 0x000fda0003f06270 */
[----:B------:R-:W-:Y:S05]  /*98e0*/  @P0 BRA `(.L_x_491) ;  /* 0x0000000000480947 */ /* 0x000fea0003800000 */
[----:B------:R-:W-:Y:S02]  /*98f0*/  ISETP.NE.AND P4, PT, R14, RZ, PT ;  /* 0x000000ff0e00720c */ /* 0x000fe40003f85270 */
[----:B------:R-:W-:-:S11]  /*9900*/  ISETP.NE.AND P0, PT, R9, RZ, PT ;  /* 0x000000ff0900720c */ /* 0x000fd60003f05270 */
[----:B-1----:R-:W1:Y:S04]  /*9910*/  @P4 LDS.128 R44, [R55+0x2000] ;  /* 0x00200000372c4984 */ /* 0x002e680000000c00 */
[----:B------:R-:W2:Y:S04]  /*9920*/  @P0 LDS.128 R48, [R55+0x6000] ;  /* 0x0060000037300984 */ /* 0x000ea80000000c00 */
        /* <DEDUP_REMOVED lines=14> */
.L_x_491:
[----:B------:R-:W-:Y:S05]  /*9a10*/  BSYNC B0 ;  /* 0x0000000000007941 */ /* 0x000fea0003800000 */
.L_x_457:
[----:B-1234-:R-:W1:Y:S01]  /*9a20*/  S2R R44, SR_TID.X ;  /* 0x00000000002c7919 */ /* 0x01ee620000002100 */
[----:B------:R-:W-:Y:S01]  /*9a30*/  @!PT LDS RZ, [RZ] ;  /* 0x00000000fffff984 */ /* 0x000fe20000000800 */
[----:B------:R-:W-:Y:S01]  /*9a40*/  @!PT LDS RZ, [RZ] ;  /* 0x00000000fffff984 */ /* 0x000fe20000000800 */
[----:B------:R-:W-:Y:S01]  /*9a50*/  @!PT LDS RZ, [RZ] ;  /* 0x00000000fffff984 */ /* 0x000fe20000000800 */
[----:B------:R-:W-:Y:S01]  /*9a60*/  @!PT LDS RZ, [RZ] ;  /* 0x00000000fffff984 */ /* 0x000fe20000000800 */
[----:B------:R2:W-:Y:S06]  /*9a70*/  MEMBAR.ALL.CTA ;  /* 0x0000000000007992 */ /* 0x0005ec0000008000 */
[----:B--2---:R-:W2:Y:S01]  /*9a80*/  FENCE.VIEW.ASYNC.S ;  /* 0x00000000000073c6 */ /* 0x004ea20000000000 */
[----:B------:R-:W-:Y:S05]  /*9a90*/  WARPSYNC.ALL ;  /* 0x0000000000007948 */ /* 0x000fea0003800000 */
[----:B------:R-:W-:Y:S01]  /*9aa0*/  BSSY B0, `(.L_x_548) ;  /* 0x0000009000007945 */ /* 0x000fe20003800000 */
[----:B-1----:R-:W-:Y:S01]  /*9ab0*/  LOP3.LUT R44, R44, 0x7f, RZ, 0xc0, !PT ;  /* 0x0000007f2c2c7812 */ /* 0x002fe200078ec0ff */
[----:B--2---:R1:W-:Y:S03]  /*9ac0*/  BAR.SYNC.DEFER_BLOCKING R155, 0x80 ;  /* 0x0002009b0000751d */ /* 0x0043e60000010000 */
[----:B------:R-:W-:-:S13]  /*9ad0*/  ISETP.NE.AND P0, PT, R44, RZ, PT ;  /* 0x000000ff2c00720c */ /* 0x000fda0003f05270 */
[----:B------:R-:W-:-:S05]  /*9ae0*/  @!P0 VIADD R44, R3, 0x348a0 ;  /* 0x000348a0032c8836 */ /* 0x000fca0000000000 */
[----:B------:R-:W-:-:S04]  /*9af0*/  @!P0 PRMT R44, RZ, 0x654, R44 ;  /* 0x00000654ff2c8816 */ /* 0x000fc8000000002c */
[----:B------:R1:W-:Y:S01]  /*9b00*/  @!P0 SYNCS.ARRIVE.TRANS64.RED.A1T0 RZ, [R44+URZ], RZ ;  /* 0x000000ff2cff89a7 */ /* 0x0003e2000810043f */
[----:B------:R-:W-:Y:S05]  /*9b10*/  @!P1 BRA `(.L_x_549) ;  /* 0x0000000000049947 */ /* 0x000fea0003800000 */
[----:B------:R-:W-:Y:S01]  /*9b20*/  BPT.TRAP 0x1 ;  /* 0x000000040000795c */ /* 0x000fe20000300000 */
.L_x_549:
[----:B------:R-:W-:Y:S05]  /*9b30*/  BSYNC B0 ;  /* 0x0000000000007941 */ /* 0x000fea0003800000 */
.L_x_548:
[----:B------:R-:W2:Y:S01]  /*9b40*/  SYNCS.PHASECHK.TRANS64.TRYWAIT P4, [R3+URZ+0x348b0], R0 ;  /* 0x0348b000030075a7 */ /* 0x000ea2000808017f */
[----:B------:R-:W-:Y:S01]  /*9b50*/  LEA R45, R18, R35, 0xe ;  /* 0x00000023122d7211 */ /* 0x000fe200078e70ff */
[----:B------:R-:W-:Y:S01]  /*9b60*/  ULDC.64 UR60, c[0x0][0x318] ;  /* 0x0000c600003c7ab9 */ /* 0x000fe20000000a00 */
[----:B------:R-:W-:Y:S01]  /*9b70*/  ULDC.64 UR38, c[0x0][0x308] ;  /* 0x0000c20000267ab9 */ /* 0x000fe20000000a00 */
[----:B------:R-:W-:Y:S01]  /*9b80*/  BSSY B0, `(.L_x_550) ;  /* 0x0000004000007945 */ /* 0x000fe20003800000 */
[----:B------:R-:W-:Y:S01]  /*9b90*/  ISETP.GE.AND P1, PT, R19, R4, PT ;  /* 0x000000041300720c */ /* 0x000fe20003f26270 */
[----:B------:R-:W-:Y:S02]  /*9ba0*/  IMAD.IADD R47, R124, 0x1, R45 ;  /* 0x000000017c2f7824 */ /* 0x000fe400078e022d */
[----:B--2---:R-:W-:Y:S10]  /*9bb0*/  @!P4 BRA `(.L_x_551) ;  /* 0x000001480098c947 */ /* 0x004ff40003800000 */
.L_x_765:
[----:B------:R-:W-:Y:S05]  /*9bc0*/  BSYNC B0 ;  /* 0x0000000000007941 */ /* 0x000fea0003800000 */
.L_x_550:
[----:B------:R-:W-:Y:S01]  /*9bd0*/  BSSY B0, `(.L_x_552) ;  /* 0x000001a000007945 */ /* 0x000fe20003800000 */
[----:B0-2---:R-:W-:Y:S01]  /*9be0*/  LEA R0, R45, R24, 0x1 ;  /* 0x000000182d007211 */ /* 0x005fe200078e08ff */
[----:B------:R-:W-:-:S04]  /*9bf0*/  IMAD.WIDE R52, R26, 0x80, R116 ;  /* 0x000000801a347825 */ /* 0x000fc800078e0274 */
[----:B------:R-:W-:Y:S01]  /*9c00*/  IMAD R56, R47, 0x2, R24 ;  /* 0x000000022f387824 */ /* 0x000fe200078e0218 */
[----:B------:R-:W-:Y:S06]  /*9c10*/  @P1 BRA `(.L_x_553) ;  /* 0x0000000000541947 */ /* 0x000fec0003800000 */
[----:B-1----:R-:W-:Y:S01]  /*9c20*/  MOV R44, R106 ;  /* 0x0000006a002c7202 */ /* 0x002fe20000000f00 */
[----:B------:R-:W-:Y:S01]  /*9c30*/  IMAD R47, R53, UR60, RZ ;  /* 0x0000003c352f7c24 */ /* 0x000fe2000f8e02ff */
[----:B------:R-:W-:Y:S01]  /*9c40*/  ULDC UR4, c[0x0][0x310] ;  /* 0x0000c40000047ab9 */ /* 0x000fe20000000800 */
[----:B------:R-:W-:Y:S01]  /*9c50*/  IMAD.MOV.U32 R45, RZ, RZ, R5 ;  /* 0x000000ffff2d7224 */ /* 0x000fe200078e0005 */
[----:B------:R-:W-:Y:S01]  /*9c60*/  ISETP.GE.AND P4, PT, R22, UR4, PT ;  /* 0x0000000416007c0c */ /* 0x000fe2000bf86270 */
[C---:B------:R-:W-:Y:S02]  /*9c70*/  IMAD R47, R52.reuse, UR61, R47 ;  /* 0x0000003d342f7c24 */ /* 0x040fe4000f8e022f */
[----:B------:R-:W-:-:S05]  /*9c80*/  IMAD.WIDE.U32 R44, R52, UR60, R44 ;  /* 0x0000003c342c7c25 */ /* 0x000fca000f8e002c */
[----:B------:R-:W-:Y:S02]  /*9c90*/  IADD3 R45, R45, R47, RZ ;  /* 0x0000002f2d2d7210 */ /* 0x000fe40007ffe0ff */
[----:B------:R-:W-:-:S04]  /*9ca0*/  LEA R54, P1, R44, UR38, 0x1 ;  /* 0x000000262c367c11 */ /* 0x000fc8000f8208ff */
[----:B------:R-:W-:Y:S02]  /*9cb0*/  LEA.HI.X R55, R44, UR39, R45, 0x1, P1 ;  /* 0x000000272c377c11 */ /* 0x000fe400088f0c2d */
[----:B------:R-:W-:Y:S01]  /*9cc0*/  ISETP.GE.AND P1, PT, R184, UR4, PT ;  /* 0x00000004b8007c0c */ /* 0x000fe2000bf26270 */
[----:B------:R-:W0:-:S12]  /*9cd0*/  @!P4 LDS.128 R44, [R0] ;  /* 0x00000000002cc984 */ /* 0x000e180000000c00 */
[----:B------:R-:W1:Y:S04]  /*9ce0*/  @!P1 LDS.128 R48, [R56] ;  /* 0x0000000038309984 */ /* 0x000e680000000c00 */
[----:B0-----:R-:W-:Y:S01]  /*9cf0*/  @!P4 STG.E.128 desc[UR36][R54.64], R44 ;  /* 0x0000002c3600c986 */ /* 0x001fe2000c101d24 */
[----:B------:R-:W-:-:S03]  /*9d00*/  ISETP.GE.AND P4, PT, R185, UR4, PT ;  /* 0x00000004b9007c0c */ /* 0x000fc6000bf86270 */
[----:B-1----:R-:W-:Y:S01]  /*9d10*/  @!P1 STG.E.128 desc[UR36][R54.64+0x40], R48 ;  /* 0x0000403036009986 */ /* 0x002fe2000c101d24 */
[----:B------:R-:W-:-:S09]  /*9d20*/  ISETP.GE.AND P1, PT, R102, UR4, PT ;  /* 0x0000000466007c0c */ /* 0x000fd2000bf26270 */
[----:B------:R-:W0:Y:S04]  /*9d30*/  @!P4 LDS.128 R44, [R0+0x4000] ;  /* 0x00400000002cc984 */ /* 0x000e280000000c00 */
[----:B------:R-:W1:Y:S04]  /*9d40*/  @!P1 LDS.128 R48, [R56+0x4000] ;  /* 0x0040000038309984 */ /* 0x000e680000000c00 */
[----:B0-----:R0:W-:Y:S04]  /*9d50*/  @!P4 STG.E.128 desc[UR36][R54.64+0x80], R44 ;  /* 0x0000802c3600c986 */ /* 0x0011e8000c101d24 */
[----:B-1----:R0:W-:Y:S02]  /*9d60*/  @!P1 STG.E.128 desc[UR36][R54.64+0xc0], R48 ;  /* 0x0000c03036009986 */ /* 0x0021e4000c101d24 */
.L_x_553:
[----:B------:R-:W-:Y:S05]  /*9d70*/  BSYNC B0 ;  /* 0x0000000000007941 */ /* 0x000fea0003800000 */
.L_x_552:
[----:B------:R-:W-:Y:S01]  /*9d80*/  ISETP.GE.AND P1, PT, R202, R4, PT ;  /* 0x00000004ca00720c */ /* 0x000fe20003f26270 */
[----:B------:R-:W-:-:S12]  /*9d90*/  BSSY B0, `(.L_x_554) ;  /* 0x0000018000007945 */ /* 0x000fd80003800000 */
[----:B------:R-:W-:Y:S05]  /*9da0*/  @P1 BRA `(.L_x_555) ;  /* 0x0000000000581947 */ /* 0x000fea0003800000 */
[----:B0-----:R-:W-:Y:S01]  /*9db0*/  IADD3 R47, P1, R52, 0x40, RZ ;  /* 0x00000040342f7810 */ /* 0x001fe20007f3e0ff */
[----:B------:R-:W-:Y:S01]  /*9dc0*/  ULDC UR4, c[0x0][0x310] ;  /* 0x0000c40000047ab9 */ /* 0x000fe20000000800 */
[----:B------:R-:W-:Y:S02]  /*9dd0*/  MOV R4, R106 ;  /* 0x0000006a00047202 */ /* 0x000fe40000000f00 */
[----:B------:R-:W-:Y:S01]  /*9de0*/  ISETP.GE.AND P4, PT, R22, UR4, PT ;  /* 0x0000000416007c0c */ /* 0x000fe2000bf86270 */
[----:B------:R-:W-:Y:S02]  /*9df0*/  IMAD.X R52, RZ, RZ, R53, P1 ;  /* 0x000000ffff347224 */ /* 0x000fe400008e0635 */
[----:B-1----:R-:W-:-:S04]  /*9e00*/  IMAD.WIDE.U32 R44, R47, UR60, R4 ;  /* 0x0000003c2f2c7c25 */ /* 0x002fc8000f8e0004 */
[----:B------:R-:W-:-:S04]  /*9e10*/  IMAD R52, R52, UR60, RZ ;  /* 0x0000003c34347c24 */ /* 0x000fc8000f8e02ff */
[----:B------:R-:W-:Y:S01]  /*9e20*/  IMAD R47, R47, UR61, R52 ;  /* 0x0000003d2f2f7c24 */ /* 0x000fe2000f8e0234 */
[----:B------:R-:W-:-:S03]  /*9e30*/  LEA R52, P1, R44, UR38, 0x1 ;  /* 0x000000262c347c11 */ /* 0x000fc6000f8208ff */
[----:B------:R-:W-:-:S05]  /*9e40*/  IMAD.IADD R45, R45, 0x1, R47 ;  /* 0x000000012d2d7824 */ /* 0x000fca00078e022f */
[----:B------:R-:W-:Y:S02]  /*9e50*/  LEA.HI.X R53, R44, UR39, R45, 0x1, P1 ;  /* 0x000000272c357c11 */ /* 0x000fe400088f0c2d */
[----:B------:R-:W-:Y:S01]  /*9e60*/  ISETP.GE.AND P1, PT, R185, UR4, PT ;  /* 0x00000004b9007c0c */ /* 0x000fe2000bf26270 */
[----:B------:R-:W0:-:S12]  /*9e70*/  @!P4 LDS.128 R44, [R0+0x2000] ;  /* 0x00200000002cc984 */ /* 0x000e180000000c00 */
[----:B------:R-:W1:Y:S04]  /*9e80*/  @!P1 LDS.128 R48, [R0+0x6000] ;  /* 0x0060000000309984 */ /* 0x000e680000000c00 */
        /* <DEDUP_REMOVED lines=8> */
.L_x_555:
[----:B------:R-:W-:Y:S05]  /*9f10*/  BSYNC B0 ;  /* 0x0000000000007941 */ /* 0x000fea0003800000 */
.L_x_554:
[----:B------:R-:W-:Y:S01]  /*9f20*/  @!PT LDS RZ, [RZ] ;  /* 0x00000000fffff984 */ /* 0x000fe20000000800 */
[----:B------:R-:W-:Y:S01]  /*9f30*/  @!PT LDS RZ, [RZ] ;  /* 0x00000000fffff984 */ /* 0x000fe20000000800 */
[----:B------:R-:W-:Y:S01]  /*9f40*/  @!PT LDS RZ, [RZ] ;  /* 0x00000000fffff984 */ /* 0x000fe20000000800 */
[----:B------:R-:W-:Y:S01]  /*9f50*/  @!PT LDS RZ, [RZ] ;  /* 0x00000000fffff984 */ /* 0x000fe20000000800 */
[----:B------:R3:W-:Y:S06]  /*9f60*/  MEMBAR.ALL.CTA ;  /* 0x0000000000007992 */ /* 0x0007ec0000008000 */
[----:B---3--:R-:W3:Y:S02]  /*9f70*/  FENCE.VIEW.ASYNC.S ;  /* 0x00000000000073c6 */ /* 0x008ee40000000000 */
[----:B---3--:R3:W-:Y:S01]  /*9f80*/  BAR.SYNC.DEFER_BLOCKING R155, 0x80 ;  /* 0x0002009b0000751d */ /* 0x0087e20000010000 */
[----:B------:R-:W-:Y:S01]  /*9f90*/  ISETP.NE.AND P4, PT, R118, RZ, PT ;  /* 0x000000ff7600720c */ /* 0x000fe20003f85270 */
[----:B------:R-:W-:Y:S01]  /*9fa0*/  VIADD R18, R18, 0x1 ;  /* 0x0000000112127836 */ /* 0x000fe20000000000 */
[----:B------:R-:W-:-:S04]  /*9fb0*/  @!P0 IADD3 R3, R3, 0x348c0, RZ ;  /* 0x000348c003038810 */ /* 0x000fc80007ffe0ff */
[----:B------:R-:W-:Y:S02]  /*9fc0*/  @!P0 PRMT R3, RZ, 0x654, R3 ;  /* 0x00000654ff038816 */ /* 0x000fe40000000003 */
[----:B------:R-:W-:-:S04]  /*9fd0*/  ISETP.NE.AND P1, PT, R18, 0x2, PT ;  /* 0x000000021200780c */ /* 0x000fc80003f25270 */
[----:B------:R-:W-:Y:S01]  /*9fe0*/  SEL R18, R18, RZ, P1 ;  /* 0x000000ff12127207 */ /* 0x000fe20000800000 */
[----:B------:R4:W-:Y:S01]  /*9ff0*/  @!P0 SYNCS.ARRIVE.TRANS64.RED.A1T0 RZ, [R3+URZ], RZ ;  /* 0x000000ff03ff89a7 */ /* 0x0009e2000810043f */
[----:B------:R-:W-:Y:S02]  /*a000*/  PLOP3.LUT P0, PT, PT, PT, PT, 0x8, 0x0 ;  /* 0x000000000000781c */ /* 0x000fe40003f0e170 */
[----:B----4-:R-:W-:-:S04]  /*a010*/  SEL R3, RZ, 0x1, P1 ;  /* 0x00000001ff037807 */ /* 0x010fc80000800000 */
[----:B------:R-:W-:Y:S01]  /*a020*/  LOP3.LUT R186, R186, R3, RZ, 0x3c, !PT ;  /* 0x00000003baba7212 */ /* 0x000fe200078e3cff */
[----:B---3--:R-:W-:Y:S06]  /*a030*/  @P4 BRA `(.L_x_556) ;  /* 0xffffff8400744947 */ /* 0x008fec000383ffff */
.L_x_452:
[----:B------:R-:W-:Y:S01]  /*a040*/  BSSY B0, `(.L_x_557) ;  /* 0x000002c000007945 */ /* 0x000fe20003800000 */
[----:B------:R-:W-:Y:S01]  /*a050*/  ISETP.GE.AND P2, PT, R152, 0x1, PT ;  /* 0x000000019800780c */ /* 0x000fe20003f46270 */
[----:B------:R-:W-:Y:S01]  /*a060*/  IMAD.MOV.U32 R0, RZ, RZ, RZ ;  /* 0x000000ffff007224 */ /* 0x000fe200078e00ff */
[----:B------:R-:W-:Y:S02]  /*a070*/  PLOP3.LUT P1, PT, PT, PT, PT, 0x80, 0x0 ;  /* 0x000000000000781c */ /* 0x000fe40003f2f070 */
[----:B------:R-:W-:Y:S02]  /*a080*/  CS2R R86, SRZ ;  /* 0x0000000000567805 */ /* 0x000fe4000001ff00 */
[----:B------:R-:W-:Y:S02]  /*a090*/  MOV R3, RZ ;  /* 0x000000ff00037202 */ /* 0x000fe40000000f00 */
[----:B------:R-:W-:Y:S02]  /*a0a0*/  CS2R R84, SRZ ;  /* 0x0000000000547805 */ /* 0x000fe4000001ff00 */
[----:B------:R-:W-:-:S02]  /*a0b0*/  CS2R R82, SRZ ;  /* 0x0000000000527805 */ /* 0x000fc4000001ff00 */
[----:B------:R-:W-:Y:S02]  /*a0c0*/  CS2R R80, SRZ ;  /* 0x0000000000507805 */ /* 0x000fe4000001ff00 */
[----:B------:R-:W-:Y:S01]  /*a0d0*/  MOV R35, RZ ;  /* 0x000000ff00237202 */ /* 0x000fe20000000f00 */
[----:B------:R-:W-:Y:S01]  /*a0e0*/  IMAD.MOV.U32 R78, RZ, RZ, RZ ;  /* 0x000000ffff4e7224 */ /* 0x000fe200078e00ff */
[----:B------:R-:W-:Y:S02]  /*a0f0*/  CS2R R76, SRZ ;  /* 0x00000000004c7805 */ /* 0x000fe4000001ff00 */
[----:B------:R-:W-:Y:S02]  /*a100*/  CS2R R74, SRZ ;  /* 0x00000000004a7805 */ /* 0x000fe4000001ff00 */
[----:B------:R-:W-:Y:S02]  /*a110*/  MOV R73, RZ ;  /* 0x000000ff00497202 */ /* 0x000fe40000000f00 */
[----:B------:R-:W-:-:S02]  /*a120*/  CS2R R32, SRZ ;  /* 0x0000000000207805 */ /* 0x000fc4000001ff00 */
[----:B------:R-:W-:Y:S01]  /*a130*/  CS2R R30, SRZ ;  /* 0x00000000001e7805 */ /* 0x000fe2000001ff00 */
[----:B------:R-:W-:Y:S01]  /*a140*/  IMAD.MOV.U32 R70, RZ, RZ, RZ ;  /* 0x000000ffff467224 */ /* 0x000fe200078e00ff */
[----:B------:R-:W-:Y:S02]  /*a150*/  CS2R R68, SRZ ;  /* 0x0000000000447805 */ /* 0x000fe4000001ff00 */
[----:B------:R-:W-:Y:S02]  /*a160*/  CS2R R66, SRZ ;  /* 0x0000000000427805 */ /* 0x000fe4000001ff00 */
[----:B------:R-:W-:Y:S02]  /*a170*/  CS2R R64, SRZ ;  /* 0x0000000000407805 */ /* 0x000fe4000001ff00 */
[----:B------:R-:W-:Y:S02]  /*a180*/  CS2R R62, SRZ ;  /* 0x00000000003e7805 */ /* 0x000fe4000001ff00 */
[----:B------:R-:W-:-:S02]  /*a190*/  CS2R R60, SRZ ;  /* 0x00000000003c7805 */ /* 0x000fc4000001ff00 */
[----:B------:R-:W-:Y:S02]  /*a1a0*/  CS2R R58, SRZ ;  /* 0x00000000003a7805 */ /* 0x000fe4000001ff00 */
[----:B------:R-:W-:Y:S02]  /*a1b0*/  CS2R R56, SRZ ;  /* 0x0000000000387805 */ /* 0x000fe4000001ff00 */
[----:B0-----:R-:W-:Y:S02]  /*a1c0*/  CS2R R54, SRZ ;  /* 0x0000000000367805 */ /* 0x001fe4000001ff00 */
[----:B--2---:R-:W-:Y:S02]  /*a1d0*/  CS2R R52, SRZ ;  /* 0x0000000000347805 */ /* 0x004fe4000001ff00 */
[----:B------:R-:W-:Y:S02]  /*a1e0*/  CS2R R50, SRZ ;  /* 0x0000000000327805 */ /* 0x000fe4000001ff00 */
[----:B------:R-:W-:-:S02]  /*a1f0*/  CS2R R48, SRZ ;  /* 0x0000000000307805 */ /* 0x000fc4000001ff00 */
[----:B------:R-:W-:Y:S02]  /*a200*/  CS2R R46, SRZ ;  /* 0x00000000002e7805 */ /* 0x000fe4000001ff00 */
[----:B-1----:R-:W-:Y:S02]  /*a210*/  CS2R R44, SRZ ;  /* 0x00000000002c7805 */ /* 0x002fe4000001ff00 */
[----:B------:R-:W-:Y:S02]  /*a220*/  CS2R R42, SRZ ;  /* 0x00000000002a7805 */ /* 0x000fe4000001ff00 */
[----:B------:R-:W-:Y:S02]  /*a230*/  CS2R R40, SRZ ;  /* 0x0000000000287805 */ /* 0x000fe4000001ff00 */
[----:B------:R-:W-:Y:S02]  /*a240*/  CS2R R38, SRZ ;  /* 0x0000000000267805 */ /* 0x000fe4000001ff00 */
[----:B------:R-:W-:-:S02]  /*a250*/  CS2R R36, SRZ ;  /* 0x0000000000247805 */ /* 0x000fc4000001ff00 */
[----:B------:R-:W-:Y:S01]  /*a260*/  MOV R91, RZ ;  /* 0x000000ff005b7202 */ /* 0x000fe20000000f00 */
[----:B------:R-:W-:Y:S01]  /*a270*/  IMAD.MOV.U32 R88, RZ, RZ, RZ ;  /* 0x000000ffff587224 */ /* 0x000fe200078e00ff */
[----:B------:R-:W-:Y:S01]  /*a280*/  MOV R26, RZ ;  /* 0x000000ff001a7202 */ /* 0x000fe20000000f00 */
[----:B------:R-:W-:Y:S01]  /*a290*/  IMAD.MOV.U32 R93, RZ, RZ, RZ ;  /* 0x000000ffff5d7224 */ /* 0x000fe200078e00ff */
[----:B------:R-:W-:Y:S02]  /*a2a0*/  CS2R R10, SRZ ;  /* 0x00000000000a7805 */ /* 0x000fe4000001ff00 */
[----:B------:R-:W-:Y:S01]  /*a2b0*/  MOV R28, RZ ;  /* 0x000000ff001c7202 */ /* 0x000fe20000000f00 */
[----:B------:R-:W-:Y:S01]  /*a2c0*/  IMAD.MOV.U32 R95, RZ, RZ, RZ ;  /* 0x000000ffff5f7224 */ /* 0x000fe200078e00ff */
[----:B------:R-:W-:Y:S06]  /*a2d0*/  @P0 BRA `(.L_x_558) ;  /* 0x0000000000080947 */ /* 0x000fec0003800000 */
[----:B------:R-:W0:Y:S02]  /*a2e0*/  FENCE.VIEW.ASYNC.G ;  /* 0x00000000000073c6 */ /* 0x000e240000000100 */
[----:B0-----:R-:W-:Y:S06]  /*a2f0*/  BAR.ARV 0xc, 0x120 ;  /* 0x0304800000007b1d */ /* 0x001fec0000002000 */
.L_x_558:
[----:B------:R-:W-:Y:S05]  /*a300*/  BSYNC B0 ;  /* 0x0000000000007941 */ /* 0x000fea0003800000 */
.L_x_557:
[----:B------:R-:W-:Y:S01]  /*a310*/  MOV R89, RZ ;  /* 0x000000ff00597202 */ /* 0x000fe20000000f00 */
[----:B------:R-:W-:Y:S01]  /*a320*/  IMAD.MOV.U32 R24, RZ, RZ, RZ ;  /* 0x000000ffff187224 */ /* 0x000fe200078e00ff */
[----:B------:R-:W-:Y:S06]  /*a330*/  @!P2 BRA `(.L_x_559) ;  /* 0x000000c80000a947 */ /* 0x000fec0003800000 */
[----:B------:R-:W0:Y:S01]  /*a340*/  SHFL.IDX PT, R0, R219, RZ, 0x1f ;  /* 0x00001fffdb007589 */ /* 0x000e2200000e0000 */
[----:B------:R-:W-:-:S04]  /*a350*/  LOP3.LUT P0, RZ, R208, 0x3ff, RZ, 0xc0, !PT ;  /* 0x000003ffd0ff7812 */ /* 0x000fc8000780c0ff */
[----:B------:R-:W-:Y:S02]  /*a360*/  P2R R24, PR, RZ, 0x1 ;  /* 0x00000001ff187803 */ /* 0x000fe40000000000 */
[----:B0-----:R-:W-:-:S04]  /*a370*/  LEA.HI R3, R0, R0, RZ, 0x1 ;  /* 0x0000000000037211 */ /* 0x001fc800078f08ff */
[----:B------:R-:W-:-:S04]  /*a380*/  LOP3.LUT R3, R3, 0x1e, RZ, 0xc0, !PT ;  /* 0x0000001e03037812 */ /* 0x000fc800078ec0ff */
[----:B------:R-:W-:-:S05]  /*a390*/  IADD3 R3, R0, -R3, RZ ;  /* 0x8000000300037210 */ /* 0x000fca0007ffe0ff */
[----:B------:R-:W-:-:S05]  /*a3a0*/  IMAD R3, R3, 0x2000, R208 ;  /* 0x0000200003037824 */ /* 0x000fca00078e02d0 */
[----:B------:R-:W-:-:S04]  /*a3b0*/  SHF.R.U32.HI R3, RZ, 0x4, R3 ;  /* 0x00000004ff037819 */ /* 0x000fc80000011603 */
[----:B------:R-:W-:Y:S01]  /*a3c0*/  LOP3.LUT R40, R3, 0x3fff, RZ, 0xc0, !PT ;  /* 0x00003fff03287812 */ /* 0x000fe200078ec0ff */
[----:B------:R-:W-:Y:S06]  /*a3d0*/  @!P0 BRA `(.L_x_560) ;  /* 0x0000000000408947 */ /* 0x000fec0003800000 */
        /* <DEDUP_REMOVED lines=16> */
.L_x_560:
[----:B------:R-:W-:Y:S02]  /*a4e0*/  ULDC UR4, c[0x0][0x3d4] ;  /* 0x0000f50000047ab9 */ /* 0x000fe40000000800 */
[----:B------:R-:W-:-:S13]  /*a4f0*/  ISETP.LT.AND P0, PT, RZ, UR4, PT ;  /* 0x00000004ff007c0c */ /* 0x000fda000bf01270 */
[----:B------:R-:W-:Y:S05]  /*a500*/  @P0 BRA `(.L_x_561) ;  /* 0x00000000003c0947 */ /* 0x000fea0003800000 */
[----:B------:R-:W-:-:S04]  /*a510*/  LEA.HI R0, R203, R203, RZ, 0x1 ;  /* 0x000000cbcb007211 */ /* 0x000fc800078f08ff */
[----:B------:R-:W-:-:S05]  /*a520*/  LOP3.LUT R0, R0, 0xfffffffe, RZ, 0xc0, !PT ;  /* 0xfffffffe00007812 */ /* 0x000fca00078ec0ff */
[----:B------:R-:W-:-:S05]  /*a530*/  IMAD.IADD R0, R203, 0x1, -R0 ;  /* 0x00000001cb007824 */ /* 0x000fca00078e0a00 */
[----:B------:R-:W-:-:S04]  /*a540*/  SHF.L.U32 R3, R0, 0x1f, RZ ;  /* 0x0000001f00037819 */ /* 0x000fc800000006ff */
[----:B------:R0:W1:Y:S03]  /*a550*/  SYNCS.PHASECHK.TRANS64.TRYWAIT P0, [R2+URZ+0x34800], R3 ;  /* 0x03480003020075a7 */ /* 0x000066000800017f */
[----:B-1----:R-:W-:Y:S05]  /*a560*/  @!P0 NANOSLEEP.SYNCS 0x989680 ;  /* 0x009896800000895d */ /* 0x002fea0003900000 */
[----:B------:R-:W1:Y:S01]  /*a570*/  @!P0 SYNCS.PHASECHK.TRANS64 P0, [R2+URZ+0x34800], R3 ;  /* 0x03480003020085a7 */ /* 0x000e62000800007f */
[----:B------:R-:W-:Y:S04]  /*a580*/  BSSY B0, `(.L_x_562) ;  /* 0x0000006000007945 */ /* 0x000fe80003800000 */
[----:B-1----:R-:W-:Y:S05]  /*a590*/  @P0 BRA `(.L_x_563) ;  /* 0x0000000000100947 */ /* 0x002fea0003800000 */
.L_x_564:
[----:B-1----:R1:W2:Y:S02]  /*a5a0*/  SYNCS.PHASECHK.TRANS64.TRYWAIT P0, [R2+URZ+0x34800], R3 ;  /* 0x03480003020075a7 */ /* 0x0022a4000800017f */
[----:B--2---:R-:W-:Y:S05]  /*a5b0*/  @!P0 NANOSLEEP.SYNCS 0x989680 ;  /* 0x009896800000895d */ /* 0x004fea0003900000 */
[----:B------:R-:W2:Y:S02]  /*a5c0*/  @!P0 SYNCS.PHASECHK.TRANS64 P0, [R2+URZ+0x34800], R3 ;  /* 0x03480003020085a7 */ /* 0x000ea4000800007f */
[----:B--2---:R-:W-:Y:S05]  /*a5d0*/  @!P0 BRA `(.L_x_564) ;  /* 0xfffffffc00f08947 */ /* 0x004fea000383ffff */
.L_x_563:
[----:B------:R-:W-:Y:S05]  /*a5e0*/  BSYNC B0 ;  /* 0x0000000000007941 */ /* 0x000fea0003800000 */
.L_x_562:
[----:B------:R-:W-:Y:S05]  /*a5f0*/  BRA `(.L_x_565) ;  /* 0x0000005800087947 */ /* 0x000fea0003800000 */
.L_x_561:
[----:B-----5:R-:W-:Y:S01]  /*a600*/  SHF.R.S32.HI R0, RZ, 0x1f, R147 ;  /* 0x0000001fff007819 */ /* 0x020fe20000011493 */
[----:B------:R-:W-:Y:S01]  /*a610*/  ULDC.64 UR4, c[0x0][0x3d8] ;  /* 0x0000f60000047ab9 */ /* 0x000fe20000000a00 */
[----:B------:R-:W-:Y:S01]  /*a620*/  ULDC.64 UR6, c[0x0][0x3e8] ;  /* 0x0000fa0000067ab9 */ /* 0x000fe20000000a00 */
[----:B------:R-:W-:Y:S01]  /*a630*/  IMAD.WIDE.U32 R38, R147, UR4, RZ ;  /* 0x0000000493267c25 */ /* 0x000fe2000f8e00ff */
[----:B------:R-:W-:Y:S02]  /*a640*/  SHF.R.S32.HI R8, RZ, 0x1f, R16 ;  /* 0x0000001fff087819 */ /* 0x000fe40000011410 */
[----:B------:R-:W-:Y:S01]  /*a650*/  ISETP.NE.AND P5, PT, R24, RZ, PT ;  /* 0x000000ff1800720c */ /* 0x000fe20003fa5270 */
[----:B------:R-:W-:Y:S01]  /*a660*/  IMAD R4, R0, UR4, RZ ;  /* 0x0000000400047c24 */ /* 0x000fe2000f8e02ff */
[----:B------:R-:W-:-:S03]  /*a670*/  SHF.R.S32.HI R10, RZ, 0x1f, R22 ;  /* 0x0000001fff0a7819 */ /* 0x000fc60000011416 */
[----:B------:R-:W-:Y:S01]  /*a680*/  IMAD R9, R147, UR5, R4 ;  /* 0x0000000593097c24 */ /* 0x000fe2000f8e0204 */
[----:B------:R-:W-:Y:S01]  /*a690*/  ULDC.64 UR4, c[0x0][0x3c8] ;  /* 0x0000f20000047ab9 */ /* 0x000fe20000000a00 */
[----:B------:R-:W-:Y:S01]  /*a6a0*/  IMAD R4, R0, UR6, RZ ;  /* 0x0000000600047c24 */ /* 0x000fe2000f8e02ff */
[----:B------:R-:W-:Y:S02]  /*a6b0*/  IADD3 R0, P0, R16, R38, RZ ;  /* 0x0000002610007210 */ /* 0x000fe40007f1e0ff */
[----:B------:R-:W-:Y:S01]  /*a6c0*/  IADD3 R9, R9, R39, RZ ;  /* 0x0000002709097210 */ /* 0x000fe20007ffe0ff */
[C---:B------:R-:W-:Y:S01]  /*a6d0*/  IMAD R39, R147.reuse, UR7, R4 ;  /* 0x0000000793277c24 */ /* 0x040fe2000f8e0204 */
[----:B------:R-:W-:Y:S01]  /*a6e0*/  LEA R34, P2, R0, UR4, 0x1 ;  /* 0x0000000400227c11 */ /* 0x000fe2000f8408ff */
[----:B------:R-:W-:Y:S01]  /*a6f0*/  IMAD.WIDE.U32 R4, R147, UR6, RZ ;  /* 0x0000000693047c25 */ /* 0x000fe2000f8e00ff */
[----:B------:R-:W-:Y:S01]  /*a700*/  LEA R36, P1, R38, UR4, 0x1 ;  /* 0x0000000426247c11 */ /* 0x000fe2000f8208ff */
[----:B------:R-:W-:-:S02]  /*a710*/  ULDC.64 UR6, c[0x0][0x3e0] ;  /* 0x0000f80000067ab9 */ /* 0x000fc40000000a00 */
[----:B------:R-:W-:Y:S01]  /*a720*/  IMAD.X R3, R8, 0x1, R9, P0 ;  /* 0x0000000108037824 */ /* 0x000fe200000e0609 */
[-C--:B------:R-:W-:Y:S02]  /*a730*/  IADD3 R7, P3, R16, R4.reuse, RZ ;  /* 0x0000000410077210 */ /* 0x080fe40007f7e0ff */
[----:B------:R-:W-:Y:S02]  /*a740*/  IADD3 R39, R39, R5, RZ ;  /* 0x0000000527277210 */ /* 0x000fe40007ffe0ff */
[----:B------:R-:W-:Y:S02]  /*a750*/  LEA.HI.X R35, R0, UR5, R3, 0x1, P2 ;  /* 0x0000000500237c11 */ /* 0x000fe400090f0c03 */
[----:B------:R-:W-:Y:S01]  /*a760*/  IADD3 R0, P4, R22, R4, RZ ;  /* 0x0000000416007210 */ /* 0x000fe20007f9e0ff */
[----:B------:R-:W-:Y:S01]  /*a770*/  IMAD.X R8, R8, 0x1, R39, P3 ;  /* 0x0000000108087824 */ /* 0x000fe200018e0627 */
[----:B------:R-:W-:Y:S02]  /*a780*/  IADD3 R6, P0, R22, R38, RZ ;  /* 0x0000002616067210 */ /* 0x000fe40007f1e0ff */
[----:B------:R-:W-:Y:S01]  /*a790*/  LEA.HI.X R38, R38, UR5, R9, 0x1, P1 ;  /* 0x0000000526267c11 */ /* 0x000fe200088f0c09 */
[C---:B------:R-:W-:Y:S01]  /*a7a0*/  IMAD.X R3, R10.reuse, 0x1, R39, P4 ;  /* 0x000000010a037824 */ /* 0x040fe200020e0627 */
[----:B------:R-:W-:-:S02]  /*a7b0*/  IADD3.X R5, R10, R9, RZ, P0, !PT ;  /* 0x000000090a057210 */ /* 0x000fc400007fe4ff */
[C---:B------:R-:W-:Y:S02]  /*a7c0*/  LEA R42, P1, R7.reuse, UR6, 0x1 ;  /* 0x00000006072a7c11 */ /* 0x040fe4000f8208ff */
[----:B------:R-:W-:Y:S02]  /*a7d0*/  LEA R44, P2, R6, UR4, 0x1 ;  /* 0x00000004062c7c11 */ /* 0x000fe4000f8408ff */
[----:B------:R-:W-:Y:S02]  /*a7e0*/  LEA R46, P3, R0, UR6, 0x1 ;  /* 0x00000006002e7c11 */ /* 0x000fe4000f8608ff */
[----:B------:R-:W-:Y:S02]  /*a7f0*/  LEA R37, P0, R4, UR6, 0x1 ;  /* 0x0000000604257c11 */ /* 0x000fe4000f8008ff */
[----:B------:R-:W-:Y:S02]  /*a800*/  LEA.HI.X R43, R7, UR7, R8, 0x1, P1 ;  /* 0x00000007072b7c11 */ /* 0x000fe400088f0c08 */
[----:B------:R-:W-:-:S02]  /*a810*/  LEA.HI.X R45, R6, UR5, R5, 0x1, P2 ;  /* 0x00000005062d7c11 */ /* 0x000fc400090f0c05 */
[----:B------:R-:W-:Y:S02]  /*a820*/  LEA.HI.X R47, R0, UR7, R3, 0x1, P3 ;  /* 0x00000007002f7c11 */ /* 0x000fe400098f0c03 */
[----:B------:R-:W-:Y:S01]  /*a830*/  LEA.HI.X R39, R4, UR7, R39, 0x1, P0 ;  /* 0x0000000704277c11 */ /* 0x000fe200080f0c27 */
        /* <DEDUP_REMOVED lines=16> */
[----:B-1----:R-:W-:Y:S05]  /*a940*/  CALL.ABS.NOINC R14 ;  /* 0x000000000e007343 */ /* 0x002fea0003c00000 */
.L_x_566:
[----:B------:R-:W-:Y:S01]  /*a950*/  ULDC.U8 UR4, c[0x0][0x3f0] ;  /* 0x0000fc0000047ab9 */ /* 0x000fe20000000000 */
[----:B------:R-:W-:Y:S01]  /*a960*/  IMAD R0, R149, -0x80, R154 ;  /* 0xffffff8095007824 */ /* 0x000fe200078e029a */
[----:B------:R-:W-:Y:S01]  /*a970*/  ISETP.NE.AND P0, PT, RZ, UR4, PT ;  /* 0x00000004ff007c0c */ /* 0x000fe2000bf05270 */
[----:B------:R-:W-:Y:S03]  /*a980*/  BSSY B0, `(.L_x_567) ;  /* 0x0000541000007945 */ /* 0x000fe60003800000 */
[----:B------:R-:W-:-:S09]  /*a990*/  VIMNMX R0, R0, 0x80, PT ;  /* 0x0000008000007848 */ /* 0x000fd20003fe0100 */
[----:B------:R-:W-:Y:S05]  /*a9a0*/  @!P0 BRA `(.L_x_568) ;  /* 0x0000002800688947 */ /* 0x000fea0003800000 */
        /* <DEDUP_REMOVED lines=13> */
[----:B------:R-:W-:Y:S01]  /*aa80*/  CS2R R32, SRZ ;  /* 0x0000000000207805 */ /* 0x000fe2000001ff00 */
[----:B------:R-:W-:Y:S06]  /*aa90*/  @P0 BRA `(.L_x_570) ;  /* 0x0000000000900947 */ /* 0x000fec0003800000 */
[C---:B------:R-:W-:Y:S01]  /*aaa0*/  VIADD R3, R16.reuse, 0x10 ;  /* 0x0000001010037836 */ /* 0x040fe20000000000 */
[----:B------:R-:W-:Y:S01]  /*aab0*/  ULDC UR4, c[0x0][0x3d4] ;  /* 0x0000f50000047ab9 */ /* 0x000fe20000000800 */
[C---:B------:R-:W-:Y:S01]  /*aac0*/  VIADD R5, R16.reuse, 0x30 ;  /* 0x0000003010057836 */ /* 0x040fe20000000000 */
[C---:B------:R-:W-:Y:S01]  /*aad0*/  IADD3 R4, R16.reuse, 0x20, RZ ;  /* 0x0000002010047810 */ /* 0x040fe20007ffe0ff */
[C---:B------:R-:W-:Y:S01]  /*aae0*/  VIADD R6, R16.reuse, 0x50 ;  /* 0x0000005010067836 */ /* 0x040fe20000000000 */
[----:B------:R-:W-:Y:S02]  /*aaf0*/  ISETP.GE.AND P2, PT, R3, UR4, PT ;  /* 0x0000000403007c0c */ /* 0x000fe4000bf46270 */
[----:B------:R-:W-:Y:S02]  /*ab00*/  CS2R R20, SRZ ;  /* 0x0000000000147805 */ /* 0x000fe4000001ff00 */
[----:B------:R-:W-:Y:S02]  /*ab10*/  IADD3 R3, R16, 0x40, RZ ;  /* 0x0000004010037810 */ /* 0x000fe40007ffe0ff */
[----:B------:R-:W-:-:S02]  /*ab20*/  CS2R R24, SRZ ;  /* 0x0000000000187805 */ /* 0x000fc4000001ff00 */
[----:B------:R-:W-:Y:S02]  /*ab30*/  ISETP.GE.AND P1, PT, R16, UR4, PT ;  /* 0x0000000410007c0c */ /* 0x000fe4000bf26270 */
[----:B------:R-:W-:Y:S02]  /*ab40*/  CS2R R26, SRZ ;  /* 0x00000000001a7805 */ /* 0x000fe4000001ff00 */
[----:B------:R-:W-:Y:S02]  /*ab50*/  ISETP.GE.AND P3, PT, R4, UR4, PT ;  /* 0x0000000404007c0c */ /* 0x000fe4000bf66270 */
[----:B------:R-:W-:Y:S02]  /*ab60*/  CS2R R28, SRZ ;  /* 0x00000000001c7805 */ /* 0x000fe4000001ff00 */
[----:B------:R-:W-:Y:S02]  /*ab70*/  ISETP.GE.AND P4, PT, R5, UR4, PT ;  /* 0x0000000405007c0c */ /* 0x000fe4000bf86270 */
[----:B------:R-:W-:-:S02]  /*ab80*/  CS2R R30, SRZ ;  /* 0x00000000001e7805 */ /* 0x000fc4000001ff00 */
[----:B------:R-:W-:Y:S02]  /*ab90*/  ISETP.GE.AND P5, PT, R3, UR4, PT ;  /* 0x0000000403007c0c */ /* 0x000fe4000bfa6270 */
[----:B------:R-:W-:Y:S02]  /*aba0*/  CS2R R32, SRZ ;  /* 0x0000000000207805 */ /* 0x000fe4000001ff00 */
[----:B------:R-:W-:Y:S02]  /*abb0*/  ISETP.GE.AND P6, PT, R6, UR4, PT ;  /* 0x0000000406007c0c */ /* 0x000fe4000bfc6270 */
[----:B------:R-:W-:Y:S02]  /*abc0*/  CS2R R8, SRZ ;  /* 0x0000000000087805 */ /* 0x000fe4000001ff00 */
[----:B------:R-:W-:Y:S02]  /*abd0*/  CS2R R10, SRZ ;  /* 0x00000000000a7805 */ /* 0x000fe4000001ff00 */
[----:B------:R-:W-:-:S02]  /*abe0*/  CS2R R12, SRZ ;  /* 0x00000000000c7805 */ /* 0x000fc4000001ff00 */
[----:B------:R-:W-:Y:S02]  /*abf0*/  CS2R R14, SRZ ;  /* 0x00000000000e7805 */ /* 0x000fe4000001ff00 */
[----:B------:R-:W-:Y:S02]  /*ac00*/  CS2R R6, SRZ ;  /* 0x0000000000067805 */ /* 0x000fe4000001ff00 */
[----:B------:R-:W-:Y:S01]  /*ac10*/  CS2R R4, SRZ ;  /* 0x0000000000047805 */ /* 0x000fe2000001ff00 */
[----:B------:R0:W5:Y:S04]  /*ac20*/  @!P1 LDG.E.64 R20, desc[UR36][R34.64] ;  /* 0x0000002422149981 */ /* 0x000168000c1e1b00 */
        /* <DEDUP_REMOVED lines=10> */
[----:B------:R0:W5:Y:S02]  /*acd0*/  @!P6 LDG.E.64 R4, desc[UR36][R42.64+0xa0] ;  /* 0x0000a0242a04e981 */ /* 0x000164000c1e1b00 */
.L_x_570:
[----:B------:R-:W-:Y:S05]  /*ace0*/  BSYNC B1 ;  /* 0x0000000000017941 */ /* 0x000fea0003800000 */
.L_x_569:
[----:B0----5:R-:W-:Y:S01]  /*acf0*/  MOV R34, R20 ;  /* 0x0000001400227202 */ /* 0x021fe20000000f00 */
[----:B------:R-:W-:Y:S01]  /*ad00*/  IMAD.MOV.U32 R46, RZ, RZ, R25 ;  /* 0x000000ffff2e7224 */ /* 0x000fe200078e0019 */
[--C-:B------:R-:W-:Y:S01]  /*ad10*/  SHF.R.U64 R52, R20, 0x10, R21.reuse ;  /* 0x0000001014347819 */ /* 0x100fe20000001215 */
[----:B------:R-:W-:Y:S01]  /*ad20*/  IMAD.MOV.U32 R45, RZ, RZ, R21 ;  /* 0x000000ffff2d7224 */ /* 0x000fe200078e0015 */
[----:B------:R-:W-:Y:S01]  /*ad30*/  MOV R20, R8 ;  /* 0x0000000800147202 */ /* 0x000fe20000000f00 */
[----:B------:R-:W-:Y:S01]  /*ad40*/  UMOV UR4, 0xffffffff ;  /* 0xffffffff00047882 */ /* 0x000fe20000000000 */
[----:B------:R-:W-:Y:S01]  /*ad50*/  SHF.R.U64 R64, R8, 0x10, R9 ;  /* 0x0000001008407819 */ /* 0x000fe20000001209 */
[----:B------:R-:W-:Y:S01]  /*ad60*/  IMAD.MOV.U32 R47, RZ, RZ, R29 ;  /* 0x000000ffff2f7224 */ /* 0x000fe200078e001d */
[----:B------:R-:W-:Y:S01]  /*ad70*/  LOP3.LUT R8, R189, 0x18, R22, 0xf8, !PT ;  /* 0x00000018bd087812 */ /* 0x000fe200078ef816 */
[----:B------:R-:W-:Y:S01]  /*ad80*/  IMAD.MOV.U32 R51, RZ, RZ, R33 ;  /* 0x000000ffff337224 */ /* 0x000fe200078e0021 */
[----:B------:R-:W-:Y:S01]  /*ad90*/  LOP3.LUT P1, RZ, R210, 0x4, RZ, 0xc0, !PT ;  /* 0x00000004d2ff7812 */ /* 0x000fe2000782c0ff */
[----:B------:R-:W-:Y:S01]  /*ada0*/  IMAD.MOV.U32 R49, RZ, RZ, R31 ;  /* 0x000000ffff317224 */ /* 0x000fe200078e001f */
[----:B------:R-:W-:Y:S01]  /*adb0*/  LOP3.LUT R3, R8, R191, RZ, 0x3c, !PT ;  /* 0x000000bf08037212 */ /* 0x000fe200078e3cff */
[----:B------:R-:W-:Y:S01]  /*adc0*/  IMAD.MOV.U32 R44, RZ, RZ, R7 ;  /* 0x000000ffff2c7224 */ /* 0x000fe200078e0007 */
[----:B------:R-:W-:Y:S01]  /*add0*/  SHF.R.U64 R54, R24, 0x10, R25 ;  /* 0x0000001018367819 */ /* 0x000fe20000001219 */
[----:B------:R-:W-:Y:S01]  /*ade0*/  IMAD.MOV.U32 R41, RZ, RZ, R14 ;  /* 0x000000ffff297224 */ /* 0x000fe200078e000e */
[----:B------:R-:W-:-:S02]  /*adf0*/  LEA R3, R190, R3, 0x9 ;  /* 0x00000003be037211 */ /* 0x000fc400078e48ff */
[----:B------:R-:W-:Y:S01]  /*ae00*/  SHF.R.U32.HI R55, RZ, 0x10, R25 ;  /* 0x00000010ff377819 */ /* 0x000fe20000011619 */
[----:B------:R-:W-:Y:S01]  /*ae10*/  IMAD.MOV.U32 R25, RZ, RZ, R27 ;  /* 0x000000ffff197224 */ /* 0x000fe200078e001b */
[----:B------:R-:W-:Y:S01]  /*ae20*/  SHF.R.U32.HI R53, RZ, 0x10, R21 ;  /* 0x00000010ff357819 */ /* 0x000fe20000011615 */
[----:B------:R-:W-:Y:S01]  /*ae30*/  IMAD R8, R3, 0x2, R2 ;  /* 0x0000000203087824 */ /* 0x000fe200078e0202 */
[--C-:B------:R-:W-:Y:S02]  /*ae40*/  SHF.R.U64 R56, R26, 0x10, R27.reuse ;  /* 0x000000101a387819 */ /* 0x100fe4000000121b */
[----:B------:R-:W-:Y:S01]  /*ae50*/  SHF.R.U32.HI R57, RZ, 0x10, R27 ;  /* 0x00000010ff397819 */ /* 0x000fe2000001161b */
[--C-:B------:R-:W-:Y:S01]  /*ae60*/  IMAD.MOV.U32 R27, RZ, RZ, R9.reuse ;  /* 0x000000ffff1b7224 */ /* 0x100fe200078e0009 */
[----:B------:R-:W-:Y:S02]  /*ae70*/  MOV R21, R24 ;  /* 0x0000001800157202 */ /* 0x000fe40000000f00 */
[----:B------:R-:W-:Y:S01]  /*ae80*/  SHF.R.U32.HI R65, RZ, 0x10, R9 ;  /* 0x00000010ff417819 */ /* 0x000fe20000011609 */
[----:B------:R-:W-:Y:S01]  /*ae90*/  VIADD R9, R8, 0x10400 ;  /* 0x0001040008097836 */ /* 0x000fe20000000000 */
[----:B------:R-:W-:-:S02]  /*aea0*/  MOV R24, R26 ;  /* 0x0000001a00187202 */ /* 0x000fc40000000f00 */
[--C-:B------:R-:W-:Y:S02]  /*aeb0*/  SHF.R.U64 R58, R28, 0x10, R29.reuse ;  /* 0x000000101c3a7819 */ /* 0x100fe4000000121d */
[----:B------:R-:W-:Y:S02]  /*aec0*/  SHF.R.U32.HI R59, RZ, 0x10, R29 ;  /* 0x00000010ff3b7819 */ /* 0x000fe4000001161d */
[--C-:B------:R-:W-:Y:S02]  /*aed0*/  SHF.R.U64 R62, R32, 0x10, R33.reuse ;  /* 0x00000010203e7819 */ /* 0x100fe40000001221 */
[----:B------:R-:W-:Y:S02]  /*aee0*/  SHF.R.U32.HI R63, RZ, 0x10, R33 ;  /* 0x00000010ff3f7819 */ /* 0x000fe40000011621 */
[----:B------:R-:W-:Y:S02]  /*aef0*/  MOV R43, R6 ;  /* 0x00000006002b7202 */ /* 0x000fe40000000f00 */
[----:B------:R-:W-:-:S02]  /*af00*/  SHF.R.U64 R72, R6, 0x10, R7 ;  /* 0x0000001006487819 */ /* 0x000fc40000001207 */
[----:B------:R-:W-:Y:S02]  /*af10*/  PRMT R29, R21, 0x5410, R46 ;  /* 0x00005410151d7816 */ /* 0x000fe4000000002e */
[----:B------:R-:W-:Y:S01]  /*af20*/  MOV R26, R28 ;  /* 0x0000001c001a7202 */ /* 0x000fe20000000f00 */
[----:B------:R-:W-:Y:S01]  /*af30*/  IMAD.MOV.U32 R28, RZ, RZ, R11 ;  /* 0x000000ffff1c7224 */ /* 0x000fe200078e000b */
[----:B------:R-:W-:Y:S02]  /*af40*/  MOV R48, R30 ;  /* 0x0000001e00307202 */ /* 0x000fe40000000f00 */
[--C-:B------:R-:W-:Y:S02]  /*af50*/  SHF.R.U64 R60, R30, 0x10, R31.reuse ;  /* 0x000000101e3c7819 */ /* 0x100fe4000000121f */
[----:B------:R-:W-:Y:S02]  /*af60*/  SHF.R.U32.HI R61, RZ, 0x10, R31 ;  /* 0x00000010ff3d7819 */ /* 0x000fe4000001161f */
[----:B------:R-:W-:Y:S01]  /*af70*/  MOV R50, R32 ;  /* 0x0000002000327202 */ /* 0x000fe20000000f00 */
[----:B------:R-:W-:Y:S01]  /*af80*/  IMAD.MOV.U32 R32, RZ, RZ, R13 ;  /* 0x000000ffff207224 */ /* 0x000fe200078e000d */
[----:B------:R-:W-:Y:S01]  /*af90*/  SHF.R.U32.HI R73, RZ, 0x10, R7 ;  /* 0x00000010ff497819 */ /* 0x000fe20000011607 */
[----:B------:R-:W-:Y:S01]  /*afa0*/  IMAD.MOV.U32 R7, RZ, RZ, R5 ;  /* 0x000000ffff077224 */ /* 0x000fe200078e0005 */
[----:B------:R-:W-:-:S02]  /*afb0*/  MOV R6, R4 ;  /* 0x0000000400067202 */ /* 0x000fc40000000f00 */
[----:B------:R-:W-:Y:S02]  /*afc0*/  IADD3 R3, R8, 0x10440, RZ ;  /* 0x0001044008037810 */ /* 0x000fe40007ffe0ff */
[----:B------:R-:W-:Y:S02]  /*afd0*/  SHF.R.U64 R74, R4, 0x10, R5 ;  /* 0x00000010044a7819 */ /* 0x000fe40000001205 */
[----:B------:R-:W-:Y:S02]  /*afe0*/  PRMT R33, R34, 0x5410, R45 ;  /* 0x0000541022217816 */ /* 0x000fe4000000002d */
[----:B------:R-:W-:Y:S02]  /*aff0*/  PRMT R21, R24, 0x5410, R25 ;  /* 0x0000541018157816 */ /* 0x000fe40000000019 */
[----:B------:R-:W-:Y:S02]  /*b000*/  MOV R35, R10 ;  /* 0x0000000a00237202 */ /* 0x000fe40000000f00 */
[----:B------:R-:W-:-:S02]  /*b010*/  SHF.R.U64 R66, R10, 0x10, R11 ;  /* 0x000000100a427819 */ /* 0x000fc4000000120b */
[----:B------:R-:W-:Y:S02]  /*b020*/  SHF.R.U32.HI R67, RZ, 0x10, R11 ;  /* 0x00000010ff437819 */ /* 0x000fe4000001160b */
[----:B------:R-:W-:Y:S02]  /*b030*/  MOV R31, R12 ;  /* 0x0000000c001f7202 */ /* 0x000fe40000000f00 */
[--C-:B------:R-:W-:Y:S02]  /*b040*/  SHF.R.U64 R68, R12, 0x10, R13.reuse ;  /* 0x000000100c447819 */ /* 0x100fe4000000120d */
[----:B------:R-:W-:Y:S02]  /*b050*/  SHF.R.U32.HI R69, RZ, 0x10, R13 ;  /* 0x00000010ff457819 */ /* 0x000fe4000001160d */
[----:B------:R-:W-:Y:S02]  /*b060*/  MOV R42, R15 ;  /* 0x0000000f002a7202 */ /* 0x000fe40000000f00 */
[----:B------:R-:W-:-:S02]  /*b070*/  SHF.R.U64 R70, R14, 0x10, R15 ;  /* 0x000000100e467819 */ /* 0x000fc4000000120f */
[----:B------:R-:W-:Y:S02]  /*b080*/  SHF.R.U32.HI R71, RZ, 0x10, R15 ;  /* 0x00000010ff477819 */ /* 0x000fe4000001160f */
[----:B------:R-:W-:Y:S02]  /*b090*/  SHF.R.U32.HI R75, RZ, 0x10, R5 ;  /* 0x00000010ff4b7819 */ /* 0x000fe40000011605 */
[----:B------:R-:W-:Y:S02]  /*b0a0*/  @P1 IADD3 R3, R9, -0x40, RZ ;  /* 0xffffffc009031810 */ /* 0x000fe40007ffe0ff */
[----:B------:R-:W-:Y:S02]  /*b0b0*/  PRMT R34, R52, 0x5410, R53 ;  /* 0x0000541034227816 */ /* 0x000fe40000000035 */
[----:B------:R-:W-:Y:S02]  /*b0c0*/  PRMT R30, R54, 0x5410, R55 ;  /* 0x00005410361e7816 */ /* 0x000fe40000000037 */
[----:B------:R-:W-:-:S02]  /*b0d0*/  PRMT R24, R56, 0x5410, R57 ;  /* 0x0000541038187816 */ /* 0x000fc40000000039 */
[----:B------:R-:W-:Y:S01]  /*b0e0*/  LEA.HI R4, R203, R203, RZ, 0x1 ;  /* 0x000000cbcb047211 */ /* 0x000fe200078f08ff */
[----:B------:R-:W-:Y:S06]  /*b0f0*/  BRA.DIV UR4, `(.L_x_571) ;  /* 0x00000136045c7947 */ /* 0x000fec000b800000 */
.L_x_768:
[----:B------:R-:W-:Y:S01]  /*b100*/  UMOV UR4, 0xffffffff ;  /* 0xffffffff00047882 */ /* 0x000fe20000000000 */
[----:B------:R-:W-:Y:S02]  /*b110*/  LOP3.LUT R4, R4, 0xfffffffe, RZ, 0xc0, !PT ;  /* 0xfffffffe04047812 */ /* 0x000fe400078ec0ff */
[----:B------:R-:W-:Y:S05]  /*b120*/  BRA.DIV UR4, `(.L_x_572) ;  /* 0x0000013604787947 */ /* 0x000fea000b800000 */
.L_x_771:
[----:B------:R-:W-:Y:S01]  /*b130*/  UMOV UR4, 0xffffffff ;  /* 0xffffffff00047882 */ /* 0x000fe20000000000 */
[----:B------:R-:W-:Y:S02]  /*b140*/  IMAD.IADD R4, R203, 0x1, -R4 ;  /* 0x00000001cb047824 */ /* 0x000fe400078e0a04 */
[----:B------:R-:W-:Y:S05]  /*b150*/  BRA.DIV UR4, `(.L_x_573) ;  /* 0x0000013604947947 */ /* 0x000fea000b800000 */
.L_x_774:
[----:B------:R-:W-:Y:S01]  /*b160*/  UMOV UR4, 0xffffffff ;  /* 0xffffffff00047882 */ /* 0x000fe20000000000 */
[----:B------:R-:W-:Y:S02]  /*b170*/  SHF.L.U32 R5, R4, 0x1f, RZ ;  /* 0x0000001f04057819 */ /* 0x000fe400000006ff */
[----:B------:R-:W-:Y:S05]  /*b180*/  BRA.DIV UR4, `(.L_x_574) ;  /* 0x0000013604b07947 */ /* 0x000fea000b800000 */
.L_x_777:
[----:B------:R-:W0:Y:S01]  /*b190*/  SYNCS.PHASECHK.TRANS64.TRYWAIT P1, [R2+URZ+0x34800], R5 ;  /* 0x03480005020075a7 */ /* 0x000e22000802017f */
[----:B------:R-:W-:Y:S01]  /*b1a0*/  BSSY B1, `(.L_x_575) ;  /* 0x0000013000017945 */ /* 0x000fe20003800000 */
[----:B------:R-:W-:Y:S02]  /*b1b0*/  PRMT R25, R26, 0x5410, R47 ;  /* 0x000054101a197816 */ /* 0x000fe4000000002f */
[----:B------:R-:W-:Y:S02]  /*b1c0*/  PRMT R37, R20, 0x5410, R27 ;  /* 0x0000541014257816 */ /* 0x000fe4000000001b */
[----:B------:R-:W-:Y:S02]  /*b1d0*/  PRMT R35, R35, 0x5410, R28 ;  /* 0x0000541023237816 */ /* 0x000fe4000000001c */
[----:B------:R-:W-:Y:S02]  /*b1e0*/  PRMT R31, R31, 0x5410, R32 ;  /* 0x000054101f1f7816 */ /* 0x000fe40000000020 */
[----:B------:R-:W-:-:S02]  /*b1f0*/  PRMT R26, R58, 0x5410, R59 ;  /* 0x000054103a1a7816 */ /* 0x000fc4000000003b */
[----:B------:R-:W-:Y:S02]  /*b200*/  PRMT R13, R48, 0x5410, R49 ;  /* 0x00005410300d7816 */ /* 0x000fe40000000031 */
        /* <DEDUP_REMOVED lines=10> */
[----:B------:R-:W-:Y:S01]  /*b2b0*/  PRMT R11, R6, 0x5410, R7 ;  /* 0x00005410060b7816 */ /* 0x000fe20000000007 */
[----:B0-----:R-:W-:Y:S06]  /*b2c0*/  @!P1 BRA `(.L_x_576) ;  /* 0x0000013400889947 */ /* 0x001fec0003800000 */
.L_x_778:
[----:B------:R-:W-:Y:S05]  /*b2d0*/  BSYNC B1 ;  /* 0x0000000000017941 */ /* 0x000fea0003800000 */
.L_x_575:
[----:B------:R-:W-:Y:S01]  /*b2e0*/  BSSY B1, `(.L_x_577) ;  /* 0x0000103000017945 */ /* 0x000fe20003800000 */
[----:B------:R-:W-:-:S03]  /*b2f0*/  PRMT R12, R74, 0x5410, R75 ;  /* 0x000054104a0c7816 */ /* 0x000fc6000000004b */
[----:B------:R-:W-:Y:S05]  /*b300*/  @P0 BRA `(.L_x_578) ;  /* 0x0000001000000947 */ /* 0x000fea0003800000 */
[----:B0-----:R-:W0:Y:S01]  /*b310*/  LDC R5, c[0x0][0x3d4] ;  /* 0x0000f500ff057b82 */ /* 0x001e220000000800 */
[C---:B------:R-:W-:Y:S01]  /*b320*/  IADD3 R4, R16.reuse, 0x10, RZ ;  /* 0x0000001010047810 */ /* 0x040fe20007ffe0ff */
[C---:B------:R-:W-:Y:S01]  /*b330*/  VIADD R6, R16.reuse, 0x20 ;  /* 0x0000002010067836 */ /* 0x040fe20000000000 */
[C---:B------:R-:W-:Y:S01]  /*b340*/  IADD3 R42, R16.reuse, 0x30, RZ ;  /* 0x00000030102a7810 */ /* 0x040fe20007ffe0ff */
[----:B------:R-:W-:Y:S01]  /*b350*/  BSSY B2, `(.L_x_579) ;  /* 0x0000030000027945 */ /* 0x000fe20003800000 */
[-C--:B0-----:R-:W-:Y:S02]  /*b360*/  ISETP.GE.AND P0, PT, R16, R5.reuse, PT ;  /* 0x000000051000720c */ /* 0x081fe40003f06270 */
[-C--:B------:R-:W-:Y:S01]  /*b370*/  ISETP.GE.AND P1, PT, R4, R5.reuse, PT ;  /* 0x000000050400720c */ /* 0x080fe20003f26270 */
[----:B------:R-:W-:Y:S01]  /*b380*/  VIADD R4, R16, 0x40 ;  /* 0x0000004010047836 */ /* 0x000fe20000000000 */
[----:B------:R-:W-:Y:S02]  /*b390*/  ISETP.GE.AND P2, PT, R6, R5, PT ;  /* 0x000000050600720c */ /* 0x000fe40003f46270 */
[----:B------:R-:W-:-:S02]  /*b3a0*/  IADD3 R6, R16, 0x50, RZ ;  /* 0x0000005010067810 */ /* 0x000fc40007ffe0ff */
[-C--:B------:R-:W-:Y:S02]  /*b3b0*/  ISETP.GE.AND P3, PT, R42, R5.reuse, PT ;  /* 0x000000052a00720c */ /* 0x080fe40003f66270 */
[-C--:B------:R-:W-:Y:S02]  /*b3c0*/  ISETP.GE.AND P4, PT, R4, R5.reuse, PT ;  /* 0x000000050400720c */ /* 0x080fe40003f86270 */
[----:B------:R-:W-:Y:S01]  /*b3d0*/  ISETP.GE.AND P5, PT, R6, R5, PT ;  /* 0x000000050600720c */ /* 0x000fe20003fa6270 */
[----:B------:R-:W-:-:S12]  /*b3e0*/  @P0 BRA `(.L_x_580) ;  /* 0x0000000000980947 */ /* 0x000fd80003800000 */
[----:B------:R-:W0:Y:S01]  /*b3f0*/  LDS.128 R4, [R8+0x10400] ;  /* 0x0104000008047984 */ /* 0x000e220000000c00 */
[----:B------:R-:W-:Y:S02]  /*b400*/  HADD2.F32 R45, -RZ, R37.H0_H0 ;  /* 0x20000025ff2d7230 */ /* 0x000fe40000004100 */
[----:B------:R-:W-:Y:S02]  /*b410*/  HADD2.F32 R44, -RZ, R33.H0_H0 ;  /* 0x20000021ff2c7230 */ /* 0x000fe40000004100 */
[----:B------:R-:W-:Y:S02]  /*b420*/  HADD2.F32 R46, -RZ, R34.H0_H0 ;  /* 0x20000022ff2e7230 */ /* 0x000fe40000004100 */
[----:B------:R-:W-:Y:S02]  /*b430*/  HADD2.F32 R48, -RZ, R38.H0_H0 ;  /* 0x20000026ff307230 */ /* 0x000fe40000004100 */
[--C-:B0-----:R-:W-:Y:S02]  /*b440*/  HADD2.F32 R39, -RZ, R4.reuse.H0_H0 ;  /* 0x20000004ff277230 */ /* 0x101fe40000004100 */
[----:B------:R-:W-:-:S02]  /*b450*/  HADD2.F32 R4, -RZ, R4.H1_H1 ;  /* 0x30000004ff047230 */ /* 0x000fc40000004100 */
[--C-:B------:R-:W-:Y:S02]  /*b460*/  HADD2.F32 R41, -RZ, R5.reuse.H0_H0 ;  /* 0x20000005ff297230 */ /* 0x100fe40000004100 */
[----:B------:R-:W-:Y:S02]  /*b470*/  HADD2.F32 R5, -RZ, R5.H1_H1 ;  /* 0x30000005ff057230 */ /* 0x000fe40000004100 */
[CC--:B------:R-:W-:Y:S01]  /*b480*/  FMUL.FTZ R50, R4.reuse, R45.reuse ;  /* 0x0000002d04327220 */ /* 0x0c0fe20000410000 */
[----:B------:R-:W-:Y:S01]  /*b490*/  FMUL.FTZ R4, R4, R44 ;  /* 0x0000002c04047220 */ /* 0x000fe20000410000 */
[--C-:B------:R-:W-:Y:S02]  /*b4a0*/  HADD2.F32 R42, -RZ, R6.reuse.H0_H0 ;  /* 0x20000006ff2a7230 */ /* 0x100fe40000004100 */
[----:B------:R-:W-:Y:S02]  /*b4b0*/  HADD2.F32 R43, -RZ, R7.H0_H0 ;  /* 0x20000007ff2b7230 */ /* 0x000fe40000004100 */
[----:B------:R-:W-:Y:S01]  /*b4c0*/  FMUL.FTZ R52, R5, R48 ;  /* 0x0000003005347220 */ /* 0x000fe20000410000 */
[C---:B------:R-:W-:Y:S01]  /*b4d0*/  FFMA.FTZ R50, R39.reuse, R44, -R50 ;  /* 0x0000002c27327223 */ /* 0x040fe20000010832 */
[----:B------:R-:W-:Y:S01]  /*b4e0*/  FFMA.FTZ R45, R39, R45, R4 ;  /* 0x0000002d272d7223 */ /* 0x000fe20000010004 */
[----:B------:R-:W-:Y:S01]  /*b4f0*/  FMUL.FTZ R54, R5, R46 ;  /* 0x0000002e05367220 */ /* 0x000fe20000410000 */
[----:B------:R-:W-:-:S02]  /*b500*/  HADD2.F32 R6, -RZ, R6.H1_H1 ;  /* 0x30000006ff067230 */ /* 0x000fc40000004100 */
[C---:B------:R-:W-:Y:S01]  /*b510*/  FFMA.FTZ R52, R41.reuse, R46, -R52 ;  /* 0x0000002e29347223 */ /* 0x040fe20000010834 */
[----:B------:R-:W-:Y:S02]  /*b520*/  HADD2.F32 R7, -RZ, R7.H1_H1 ;  /* 0x30000007ff077230 */ /* 0x000fe40000004100 */
[----:B------:R-:W-:Y:S01]  /*b530*/  FFMA.FTZ R41, R41, R48, R54 ;  /* 0x0000003029297223 */ /* 0x000fe20000010036 */
[----:B------:R-:W-:Y:S02]  /*b540*/  HADD2.F32 R39, -RZ, R37.H1_H1 ;  /* 0x30000025ff277230 */ /* 0x000fe40000004100 */
[----:B------:R-:W-:Y:S02]  /*b550*/  HADD2.F32 R5, -RZ, R33.H1_H1 ;  /* 0x30000021ff057230 */ /* 0x000fe40000004100 */
[----:B------:R-:W-:Y:S02]  /*b560*/  HADD2.F32 R44, -RZ, R38.H1_H1 ;  /* 0x30000026ff2c7230 */ /* 0x000fe40000004100 */
[----:B------:R-:W-:Y:S01]  /*b570*/  FMUL.FTZ R47, R6, R39 ;  /* 0x00000027062f7220 */ /* 0x000fe20000410000 */
[----:B------:R-:W-:-:S02]  /*b580*/  HADD2.F32 R4, -RZ, R34.H1_H1 ;  /* 0x30000022ff047230 */ /* 0x000fc40000004100 */
[-C--:B------:R-:W-:Y:S01]  /*b590*/  FMUL.FTZ R46, R6, R5.reuse ;  /* 0x00000005062e7220 */ /* 0x080fe20000410000 */
[C---:B------:R-:W-:Y:S01]  /*b5a0*/  FMUL.FTZ R48, R7.reuse, R44 ;  /* 0x0000002c07307220 */ /* 0x040fe20000410000 */
[C---:B------:R-:W-:Y:S01]  /*b5b0*/  FFMA.FTZ R6, R42.reuse, R5, -R47 ;  /* 0x000000052a067223 */ /* 0x040fe2000001082f */
[-C--:B------:R-:W-:Y:S01]  /*b5c0*/  FMUL.FTZ R49, R7, R4.reuse ;  /* 0x0000000407317220 */ /* 0x080fe20000410000 */
[----:B------:R-:W-:Y:S01]  /*b5d0*/  FFMA.FTZ R39, R42, R39, R46 ;  /* 0x000000272a277223 */ /* 0x000fe2000001002e */
[----:B------:R-:W-:Y:S01]  /*b5e0*/  FFMA.FTZ R7, R43, R4, -R48 ;  /* 0x000000042b077223 */ /* 0x000fe20000010830 */
[----:B------:R-:W-:Y:S01]  /*b5f0*/  F2FP.F16.F32.PACK_AB R4, R45, R50 ;  /* 0x000000322d04723e */ /* 0x000fe200000000ff */
[----:B------:R-:W-:Y:S01]  /*b600*/  FFMA.FTZ R44, R43, R44, R49 ;  /* 0x0000002c2b2c7223 */ /* 0x000fe20000010031 */
[----:B------:R-:W-:Y:S02]  /*b610*/  F2FP.F16.F32.PACK_AB R5, R41, R52 ;  /* 0x000000342905723e */ /* 0x000fe400000000ff */
[----:B------:R-:W-:-:S02]  /*b620*/  F2FP.F16.F32.PACK_AB R6, R39, R6 ;  /* 0x000000062706723e */ /* 0x000fc400000000ff */
[----:B------:R-:W-:-:S05]  /*b630*/  F2FP.F16.F32.PACK_AB R7, R44, R7 ;  /* 0x000000072c07723e */ /* 0x000fca00000000ff */
[----:B------:R0:W-:Y:S02]  /*b640*/  STS.128 [R8+0x10400], R4 ;  /* 0x0104000408007388 */ /* 0x0001e40000000c00 */
.L_x_580:
[----:B------:R-:W-:Y:S05]  /*b650*/  BSYNC B2 ;  /* 0x0000000000027941 */ /* 0x000fea0003800000 */
.L_x_579:
[----:B------:R-:W-:Y:S04]  /*b660*/  BSSY B2, `(.L_x_581) ;  /* 0x0000028000027945 */ /* 0x000fe80003800000 */
[----:B------:R-:W-:Y:S05]  /*b670*/  @P1 BRA `(.L_x_582) ;  /* 0x0000000000981947 */ /* 0x000fea0003800000 */
[----:B0-----:R-:W0:Y:S01]  /*b680*/  LDS.128 R4, [R3] ;  /* 0x0000000003047984 */ /* 0x001e220000000c00 */
        /* <DEDUP_REMOVED lines=36> */
[----:B------:R1:W-:Y:S02]  /*b8d0*/  STS.128 [R3], R4 ;  /* 0x0000000403007388 */ /* 0x0003e40000000c00 */
.L_x_582:
[----:B------:R-:W-:Y:S05]  /*b8e0*/  BSYNC B2 ;  /* 0x0000000000027941 */ /* 0x000fea0003800000 */
.L_x_581:
[----:B------:R-:W-:Y:S04]  /*b8f0*/  BSSY B2, `(.L_x_583) ;  /* 0x0000028000027945 */ /* 0x000fe80003800000 */
[----:B------:R-:W-:Y:S05]  /*b900*/  @P2 BRA `(.L_x_584) ;  /* 0x0000000000982947 */ /* 0x000fea0003800000 */
[----:B01----:R-:W0:Y:S01]  /*b910*/  LDS.128 R4, [R8+0x14400] ;  /* 0x0144000008047984 */ /* 0x003e220000000c00 */
        /* <DEDUP_REMOVED lines=37> */
.L_x_584:
[----:B------:R-:W-:Y:S05]  /*bb70*/  BSYNC B2 ;  /* 0x0000000000027941 */ /* 0x000fea0003800000 */
.L_x_583:
[----:B------:R-:W-:Y:S04]  /*bb80*/  BSSY B2, `(.L_x_585) ;  /* 0x0000028000027945 */ /* 0x000fe80003800000 */
[----:B------:R-:W-:Y:S05]  /*bb90*/  @P3 BRA `(.L_x_586) ;  /* 0x0000000000983947 */ /* 0x000fea0003800000 */
[----:B012---:R-:W0:Y:S01]  /*bba0*/  LDS.128 R4, [R3+0x4000] ;  /* 0x0040000003047984 */ /* 0x007e220000000c00 */
        /* <DEDUP_REMOVED lines=37> */
.L_x_586:
[----:B------:R-:W-:Y:S05]  /*be00*/  BSYNC B2 ;  /* 0x0000000000027941 */ /* 0x000fea0003800000 */
.L_x_585:
[----:B------:R-:W-:Y:S04]  /*be10*/  BSSY B2, `(.L_x_587) ;  /* 0x0000028000027945 */ /* 0x000fe80003800000 */
[----:B------:R-:W-:Y:S05]  /*be20*/  @P4 BRA `(.L_x_588) ;  /* 0x0000000000984947 */ /* 0x000fea0003800000 */
[----:B0123--:R-:W0:Y:S01]  /*be30*/  LDS.128 R4, [R8+0x18400] ;  /* 0x0184000008047984 */ /* 0x00fe220000000c00 */
        /* <DEDUP_REMOVED lines=37> */
.L_x_588:
[----:B------:R-:W-:Y:S05]  /*c090*/  BSYNC B2 ;  /* 0x0000000000027941 */ /* 0x000fea0003800000 */
.L_x_587:
[----:B------:R-:W-:Y:S05]  /*c0a0*/  @P5 BRA `(.L_x_578) ;  /* 0x0000000000985947 */ /* 0x000fea0003800000 */
[----:B01234-:R-:W0:Y:S01]  /*c0b0*/  LDS.128 R4, [R3+0x8000] ;  /* 0x0080000003047984 */ /* 0x01fe220000000c00 */
        /* <DEDUP_REMOVED lines=37> */
.L_x_578:
[----:B------:R-:W-:Y:S05]  /*c310*/  BSYNC B1 ;  /* 0x0000000000017941 */ /* 0x000fea0003800000 */
.L_x_577:
[----:B------:R-:W-:-:S13]  /*c320*/  ISETP.GE.AND P0, PT, R202, R0, PT ;  /* 0x00000000ca00720c */ /* 0x000fda0003f06270 */
[----:B------:R-:W-:Y:S05]  /*c330*/  @P0 BRA `(.L_x_589) ;  /* 0x0000003800940947 */ /* 0x000fea0003800000 */
[----:B01234-:R-:W0:Y:S01]  /*c340*/  LDC R5, c[0x0][0x3d4] ;  /* 0x0000f500ff057b82 */ /* 0x01fe220000000800 */
[C---:B------:R-:W-:Y:S01]  /*c350*/  VIADD R0, R16.reuse, 0x10 ;  /* 0x0000001010007836 */ /* 0x040fe20000000000 */
[C---:B------:R-:W-:Y:S01]  /*c360*/  IADD3 R4, R16.reuse, 0x20, RZ ;  /* 0x0000002010047810 */ /* 0x040fe20007ffe0ff */
[C---:B------:R-:W-:Y:S01]  /*c370*/  VIADD R6, R16.reuse, 0x30 ;  /* 0x0000003010067836 */ /* 0x040fe20000000000 */
        /* <DEDUP_REMOVED lines=19> */
[-C--:B------:R-:W-:Y:S01]  /*c4b0*/  FMUL.FTZ R43, R48, R4.reuse ;  /* 0x00000004302b7220 */ /* 0x080fe20000410000 */
[C---:B------:R-:W-:Y:S01]  /*c4c0*/  FMUL.FTZ R45, R46.reuse, R4 ;  /* 0x000000042e2d7220 */ /* 0x040fe20000410000 */
[----:B------:R-:W-:Y:S02]  /*c4d0*/  HADD2.F32 R41, -RZ, R6.H0_H0 ;  /* 0x20000006ff297230 */ /* 0x000fe40000004100 */
[-C--:B------:R-:W-:Y:S01]  /*c4e0*/  FMUL.FTZ R44, R49, R5.reuse ;  /* 0x00000005312c7220 */ /* 0x080fe20000410000 */
[-C--:B------:R-:W-:Y:S01]  /*c4f0*/  FFMA.FTZ R4, R46, R0.reuse, -R43 ;  /* 0x000000002e047223 */ /* 0x080fe2000001082b */
[----:B------:R-:W-:Y:S01]  /*c500*/  FFMA.FTZ R45, R48, R0, R45 ;  /* 0x00000000302d7223 */ /* 0x000fe2000001002d */
[----:B------:R-:W-:Y:S01]  /*c510*/  FMUL.FTZ R0, R47, R5 ;  /* 0x000000052f007220 */ /* 0x000fe20000410000 */
[----:B------:R-:W-:-:S02]  /*c520*/  HADD2.F32 R42, -RZ, R7.H0_H0 ;  /* 0x20000007ff2a7230 */ /* 0x000fc40000004100 */
[-C--:B------:R-:W-:Y:S01]  /*c530*/  FFMA.FTZ R5, R47, R39.reuse, -R44 ;  /* 0x000000272f057223 */ /* 0x080fe2000001082c */
[----:B------:R-:W-:Y:S02]  /*c540*/  HADD2.F32 R6, -RZ, R6.H1_H1 ;  /* 0x30000006ff067230 */ /* 0x000fe40000004100 */
[----:B------:R-:W-:Y:S01]  /*c550*/  FFMA.FTZ R0, R49, R39, R0 ;  /* 0x0000002731007223 */ /* 0x000fe20000010000 */
[----:B------:R-:W-:Y:S01]  /*c560*/  HADD2.F32 R7, -RZ, R7.H1_H1 ;  /* 0x30000007ff077230 */ /* 0x000fe20000004100 */
[----:B------:R-:W-:Y:S01]  /*c570*/  F2FP.F16.F32.PACK_AB R4, R45, R4 ;  /* 0x000000042d04723e */ /* 0x000fe200000000ff */
[----:B------:R-:W-:Y:S02]  /*c580*/  HADD2.F32 R47, -RZ, R37.H1_H1 ;  /* 0x30000025ff2f7230 */ /* 0x000fe40000004100 */
[----:B------:R-:W-:Y:S01]  /*c590*/  HADD2.F32 R46, -RZ, R38.H1_H1 ;  /* 0x30000026ff2e7230 */ /* 0x000fe20000004100 */
[----:B------:R-:W-:Y:S01]  /*c5a0*/  F2FP.F16.F32.PACK_AB R5, R0, R5 ;  /* 0x000000050005723e */ /* 0x000fe200000000ff */
[----:B------:R-:W-:-:S02]  /*c5b0*/  HADD2.F32 R43, -RZ, R33.H1_H1 ;  /* 0x30000021ff2b7230 */ /* 0x000fc40000004100 */
[----:B------:R-:W-:Y:S02]  /*c5c0*/  HADD2.F32 R44, -RZ, R34.H1_H1 ;  /* 0x30000022ff2c7230 */ /* 0x000fe40000004100 */
[-C--:B------:R-:W-:Y:S01]  /*c5d0*/  FMUL.FTZ R34, R47, R6.reuse ;  /* 0x000000062f227220 */ /* 0x080fe20000410000 */
[-C--:B------:R-:W-:Y:S01]  /*c5e0*/  FMUL.FTZ R33, R46, R7.reuse ;  /* 0x000000072e217220 */ /* 0x080fe20000410000 */
[C---:B------:R-:W-:Y:S01]  /*c5f0*/  FMUL.FTZ R38, R43.reuse, R6 ;  /* 0x000000062b267220 */ /* 0x040fe20000410000 */
[C---:B------:R-:W-:Y:S01]  /*c600*/  FMUL.FTZ R37, R44.reuse, R7 ;  /* 0x000000072c257220 */ /* 0x040fe20000410000 */
[-C--:B------:R-:W-:Y:S01]  /*c610*/  FFMA.FTZ R6, R43, R41.reuse, -R34 ;  /* 0x000000292b067223 */ /* 0x080fe20000010822 */
[-C--:B------:R-:W-:Y:S01]  /*c620*/  FFMA.FTZ R7, R44, R42.reuse, -R33 ;  /* 0x0000002a2c077223 */ /* 0x080fe20000010821 */
[----:B------:R-:W-:Y:S01]  /*c630*/  FFMA.FTZ R41, R47, R41, R38 ;  /* 0x000000292f297223 */ /* 0x000fe20000010026 */
[----:B------:R-:W-:-:S04]  /*c640*/  FFMA.FTZ R42, R46, R42, R37 ;  /* 0x0000002a2e2a7223 */ /* 0x000fc80000010025 */
[----:B------:R-:W-:Y:S02]  /*c650*/  F2FP.F16.F32.PACK_AB R6, R41, R6 ;  /* 0x000000062906723e */ /* 0x000fe400000000ff */
[----:B------:R-:W-:-:S05]  /*c660*/  F2FP.F16.F32.PACK_AB R7, R42, R7 ;  /* 0x000000072a07723e */ /* 0x000fca00000000ff */
[----:B------:R0:W-:Y:S02]  /*c670*/  STS.128 [R8+0x12400], R4 ;  /* 0x0124000408007388 */ /* 0x0001e40000000c00 */
.L_x_591:
[----:B------:R-:W-:Y:S05]  /*c680*/  BSYNC B1 ;  /* 0x0000000000017941 */ /* 0x000fea0003800000 */
.L_x_590:
[----:B------:R-:W-:Y:S04]  /*c690*/  BSSY B1, `(.L_x_592) ;  /* 0x0000028000017945 */ /* 0x000fe80003800000 */
[----:B------:R-:W-:Y:S05]  /*c6a0*/  @P1 BRA `(.L_x_593) ;  /* 0x0000000000981947 */ /* 0x000fea0003800000 */
[----:B0-----:R-:W0:Y:S01]  /*c6b0*/  LDS.128 R4, [R3+0x2000] ;  /* 0x0020000003047984 */ /* 0x001e220000000c00 */
        /* <DEDUP_REMOVED lines=22> */
[----:B------:R-:W-:Y:S02]  /*c820*/  HADD2.F32 R38, -RZ, R29.H1_H1 ;  /* 0x3000001dff267230 */ /* 0x000fe40000004100 */
[----:B------:R-:W-:Y:S01]  /*c830*/  FMUL.FTZ R29, R42, R6 ;  /* 0x000000062a1d7220 */ /* 0x000fe20000410000 */
[----:B------:R-:W-:Y:S01]  /*c840*/  HADD2.F32 R39, -RZ, R36.H1_H1 ;  /* 0x30000024ff277230 */ /* 0x000fe20000004100 */
[----:B------:R-:W-:Y:S01]  /*c850*/  F2FP.F16.F32.PACK_AB R5, R0, R5 ;  /* 0x000000050005723e */ /* 0x000fe200000000ff */
[----:B------:R-:W-:-:S02]  /*c860*/  HADD2.F32 R35, -RZ, R30.H1_H1 ;  /* 0x3000001eff237230 */ /* 0x000fc40000004100 */
[C---:B------:R-:W-:Y:S01]  /*c870*/  FMUL.FTZ R33, R38.reuse, R6 ;  /* 0x0000000626217220 */ /* 0x040fe20000410000 */
[-C--:B------:R-:W-:Y:S01]  /*c880*/  FFMA.FTZ R6, R38, R34.reuse, -R29 ;  /* 0x0000002226067223 */ /* 0x080fe2000001081d */
[-C--:B------:R-:W-:Y:S01]  /*c890*/  FMUL.FTZ R30, R39, R7.reuse ;  /* 0x00000007271e7220 */ /* 0x080fe20000410000 */
[C---:B------:R-:W-:Y:S01]  /*c8a0*/  FMUL.FTZ R36, R35.reuse, R7 ;  /* 0x0000000723247220 */ /* 0x040fe20000410000 */
[----:B------:R-:W-:Y:S02]  /*c8b0*/  FFMA.FTZ R33, R42, R34, R33 ;  /* 0x000000222a217223 */ /* 0x000fe40000010021 */
[-C--:B------:R-:W-:Y:S01]  /*c8c0*/  FFMA.FTZ R7, R35, R37.reuse, -R30 ;  /* 0x0000002523077223 */ /* 0x080fe2000001081e */
[----:B------:R-:W-:Y:S02]  /*c8d0*/  FFMA.FTZ R36, R39, R37, R36 ;  /* 0x0000002527247223 */ /* 0x000fe40000010024 */
[----:B------:R-:W-:-:S03]  /*c8e0*/  F2FP.F16.F32.PACK_AB R6, R33, R6 ;  /* 0x000000062106723e */ /* 0x000fc600000000ff */
[----:B------:R-:W-:-:S05]  /*c8f0*/  F2FP.F16.F32.PACK_AB R7, R36, R7 ;  /* 0x000000072407723e */ /* 0x000fca00000000ff */
[----:B------:R1:W-:Y:S02]  /*c900*/  STS.128 [R3+0x2000], R4 ;  /* 0x0020000403007388 */ /* 0x0003e40000000c00 */
.L_x_593:
[----:B------:R-:W-:Y:S05]  /*c910*/  BSYNC B1 ;  /* 0x0000000000017941 */ /* 0x000fea0003800000 */
.L_x_592:
        /* <DEDUP_REMOVED lines=40> */
.L_x_595:
[----:B------:R-:W-:Y:S05]  /*cba0*/  BSYNC B1 ;  /* 0x0000000000017941 */ /* 0x000fea0003800000 */
.L_x_594:
        /* <DEDUP_REMOVED lines=40> */
.L_x_597:
[----:B------:R-:W-:Y:S05]  /*ce30*/  BSYNC B1 ;  /* 0x0000000000017941 */ /* 0x000fea0003800000 */
.L_x_596:
        /* <DEDUP_REMOVED lines=28> */
[-C--:B------:R-:W-:Y:S01]  /*d000*/  FMUL.FTZ R13, R28, R6.reuse ;  /* 0x000000061c0d7220 */ /* 0x080fe20000410000 */
[----:B------:R-:W-:Y:S02]  /*d010*/  HADD2.F32 R27, -RZ, R14.H1_H1 ;  /* 0x3000000eff1b7230 */ /* 0x000fe40000004100 */
[C---:B------:R-:W-:Y:S01]  /*d020*/  FMUL.FTZ R15, R26.reuse, R6 ;  /* 0x000000061a0f7220 */ /* 0x040fe20000410000 */
[-C--:B------:R-:W-:Y:S01]  /*d030*/  FMUL.FTZ R14, R31, R7.reuse ;  /* 0x000000071f0e7220 */ /* 0x080fe20000410000 */
[-C--:B------:R-:W-:Y:S01]  /*d040*/  FFMA.FTZ R6, R26, R24.reuse, -R13 ;  /* 0x000000181a067223 */ /* 0x080fe2000001080d */
[C---:B------:R-:W-:Y:S01]  /*d050*/  FMUL.FTZ R20, R27.reuse, R7 ;  /* 0x000000071b147220 */ /* 0x040fe20000410000 */
[----:B------:R-:W-:Y:S01]  /*d060*/  FFMA.FTZ R15, R28, R24, R15 ;  /* 0x000000181c0f7223 */ /* 0x000fe2000001000f */
[-C--:B------:R-:W-:Y:S02]  /*d070*/  FFMA.FTZ R7, R27, R25.reuse, -R14 ;  /* 0x000000191b077223 */ /* 0x080fe4000001080e */
[----:B------:R-:W-:-:S02]  /*d080*/  FFMA.FTZ R20, R31, R25, R20 ;  /* 0x000000191f147223 */ /* 0x000fc40000010014 */
[----:B------:R-:W-:-:S03]  /*d090*/  F2FP.F16.F32.PACK_AB R6, R15, R6 ;  /* 0x000000060f06723e */ /* 0x000fc600000000ff */
[----:B------:R-:W-:-:S05]  /*d0a0*/  F2FP.F16.F32.PACK_AB R7, R20, R7 ;  /* 0x000000071407723e */ /* 0x000fca00000000ff */
[----:B------:R4:W-:Y:S02]  /*d0b0*/  STS.128 [R8+0x1a400], R4 ;  /* 0x01a4000408007388 */ /* 0x0009e40000000c00 */
.L_x_599:
[----:B------:R-:W-:Y:S05]  /*d0c0*/  BSYNC B1 ;  /* 0x0000000000017941 */ /* 0x000fea0003800000 */
.L_x_598:
[----:B------:R-:W-:Y:S05]  /*d0d0*/  @P5 BRA `(.L_x_589) ;  /* 0x0000002c002c5947 */ /* 0x000fea0003800000 */
[----:B01234-:R-:W0:Y:S01]  /*d0e0*/  LDS.128 R4, [R3+0xa000] ;  /* 0x00a0000003047984 */ /* 0x01fe220000000c00 */
[----:B------:R-:W-:Y:S02]  /*d0f0*/  HADD2.F32 R26, -RZ, R11.H0_H0 ;  /* 0x2000000bff1a7230 */ /* 0x000fe40000004100 */
[----:B------:R-:W-:Y:S02]  /*d100*/  HADD2.F32 R28, -RZ, R12.H0_H0 ;  /* 0x2000000cff1c7230 */ /* 0x000fe40000004100 */
[----:B------:R-:W-:Y:S02]  /*d110*/  HADD2.F32 R20, -RZ, R9.H0_H0 ;  /* 0x20000009ff147230 */ /* 0x000fe40000004100 */
[----:B------:R-:W-:Y:S02]  /*d120*/  HADD2.F32 R24, -RZ, R10.H0_H0 ;  /* 0x2000000aff187230 */ /* 0x000fe40000004100 */
[----:B------:R-:W-:Y:S02]  /*d130*/  HADD2.F32 R27, -RZ, R11.H1_H1 ;  /* 0x3000000bff1b7230 */ /* 0x000fe40000004100 */
[----:B------:R-:W-:-:S02]  /*d140*/  HADD2.F32 R12, -RZ, R12.H1_H1 ;  /* 0x3000000cff0c7230 */ /* 0x000fc40000004100 */
[----:B------:R-:W-:Y:S02]  /*d150*/  HADD2.F32 R10, -RZ, R10.H1_H1 ;  /* 0x3000000aff0a7230 */ /* 0x000fe40000004100 */
[--C-:B0-----:R-:W-:Y:S02]  /*d160*/  HADD2.F32 R0, -RZ, R4.reuse.H0_H0 ;  /* 0x20000004ff007230 */ /* 0x101fe40000004100 */
[----:B------:R-:W-:Y:S02]  /*d170*/  HADD2.F32 R4, -RZ, R4.H1_H1 ;  /* 0x30000004ff047230 */ /* 0x000fe40000004100 */
[--C-:B------:R-:W-:Y:S02]  /*d180*/  HADD2.F32 R8, -RZ, R5.reuse.H0_H0 ;  /* 0x20000005ff087230 */ /* 0x100fe40000004100 */
[----:B------:R-:W-:Y:S02]  /*d190*/  HADD2.F32 R5, -RZ, R5.H1_H1 ;  /* 0x30000005ff057230 */ /* 0x000fe40000004100 */
[-C--:B------:R-:W-:Y:S01]  /*d1a0*/  FMUL.FTZ R15, R26, R4.reuse ;  /* 0x000000041a0f7220 */ /* 0x080fe20000410000 */
[----:B------:R-:W-:Y:S01]  /*d1b0*/  FMUL.FTZ R21, R20, R4 ;  /* 0x0000000414157220 */ /* 0x000fe20000410000 */
[----:B------:R-:W-:-:S02]  /*d1c0*/  HADD2.F32 R13, -RZ, R6.H0_H0 ;  /* 0x20000006ff0d7230 */ /* 0x000fc40000004100 */
[-C--:B------:R-:W-:Y:S01]  /*d1d0*/  FMUL.FTZ R25, R28, R5.reuse ;  /* 0x000000051c197220 */ /* 0x080fe20000410000 */
[----:B------:R-:W-:Y:S01]  /*d1e0*/  FFMA.FTZ R4, R20, R0, -R15 ;  /* 0x0000000014047223 */ /* 0x000fe2000001080f */
[--C-:B------:R-:W-:Y:S02]  /*d1f0*/  HADD2.F32 R14, -RZ, R7.reuse.H0_H0 ;  /* 0x20000007ff0e7230 */ /* 0x100fe40000004100 */
[C---:B------:R-:W-:Y:S01]  /*d200*/  FMUL.FTZ R15, R24.reuse, R5 ;  /* 0x00000005180f7220 */ /* 0x040fe20000410000 */
[----:B------:R-:W-:Y:S02]  /*d210*/  HADD2.F32 R6, -RZ, R6.H1_H1 ;  /* 0x30000006ff067230 */ /* 0x000fe40000004100 */
[----:B------:R-:W-:Y:S01]  /*d220*/  FFMA.FTZ R5, R24, R8, -R25 ;  /* 0x0000000818057223 */ /* 0x000fe20000010819 */
[----:B------:R-:W-:Y:S02]  /*d230*/  HADD2.F32 R7, -RZ, R7.H1_H1 ;  /* 0x30000007ff077230 */ /* 0x000fe40000004100 */
[----:B------:R-:W-:Y:S01]  /*d240*/  FFMA.FTZ R21, R26, R0, R21 ;  /* 0x000000001a157223 */ /* 0x000fe20000010015 */
[----:B------:R-:W-:-:S02]  /*d250*/  HADD2.F32 R25, -RZ, R9.H1_H1 ;  /* 0x30000009ff197230 */ /* 0x000fc40000004100 */
[----:B------:R-:W-:Y:S01]  /*d260*/  FMUL.FTZ R0, R27, R6 ;  /* 0x000000061b007220 */ /* 0x000fe20000410000 */
[----:B------:R-:W-:Y:S01]  /*d270*/  FFMA.FTZ R8, R28, R8, R15 ;  /* 0x000000081c087223 */ /* 0x000fe2000001000f */
[-C--:B------:R-:W-:Y:S01]  /*d280*/  FMUL.FTZ R9, R12, R7.reuse ;  /* 0x000000070c097220 */ /* 0x080fe20000410000 */
[C---:B------:R-:W-:Y:S01]  /*d290*/  FMUL.FTZ R11, R10.reuse, R7 ;  /* 0x000000070a0b7220 */ /* 0x040fe20000410000 */
[C---:B------:R-:W-:Y:S01]  /*d2a0*/  FMUL.FTZ R6, R25.reuse, R6 ;  /* 0x0000000619067220 */ /* 0x040fe20000410000 */
[-C--:B------:R-:W-:Y:S01]  /*d2b0*/  FFMA.FTZ R0, R25, R13.reuse, -R0 ;  /* 0x0000000d19007223 */ /* 0x080fe20000010800 */
[-C--:B------:R-:W-:Y:S01]  /*d2c0*/  FFMA.FTZ R7, R10, R14.reuse, -R9 ;  /* 0x0000000e0a077223 */ /* 0x080fe20000010809 */
[----:B------:R-:W-:Y:S01]  /*d2d0*/  FFMA.FTZ R14, R12, R14, R11 ;  /* 0x0000000e0c0e7223 */ /* 0x000fe2000001000b */
[----:B------:R-:W-:Y:S01]  /*d2e0*/  FFMA.FTZ R13, R27, R13, R6 ;  /* 0x0000000d1b0d7223 */ /* 0x000fe20000010006 */
[----:B------:R-:W-:Y:S02]  /*d2f0*/  F2FP.F16.F32.PACK_AB R4, R21, R4 ;  /* 0x000000041504723e */ /* 0x000fe400000000ff */
[----:B------:R-:W-:-:S02]  /*d300*/  F2FP.F16.F32.PACK_AB R5, R8, R5 ;  /* 0x000000050805723e */ /* 0x000fc400000000ff */
[----:B------:R-:W-:Y:S02]  /*d310*/  F2FP.F16.F32.PACK_AB R6, R13, R0 ;  /* 0x000000000d06723e */ /* 0x000fe400000000ff */
[----:B------:R-:W-:-:S05]  /*d320*/  F2FP.F16.F32.PACK_AB R7, R14, R7 ;  /* 0x000000070e07723e */ /* 0x000fca00000000ff */
[----:B------:R0:W-:Y:S01]  /*d330*/  STS.128 [R3+0xa000], R4 ;  /* 0x00a0000403007388 */ /* 0x0001e20000000c00 */
[----:B------:R-:W-:Y:S05]  /*d340*/  BRA `(.L_x_589) ;  /* 0x0000002800907947 */ /* 0x000fea0003800000 */
.L_x_568:
        /* <DEDUP_REMOVED lines=15> */
[----:B------:R-:W-:Y:S01]  /*d440*/  ULDC UR4, c[0x0][0x3d4] ;  /* 0x0000f50000047ab9 */ /* 0x000fe20000000800 */
[----:B------:R-:W-:Y:S02]  /*d450*/  CS2R R24, SRZ ;  /* 0x0000000000187805 */ /* 0x000fe4000001ff00 */
[----:B------:R-:W-:Y:S02]  /*d460*/  ISETP.GE.AND P0, PT, R22, UR4, PT ;  /* 0x0000000416007c0c */ /* 0x000fe4000bf06270 */
[----:B------:R-:W-:Y:S02]  /*d470*/  CS2R R26, SRZ ;  /* 0x00000000001a7805 */ /* 0x000fe4000001ff00 */
[----:B------:R-:W-:Y:S02]  /*d480*/  ISETP.GE.AND P2, PT, R184, UR4, PT ;  /* 0x00000004b8007c0c */ /* 0x000fe4000bf46270 */
[----:B------:R-:W-:Y:S02]  /*d490*/  CS2R R28, SRZ ;  /* 0x00000000001c7805 */ /* 0x000fe4000001ff00 */
[----:B------:R-:W-:-:S02]  /*d4a0*/  ISETP.GE.AND P3, PT, R185, UR4, PT ;  /* 0x00000004b9007c0c */ /* 0x000fc4000bf66270 */
        /* <DEDUP_REMOVED lines=9> */
[----:B------:R0:W5:Y:S04]  /*d540*/  @!P0 LDG.E.128 R24, desc[UR36][R44.64] ;  /* 0x000000242c188981 */ /* 0x000168000c1e1d00 */
[----:B------:R0:W5:Y:S04]  /*d550*/  @!P2 LDG.E.128 R28, desc[UR36][R44.64+0x40] ;  /* 0x000040242c1ca981 */ /* 0x000168000c1e1d00 */
[----:B------:R0:W5:Y:S04]  /*d560*/  @!P3 LDG.E.128 R32, desc[UR36][R44.64+0x80] ;  /* 0x000080242c20b981 */ /* 0x000168000c1e1d00 */
[----:B------:R0:W5:Y:S04]  /*d570*/  @!P0 LDG.E.128 R4, desc[UR36][R46.64] ;  /* 0x000000242e048981 */ /* 0x000168000c1e1d00 */
[----:B------:R0:W5:Y:S04]  /*d580*/  @!P2 LDG.E.128 R8, desc[UR36][R46.64+0x40] ;  /* 0x000040242e08a981 */ /* 0x000168000c1e1d00 */
[----:B------:R0:W5:Y:S02]  /*d590*/  @!P3 LDG.E.128 R12, desc[UR36][R46.64+0x80] ;  /* 0x000080242e0cb981 */ /* 0x000164000c1e1d00 */
.L_x_601:
[----:B------:R-:W-:Y:S05]  /*d5a0*/  BSYNC B1 ;  /* 0x0000000000017941 */ /* 0x000fea0003800000 */
.L_x_600:
[--C-:B-----5:R-:W-:Y:S01]  /*d5b0*/  IMAD.MOV.U32 R41, RZ, RZ, R25.reuse ;  /* 0x000000ffff297224 */ /* 0x120fe200078e0019 */
[----:B------:R-:W-:Y:S01]  /*d5c0*/  SHF.R.U64 R48, R24, 0x10, R25 ;  /* 0x0000001018307819 */ /* 0x000fe20000001219 */
[----:B0-----:R-:W-:Y:S01]  /*d5d0*/  IMAD.MOV.U32 R44, RZ, RZ, R27 ;  /* 0x000000ffff2c7224 */ /* 0x001fe200078e001b */
[----:B------:R-:W-:Y:S01]  /*d5e0*/  SHF.R.U32.HI R49, RZ, 0x10, R25 ;  /* 0x00000010ff317819 */ /* 0x000fe20000011619 */
[----:B------:R-:W-:Y:S01]  /*d5f0*/  UMOV UR4, 0xffffffff ;  /* 0xffffffff00047882 */ /* 0x000fe20000000000 */
[----:B------:R-:W-:Y:S01]  /*d600*/  SHF.R.U64 R50, R26, 0x10, R27 ;  /* 0x000000101a327819 */ /* 0x000fe2000000121b */
[----:B------:R-:W-:Y:S01]  /*d610*/  IMAD.MOV.U32 R47, RZ, RZ, R35 ;  /* 0x000000ffff2f7224 */ /* 0x000fe200078e0023 */
[----:B------:R-:W-:Y:S01]  /*d620*/  SHF.R.U32.HI R51, RZ, 0x10, R27 ;  /* 0x00000010ff337819 */ /* 0x000fe2000001161b */
[----:B------:R-:W-:Y:S01]  /*d630*/  IMAD.MOV.U32 R27, RZ, RZ, R29 ;  /* 0x000000ffff1b7224 */ /* 0x000fe200078e001d */
[----:B------:R-:W-:Y:S01]  /*d640*/  MOV R25, R26 ;  /* 0x0000001a00197202 */ /* 0x000fe20000000f00 */
[----:B------:R-:W-:Y:S01]  /*d650*/  IMAD.MOV.U32 R45, RZ, RZ, R31 ;  /* 0x000000ffff2d7224 */ /* 0x000fe200078e001f */
[----:B------:R-:W-:Y:S01]  /*d660*/  MOV R3, R24 ;  /* 0x0000001800037202 */ /* 0x000fe20000000f00 */
[----:B------:R-:W-:Y:S01]  /*d670*/  IMAD.MOV.U32 R46, RZ, RZ, R33 ;  /* 0x000000ffff2e7224 */ /* 0x000fe200078e0021 */
[----:B------:R-:W-:Y:S01]  /*d680*/  MOV R26, R28 ;  /* 0x0000001c001a7202 */ /* 0x000fe20000000f00 */
[----:B------:R-:W-:Y:S01]  /*d690*/  IMAD.MOV.U32 R21, RZ, RZ, R5 ;  /* 0x000000ffff157224 */ /* 0x000fe200078e0005 */
[----:B------:R-:W-:Y:S01]  /*d6a0*/  SHF.R.U64 R52, R28, 0x10, R29 ;  /* 0x000000101c347819 */ /* 0x000fe2000000121d */
[----:B------:R-:W-:Y:S01]  /*d6b0*/  IMAD.MOV.U32 R43, RZ, RZ, R15 ;  /* 0x000000ffff2b7224 */ /* 0x000fe200078e000f */
[----:B------:R-:W-:Y:S01]  /*d6c0*/  SHF.R.U32.HI R53, RZ, 0x10, R29 ;  /* 0x00000010ff357819 */ /* 0x000fe2000001161d */
[----:B------:R-:W-:Y:S01]  /*d6d0*/  IMAD.MOV.U32 R29, RZ, RZ, R7 ;  /* 0x000000ffff1d7224 */ /* 0x000fe200078e0007 */
[----:B------:R-:W-:-:S02]  /*d6e0*/  MOV R28, R30 ;  /* 0x0000001e001c7202 */ /* 0x000fc40000000f00 */
[----:B------:R-:W-:Y:S02]  /*d6f0*/  SHF.R.U64 R54, R30, 0x10, R31 ;  /* 0x000000101e367819 */ /* 0x000fe4000000121f */
[--C-:B------:R-:W-:Y:S02]  /*d700*/  SHF.R.U64 R58, R34, 0x10, R35.reuse ;  /* 0x00000010223a7819 */ /* 0x100fe40000001223 */
[----:B------:R-:W-:Y:S02]  /*d710*/  SHF.R.U32.HI R59, RZ, 0x10, R35 ;  /* 0x00000010ff3b7819 */ /* 0x000fe40000011623 */
[----:B------:R-:W-:Y:S02]  /*d720*/  SHF.R.U32.HI R55, RZ, 0x10, R31 ;  /* 0x00000010ff377819 */ /* 0x000fe4000001161f */
[----:B------:R-:W-:Y:S02]  /*d730*/  MOV R30, R32 ;  /* 0x00000020001e7202 */ /* 0x000fe40000000f00 */
[----:B------:R-:W-:-:S02]  /*d740*/  SHF.R.U64 R56, R32, 0x10, R33 ;  /* 0x0000001020387819 */ /* 0x000fc40000001221 */
[----:B------:R-:W-:Y:S02]  /*d750*/  SHF.R.U32.HI R57, RZ, 0x10, R33 ;  /* 0x00000010ff397819 */ /* 0x000fe40000011621 */
[----:B------:R-:W-:Y:S02]  /*d760*/  MOV R24, R6 ;  /* 0x0000000600187202 */ /* 0x000fe40000000f00 */
[--C-:B------:R-:W-:Y:S02]  /*d770*/  SHF.R.U64 R62, R6, 0x10, R7.reuse ;  /* 0x00000010063e7819 */ /* 0x100fe40000001207 */
[----:B------:R-:W-:Y:S01]  /*d780*/  SHF.R.U32.HI R63, RZ, 0x10, R7 ;  /* 0x00000010ff3f7819 */ /* 0x000fe20000011607 */
[----:B------:R-:W-:Y:S01]  /*d790*/  IMAD.MOV.U32 R7, RZ, RZ, R9 ;  /* 0x000000ffff077224 */ /* 0x000fe200078e0009 */
[----:B------:R-:W-:Y:S02]  /*d7a0*/  PRMT R35, R25, 0x5410, R44 ;  /* 0x0000541019237816 */ /* 0x000fe4000000002c */
[----:B------:R-:W-:-:S02]  /*d7b0*/  MOV R32, R34 ;  /* 0x0000002200207202 */ /* 0x000fc40000000f00 */
[----:B------:R-:W-:Y:S02]  /*d7c0*/  MOV R6, R8 ;  /* 0x0000000800067202 */ /* 0x000fe40000000f00 */
[----:B------:R-:W-:Y:S01]  /*d7d0*/  SHF.R.U64 R64, R8, 0x10, R9 ;  /* 0x0000001008407819 */ /* 0x000fe20000001209 */
[----:B------:R-:W-:Y:S01]  /*d7e0*/  IMAD.MOV.U32 R8, RZ, RZ, R11 ;  /* 0x000000ffff087224 */ /* 0x000fe200078e000b */
[----:B------:R-:W-:Y:S02]  /*d7f0*/  SHF.R.U32.HI R65, RZ, 0x10, R9 ;  /* 0x00000010ff417819 */ /* 0x000fe40000011609 */
[----:B------:R-:W-:Y:S02]  /*d800*/  MOV R31, R10 ;  /* 0x0000000a001f7202 */ /* 0x000fe40000000f00 */
[----:B------:R-:W-:Y:S01]  /*d810*/  SHF.R.U64 R66, R10, 0x10, R11 ;  /* 0x000000100a427819 */ /* 0x000fe2000000120b */
[----:B------:R-:W-:Y:S01]  /*d820*/  IMAD.MOV.U32 R10, RZ, RZ, R13 ;  /* 0x000000ffff0a7224 */ /* 0x000fe200078e000d */
[----:B------:R-:W-:-:S02]  /*d830*/  PRMT R33, R3, 0x5410, R41 ;  /* 0x0000541003217816 */ /* 0x000fc40000000029 */
[----:B------:R-:W-:Y:S02]  /*d840*/  PRMT R25, R26, 0x5410, R27 ;  /* 0x000054101a197816 */ /* 0x000fe4000000001b */
[----:B------:R-:W-:Y:S02]  /*d850*/  MOV R20, R4 ;  /* 0x0000000400147202 */ /* 0x000fe40000000f00 */
[--C-:B------:R-:W-:Y:S02]  /*d860*/  SHF.R.U64 R60, R4, 0x10, R5.reuse ;  /* 0x00000010043c7819 */ /* 0x100fe40000001205 */
[----:B------:R-:W-:Y:S02]  /*d870*/  SHF.R.U32.HI R61, RZ, 0x10, R5 ;  /* 0x00000010ff3d7819 */ /* 0x000fe40000011605 */
[----:B------:R-:W-:Y:S02]  /*d880*/  SHF.R.U32.HI R67, RZ, 0x10, R11 ;  /* 0x00000010ff437819 */ /* 0x000fe4000001160b */
[----:B------:R-:W-:-:S02]  /*d890*/  MOV R9, R12 ;  /* 0x0000000c00097202 */ /* 0x000fc40000000f00 */
[--C-:B------:R-:W-:Y:S02]  /*d8a0*/  SHF.R.U64 R68, R12, 0x10, R13.reuse ;  /* 0x000000100c447819 */ /* 0x100fe4000000120d */
[----:B------:R-:W-:Y:S02]  /*d8b0*/  SHF.R.U32.HI R69, RZ, 0x10, R13 ;  /* 0x00000010ff457819 */ /* 0x000fe4000001160d */
[----:B------:R-:W-:Y:S02]  /*d8c0*/  MOV R42, R14 ;  /* 0x0000000e002a7202 */ /* 0x000fe40000000f00 */
[--C-:B------:R-:W-:Y:S02]  /*d8d0*/  SHF.R.U64 R70, R14, 0x10, R15.reuse ;  /* 0x000000100e467819 */ /* 0x100fe4000000120f */
[----:B------:R-:W-:Y:S02]  /*d8e0*/  SHF.R.U32.HI R71, RZ, 0x10, R15 ;  /* 0x00000010ff477819 */ /* 0x000fe4000001160f */
[----:B------:R-:W-:-:S02]  /*d8f0*/  PRMT R34, R48, 0x5410, R49 ;  /* 0x0000541030227816 */ /* 0x000fc40000000031 */
[----:B------:R-:W-:Y:S02]  /*d900*/  PRMT R41, R50, 0x5410, R51 ;  /* 0x0000541032297816 */ /* 0x000fe40000000033 */
[----:B------:R-:W-:Y:S02]  /*d910*/  PRMT R26, R52, 0x5410, R53 ;  /* 0x00005410341a7816 */ /* 0x000fe40000000035 */
[----:B------:R-:W-:Y:S01]  /*d920*/  LEA.HI R3, R203, R203, RZ, 0x1 ;  /* 0x000000cbcb037211 */ /* 0x000fe200078f08ff */
[----:B------:R-:W-:Y:S06]  /*d930*/  BRA.DIV UR4, `(.L_x_602) ;  /* 0x0000011204007947 */ /* 0x000fec000b800000 */
.L_x_781:
[----:B------:R-:W-:Y:S01]  /*d940*/  UMOV UR4, 0xffffffff ;  /* 0xffffffff00047882 */ /* 0x000fe20000000000 */
[----:B------:R-:W-:Y:S02]  /*d950*/  LOP3.LUT R4, R3, 0xfffffffe, RZ, 0xc0, !PT ;  /* 0xfffffffe03047812 */ /* 0x000fe400078ec0ff */
[----:B------:R-:W-:Y:S05]  /*d960*/  BRA.DIV UR4, `(.L_x_603) ;  /* 0x00000112041c7947 */ /* 0x000fea000b800000 */
.L_x_784:
[----:B------:R-:W-:Y:S01]  /*d970*/  UMOV UR4, 0xffffffff ;  /* 0xffffffff00047882 */ /* 0x000fe20000000000 */
[----:B------:R-:W-:Y:S02]  /*d980*/  IADD3 R4, R203, -R4, RZ ;  /* 0x80000004cb047210 */ /* 0x000fe40007ffe0ff */
[----:B------:R-:W-:Y:S05]  /*d990*/  BRA.DIV UR4, `(.L_x_604) ;  /* 0x0000011204387947 */ /* 0x000fea000b800000 */
.L_x_787:
[----:B------:R-:W-:Y:S01]  /*d9a0*/  UMOV UR4, 0xffffffff ;  /* 0xffffffff00047882 */ /* 0x000fe20000000000 */
[----:B------:R-:W-:Y:S02]  /*d9b0*/  SHF.L.U32 R5, R4, 0x1f, RZ ;  /* 0x0000001f04057819 */ /* 0x000fe400000006ff */
[----:B------:R-:W-:Y:S05]  /*d9c0*/  BRA.DIV UR4, `(.L_x_605) ;  /* 0x0000011204547947 */ /* 0x000fea000b800000 */
.L_x_790:
        /* <DEDUP_REMOVED lines=20> */
.L_x_791:
[----:B------:R-:W-:Y:S05]  /*db10*/  BSYNC B1 ;  /* 0x0000000000017941 */ /* 0x000fea0003800000 */
.L_x_606:
[----:B------:R-:W-:Y:S01]  /*db20*/  BSSY B1, `(.L_x_608) ;  /* 0x0000117000017945 */ /* 0x000fe20003800000 */
[----:B------:R-:W-:-:S03]  /*db30*/  PRMT R24, R70, 0x5410, R71 ;  /* 0x0000541046187816 */ /* 0x000fc60000000047 */
[----:B------:R-:W-:Y:S05]  /*db40*/  @P1 BRA `(.L_x_609) ;  /* 0x0000001000501947 */ /* 0x000fea0003800000 */
[----:B------:R-:W1:Y:S01]  /*db50*/  LDC R42, c[0x0][0x3d4] ;  /* 0x0000f500ff2a7b82 */ /* 0x000e620000000800 */
[----:B------:R-:W-:Y:S01]  /*db60*/  BSSY B2, `(.L_x_610) ;  /* 0x0000060000027945 */ /* 0x000fe20003800000 */
[-C--:B-1----:R-:W-:Y:S02]  /*db70*/  ISETP.GE.AND P0, PT, R22, R42.reuse, PT ;  /* 0x0000002a1600720c */ /* 0x082fe40003f06270 */
[-C--:B------:R-:W-:Y:S02]  /*db80*/  ISETP.GE.AND P1, PT, R184, R42.reuse, PT ;  /* 0x0000002ab800720c */ /* 0x080fe40003f26270 */
[----:B------:R-:W-:-:S09]  /*db90*/  ISETP.GE.AND P2, PT, R185, R42, PT ;  /* 0x0000002ab900720c */ /* 0x000fd20003f46270 */
[----:B------:R-:W-:Y:S05]  /*dba0*/  @P0 BRA `(.L_x_611) ;  /* 0x00000004006c0947 */ /* 0x000fea0003800000 */
[----:B------:R-:W-:Y:S01]  /*dbb0*/  LEA.HI R6, R42, R206, RZ, 0x1d ;  /* 0x000000ce2a067211 */ /* 0x000fe200078fe8ff */
[----:B------:R-:W-:Y:S01]  /*dbc0*/  HADD2.F32 R52, -RZ, R33.H0_H0 ;  /* 0x20000021ff347230 */ /* 0x000fe20000004100 */
[----:B------:R-:W-:Y:S01]  /*dbd0*/  LOP3.LUT R4, R189, 0x38, R22, 0xf8, !PT ;  /* 0x00000038bd047812 */ /* 0x000fe200078ef816 */
[--C-:B------:R-:W-:Y:S01]  /*dbe0*/  HADD2.F32 R54, -RZ, R36.reuse.H0_H0 ;  /* 0x20000024ff367230 */ /* 0x100fe20000004100 */
[----:B0-----:R-:W-:Y:S01]  /*dbf0*/  SHF.R.S32.HI R5, RZ, 0x1f, R6 ;  /* 0x0000001fff057819 */ /* 0x001fe20000011406 */
[----:B------:R-:W-:Y:S02]  /*dc00*/  HADD2.F32 R51, -RZ, R37.H0_H0 ;  /* 0x20000025ff337230 */ /* 0x000fe40000004100 */
[----:B------:R-:W-:Y:S01]  /*dc10*/  HADD2.F32 R53, -RZ, R36.H1_H1 ;  /* 0x30000024ff357230 */ /* 0x000fe20000004100 */
[----:B------:R-:W-:Y:S01]  /*dc20*/  LEA.HI R7, R5, R6, RZ, 0x3 ;  /* 0x0000000605077211 */ /* 0x000fe200078f18ff */
[----:B------:R-:W-:Y:S01]  /*dc30*/  IMAD.SHL.U32 R6, R6, 0x8, RZ ;  /* 0x0000000806067824 */ /* 0x000fe200078e00ff */
[----:B------:R-:W-:-:S02]  /*dc40*/  LOP3.LUT R5, R4, R191, RZ, 0x3c, !PT ;  /* 0x000000bf04057212 */ /* 0x000fc400078e3cff */
[----:B------:R-:W-:Y:S02]  /*dc50*/  SHF.L.U32 R7, R7, 0xa, RZ ;  /* 0x0000000a07077819 */ /* 0x000fe400000006ff */
[----:B------:R-:W-:Y:S01]  /*dc60*/  LOP3.LUT R6, R189, 0x38, R6, 0xf8, !PT ;  /* 0x00000038bd067812 */ /* 0x000fe200078ef806 */
[----:B------:R-:W-:Y:S01]  /*dc70*/  IMAD R5, R190, 0x200, R5 ;  /* 0x00000200be057824 */ /* 0x000fe200078e0205 */
[----:B------:R-:W-:Y:S02]  /*dc80*/  LOP3.LUT R7, R7, 0x7fffe000, RZ, 0xc0, !PT ;  /* 0x7fffe00007077812 */ /* 0x000fe400078ec0ff */
[----:B------:R-:W-:Y:S02]  /*dc90*/  LOP3.LUT R9, R6, R191, RZ, 0x3c, !PT ;  /* 0x000000bf06097212 */ /* 0x000fe400078e3cff */
[----:B------:R-:W-:Y:S01]  /*dca0*/  LEA R59, R5, R2, 0x1 ;  /* 0x00000002053b7211 */ /* 0x000fe200078e08ff */
[----:B------:R-:W-:-:S04]  /*dcb0*/  IMAD R8, R190, 0x200, R7 ;  /* 0x00000200be087824 */ /* 0x000fc800078e0207 */
[----:B------:R-:W0:Y:S01]  /*dcc0*/  LDS.128 R4, [R59+0x10400] ;  /* 0x010400003b047984 */ /* 0x000e220000000c00 */
[----:B------:R-:W-:-:S05]  /*dcd0*/  IADD3 R9, R8, R9, RZ ;  /* 0x0000000908097210 */ /* 0x000fca0007ffe0ff */
[----:B------:R-:W-:-:S05]  /*dce0*/  IMAD R61, R9, 0x2, R2 ;  /* 0x00000002093d7824 */ /* 0x000fca00078e0202 */
[----:B------:R-:W1:Y:S01]  /*dcf0*/  LDS.128 R8, [R61+0x10400] ;  /* 0x010400003d087984 */ /* 0x000e620000000c00 */
[--C-:B0-----:R-:W-:Y:S02]  /*dd00*/  HADD2.F32 R43, -RZ, R4.reuse.H0_H0 ;  /* 0x20000004ff2b7230 */ /* 0x101fe40000004100 */
[----:B------:R-:W-:Y:S02]  /*dd10*/  HADD2.F32 R4, -RZ, R4.H1_H1 ;  /* 0x30000004ff047230 */ /* 0x000fe40000004100 */
[--C-:B------:R-:W-:Y:S02]  /*dd20*/  HADD2.F32 R44, -RZ, R5.reuse.H0_H0 ;  /* 0x20000005ff2c7230 */ /* 0x100fe40000004100 */
[----:B------:R-:W-:Y:S02]  /*dd30*/  HADD2.F32 R5, -RZ, R5.H1_H1 ;  /* 0x30000005ff057230 */ /* 0x000fe40000004100 */
[--C-:B------:R-:W-:Y:S02]  /*dd40*/  HADD2.F32 R45, -RZ, R6.reuse.H0_H0 ;  /* 0x20000006ff2d7230 */ /* 0x100fe40000004100 */
[----:B------:R-:W-:-:S02]  /*dd50*/  HADD2.F32 R6, -RZ, R6.H1_H1 ;  /* 0x30000006ff067230 */ /* 0x000fc40000004100 */
[--C-:B-1----:R-:W-:Y:S02]  /*dd60*/  HADD2.F32 R47, -RZ, R8.reuse.H0_H0 ;  /* 0x20000008ff2f7230 */ /* 0x102fe40000004100 */
[----:B------:R-:W-:Y:S02]  /*dd70*/  HADD2.F32 R8, -RZ, R8.H1_H1 ;  /* 0x30000008ff087230 */ /* 0x000fe40000004100 */
[----:B------:R-:W-:Y:S02]  /*dd80*/  HADD2.F32 R48, -RZ, R9.H0_H0 ;  /* 0x20000009ff307230 */ /* 0x000fe40000004100 */
[C---:B------:R-:W-:Y:S01]  /*dd90*/  FMUL.FTZ R56, R47.reuse, R54 ;  /* 0x000000362f387220 */ /* 0x040fe20000410000 */
[-C--:B------:R-:W-:Y:S01]  /*dda0*/  FMUL.FTZ R58, R47, R52.reuse ;  /* 0x000000342f3a7220 */ /* 0x080fe20000410000 */
[----:B------:R-:W-:Y:S02]  /*ddb0*/  HADD2.F32 R47, -RZ, R34.H0_H0 ;  /* 0x20000022ff2f7230 */ /* 0x000fe40000004100 */
[----:B------:R-:W-:Y:S01]  /*ddc0*/  FMUL.FTZ R55, R8, R51 ;  /* 0x0000003308377220 */ /* 0x000fe20000410000 */
[C---:B------:R-:W-:Y:S01]  /*ddd0*/  FFMA.FTZ R56, R43.reuse, R52, -R56 ;  /* 0x000000342b387223 */ /* 0x040fe20000010838 */
[----:B------:R-:W-:Y:S01]  /*dde0*/  FFMA.FTZ R58, R43, R54, R58 ;  /* 0x000000362b3a7223 */ /* 0x000fe2000001003a */
[----:B------:R-:W-:-:S02]  /*ddf0*/  HADD2.F32 R43, -RZ, R33.H1_H1 ;  /* 0x30000021ff2b7230 */ /* 0x000fc40000004100 */
[-C--:B------:R-:W-:Y:S01]  /*de00*/  FMUL.FTZ R57, R8, R47.reuse ;  /* 0x0000002f08397220 */ /* 0x080fe20000410000 */
[----:B------:R-:W-:Y:S01]  /*de10*/  FFMA.FTZ R55, R4, R47, -R55 ;  /* 0x0000002f04377223 */ /* 0x000fe20000010837 */
[C---:B------:R-:W-:Y:S01]  /*de20*/  FMUL.FTZ R47, R48.reuse, R53 ;  /* 0x00000035302f7220 */ /* 0x040fe20000410000 */
[----:B------:R-:W-:Y:S02]  /*de30*/  HADD2.F32 R9, -RZ, R9.H1_H1 ;  /* 0x30000009ff097230 */ /* 0x000fe40000004100 */
[----:B------:R-:W-:Y:S01]  /*de40*/  FMUL.FTZ R48, R48, R43 ;  /* 0x0000002b30307220 */ /* 0x000fe20000410000 */
[----:B------:R-:W-:Y:S02]  /*de50*/  HADD2.F32 R52, -RZ, R37.H1_H1 ;  /* 0x30000025ff347230 */ /* 0x000fe40000004100 */
[----:B------:R-:W-:Y:S01]  /*de60*/  FFMA.FTZ R57, R4, R51, R57 ;  /* 0x0000003304397223 */ /* 0x000fe20000010039 */
[----:B------:R-:W-:Y:S02]  /*de70*/  HADD2.F32 R4, -RZ, R34.H1_H1 ;  /* 0x30000022ff047230 */ /* 0x000fe40000004100 */
[C---:B------:R-:W-:Y:S01]  /*de80*/  FFMA.FTZ R47, R44.reuse, R43, -R47 ;  /* 0x0000002b2c2f7223 */ /* 0x040fe2000001082f */
[----:B------:R-:W-:Y:S01]  /*de90*/  FFMA.FTZ R48, R44, R53, R48 ;  /* 0x000000352c307223 */ /* 0x000fe20000010030 */
[----:B------:R-:W-:-:S02]  /*dea0*/  HADD2.F32 R49, -RZ, R10.H0_H0 ;  /* 0x2000000aff317230 */ /* 0x000fc40000004100 */
[C---:B------:R-:W-:Y:S01]  /*deb0*/  FMUL.FTZ R54, R9.reuse, R52 ;  /* 0x0000003409367220 */ /* 0x040fe20000410000 */
[----:B------:R-:W-:Y:S02]  /*dec0*/  HADD2.F32 R8, -RZ, R35.H0_H0 ;  /* 0x20000023ff087230 */ /* 0x000fe40000004100 */
[-C--:B------:R-:W-:Y:S01]  /*ded0*/  FMUL.FTZ R60, R9, R4.reuse ;  /* 0x00000004093c7220 */ /* 0x080fe20000410000 */
[----:B------:R-:W-:Y:S02]  /*dee0*/  HADD2.F32 R44, -RZ, R38.H0_H0 ;  /* 0x20000026ff2c7230 */ /* 0x000fe40000004100 */
[----:B------:R-:W-:Y:S01]  /*def0*/  FFMA.FTZ R54, R5, R4, -R54 ;  /* 0x0000000405367223 */ /* 0x000fe20000010836 */
[----:B------:R-:W-:Y:S02]  /*df00*/  HADD2.F32 R10, -RZ, R10.H1_H1 ;  /* 0x3000000aff0a7230 */ /* 0x000fe40000004100 */
[----:B------:R-:W-:Y:S01]  /*df10*/  FMUL.FTZ R53, R49, R8 ;  /* 0x0000000831357220 */ /* 0x000fe20000410000 */
[----:B------:R-:W-:-:S02]  /*df20*/  HADD2.F32 R43, -RZ, R39.H0_H0 ;  /* 0x20000027ff2b7230 */ /* 0x000fc40000004100 */
[----:B------:R-:W-:Y:S01]  /*df30*/  FMUL.FTZ R4, R49, R44 ;  /* 0x0000002c31047220 */ /* 0x000fe20000410000 */
[----:B------:R-:W-:Y:S02]  /*df40*/  HADD2.F32 R9, -RZ, R41.H0_H0 ;  /* 0x20000029ff097230 */ /* 0x000fe40000004100 */
[----:B------:R-:W-:Y:S01]  /*df50*/  FFMA.FTZ R49, R5, R52, R60 ;  /* 0x0000003405317223 */ /* 0x000fe2000001003c */
[C---:B------:R-:W-:Y:S01]  /*df60*/  FFMA.FTZ R53, R45.reuse, R44, R53 ;  /* 0x0000002c2d357223 */ /* 0x040fe20000010035 */
[C---:B------:R-:W-:Y:S01]  /*df70*/  FMUL.FTZ R5, R10.reuse, R43 ;  /* 0x0000002b0a057220 */ /* 0x040fe20000410000 */
[----:B------:R-:W-:Y:S01]  /*df80*/  FFMA.FTZ R51, R45, R8, -R4 ;  /* 0x000000082d337223 */ /* 0x000fe20000010804 */
[-C--:B------:R-:W-:Y:S01]  /*df90*/  FMUL.FTZ R45, R10, R9.reuse ;  /* 0x000000090a2d7220 */ /* 0x080fe20000410000 */
[----:B------:R-:W-:Y:S02]  /*dfa0*/  HADD2.F32 R50, -RZ, R11.H0_H0 ;  /* 0x2000000bff327230 */ /* 0x000fe40000004100 */
[----:B------:R-:W-:Y:S01]  /*dfb0*/  FFMA.FTZ R10, R6, R9, -R5 ;  /* 0x00000009060a7223 */ /* 0x000fe20000010805 */
[----:B------:R-:W-:-:S02]  /*dfc0*/  HADD2.F32 R9, -RZ, R38.H1_H1 ;  /* 0x30000026ff097230 */ /* 0x000fc40000004100 */
[----:B------:R-:W-:Y:S01]  /*dfd0*/  FFMA.FTZ R44, R6, R43, R45 ;  /* 0x0000002b062c7223 */ /* 0x000fe2000001002d */
[----:B------:R-:W-:Y:S02]  /*dfe0*/  HADD2.F32 R5, -RZ, R35.H1_H1 ;  /* 0x30000023ff057230 */ /* 0x000fe40000004100 */
[----:B------:R-:W-:Y:S02]  /*dff0*/  HADD2.F32 R11, -RZ, R11.H1_H1 ;  /* 0x3000000bff0b7230 */ /* 0x000fe40000004100 */
[C---:B------:R-:W-:Y:S01]  /*e000*/  FMUL.FTZ R43, R50.reuse, R9 ;  /* 0x00000009322b7220 */ /* 0x040fe20000410000 */
[----:B------:R-:W-:Y:S02]  /*e010*/  HADD2.F32 R8, -RZ, R39.H1_H1 ;  /* 0x30000027ff087230 */ /* 0x000fe40000004100 */
[----:B------:R-:W-:Y:S01]  /*e020*/  FMUL.FTZ R50, R50, R5 ;  /* 0x0000000532327220 */ /* 0x000fe20000410000 */
[----:B------:R-:W-:Y:S02]  /*e030*/  HADD2.F32 R4, -RZ, R41.H1_H1 ;  /* 0x30000029ff047230 */ /* 0x000fe40000004100 */
[----:B------:R-:W-:-:S02]  /*e040*/  HADD2.F32 R46, -RZ, R7.H0_H0 ;  /* 0x20000007ff2e7230 */ /* 0x000fc40000004100 */
[C---:B------:R-:W-:Y:S01]  /*e050*/  FMUL.FTZ R6, R11.reuse, R8 ;  /* 0x000000080b067220 */ /* 0x040fe20000410000 */
[----:B------:R-:W-:Y:S02]  /*e060*/  HADD2.F32 R7, -RZ, R7.H1_H1 ;  /* 0x30000007ff077230 */ /* 0x000fe40000004100 */
[-C--:B------:R-:W-:Y:S01]  /*e070*/  FMUL.FTZ R45, R11, R4.reuse ;  /* 0x000000040b2d7220 */ /* 0x080fe20000410000 */
[C---:B------:R-:W-:Y:S01]  /*e080*/  FFMA.FTZ R43, R46.reuse, R5, -R43 ;  /* 0x000000052e2b7223 */ /* 0x040fe2000001082b */
[----:B------:R-:W-:Y:S01]  /*e090*/  FFMA.FTZ R11, R46, R9, R50 ;  /* 0x000000092e0b7223 */ /* 0x000fe20000010032 */
[C---:B------:R-:W-:Y:S01]  /*e0a0*/  FFMA.FTZ R46, R7.reuse, R4, -R6 ;  /* 0x00000004072e7223 */ /* 0x040fe20000010806 */
[----:B------:R-:W-:Y:S01]  /*e0b0*/  FFMA.FTZ R50, R7, R8, R45 ;  /* 0x0000000807327223 */ /* 0x000fe2000001002d */
[----:B------:R-:W-:Y:S02]  /*e0c0*/  F2FP.F16.F32.PACK_AB R4, R55, R56 ;  /* 0x000000383704723e */ /* 0x000fe400000000ff */
[----:B------:R-:W-:-:S02]  /*e0d0*/  F2FP.F16.F32.PACK_AB R5, R54, R47 ;  /* 0x0000002f3605723e */ /* 0x000fc400000000ff */
[----:B------:R-:W-:Y:S02]  /*e0e0*/  F2FP.F16.F32.PACK_AB R6, R10, R51 ;  /* 0x000000330a06723e */ /* 0x000fe400000000ff */
[----:B------:R-:W-:Y:S02]  /*e0f0*/  F2FP.F16.F32.PACK_AB R7, R46, R43 ;  /* 0x0000002b2e07723e */ /* 0x000fe400000000ff */
[----:B------:R-:W-:Y:S02]  /*e100*/  F2FP.F16.F32.PACK_AB R8, R57, R58 ;  /* 0x0000003a3908723e */ /* 0x000fe400000000ff */
[----:B------:R-:W-:Y:S01]  /*e110*/  F2FP.F16.F32.PACK_AB R9, R49, R48 ;  /* 0x000000303109723e */ /* 0x000fe200000000ff */
[----:B------:R1:W-:Y:S01]  /*e120*/  STS.128 [R59+0x10400], R4 ;  /* 0x010400043b007388 */ /* 0x0003e20000000c00 */
[----:B------:R-:W-:Y:S02]  /*e130*/  F2FP.F16.F32.PACK_AB R10, R44, R53 ;  /* 0x000000352c0a723e */ /* 0x000fe400000000ff */
[----:B------:R-:W-:-:S05]  /*e140*/  F2FP.F16.F32.PACK_AB R11, R50, R11 ;  /* 0x0000000b320b723e */ /* 0x000fca00000000ff */
[----:B------:R1:W-:Y:S02]  /*e150*/  STS.128 [R61+0x10400], R8 ;  /* 0x010400083d007388 */ /* 0x0003e40000000c00 */
.L_x_611:
[----:B------:R-:W-:Y:S05]  /*e160*/  BSYNC B2 ;  /* 0x0000000000027941 */ /* 0x000fea0003800000 */
.L_x_610:
[----:B------:R-:W-:Y:S04]  /*e170*/  BSSY B2, `(.L_x_612) ;  /* 0x0000059000027945 */ /* 0x000fe80003800000 */
[----:B------:R-:W-:Y:S05]  /*e180*/  @P1 BRA `(.L_x_613) ;  /* 0x00000004005c1947 */ /* 0x000fea0003800000 */
[----:B-1----:R-:W-:Y:S01]  /*e190*/  LEA.HI R4, R42, R209, RZ, 0x1d ;  /* 0x000000d12a047211 */ /* 0x002fe200078fe8ff */
[----:B------:R-:W-:Y:S02]  /*e1a0*/  HADD2.F32 R55, -RZ, R29.H0_H0 ;  /* 0x2000001dff377230 */ /* 0x000fe40000004100 */
[----:B------:R-:W-:Y:S01]  /*e1b0*/  HADD2.F32 R53, -RZ, R25.H0_H0 ;  /* 0x20000019ff357230 */ /* 0x000fe20000004100 */
[----:B0-----:R-:W-:Y:S01]  /*e1c0*/  SHF.R.S32.HI R5, RZ, 0x1f, R4 ;  /* 0x0000001fff057819 */ /* 0x001fe20000011404 */
[----:B------:R-:W-:-:S03]  /*e1d0*/  HADD2.F32 R57, -RZ, R30.H0_H0 ;  /* 0x2000001eff397230 */ /* 0x000fc60000004100 */
[----:B------:R-:W-:Y:S02]  /*e1e0*/  LEA.HI R5, R5, R4, RZ, 0x3 ;  /* 0x0000000405057211 */ /* 0x000fe400078f18ff */
[----:B------:R-:W-:-:S03]  /*e1f0*/  SHF.L.U32 R4, R4, 0x3, RZ ;  /* 0x0000000304047819 */ /* 0x000fc600000006ff */
[----:B------:R-:W-:Y:S01]  /*e200*/  IMAD.SHL.U32 R5, R5, 0x400, RZ ;  /* 0x0000040005057824 */ /* 0x000fe200078e00ff */
[----:B------:R-:W-:-:S04]  /*e210*/  LOP3.LUT R4, R189, 0x38, R4, 0xf8, !PT ;  /* 0x00000038bd047812 */ /* 0x000fc800078ef804 */
[----:B------:R-:W-:Y:S02]  /*e220*/  LOP3.LUT R5, R5, 0x7fffe000, RZ, 0xc0, !PT ;  /* 0x7fffe00005057812 */ /* 0x000fe400078ec0ff */
[----:B------:R-:W-:Y:S02]  /*e230*/  LOP3.LUT R9, R4, R191, RZ, 0x3c, !PT ;  /* 0x000000bf04097212 */ /* 0x000fe400078e3cff */
[----:B------:R-:W-:Y:S02]  /*e240*/  LEA R8, R190, R5, 0x9 ;  /* 0x00000005be087211 */ /* 0x000fe400078e48ff */
[----:B------:R-:W0:Y:S03]  /*e250*/  LDS.128 R4, [R217] ;  /* 0x00000000d9047984 */ /* 0x000e260000000c00 */
[----:B------:R-:W-:-:S05]  /*e260*/  IMAD.IADD R9, R8, 0x1, R9 ;  /* 0x0000000108097824 */ /* 0x000fca00078e0209 */
[----:B------:R-:W-:-:S05]  /*e270*/  LEA R43, R9, R2, 0x1 ;  /* 0x00000002092b7211 */ /* 0x000fca00078e08ff */
[----:B------:R-:W1:Y:S01]  /*e280*/  LDS.128 R8, [R43+0x10400] ;  /* 0x010400002b087984 */ /* 0x000e620000000c00 */
[--C-:B0-----:R-:W-:Y:S02]  /*e290*/  HADD2.F32 R44, -RZ, R4.reuse.H0_H0 ;  /* 0x20000004ff2c7230 */ /* 0x101fe40000004100 */
[----:B------:R-:W-:Y:S02]  /*e2a0*/  HADD2.F32 R4, -RZ, R4.H1_H1 ;  /* 0x30000004ff047230 */ /* 0x000fe40000004100 */
[--C-:B------:R-:W-:Y:S02]  /*e2b0*/  HADD2.F32 R45, -RZ, R5.reuse.H0_H0 ;  /* 0x20000005ff2d7230 */ /* 0x100fe40000004100 */
[----:B------:R-:W-:Y:S02]  /*e2c0*/  HADD2.F32 R5, -RZ, R5.H1_H1 ;  /* 0x30000005ff057230 */ /* 0x000fe40000004100 */
[--C-:B------:R-:W-:Y:S02]  /*e2d0*/  HADD2.F32 R46, -RZ, R6.reuse.H0_H0 ;  /* 0x20000006ff2e7230 */ /* 0x100fe40000004100 */
[----:B------:R-:W-:-:S02]  /*e2e0*/  HADD2.F32 R6, -RZ, R6.H1_H1 ;  /* 0x30000006ff067230 */ /* 0x000fc40000004100 */
[----:B------:R-:W-:Y:S02]  /*e2f0*/  HADD2.F32 R47, -RZ, R7.H0_H0 ;  /* 0x20000007ff2f7230 */ /* 0x000fe40000004100 */
[--C-:B-1----:R-:W-:Y:S02]  /*e300*/  HADD2.F32 R48, -RZ, R8.reuse.H0_H0 ;  /* 0x20000008ff307230 */ /* 0x102fe40000004100 */
[----:B------:R-:W-:Y:S02]  /*e310*/  HADD2.F32 R8, -RZ, R8.H1_H1 ;  /* 0x30000008ff087230 */ /* 0x000fe40000004100 */
[----:B------:R-:W-:Y:S02]  /*e320*/  HADD2.F32 R49, -RZ, R9.H0_H0 ;  /* 0x20000009ff317230 */ /* 0x000fe40000004100 */
[C---:B------:R-:W-:Y:S01]  /*e330*/  FMUL.FTZ R59, R48.reuse, R55 ;  /* 0x00000037303b7220 */ /* 0x040fe20000410000 */
[----:B------:R-:W-:Y:S01]  /*e340*/  FMUL.FTZ R61, R48, R53 ;  /* 0x00000035303d7220 */ /* 0x000fe20000410000 */
[----:B------:R-:W-:-:S02]  /*e350*/  HADD2.F32 R48, -RZ, R29.H1_H1 ;  /* 0x3000001dff307230 */ /* 0x000fc40000004100 */
[----:B------:R-:W-:Y:S01]  /*e360*/  FMUL.FTZ R63, R8, R57 ;  /* 0x00000039083f7220 */ /* 0x000fe20000410000 */
[C---:B------:R-:W-:Y:S01]  /*e370*/  FFMA.FTZ R59, R44.reuse, R53, -R59 ;  /* 0x000000352c3b7223 */ /* 0x040fe2000001083b */
[----:B------:R-:W-:Y:S02]  /*e380*/  HADD2.F32 R53, -RZ, R26.H0_H0 ;  /* 0x2000001aff357230 */ /* 0x000fe40000004100 */
[----:B------:R-:W-:Y:S01]  /*e390*/  FFMA.FTZ R61, R44, R55, R61 ;  /* 0x000000372c3d7223 */ /* 0x000fe2000001003d */
[----:B------:R-:W-:Y:S02]  /*e3a0*/  HADD2.F32 R44, -RZ, R25.H1_H1 ;  /* 0x30000019ff2c7230 */ /* 0x000fe40000004100 */
[C---:B------:R-:W-:Y:S01]  /*e3b0*/  FMUL.FTZ R56, R49.reuse, R48 ;  /* 0x0000003031387220 */ /* 0x040fe20000410000 */
[----:B------:R-:W-:Y:S02]  /*e3c0*/  HADD2.F32 R9, -RZ, R9.H1_H1 ;  /* 0x30000009ff097230 */ /* 0x000fe40000004100 */
[-C--:B------:R-:W-:Y:S01]  /*e3d0*/  FMUL.FTZ R55, R8, R53.reuse ;  /* 0x0000003508377220 */ /* 0x080fe20000410000 */
[----:B------:R-:W-:Y:S01]  /*e3e0*/  FFMA.FTZ R52, R4, R53, -R63 ;  /* 0x0000003504347223 */ /* 0x000fe2000001083f */
[----:B------:R-:W-:Y:S01]  /*e3f0*/  FMUL.FTZ R49, R49, R44 ;  /* 0x0000002c31317220 */ /* 0x000fe20000410000 */
[----:B------:R-:W-:-:S02]  /*e400*/  HADD2.F32 R8, -RZ, R30.H1_H1 ;  /* 0x3000001eff087230 */ /* 0x000fc40000004100 */
[----:B------:R-:W-:Y:S01]  /*e410*/  FFMA.FTZ R54, R4, R57, R55 ;  /* 0x0000003904367223 */ /* 0x000fe20000010037 */
[----:B------:R-:W-:Y:S02]  /*e420*/  HADD2.F32 R4, -RZ, R26.H1_H1 ;  /* 0x3000001aff047230 */ /* 0x000fe40000004100 */
[C---:B------:R-:W-:Y:S01]  /*e430*/  FFMA.FTZ R48, R45.reuse, R48, R49 ;  /* 0x000000302d307223 */ /* 0x040fe20000010031 */
[----:B------:R-:W-:Y:S02]  /*e440*/  HADD2.F32 R50, -RZ, R10.H0_H0 ;  /* 0x2000000aff327230 */ /* 0x000fe40000004100 */
[----:B------:R-:W-:Y:S01]  /*e450*/  FFMA.FTZ R56, R45, R44, -R56 ;  /* 0x0000002c2d387223 */ /* 0x000fe20000010838 */
[----:B------:R-:W-:Y:S02]  /*e460*/  HADD2.F32 R49, -RZ, R31.H0_H0 ;  /* 0x2000001fff317230 */ /* 0x000fe40000004100 */
[----:B------:R-:W-:Y:S01]  /*e470*/  FMUL.FTZ R44, R9, R8 ;  /* 0x00000008092c7220 */ /* 0x000fe20000410000 */
[----:B------:R-:W-:-:S02]  /*e480*/  HADD2.F32 R45, -RZ, R27.H0_H0 ;  /* 0x2000001bff2d7230 */ /* 0x000fc40000004100 */
[-C--:B------:R-:W-:Y:S01]  /*e490*/  FMUL.FTZ R58, R9, R4.reuse ;  /* 0x00000004093a7220 */ /* 0x080fe20000410000 */
[----:B------:R-:W-:Y:S02]  /*e4a0*/  HADD2.F32 R10, -RZ, R10.H1_H1 ;  /* 0x3000000aff0a7230 */ /* 0x000fe40000004100 */
[C---:B------:R-:W-:Y:S01]  /*e4b0*/  FMUL.FTZ R63, R50.reuse, R49 ;  /* 0x00000031323f7220 */ /* 0x040fe20000410000 */
[----:B------:R-:W-:Y:S02]  /*e4c0*/  HADD2.F32 R53, -RZ, R32.H0_H0 ;  /* 0x20000020ff357230 */ /* 0x000fe40000004100 */
[C---:B------:R-:W-:Y:S01]  /*e4d0*/  FFMA.FTZ R55, R5.reuse, R4, -R44 ;  /* 0x0000000405377223 */ /* 0x040fe2000001082c */
[----:B------:R-:W-:Y:S02]  /*e4e0*/  HADD2.F32 R9, -RZ, R28.H0_H0 ;  /* 0x2000001cff097230 */ /* 0x000fe40000004100 */
[-C--:B------:R-:W-:Y:S01]  /*e4f0*/  FMUL.FTZ R50, R50, R45.reuse ;  /* 0x0000002d32327220 */ /* 0x080fe20000410000 */
[----:B------:R-:W-:Y:S01]  /*e500*/  FFMA.FTZ R57, R5, R8, R58 ;  /* 0x0000000805397223 */ /* 0x000fe2000001003a */
[----:B------:R-:W-:Y:S01]  /*e510*/  FFMA.FTZ R63, R46, R45, -R63 ;  /* 0x0000002d2e3f7223 */ /* 0x000fe2000001083f */
[----:B------:R-:W-:-:S02]  /*e520*/  HADD2.F32 R51, -RZ, R11.H0_H0 ;  /* 0x2000000bff337230 */ /* 0x000fc40000004100 */
[C---:B------:R-:W-:Y:S01]  /*e530*/  FMUL.FTZ R5, R10.reuse, R53 ;  /* 0x000000350a057220 */ /* 0x040fe20000410000 */
[----:B------:R-:W-:Y:S01]  /*e540*/  FMUL.FTZ R45, R10, R9 ;  /* 0x000000090a2d7220 */ /* 0x000fe20000410000 */
[----:B------:R-:W-:Y:S02]  /*e550*/  HADD2.F32 R11, -RZ, R11.H1_H1 ;  /* 0x3000000bff0b7230 */ /* 0x000fe40000004100 */
[----:B------:R-:W-:Y:S01]  /*e560*/  FFMA.FTZ R50, R46, R49, R50 ;  /* 0x000000312e327223 */ /* 0x000fe20000010032 */
[----:B------:R-:W-:Y:S02]  /*e570*/  HADD2.F32 R10, -RZ, R31.H1_H1 ;  /* 0x3000001fff0a7230 */ /* 0x000fe40000004100 */
[C---:B------:R-:W-:Y:S01]  /*e580*/  FFMA.FTZ R46, R6.reuse, R9, -R5 ;  /* 0x00000009062e7223 */ /* 0x040fe20000010805 */
[----:B------:R-:W-:Y:S02]  /*e590*/  HADD2.F32 R44, -RZ, R32.H1_H1 ;  /* 0x30000020ff2c7230 */ /* 0x000fe40000004100 */
[----:B------:R-:W-:Y:S01]  /*e5a0*/  FFMA.FTZ R45, R6, R53, R45 ;  /* 0x00000035062d7223 */ /* 0x000fe2000001002d */
[----:B------:R-:W-:-:S02]  /*e5b0*/  HADD2.F32 R4, -RZ, R27.H1_H1 ;  /* 0x3000001bff047230 */ /* 0x000fc40000004100 */
[----:B------:R-:W-:Y:S01]  /*e5c0*/  FMUL.FTZ R6, R51, R10 ;  /* 0x0000000a33067220 */ /* 0x000fe20000410000 */
[----:B------:R-:W-:Y:S02]  /*e5d0*/  HADD2.F32 R8, -RZ, R28.H1_H1 ;  /* 0x3000001cff087230 */ /* 0x000fe40000004100 */
[----:B------:R-:W-:Y:S01]  /*e5e0*/  FMUL.FTZ R58, R11, R44 ;  /* 0x0000002c0b3a7220 */ /* 0x000fe20000410000 */
[----:B------:R-:W-:Y:S02]  /*e5f0*/  HADD2.F32 R7, -RZ, R7.H1_H1 ;  /* 0x30000007ff077230 */ /* 0x000fe40000004100 */
[----:B------:R-:W-:Y:S01]  /*e600*/  FMUL.FTZ R51, R51, R4 ;  /* 0x0000000433337220 */ /* 0x000fe20000410000 */
[----:B------:R-:W-:Y:S01]  /*e610*/  F2FP.F16.F32.PACK_AB R9, R57, R48 ;  /* 0x000000303909723e */ /* 0x000fe200000000ff */
[----:B------:R-:W-:Y:S01]  /*e620*/  FMUL.FTZ R5, R11, R8 ;  /* 0x000000080b057220 */ /* 0x000fe20000410000 */
[----:B------:R-:W-:Y:S01]  /*e630*/  FFMA.FTZ R11, R47, R4, -R6 ;  /* 0x000000042f0b7223 */ /* 0x000fe20000010806 */
[----:B------:R-:W-:Y:S01]  /*e640*/  FFMA.FTZ R58, R7, R8, -R58 ;  /* 0x00000008073a7223 */ /* 0x000fe2000001083a */
[----:B------:R-:W-:Y:S01]  /*e650*/  FFMA.FTZ R51, R47, R10, R51 ;  /* 0x0000000a2f337223 */ /* 0x000fe20000010033 */
[----:B------:R-:W-:Y:S01]  /*e660*/  FFMA.FTZ R44, R7, R44, R5 ;  /* 0x0000002c072c7223 */ /* 0x000fe20000010005 */
[----:B------:R-:W-:-:S02]  /*e670*/  F2FP.F16.F32.PACK_AB R4, R52, R59 ;  /* 0x0000003b3404723e */ /* 0x000fc400000000ff */
[----:B------:R-:W-:Y:S02]  /*e680*/  F2FP.F16.F32.PACK_AB R5, R55, R56 ;  /* 0x000000383705723e */ /* 0x000fe400000000ff */
[----:B------:R-:W-:Y:S02]  /*e690*/  F2FP.F16.F32.PACK_AB R6, R46, R63 ;  /* 0x0000003f2e06723e */ /* 0x000fe400000000ff */
[----:B------:R-:W-:Y:S02]  /*e6a0*/  F2FP.F16.F32.PACK_AB R7, R58, R11 ;  /* 0x0000000b3a07723e */ /* 0x000fe400000000ff */
[----:B------:R-:W-:Y:S02]  /*e6b0*/  F2FP.F16.F32.PACK_AB R8, R54, R61 ;  /* 0x0000003d3608723e */ /* 0x000fe400000000ff */
[----:B------:R-:W-:Y:S01]  /*e6c0*/  F2FP.F16.F32.PACK_AB R10, R45, R50 ;  /* 0x000000322d0a723e */ /* 0x000fe200000000ff */
[----:B------:R2:W-:Y:S01]  /*e6d0*/  STS.128 [R217], R4 ;  /* 0x00000004d9007388 */ /* 0x0005e20000000c00 */
[----:B------:R-:W-:-:S05]  /*e6e0*/  F2FP.F16.F32.PACK_AB R11, R44, R51 ;  /* 0x000000332c0b723e */ /* 0x000fca00000000ff */
[----:B------:R2:W-:Y:S02]  /*e6f0*/  STS.128 [R43+0x10400], R8 ;  /* 0x010400082b007388 */ /* 0x0005e40000000c00 */
.L_x_613:
[----:B------:R-:W-:Y:S05]  /*e700*/  BSYNC B2 ;  /* 0x0000000000027941 */ /* 0x000fea0003800000 */
.L_x_612:
[----:B------:R-:W-:Y:S05]  /*e710*/  @P2 BRA `(.L_x_609) ;  /* 0x00000004005c2947 */ /* 0x000fea0003800000 */
[----:B------:R-:W-:Y:S01]  /*e720*/  LEA.HI R42, R42, R215, RZ, 0x1d ;  /* 0x000000d72a2a7211 */ /* 0x000fe200078fe8ff */
[----:B------:R-:W-:Y:S02]  /*e730*/  HADD2.F32 R52, -RZ, R3.H0_H0 ;  /* 0x20000003ff347230 */ /* 0x000fe40000004100 */
[--C-:B------:R-:W-:Y:S01]  /*e740*/  HADD2.F32 R54, -RZ, R15.reuse.H0_H0 ;  /* 0x2000000fff367230 */ /* 0x100fe20000004100 */
[----:B012---:R-:W-:Y:S01]  /*e750*/  SHF.R.S32.HI R5, RZ, 0x1f, R42 ;  /* 0x0000001fff057819 */ /* 0x007fe2000001142a */
[----:B------:R-:W-:Y:S02]  /*e760*/  HADD2.F32 R51, -RZ, R20.H0_H0 ;  /* 0x20000014ff337230 */ /* 0x000fe40000004100 */
[----:B------:R-:W-:Y:S01]  /*e770*/  HADD2.F32 R53, -RZ, R15.H1_H1 ;  /* 0x3000000fff357230 */ /* 0x000fe20000004100 */
[----:B------:R-:W-:Y:S01]  /*e780*/  LEA.HI R5, R5, R42, RZ, 0x3 ;  /* 0x0000002a05057211 */ /* 0x000fe200078f18ff */
[----:B------:R-:W-:-:S03]  /*e790*/  IMAD.SHL.U32 R42, R42, 0x8, RZ ;  /* 0x000000082a2a7824 */ /* 0x000fc600078e00ff */
[----:B------:R-:W-:Y:S02]  /*e7a0*/  SHF.L.U32 R5, R5, 0xa, RZ ;  /* 0x0000000a05057819 */ /* 0x000fe400000006ff */
[----:B------:R-:W-:Y:S02]  /*e7b0*/  LOP3.LUT R42, R189, 0x38, R42, 0xf8, !PT ;  /* 0x00000038bd2a7812 */ /* 0x000fe400078ef82a */
[----:B------:R-:W-:Y:S02]  /*e7c0*/  LOP3.LUT R5, R5, 0x7fffe000, RZ, 0xc0, !PT ;  /* 0x7fffe00005057812 */ /* 0x000fe400078ec0ff */
[----:B------:R-:W-:-:S03]  /*e7d0*/  LOP3.LUT R9, R42, R191, RZ, 0x3c, !PT ;  /* 0x000000bf2a097212 */ /* 0x000fc600078e3cff */
[----:B------:R-:W-:Y:S02]  /*e7e0*/  IMAD R8, R190, 0x200, R5 ;  /* 0x00000200be087824 */ /* 0x000fe400078e0205 */
[----:B------:R-:W0:Y:S03]  /*e7f0*/  LDS.128 R4, [R214] ;  /* 0x00000000d6047984 */ /* 0x000e260000000c00 */
        /* <DEDUP_REMOVED lines=15> */
[----:B------:R-:W-:-:S02]  /*e8f0*/  HADD2.F32 R47, -RZ, R12.H0_H0 ;  /* 0x2000000cff2f7230 */ /* 0x000fc40000004100 */
[C---:B------:R-:W-:Y:S01]  /*e900*/  FMUL.FTZ R55, R8.reuse, R51 ;  /* 0x0000003308377220 */ /* 0x040fe20000410000 */
[C---:B------:R-:W-:Y:S01]  /*e910*/  FFMA.FTZ R56, R43.reuse, R52, -R56 ;  /* 0x000000342b387223 */ /* 0x040fe20000010838 */
[----:B------:R-:W-:Y:S01]  /*e920*/  FFMA.FTZ R58, R43, R54, R58 ;  /* 0x000000362b3a7223 */ /* 0x000fe2000001003a */
[----:B------:R-:W-:Y:S02]  /*e930*/  HADD2.F32 R43, -RZ, R3.H1_H1 ;  /* 0x30000003ff2b7230 */ /* 0x000fe40000004100 */
[-C--:B------:R-:W-:Y:S01]  /*e940*/  FMUL.FTZ R57, R8, R47.reuse ;  /* 0x0000002f08397220 */ /* 0x080fe20000410000 */
[----:B------:R-:W-:Y:S01]  /*e950*/  FFMA.FTZ R55, R4, R47, -R55 ;  /* 0x0000002f04377223 */ /* 0x000fe20000010837 */
[C---:B------:R-:W-:Y:S01]  /*e960*/  FMUL.FTZ R47, R48.reuse, R53 ;  /* 0x00000035302f7220 */ /* 0x040fe20000410000 */
[----:B------:R-:W-:Y:S02]  /*e970*/  HADD2.F32 R9, -RZ, R9.H1_H1 ;  /* 0x30000009ff097230 */ /* 0x000fe40000004100 */
[----:B------:R-:W-:Y:S01]  /*e980*/  FMUL.FTZ R48, R48, R43 ;  /* 0x0000002b30307220 */ /* 0x000fe20000410000 */
[----:B------:R-:W-:-:S02]  /*e990*/  HADD2.F32 R52, -RZ, R20.H1_H1 ;  /* 0x30000014ff347230 */ /* 0x000fc40000004100 */
[----:B------:R-:W-:Y:S01]  /*e9a0*/  FFMA.FTZ R57, R4, R51, R57 ;  /* 0x0000003304397223 */ /* 0x000fe20000010039 */
[----:B------:R-:W-:Y:S02]  /*e9b0*/  HADD2.F32 R4, -RZ, R12.H1_H1 ;  /* 0x3000000cff047230 */ /* 0x000fe40000004100 */
[C---:B------:R-:W-:Y:S01]  /*e9c0*/  FFMA.FTZ R47, R44.reuse, R43, -R47 ;  /* 0x0000002b2c2f7223 */ /* 0x040fe2000001082f */
[----:B------:R-:W-:Y:S01]  /*e9d0*/  FFMA.FTZ R48, R44, R53, R48 ;  /* 0x000000352c307223 */ /* 0x000fe20000010030 */
[----:B------:R-:W-:Y:S02]  /*e9e0*/  HADD2.F32 R49, -RZ, R10.H0_H0 ;  /* 0x2000000aff317230 */ /* 0x000fe40000004100 */
[C---:B------:R-:W-:Y:S01]  /*e9f0*/  FMUL.FTZ R54, R9.reuse, R52 ;  /* 0x0000003409367220 */ /* 0x040fe20000410000 */
[----:B------:R-:W-:Y:S02]  /*ea00*/  HADD2.F32 R8, -RZ, R13.H0_H0 ;  /* 0x2000000dff087230 */ /* 0x000fe40000004100 */
[----:B------:R-:W-:Y:S01]  /*ea10*/  FMUL.FTZ R60, R9, R4 ;  /* 0x00000004093c7220 */ /* 0x000fe20000410000 */
[----:B------:R-:W-:-:S02]  /*ea20*/  HADD2.F32 R44, -RZ, R21.H0_H0 ;  /* 0x20000015ff2c7230 */ /* 0x000fc40000004100 */
[----:B------:R-:W-:Y:S01]  /*ea30*/  FFMA.FTZ R54, R5, R4, -R54 ;  /* 0x0000000405367223 */ /* 0x000fe20000010836 */
[----:B------:R-:W-:Y:S02]  /*ea40*/  HADD2.F32 R10, -RZ, R10.H1_H1 ;  /* 0x3000000aff0a7230 */ /* 0x000fe40000004100 */
[C---:B------:R-:W-:Y:S01]  /*ea50*/  FMUL.FTZ R53, R49.reuse, R8 ;  /* 0x0000000831357220 */ /* 0x040fe20000410000 */
[----:B------:R-:W-:Y:S02]  /*ea60*/  HADD2.F32 R43, -RZ, R24.H0_H0 ;  /* 0x20000018ff2b7230 */ /* 0x000fe40000004100 */
[----:B------:R-:W-:Y:S01]  /*ea70*/  FMUL.FTZ R4, R49, R44 ;  /* 0x0000002c31047220 */ /* 0x000fe20000410000 */
[----:B------:R-:W-:Y:S02]  /*ea80*/  HADD2.F32 R9, -RZ, R14.H0_H0 ;  /* 0x2000000eff097230 */ /* 0x000fe40000004100 */
[----:B------:R-:W-:Y:S01]  /*ea90*/  FFMA.FTZ R49, R5, R52, R60 ;  /* 0x0000003405317223 */ /* 0x000fe2000001003c */
[C---:B------:R-:W-:Y:S01]  /*eaa0*/  FFMA.FTZ R53, R45.reuse, R44, R53 ;  /* 0x0000002c2d357223 */ /* 0x040fe20000010035 */
[C---:B------:R-:W-:Y:S01]  /*eab0*/  FMUL.FTZ R5, R10.reuse, R43 ;  /* 0x0000002b0a057220 */ /* 0x040fe20000410000 */
[----:B------:R-:W-:Y:S01]  /*eac0*/  FFMA.FTZ R51, R45, R8, -R4 ;  /* 0x000000082d337223 */ /* 0x000fe20000010804 */
[----:B------:R-:W-:Y:S01]  /*ead0*/  FMUL.FTZ R45, R10, R9 ;  /* 0x000000090a2d7220 */ /* 0x000fe20000410000 */
[----:B------:R-:W-:-:S02]  /*eae0*/  HADD2.F32 R50, -RZ, R11.H0_H0 ;  /* 0x2000000bff327230 */ /* 0x000fc40000004100 */
[C---:B------:R-:W-:Y:S01]  /*eaf0*/  FFMA.FTZ R10, R6.reuse, R9, -R5 ;  /* 0x00000009060a7223 */ /* 0x040fe20000010805 */
[----:B------:R-:W-:Y:S02]  /*eb00*/  HADD2.F32 R9, -RZ, R21.H1_H1 ;  /* 0x30000015ff097230 */ /* 0x000fe40000004100 */
[----:B------:R-:W-:Y:S01]  /*eb10*/  FFMA.FTZ R44, R6, R43, R45 ;  /* 0x0000002b062c7223 */ /* 0x000fe2000001002d */
[----:B------:R-:W-:Y:S02]  /*eb20*/  HADD2.F32 R5, -RZ, R13.H1_H1 ;  /* 0x3000000dff057230 */ /* 0x000fe40000004100 */
[----:B------:R-:W-:Y:S02]  /*eb30*/  HADD2.F32 R11, -RZ, R11.H1_H1 ;  /* 0x3000000bff0b7230 */ /* 0x000fe40000004100 */
[C---:B------:R-:W-:Y:S01]  /*eb40*/  FMUL.FTZ R43, R50.reuse, R9 ;  /* 0x00000009322b7220 */ /* 0x040fe20000410000 */
[----:B------:R-:W-:Y:S02]  /*eb50*/  HADD2.F32 R8, -RZ, R24.H1_H1 ;  /* 0x30000018ff087230 */ /* 0x000fe40000004100 */
[----:B------:R-:W-:Y:S01]  /*eb60*/  FMUL.FTZ R50, R50, R5 ;  /* 0x0000000532327220 */ /* 0x000fe20000410000 */
[----:B------:R-:W-:-:S02]  /*eb70*/  HADD2.F32 R4, -RZ, R14.H1_H1 ;  /* 0x3000000eff047230 */ /* 0x000fc40000004100 */
[----:B------:R-:W-:Y:S01]  /*eb80*/  FFMA.FTZ R43, R46, R5, -R43 ;  /* 0x000000052e2b7223 */ /* 0x000fe2000001082b */
[----:B------:R-:W-:Y:S02]  /*eb90*/  HADD2.F32 R7, -RZ, R7.H1_H1 ;  /* 0x30000007ff077230 */ /* 0x000fe40000004100 */
[C---:B------:R-:W-:Y:S01]  /*eba0*/  FMUL.FTZ R6, R11.reuse, R8 ;  /* 0x000000080b067220 */ /* 0x040fe20000410000 */
[----:B------:R-:W-:Y:S01]  /*ebb0*/  F2FP.F16.F32.PACK_AB R5, R54, R47 ;  /* 0x0000002f3605723e */ /* 0x000fe200000000ff */
[-C--:B------:R-:W-:Y:S01]  /*ebc0*/  FMUL.FTZ R45, R11, R4.reuse ;  /* 0x000000040b2d7220 */ /* 0x080fe20000410000 */
[----:B------:R-:W-:Y:S01]  /*ebd0*/  FFMA.FTZ R11, R46, R9, R50 ;  /* 0x000000092e0b7223 */ /* 0x000fe20000010032 */
[----:B------:R-:W-:Y:S01]  /*ebe0*/  FFMA.FTZ R46, R7, R4, -R6 ;  /* 0x00000004072e7223 */ /* 0x000fe20000010806 */
[----:B------:R-:W-:Y:S01]  /*ebf0*/  F2FP.F16.F32.PACK_AB R4, R55, R56 ;  /* 0x000000383704723e */ /* 0x000fe200000000ff */
[----:B------:R-:W-:Y:S01]  /*ec00*/  FFMA.FTZ R50, R7, R8, R45 ;  /* 0x0000000807327223 */ /* 0x000fe2000001002d */
[----:B------:R-:W-:-:S02]  /*ec10*/  F2FP.F16.F32.PACK_AB R6, R10, R51 ;  /* 0x000000330a06723e */ /* 0x000fc400000000ff */
[----:B------:R-:W-:Y:S02]  /*ec20*/  F2FP.F16.F32.PACK_AB R7, R46, R43 ;  /* 0x0000002b2e07723e */ /* 0x000fe400000000ff */
[----:B------:R-:W-:Y:S02]  /*ec30*/  F2FP.F16.F32.PACK_AB R8, R57, R58 ;  /* 0x0000003a3908723e */ /* 0x000fe400000000ff */
[----:B------:R-:W-:Y:S01]  /*ec40*/  F2FP.F16.F32.PACK_AB R9, R49, R48 ;  /* 0x000000303109723e */ /* 0x000fe200000000ff */
[----:B------:R3:W-:Y:S01]  /*ec50*/  STS.128 [R214], R4 ;  /* 0x00000004d6007388 */ /* 0x0007e20000000c00 */
[----:B------:R-:W-:Y:S02]  /*ec60*/  F2FP.F16.F32.PACK_AB R10, R44, R53 ;  /* 0x000000352c0a723e */ /* 0x000fe400000000ff */
[----:B------:R-:W-:-:S05]  /*ec70*/  F2FP.F16.F32.PACK_AB R11, R50, R11 ;  /* 0x0000000b320b723e */ /* 0x000fca00000000ff */
[----:B------:R3:W-:Y:S02]  /*ec80*/  STS.128 [R42+0x10400], R8 ;  /* 0x010400082a007388 */ /* 0x0007e40000000c00 */
.L_x_609:
[----:B------:R-:W-:Y:S05]  /*ec90*/  BSYNC B1 ;  /* 0x0000000000017941 */ /* 0x000fea0003800000 */
.L_x_608:
[----:B------:R-:W-:-:S13]  /*eca0*/  ISETP.GE.AND P0, PT, R202, R0, PT ;  /* 0x00000000ca00720c */ /* 0x000fda0003f06270 */
[----:B------:R-:W-:Y:S05]  /*ecb0*/  @P0 BRA `(.L_x_589) ;  /* 0x0000001000340947 */ /* 0x000fea0003800000 */
[----:B------:R-:W4:Y:S01]  /*ecc0*/  LDC R0, c[0x0][0x3d4] ;  /* 0x0000f500ff007b82 */ /* 0x000f220000000800 */
[----:B------:R-:W-:Y:S01]  /*ecd0*/  BSSY B1, `(.L_x_614) ;  /* 0x000005b000017945 */ /* 0x000fe20003800000 */
[-C--:B----4-:R-:W-:Y:S02]  /*ece0*/  ISETP.GE.AND P0, PT, R22, R0.reuse, PT ;  /* 0x000000001600720c */ /* 0x090fe40003f06270 */
[-C--:B------:R-:W-:Y:S02]  /*ecf0*/  ISETP.GE.AND P1, PT, R184, R0.reuse, PT ;  /* 0x00000000b800720c */ /* 0x080fe40003f26270 */
[----:B------:R-:W-:-:S09]  /*ed00*/  ISETP.GE.AND P2, PT, R185, R0, PT ;  /* 0x00000000b900720c */ /* 0x000fd20003f46270 */
[----:B------:R-:W-:Y:S05]  /*ed10*/  @P0 BRA `(.L_x_615) ;  /* 0x0000000400580947 */ /* 0x000fea0003800000 */
[----:B-123--:R-:W-:Y:S01]  /*ed20*/  LEA.HI R4, R0, R206, RZ, 0x1d ;  /* 0x000000ce00047211 */ /* 0x00efe200078fe8ff */
[----:B------:R-:W-:Y:S02]  /*ed30*/  HADD2.F32 R53, -RZ, R36.H0_H0 ;  /* 0x20000024ff357230 */ /* 0x000fe40000004100 */
[----:B------:R-:W-:Y:S01]  /*ed40*/  HADD2.F32 R51, -RZ, R33.H0_H0 ;  /* 0x20000021ff337230 */ /* 0x000fe20000004100 */
[----:B0-----:R-:W-:Y:S01]  /*ed50*/  SHF.R.S32.HI R5, RZ, 0x1f, R4 ;  /* 0x0000001fff057819 */ /* 0x001fe20000011404 */
[----:B------:R-:W-:Y:S01]  /*ed60*/  HADD2.F32 R58, -RZ, R37.H0_H0 ;  /* 0x20000025ff3a7230 */ /* 0x000fe20000004100 */
[----:B------:R-:W-:Y:S01]  /*ed70*/  SHF.L.U32 R6, R4, 0x3, RZ ;  /* 0x0000000304067819 */ /* 0x000fe200000006ff */
[----:B------:R-:W-:Y:S01]  /*ed80*/  HADD2.F32 R56, -RZ, R34.H0_H0 ;  /* 0x20000022ff387230 */ /* 0x000fe20000004100 */
[----:B------:R-:W-:Y:S01]  /*ed90*/  LEA.HI R4, R5, R4, RZ, 0x3 ;  /* 0x0000000405047211 */ /* 0x000fe200078f18ff */
[----:B------:R-:W-:Y:S01]  /*eda0*/  HADD2.F32 R60, -RZ, R36.H1_H1 ;  /* 0x30000024ff3c7230 */ /* 0x000fe20000004100 */
[----:B------:R-:W-:Y:S01]  /*edb0*/  LOP3.LUT R5, R187, 0x38, R6, 0xf8, !PT ;  /* 0x00000038bb057812 */ /* 0x000fe200078ef806 */
[----:B------:R-:W-:-:S02]  /*edc0*/  HADD2.F32 R36, -RZ, R33.H1_H1 ;  /* 0x30000021ff247230 */ /* 0x000fc40000004100 */
[----:B------:R-:W-:Y:S01]  /*edd0*/  IMAD.SHL.U32 R4, R4, 0x400, RZ ;  /* 0x0000040004047824 */ /* 0x000fe200078e00ff */
[----:B------:R-:W-:Y:S01]  /*ede0*/  LOP3.LUT R8, R5, R218, RZ, 0x3c, !PT ;  /* 0x000000da05087212 */ /* 0x000fe200078e3cff */
[----:B------:R-:W-:Y:S02]  /*edf0*/  HADD2.F32 R55, -RZ, R37.H1_H1 ;  /* 0x30000025ff377230 */ /* 0x000fe40000004100 */
[--C-:B------:R-:W-:Y:S01]  /*ee00*/  HADD2.F32 R57, -RZ, R38.reuse.H0_H0 ;  /* 0x20000026ff397230 */ /* 0x100fe20000004100 */
[----:B------:R-:W-:Y:S01]  /*ee10*/  LOP3.LUT R9, R4, 0x7fffe000, RZ, 0xc0, !PT ;  /* 0x7fffe00004097812 */ /* 0x000fe200078ec0ff */
[----:B------:R-:W-:Y:S01]  /*ee20*/  HADD2.F32 R38, -RZ, R38.H1_H1 ;  /* 0x30000026ff267230 */ /* 0x000fe20000004100 */
[----:B------:R-:W0:Y:S02]  /*ee30*/  LDS.128 R4, [R216] ;  /* 0x00000000d8047984 */ /* 0x000e240000000c00 */
[----:B------:R-:W-:-:S04]  /*ee40*/  IADD3 R9, R8, R9, R193 ;  /* 0x0000000908097210 */ /* 0x000fc80007ffe0c1 */
        /* <DEDUP_REMOVED lines=10> */
[--C-:B------:R-:W-:Y:S02]  /*eef0*/  HADD2.F32 R48, -RZ, R9.reuse.H0_H0 ;  /* 0x20000009ff307230 */ /* 0x100fe40000004100 */
[-C--:B------:R-:W-:Y:S01]  /*ef00*/  FMUL.FTZ R52, R53, R47.reuse ;  /* 0x0000002f35347220 */ /* 0x080fe20000410000 */
[C---:B------:R-:W-:Y:S01]  /*ef10*/  FMUL.FTZ R54, R51.reuse, R47 ;  /* 0x0000002f33367220 */ /* 0x040fe20000410000 */
[----:B------:R-:W-:Y:S02]  /*ef20*/  HADD2.F32 R9, -RZ, R9.H1_H1 ;  /* 0x30000009ff097230 */ /* 0x000fe40000004100 */
[-C--:B------:R-:W-:Y:S01]  /*ef30*/  FMUL.FTZ R47, R58, R8.reuse ;  /* 0x000000083a2f7220 */ /* 0x080fe20000410000 */
[----:B------:R-:W-:Y:S01]  /*ef40*/  FFMA.FTZ R52, R51, R43, -R52 ;  /* 0x0000002b33347223 */ /* 0x000fe20000010834 */
[----:B------:R-:W-:Y:S01]  /*ef50*/  FMUL.FTZ R33, R56, R8 ;  /* 0x0000000838217220 */ /* 0x000fe20000410000 */
[----:B------:R-:W-:-:S02]  /*ef60*/  HADD2.F32 R51, -RZ, R34.H1_H1 ;  /* 0x30000022ff337230 */ /* 0x000fc40000004100 */
[----:B------:R-:W-:Y:S01]  /*ef70*/  FFMA.FTZ R54, R53, R43, R54 ;  /* 0x0000002b35367223 */ /* 0x000fe20000010036 */
[-C--:B------:R-:W-:Y:S01]  /*ef80*/  FFMA.FTZ R47, R56, R4.reuse, -R47 ;  /* 0x00000004382f7223 */ /* 0x080fe2000001082f */
[----:B------:R-:W-:Y:S01]  /*ef90*/  FFMA.FTZ R33, R58, R4, R33 ;  /* 0x000000043a217223 */ /* 0x000fe20000010021 */
[--C-:B------:R-:W-:Y:S02]  /*efa0*/  HADD2.F32 R49, -RZ, R10.reuse.H0_H0 ;  /* 0x2000000aff317230 */ /* 0x100fe40000004100 */
[----:B------:R-:W-:Y:S01]  /*efb0*/  FMUL.FTZ R43, R60, R48 ;  /* 0x000000303c2b7220 */ /* 0x000fe20000410000 */
[-C--:B------:R-:W-:Y:S01]  /*efc0*/  FMUL.FTZ R4, R55, R9.reuse ;  /* 0x0000000937047220 */ /* 0x080fe20000410000 */
[----:B------:R-:W-:Y:S02]  /*efd0*/  HADD2.F32 R53, -RZ, R35.H0_H0 ;  /* 0x20000023ff357230 */ /* 0x000fe40000004100 */
[----:B------:R-:W-:Y:S01]  /*efe0*/  FMUL.FTZ R8, R51, R9 ;  /* 0x0000000933087220 */ /* 0x000fe20000410000 */
[----:B------:R-:W-:-:S02]  /*eff0*/  HADD2.F32 R10, -RZ, R10.H1_H1 ;  /* 0x3000000aff0a7230 */ /* 0x000fc40000004100 */
[C---:B------:R-:W-:Y:S01]  /*f000*/  FMUL.FTZ R37, R36.reuse, R48 ;  /* 0x0000003024257220 */ /* 0x040fe20000410000 */
[----:B------:R-:W-:Y:S02]  /*f010*/  HADD2.F32 R58, -RZ, R39.H0_H0 ;  /* 0x20000027ff3a7230 */ /* 0x000fe40000004100 */
[----:B------:R-:W-:Y:S01]  /*f020*/  FFMA.FTZ R43, R36, R44, -R43 ;  /* 0x0000002c242b7223 */ /* 0x000fe2000001082b */
[----:B------:R-:W-:Y:S02]  /*f030*/  HADD2.F32 R56, -RZ, R41.H0_H0 ;  /* 0x20000029ff387230 */ /* 0x000fe40000004100 */
[----:B------:R-:W-:Y:S01]  /*f040*/  FFMA.FTZ R34, R51, R5, -R4 ;  /* 0x0000000533227223 */ /* 0x000fe20000010804 */
[-C--:B------:R-:W-:Y:S01]  /*f050*/  FMUL.FTZ R4, R57, R49.reuse ;  /* 0x0000003139047220 */ /* 0x080fe20000410000 */
[----:B------:R-:W-:Y:S01]  /*f060*/  FMUL.FTZ R48, R53, R49 ;  /* 0x0000003135307220 */ /* 0x000fe20000410000 */
[----:B------:R-:W-:Y:S01]  /*f070*/  FFMA.FTZ R36, R55, R5, R8 ;  /* 0x0000000537247223 */ /* 0x000fe20000010008 */
[----:B------:R-:W-:-:S02]  /*f080*/  HADD2.F32 R50, -RZ, R11.H0_H0 ;  /* 0x2000000bff327230 */ /* 0x000fc40000004100 */
[-C--:B------:R-:W-:Y:S01]  /*f090*/  FMUL.FTZ R5, R58, R10.reuse ;  /* 0x0000000a3a057220 */ /* 0x080fe20000410000 */
[----:B------:R-:W-:Y:S01]  /*f0a0*/  FMUL.FTZ R9, R56, R10 ;  /* 0x0000000a38097220 */ /* 0x000fe20000410000 */
[----:B------:R-:W-:Y:S02]  /*f0b0*/  HADD2.F32 R8, -RZ, R35.H1_H1 ;  /* 0x30000023ff087230 */ /* 0x000fe40000004100 */
[----:B------:R-:W-:Y:S01]  /*f0c0*/  FFMA.FTZ R37, R60, R44, R37 ;  /* 0x0000002c3c257223 */ /* 0x000fe20000010025 */
[----:B------:R-:W-:Y:S02]  /*f0d0*/  HADD2.F32 R11, -RZ, R11.H1_H1 ;  /* 0x3000000bff0b7230 */ /* 0x000fe40000004100 */
[-C--:B------:R-:W-:Y:S01]  /*f0e0*/  FFMA.FTZ R44, R53, R45.reuse, -R4 ;  /* 0x0000002d352c7223 */ /* 0x080fe20000010804 */
[----:B------:R-:W-:Y:S02]  /*f0f0*/  HADD2.F32 R39, -RZ, R39.H1_H1 ;  /* 0x30000027ff277230 */ /* 0x000fe40000004100 */
[----:B------:R-:W-:Y:S01]  /*f100*/  FFMA.FTZ R48, R57, R45, R48 ;  /* 0x0000002d39307223 */ /* 0x000fe20000010030 */
[----:B------:R-:W-:-:S02]  /*f110*/  HADD2.F32 R41, -RZ, R41.H1_H1 ;  /* 0x30000029ff297230 */ /* 0x000fc40000004100 */
[-C--:B------:R-:W-:Y:S01]  /*f120*/  FFMA.FTZ R45, R56, R6.reuse, -R5 ;  /* 0x00000006382d7223 */ /* 0x080fe20000010805 */
[--C-:B------:R-:W-:Y:S02]  /*f130*/  HADD2.F32 R46, -RZ, R7.reuse.H0_H0 ;  /* 0x20000007ff2e7230 */ /* 0x100fe40000004100 */
[----:B------:R-:W-:Y:S01]  /*f140*/  FFMA.FTZ R35, R58, R6, R9 ;  /* 0x000000063a237223 */ /* 0x000fe20000010009 */
[-C--:B------:R-:W-:Y:S01]  /*f150*/  FMUL.FTZ R5, R38, R50.reuse ;  /* 0x0000003226057220 */ /* 0x080fe20000410000 */
[----:B------:R-:W-:Y:S02]  /*f160*/  HADD2.F32 R7, -RZ, R7.H1_H1 ;  /* 0x30000007ff077230 */ /* 0x000fe40000004100 */
[C---:B------:R-:W-:Y:S01]  /*f170*/  FMUL.FTZ R9, R8.reuse, R50 ;  /* 0x0000003208097220 */ /* 0x040fe20000410000 */
[-C--:B------:R-:W-:Y:S01]  /*f180*/  FMUL.FTZ R4, R39, R11.reuse ;  /* 0x0000000b27047220 */ /* 0x080fe20000410000 */
[C---:B------:R-:W-:Y:S01]  /*f190*/  FMUL.FTZ R6, R41.reuse, R11 ;  /* 0x0000000b29067220 */ /* 0x040fe20000410000 */
[-C--:B------:R-:W-:Y:S01]  /*f1a0*/  FFMA.FTZ R11, R8, R46.reuse, -R5 ;  /* 0x0000002e080b7223 */ /* 0x080fe20000010805 */
[----:B------:R-:W-:Y:S01]  /*f1b0*/  FFMA.FTZ R46, R38, R46, R9 ;  /* 0x0000002e262e7223 */ /* 0x000fe20000010009 */
[-C--:B------:R-:W-:Y:S01]  /*f1c0*/  FFMA.FTZ R38, R41, R7.reuse, -R4 ;  /* 0x0000000729267223 */ /* 0x080fe20000010804 */
        /* <DEDUP_REMOVED lines=8> */
[----:B------:R-:W-:-:S02]  /*f250*/  F2FP.F16.F32.PACK_AB R10, R35, R48 ;  /* 0x00000030230a723e */ /* 0x000fc400000000ff */
[----:B------:R-:W-:-:S05]  /*f260*/  F2FP.F16.F32.PACK_AB R11, R39, R46 ;  /* 0x0000002e270b723e */ /* 0x000fca00000000ff */
[----:B------:R4:W-:Y:S02]  /*f270*/  STS.128 [R42+0x10400], R8 ;  /* 0x010400082a007388 */ /* 0x0009e40000000c00 */
.L_x_615:
[----:B------:R-:W-:Y:S05]  /*f280*/  BSYNC B1 ;  /* 0x0000000000017941 */ /* 0x000fea0003800000 */
.L_x_614:
[----:B------:R-:W-:Y:S04]  /*f290*/  BSSY B1, `(.L_x_616) ;  /* 0x0000058000017945 */ /* 0x000fe80003800000 */
[----:B------:R-:W-:Y:S05]  /*f2a0*/  @P1 BRA `(.L_x_617) ;  /* 0x0000000400581947 */ /* 0x000fea0003800000 */
[----:B-1234-:R-:W-:Y:S01]  /*f2b0*/  LEA.HI R4, R0, R209, RZ, 0x1d ;  /* 0x000000d100047211 */ /* 0x01efe200078fe8ff */
[----:B------:R-:W-:Y:S02]  /*f2c0*/  HADD2.F32 R44, -RZ, R25.H0_H0 ;  /* 0x20000019ff2c7230 */ /* 0x000fe40000004100 */
[----:B------:R-:W-:Y:S01]  /*f2d0*/  HADD2.F32 R46, -RZ, R29.H0_H0 ;  /* 0x2000001dff2e7230 */ /* 0x000fe20000004100 */
[----:B0-----:R-:W-:Y:S01]  /*f2e0*/  SHF.R.S32.HI R5, RZ, 0x1f, R4 ;  /* 0x0000001fff057819 */ /* 0x001fe20000011404 */
[----:B------:R-:W-:Y:S02]  /*f2f0*/  IMAD.SHL.U32 R6, R4, 0x8, RZ ;  /* 0x0000000804067824 */ /* 0x000fe400078e00ff */
[--C-:B------:R-:W-:Y:S01]  /*f300*/  HADD2.F32 R48, -RZ, R30.reuse.H0_H0 ;  /* 0x2000001eff307230 */ /* 0x100fe20000004100 */
[----:B------:R-:W-:Y:S01]  /*f310*/  LEA.HI R4, R5, R4, RZ, 0x3 ;  /* 0x0000000405047211 */ /* 0x000fe200078f18ff */
[----:B------:R-:W-:Y:S01]  /*f320*/  HADD2.F32 R47, -RZ, R25.H1_H1 ;  /* 0x30000019ff2f7230 */ /* 0x000fe20000004100 */
[----:B------:R-:W-:Y:S01]  /*f330*/  LOP3.LUT R5, R187, 0x38, R6, 0xf8, !PT ;  /* 0x00000038bb057812 */ /* 0x000fe200078ef806 */
[----:B------:R-:W-:Y:S01]  /*f340*/  HADD2.F32 R49, -RZ, R29.H1_H1 ;  /* 0x3000001dff317230 */ /* 0x000fe20000004100 */
[----:B------:R-:W-:Y:S01]  /*f350*/  SHF.L.U32 R4, R4, 0xa, RZ ;  /* 0x0000000a04047819 */ /* 0x000fe200000006ff */
[----:B------:R-:W-:Y:S01]  /*f360*/  HADD2.F32 R51, -RZ, R30.H1_H1 ;  /* 0x3000001eff337230 */ /* 0x000fe20000004100 */
[----:B------:R-:W-:-:S02]  /*f370*/  LOP3.LUT R8, R5, R218, RZ, 0x3c, !PT ;  /* 0x000000da05087212 */ /* 0x000fc400078e3cff */
[----:B------:R-:W-:Y:S02]  /*f380*/  LOP3.LUT R9, R4, 0x7fffe000, RZ, 0xc0, !PT ;  /* 0x7fffe00004097812 */ /* 0x000fe400078ec0ff */
[----:B------:R-:W0:Y:S02]  /*f390*/  LDS.128 R4, [R213] ;  /* 0x00000000d5047984 */ /* 0x000e240000000c00 */
[----:B------:R-:W-:-:S05]  /*f3a0*/  IADD3 R9, R8, R9, R193 ;  /* 0x0000000908097210 */ /* 0x000fca0007ffe0c1 */
        /* <DEDUP_REMOVED lines=12> */
[----:B------:R-:W-:Y:S01]  /*f470*/  FMUL.FTZ R45, R44, R38 ;  /* 0x000000262c2d7220 */ /* 0x000fe20000410000 */
[----:B------:R-:W-:Y:S02]  /*f480*/  HADD2.F32 R38, -RZ, R26.H0_H0 ;  /* 0x2000001aff267230 */ /* 0x000fe40000004100 */
[----:B------:R-:W-:Y:S01]  /*f490*/  FMUL.FTZ R29, R48, R8 ;  /* 0x00000008301d7220 */ /* 0x000fe20000410000 */
[----:B------:R-:W-:-:S02]  /*f4a0*/  HADD2.F32 R9, -RZ, R9.H1_H1 ;  /* 0x30000009ff097230 */ /* 0x000fc40000004100 */
[----:B------:R-:W-:Y:S01]  /*f4b0*/  FFMA.FTZ R43, R44, R34, -R43 ;  /* 0x000000222c2b7223 */ /* 0x000fe2000001082b */
[--C-:B------:R-:W-:Y:S02]  /*f4c0*/  HADD2.F32 R41, -RZ, R10.reuse.H0_H0 ;  /* 0x2000000aff297230 */ /* 0x100fe40000004100 */
[C---:B------:R-:W-:Y:S01]  /*f4d0*/  FMUL.FTZ R25, R38.reuse, R8 ;  /* 0x0000000826197220 */ /* 0x040fe20000410000 */
[----:B------:R-:W-:Y:S01]  /*f4e0*/  FFMA.FTZ R8, R38, R4, -R29 ;  /* 0x0000000426087223 */ /* 0x000fe2000001081d */
[----:B------:R-:W-:Y:S02]  /*f4f0*/  HADD2.F32 R10, -RZ, R10.H1_H1 ;  /* 0x3000000aff0a7230 */ /* 0x000fe40000004100 */
[----:B------:R-:W-:Y:S01]  /*f500*/  FFMA.FTZ R45, R46, R34, R45 ;  /* 0x000000222e2d7223 */ /* 0x000fe2000001002d */
[----:B------:R-:W-:Y:S01]  /*f510*/  FFMA.FTZ R30, R48, R4, R25 ;  /* 0x00000004301e7223 */ /* 0x000fe20000010019 */
[----:B------:R-:W-:Y:S02]  /*f520*/  HADD2.F32 R25, -RZ, R26.H1_H1 ;  /* 0x3000001aff197230 */ /* 0x000fe40000004100 */
[----:B------:R-:W-:Y:S01]  /*f530*/  FMUL.FTZ R4, R51, R9 ;  /* 0x0000000933047220 */ /* 0x000fe20000410000 */
[----:B------:R-:W-:-:S02]  /*f540*/  HADD2.F32 R48, -RZ, R32.H0_H0 ;  /* 0x20000020ff307230 */ /* 0x000fc40000004100 */
[-C--:B------:R-:W-:Y:S01]  /*f550*/  FMUL.FTZ R34, R49, R39.reuse ;  /* 0x0000002731227220 */ /* 0x080fe20000410000 */
[----:B------:R-:W-:Y:S01]  /*f560*/  FMUL.FTZ R38, R47, R39 ;  /* 0x000000272f267220 */ /* 0x000fe20000410000 */
[C---:B------:R-:W-:Y:S01]  /*f570*/  FMUL.FTZ R26, R25.reuse, R9 ;  /* 0x00000009191a7220 */ /* 0x040fe20000410000 */
[----:B------:R-:W-:Y:S01]  /*f580*/  FFMA.FTZ R9, R25, R5, -R4 ;  /* 0x0000000519097223 */ /* 0x000fe20000010804 */
[----:B------:R-:W-:Y:S02]  /*f590*/  HADD2.F32 R4, -RZ, R28.H0_H0 ;  /* 0x2000001cff047230 */ /* 0x000fe40000004100 */
[----:B------:R-:W-:Y:S01]  /*f5a0*/  FFMA.FTZ R34, R47, R35, -R34 ;  /* 0x000000232f227223 */ /* 0x000fe20000010822 */
[----:B------:R-:W-:Y:S01]  /*f5b0*/  FFMA.FTZ R25, R51, R5, R26 ;  /* 0x0000000533197223 */ /* 0x000fe2000001001a */
[----:B------:R-:W-:Y:S01]  /*f5c0*/  FMUL.FTZ R5, R48, R10 ;  /* 0x0000000a30057220 */ /* 0x000fe20000410000 */
[----:B------:R-:W-:Y:S01]  /*f5d0*/  FFMA.FTZ R38, R49, R35, R38 ;  /* 0x0000002331267223 */ /* 0x000fe20000010026 */
[----:B------:R-:W-:-:S02]  /*f5e0*/  HADD2.F32 R42, -RZ, R11.H0_H0 ;  /* 0x2000000bff2a7230 */ /* 0x000fc40000004100 */
[C---:B------:R-:W-:Y:S01]  /*f5f0*/  FMUL.FTZ R35, R4.reuse, R10 ;  /* 0x0000000a04237220 */ /* 0x040fe20000410000 */
[----:B------:R-:W-:Y:S02]  /*f600*/  HADD2.F32 R46, -RZ, R31.H0_H0 ;  /* 0x2000001fff2e7230 */ /* 0x000fe40000004100 */
[-C--:B------:R-:W-:Y:S01]  /*f610*/  FFMA.FTZ R10, R4, R6.reuse, -R5 ;  /* 0x00000006040a7223 */ /* 0x080fe20000010805 */
[----:B------:R-:W-:Y:S02]  /*f620*/  HADD2.F32 R11, -RZ, R11.H1_H1 ;  /* 0x3000000bff0b7230 */ /* 0x000fe40000004100 */
[----:B------:R-:W-:Y:S01]  /*f630*/  FFMA.FTZ R26, R48, R6, R35 ;  /* 0x00000006301a7223 */ /* 0x000fe20000010023 */
[----:B------:R-:W-:Y:S02]  /*f640*/  HADD2.F32 R44, -RZ, R27.H0_H0 ;  /* 0x2000001bff2c7230 */ /* 0x000fe40000004100 */
[----:B------:R-:W-:Y:S01]  /*f650*/  FMUL.FTZ R29, R46, R41 ;  /* 0x000000292e1d7220 */ /* 0x000fe20000410000 */
[----:B------:R-:W-:-:S02]  /*f660*/  HADD2.F32 R31, -RZ, R31.H1_H1 ;  /* 0x3000001fff1f7230 */ /* 0x000fc40000004100 */
[----:B------:R-:W-:Y:S02]  /*f670*/  HADD2.F32 R39, -RZ, R32.H1_H1 ;  /* 0x30000020ff277230 */ /* 0x000fe40000004100 */
[----:B------:R-:W-:Y:S01]  /*f680*/  FMUL.FTZ R41, R44, R41 ;  /* 0x000000292c297220 */ /* 0x000fe20000410000 */
[----:B------:R-:W-:Y:S02]  /*f690*/  HADD2.F32 R27, -RZ, R27.H1_H1 ;  /* 0x3000001bff1b7230 */ /* 0x000fe40000004100 */
[-C--:B------:R-:W-:Y:S01]  /*f6a0*/  FMUL.FTZ R4, R31, R42.reuse ;  /* 0x0000002a1f047220 */ /* 0x080fe20000410000 */
[----:B------:R-:W-:Y:S02]  /*f6b0*/  HADD2.F32 R5, -RZ, R28.H1_H1 ;  /* 0x3000001cff057230 */ /* 0x000fe40000004100 */
[----:B------:R-:W-:Y:S01]  /*f6c0*/  FMUL.FTZ R6, R39, R11 ;  /* 0x0000000b27067220 */ /* 0x000fe20000410000 */
[--C-:B------:R-:W-:Y:S02]  /*f6d0*/  HADD2.F32 R37, -RZ, R7.reuse.H0_H0 ;  /* 0x20000007ff257230 */ /* 0x100fe40000004100 */
[----:B------:R-:W-:Y:S01]  /*f6e0*/  FMUL.FTZ R42, R27, R42 ;  /* 0x0000002a1b2a7220 */ /* 0x000fe20000410000 */
[----:B------:R-:W-:-:S02]  /*f6f0*/  HADD2.F32 R7, -RZ, R7.H1_H1 ;  /* 0x30000007ff077230 */ /* 0x000fc40000004100 */
[----:B------:R-:W-:Y:S01]  /*f700*/  FMUL.FTZ R32, R5, R11 ;  /* 0x0000000b05207220 */ /* 0x000fe20000410000 */
[-C--:B------:R-:W-:Y:S01]  /*f710*/  FFMA.FTZ R29, R44, R36.reuse, -R29 ;  /* 0x000000242c1d7223 */ /* 0x080fe2000001081d */
[----:B------:R-:W-:Y:S01]  /*f720*/  FFMA.FTZ R11, R27, R37, -R4 ;  /* 0x000000251b0b7223 */ /* 0x000fe20000010804 */
[----:B------:R-:W-:Y:S01]  /*f730*/  FFMA.FTZ R41, R46, R36, R41 ;  /* 0x000000242e297223 */ /* 0x000fe20000010029 */
[----:B------:R-:W-:Y:S01]  /*f740*/  FFMA.FTZ R28, R5, R7, -R6 ;  /* 0x00000007051c7223 */ /* 0x000fe20000010806 */
[----:B------:R-:W-:Y:S01]  /*f750*/  FFMA.FTZ R42, R31, R37, R42 ;  /* 0x000000251f2a7223 */ /* 0x000fe2000001002a */
[----:B------:R-:W-:Y:S01]  /*f760*/  FFMA.FTZ R27, R39, R7, R32 ;  /* 0x00000007271b7223 */ /* 0x000fe20000010020 */
[----:B------:R-:W-:Y:S02]  /*f770*/  F2FP.F16.F32.PACK_AB R4, R8, R43 ;  /* 0x0000002b0804723e */ /* 0x000fe400000000ff */
[----:B------:R-:W-:Y:S02]  /*f780*/  F2FP.F16.F32.PACK_AB R5, R9, R34 ;  /* 0x000000220905723e */ /* 0x000fe400000000ff */
        /* <DEDUP_REMOVED lines=8> */
.L_x_617:
[----:B------:R-:W-:Y:S05]  /*f810*/  BSYNC B1 ;  /* 0x0000000000017941 */ /* 0x000fea0003800000 */
.L_x_616:
[----:B------:R-:W-:Y:S05]  /*f820*/  @P2 BRA `(.L_x_589) ;  /* 0x0000000400582947 */ /* 0x000fea0003800000 */
[----:B------:R-:W-:Y:S01]  /*f830*/  LEA.HI R0, R0, R215, RZ, 0x1d ;  /* 0x000000d700007211 */ /* 0x000fe200078fe8ff */
[----:B0-----:R-:W-:Y:S02]  /*f840*/  HADD2.F32 R33, -RZ, R3.H0_H0 ;  /* 0x20000003ff217230 */ /* 0x001fe40000004100 */
[--C-:B------:R-:W-:Y:S01]  /*f850*/  HADD2.F32 R35, -RZ, R15.reuse.H0_H0 ;  /* 0x2000000fff237230 */ /* 0x100fe20000004100 */
[----:B-1234-:R-:W-:Y:S01]  /*f860*/  SHF.R.S32.HI R5, RZ, 0x1f, R0 ;  /* 0x0000001fff057819 */ /* 0x01efe20000011400 */
        /* <DEDUP_REMOVED lines=10> */
[----:B------:R-:W-:Y:S01]  /*f910*/  HADD2.F32 R39, -RZ, R21.H0_H0 ;  /* 0x20000015ff277230 */ /* 0x000fe20000004100 */
[----:B------:R-:W-:Y:S02]  /*f920*/  LOP3.LUT R9, R4, 0x7fffe000, RZ, 0xc0, !PT ;  /* 0x7fffe00004097812 */ /* 0x000fe400078ec0ff */
        /* <DEDUP_REMOVED lines=17> */
[-C--:B------:R-:W-:Y:S01]  /*fa40*/  FFMA.FTZ R34, R33, R25.reuse, -R34 ;  /* 0x0000001921227223 */ /* 0x080fe20000010822 */
[----:B------:R-:W-:Y:S01]  /*fa50*/  FFMA.FTZ R36, R35, R25, R36 ;  /* 0x0000001923247223 */ /* 0x000fe20000010024 */
[----:B------:R-:W-:Y:S01]  /*fa60*/  FMUL.FTZ R3, R38, R8 ;  /* 0x0000000826037220 */ /* 0x000fe20000410000 */
[----:B------:R-:W-:Y:S01]  /*fa70*/  FMUL.FTZ R25, R46, R30 ;  /* 0x0000001e2e197220 */ /* 0x000fe20000410000 */
[----:B------:R-:W-:-:S02]  /*fa80*/  HADD2.F32 R33, -RZ, R12.H1_H1 ;  /* 0x3000000cff217230 */ /* 0x000fc40000004100 */
[----:B------:R-:W-:Y:S01]  /*fa90*/  FFMA.FTZ R15, R38, R4, -R15 ;  /* 0x00000004260f7223 */ /* 0x000fe2000001080f */
[--C-:B------:R-:W-:Y:S02]  /*faa0*/  HADD2.F32 R31, -RZ, R10.reuse.H0_H0 ;  /* 0x2000000aff1f7230 */ /* 0x100fe40000004100 */
[----:B------:R-:W-:Y:S01]  /*fab0*/  FMUL.FTZ R29, R42, R30 ;  /* 0x0000001e2a1d7220 */ /* 0x000fe20000410000 */
[----:B------:R-:W-:Y:S01]  /*fac0*/  FFMA.FTZ R3, R44, R4, R3 ;  /* 0x000000042c037223 */ /* 0x000fe20000010003 */
[----:B------:R-:W-:Y:S01]  /*fad0*/  FFMA.FTZ R25, R42, R26, -R25 ;  /* 0x0000001a2a197223 */ /* 0x000fe20000010819 */
[----:B------:R-:W-:Y:S02]  /*fae0*/  HADD2.F32 R10, -RZ, R10.H1_H1 ;  /* 0x3000000aff0a7230 */ /* 0x000fe40000004100 */
[-C--:B------:R-:W-:Y:S01]  /*faf0*/  FMUL.FTZ R4, R37, R9.reuse ;  /* 0x0000000925047220 */ /* 0x080fe20000410000 */
[----:B------:R-:W-:Y:S02]  /*fb00*/  HADD2.F32 R35, -RZ, R13.H0_H0 ;  /* 0x2000000dff237230 */ /* 0x000fe40000004100 */
[----:B------:R-:W-:Y:S01]  /*fb10*/  FMUL.FTZ R8, R33, R9 ;  /* 0x0000000921087220 */ /* 0x000fe20000410000 */
[----:B------:R-:W-:-:S02]  /*fb20*/  HADD2.F32 R42, -RZ, R24.H0_H0 ;  /* 0x20000018ff2a7230 */ /* 0x000fc40000004100 */
[-C--:B------:R-:W-:Y:S01]  /*fb30*/  FFMA.FTZ R12, R33, R5.reuse, -R4 ;  /* 0x00000005210c7223 */ /* 0x080fe20000010804 */
[----:B------:R-:W-:Y:S02]  /*fb40*/  HADD2.F32 R38, -RZ, R14.H0_H0 ;  /* 0x2000000eff267230 */ /* 0x000fe40000004100 */
[----:B------:R-:W-:Y:S01]  /*fb50*/  FFMA.FTZ R20, R37, R5, R8 ;  /* 0x0000000525147223 */ /* 0x000fe20000010008 */
[--C-:B------:R-:W-:Y:S02]  /*fb60*/  HADD2.F32 R32, -RZ, R11.reuse.H0_H0 ;  /* 0x2000000bff207230 */ /* 0x100fe40000004100 */
[-C--:B------:R-:W-:Y:S01]  /*fb70*/  FMUL.FTZ R4, R39, R31.reuse ;  /* 0x0000001f27047220 */ /* 0x080fe20000410000 */
[----:B------:R-:W-:Y:S01]  /*fb80*/  FMUL.FTZ R30, R35, R31 ;  /* 0x0000001f231e7220 */ /* 0x000fe20000410000 */
[-C--:B------:R-:W-:Y:S01]  /*fb90*/  FMUL.FTZ R5, R42, R10.reuse ;  /* 0x0000000a2a057220 */ /* 0x080fe20000410000 */
[----:B------:R-:W-:Y:S01]  /*fba0*/  FMUL.FTZ R9, R38, R10 ;  /* 0x0000000a26097220 */ /* 0x000fe20000410000 */
[----:B------:R-:W-:-:S02]  /*fbb0*/  HADD2.F32 R11, -RZ, R11.H1_H1 ;  /* 0x3000000bff0b7230 */ /* 0x000fc40000004100 */
[----:B------:R-:W-:Y:S01]  /*fbc0*/  FFMA.FTZ R29, R46, R26, R29 ;  /* 0x0000001a2e1d7223 */ /* 0x000fe2000001001d */
[----:B------:R-:W-:Y:S02]  /*fbd0*/  HADD2.F32 R10, -RZ, R21.H1_H1 ;  /* 0x30000015ff0a7230 */ /* 0x000fe40000004100 */
[-C--:B------:R-:W-:Y:S01]  /*fbe0*/  FFMA.FTZ R26, R35, R27.reuse, -R4 ;  /* 0x0000001b231a7223 */ /* 0x080fe20000010804 */
[----:B------:R-:W-:Y:S02]  /*fbf0*/  HADD2.F32 R31, -RZ, R24.H1_H1 ;  /* 0x30000018ff1f7230 */ /* 0x000fe40000004100 */
[----:B------:R-:W-:Y:S01]  /*fc00*/  FFMA.FTZ R30, R39, R27, R30 ;  /* 0x0000001b271e7223 */ /* 0x000fe2000001001e */
[----:B------:R-:W-:Y:S02]  /*fc10*/  HADD2.F32 R8, -RZ, R13.H1_H1 ;  /* 0x3000000dff087230 */ /* 0x000fe40000004100 */
[----:B------:R-:W-:Y:S01]  /*fc20*/  FFMA.FTZ R27, R38, R6, -R5 ;  /* 0x00000006261b7223 */ /* 0x000fe20000010805 */
[----:B------:R-:W-:-:S02]  /*fc30*/  HADD2.F32 R21, -RZ, R14.H1_H1 ;  /* 0x3000000eff157230 */ /* 0x000fc40000004100 */
[----:B------:R-:W-:Y:S01]  /*fc40*/  FFMA.FTZ R13, R42, R6, R9 ;  /* 0x000000062a0d7223 */ /* 0x000fe20000010009 */
[--C-:B------:R-:W-:Y:S02]  /*fc50*/  HADD2.F32 R28, -RZ, R7.reuse.H0_H0 ;  /* 0x20000007ff1c7230 */ /* 0x100fe40000004100 */
[-C--:B------:R-:W-:Y:S01]  /*fc60*/  FMUL.FTZ R5, R10, R32.reuse ;  /* 0x000000200a057220 */ /* 0x080fe20000410000 */
[----:B------:R-:W-:Y:S02]  /*fc70*/  HADD2.F32 R7, -RZ, R7.H1_H1 ;  /* 0x30000007ff077230 */ /* 0x000fe40000004100 */
[-C--:B------:R-:W-:Y:S01]  /*fc80*/  FMUL.FTZ R4, R31, R11.reuse ;  /* 0x0000000b1f047220 */ /* 0x080fe20000410000 */
[C---:B------:R-:W-:Y:S01]  /*fc90*/  FMUL.FTZ R9, R8.reuse, R32 ;  /* 0x0000002008097220 */ /* 0x040fe20000410000 */
[C---:B------:R-:W-:Y:S01]  /*fca0*/  FMUL.FTZ R6, R21.reuse, R11 ;  /* 0x0000000b15067220 */ /* 0x040fe20000410000 */
[-C--:B------:R-:W-:Y:S01]  /*fcb0*/  FFMA.FTZ R11, R8, R28.reuse, -R5 ;  /* 0x0000001c080b7223 */ /* 0x080fe20000010805 */
[-C--:B------:R-:W-:Y:S01]  /*fcc0*/  FFMA.FTZ R14, R21, R7.reuse, -R4 ;  /* 0x00000007150e7223 */ /* 0x080fe20000010804 */
        /* <DEDUP_REMOVED lines=12> */
.L_x_589:
[----:B------:R-:W-:Y:S05]  /*fd90*/  BSYNC B0 ;  /* 0x0000000000007941 */ /* 0x000fea0003800000 */
.L_x_567:
[----:B------:R-:W-:Y:S01]  /*fda0*/  @!PT LDS RZ, [RZ] ;  /* 0x00000000fffff984 */ /* 0x000fe20000000800 */
[----:B------:R-:W-:Y:S01]  /*fdb0*/  @!PT LDS RZ, [RZ] ;  /* 0x00000000fffff984 */ /* 0x000fe20000000800 */
[----:B------:R-:W-:Y:S01]  /*fdc0*/  @!PT LDS RZ, [RZ] ;  /* 0x00000000fffff984 */ /* 0x000fe20000000800 */
[----:B------:R-:W-:Y:S01]  /*fdd0*/  @!PT LDS RZ, [RZ] ;  /* 0x00000000fffff984 */ /* 0x000fe20000000800 */
[----:B------:R5:W-:Y:S06]  /*fde0*/  MEMBAR.ALL.CTA ;  /* 0x0000000000007992 */ /* 0x000bec0000008000 */
[----:B-----5:R-:W5:Y:S01]  /*fdf0*/  FENCE.VIEW.ASYNC.S ;  /* 0x00000000000073c6 */ /* 0x020f620000000000 */
[----:B------:R-:W-:Y:S05]  /*fe00*/  WARPSYNC.ALL ;  /* 0x0000000000007948 */ /* 0x000fea0003800000 */
[----:B-----5:R-:W-:Y:S06]  /*fe10*/  BAR.SYNC.DEFER_BLOCKING 0xd, 0x100 ;  /* 0x0344000000007b1d */ /* 0x020fec0000010000 */
.L_x_565:
[----:B------:R-:W-:-:S13]  /*fe20*/  ISETP.NE.AND P0, PT, R188, 0x3, PT ;  /* 0x00000003bc00780c */ /* 0x000fda0003f05270 */
[----:B------:R-:W-:Y:S05]  /*fe30*/  @!P0 BRA `(.L_x_618) ;  /* 0x0000000000048947 */ /* 0x000fea0003800000 */
[----:B------:R-:W-:Y:S01]  /*fe40*/  BPT.TRAP 0x1 ;  /* 0x000000040000795c */ /* 0x000fe20000300000 */
.L_x_618:
[----:B0-----:R-:W-:Y:S01]  /*fe50*/  IMAD R0, R192, 0x8, R2 ;  /* 0x00000008c0007824 */ /* 0x001fe200078e0202 */
[----:B-1-3--:R-:W-:-:S04]  /*fe60*/  SHF.L.U32 R3, R194, 0x1f, RZ ;  /* 0x0000001fc2037819 */ /* 0x00afc800000006ff */
[----:B------:R0:W1:Y:S01]  /*fe70*/  SYNCS.PHASECHK.TRANS64.TRYWAIT P2, [R0+URZ+0x34830], R3 ;  /* 0x03483003000075a7 */ /* 0x000062000804017f */
[----:B------:R-:W-:Y:S05]  /*fe80*/  @!P0 BRA `(.L_x_619) ;  /* 0x0000000000048947 */ /* 0x000fea0003800000 */
[----:B------:R-:W-:Y:S01]  /*fe90*/  BPT.TRAP 0x1 ;  /* 0x000000040000795c */ /* 0x000fe20000300000 */
.L_x_619:
[----:B--2-4-:R-:W2:Y:S01]  /*fea0*/  S2R R4, SR_TID.X ;  /* 0x0000000000047919 */ /* 0x014ea20000002100 */
[----:B------:R-:W-:Y:S02]  /*feb0*/  MOV R151, RZ ;  /* 0x000000ff00977202 */ /* 0x000fe40000000f00 */
[----:B--2---:R-:W-:-:S04]  /*fec0*/  LOP3.LUT R4, R4, 0x7f, RZ, 0xc0, !PT ;  /* 0x0000007f04047812 */ /* 0x004fc800078ec0ff */
[----:B------:R-:W-:Y:S01]  /*fed0*/  ISETP.NE.AND P1, PT, R4, RZ, PT ;  /* 0x000000ff0400720c */ /* 0x000fe20003f25270 */
[----:B-1----:R-:W-:-:S12]  /*fee0*/  @P2 BRA `(.L_x_620) ;  /* 0x0000000000082947 */ /* 0x002fd80003800000 */
[----:B------:R-:W1:Y:S02]  /*fef0*/  SYNCS.PHASECHK.TRANS64.TRYWAIT P2, [R0+URZ+0x34830], R3 ;  /* 0x03483003000075a7 */ /* 0x000e64000804017f */
[----:B-1----:R-:W-:Y:S05]  /*ff00*/  @!P2 BRA `(.L_x_621) ;  /* 0x000000ec0040a947 */ /* 0x002fea0003800000 */
.L_x_620:
[----:B------:R-:W-:Y:S05]  /*ff10*/  WARPSYNC.ALL ;  /* 0x0000000000007948 */ /* 0x000fea0003800000 */
[----:B01----:R-:W-:Y:S01]  /*ff20*/  VIADD R3, R2, 0x1c400 ;  /* 0x0001c40002037836 */ /* 0x003fe20000000000 */
[----:B------:R-:W-:Y:S01]  /*ff30*/  R2UR UR4, R40 ;  /* 0x00000000280472ca */ /* 0x000fe200000e0000 */
[----:B------:R-:W-:Y:S01]  /*ff40*/  UMOV UR9, 0x40000040 ;  /* 0x4000004000097882 */ /* 0x000fe20000000000 */
[----:B------:R-:W-:Y:S01]  /*ff50*/  MOV R7, 0x40000040 ;  /* 0x4000004000077802 */ /* 0x000fe20000000f00 */
[----:B------:R-:W-:Y:S01]  /*ff60*/  WARPGROUP.ARRIVE ;  /* 0x00000000000079c5 */ /* 0x000fe20000000000 */
[----:B------:R-:W-:Y:S01]  /*ff70*/  SHF.R.U32.HI R3, RZ, 0x4, R3 ;  /* 0x00000004ff037819 */ /* 0x000fe20000011603 */
[----:B------:R-:W-:Y:S01]  /*ff80*/  UMOV UR57, 0x40000040 ;  /* 0x4000004000397882 */ /* 0x000fe20000000000 */
[----:B------:R-:W-:Y:S01]  /*ff90*/  R2UR UR11, R7 ;  /* 0x00000000070b72ca */ /* 0x000fe200000e0000 */
[----:B------:R-:W-:Y:S01]  /*ffa0*/  UMOV UR53, 0x40000040 ;  /* 0x4000004000357882 */ /* 0x000fe20000000000 */
[----:B------:R-:W-:Y:S01]  /*ffb0*/  LOP3.LUT R3, R3, 0x3fff, RZ, 0xc0, !PT ;  /* 0x00003fff03037812 */ /* 0x000fe200078ec0ff */
[----:B------:R-:W-:Y:S01]  /*ffc0*/  UMOV UR49, 0x40000040 ;  /* 0x4000004000317882 */ /* 0x000fe20000000000 */
[----:B------:R-:W-:Y:S01]  /*ffd0*/  MOV R9, 0x40000040 ;  /* 0x4000004000097802 */ /* 0x000fe20000000f00 */
[----:B------:R-:W-:Y:S01]  /*ffe0*/  UMOV UR45, 0x40000040 ;  /* 0x40000040002d7882 */ /* 0x000fe20000000000 */
[----:B------:R-:W-:Y:S01]  /*fff0*/  LOP3.LUT R5, R3, 0x10000, RZ, 0xfc, !PT ;  /* 0x0001000003057812 */ /* 0x000fe200078efcff */
[----:B------:R-:W-:Y:S01]  /*10000*/  ULOP3.LUT UR4, UR4, 0x10000, URZ, 0xfc, !UPT ;  /* 0x0001000004047892 */ /* 0x000fe2000f8efc3f */
[----:B------:R-:W-:Y:S01]  /*10010*/  MOV R11, UR9 ;  /* 0x00000009000b7c02 */ /* 0x000fe20008000f00 */
[----:B------:R-:W-:Y:S01]  /*10020*/  UMOV UR41, 0x40000040 ;  /* 0x4000004000297882 */ /* 0x000fe20000000000 */
[----:B------:R-:W-:Y:S01]  /*10030*/  MOV R7, 0x40000040 ;  /* 0x4000004000077802 */ /* 0x000fe20000000f00 */
[----:B------:R-:W-:Y:S01]  /*10040*/  IMAD R6, R192, 0xc00, R5 ;  /* 0x00000c00c0067824 */ /* 0x000fe200078e0205 */
[----:B------:R-:W-:Y:S01]  /*10050*/  UIADD3 UR5, UR4, 0x2, URZ ;  /* 0x0000000204057890 */ /* 0x000fe2000fffe03f */
[----:B------:R-:W-:Y:S01]  /*10060*/  P2R R12, PR, RZ, 0x1 ;  /* 0x00000001ff0c7803 */ /* 0x000fe20000000000 */
[----:B------:R-:W-:Y:S01]  /*10070*/  UMOV UR8, UR4 ;  /* 0x0000000400087c82 */ /* 0x000fe20008000000 */
[C---:B------:R-:W-:Y:S01]  /*10080*/  VIADD R8, R6.reuse, 0x2 ;  /* 0x0000000206087836 */ /* 0x040fe20000000000 */
[----:B------:R-:W-:Y:S01]  /*10090*/  R2UR UR10, R6 ;  /* 0x00000000060a72ca */ /* 0x000fe200000e0000 */
[----:B------:R-:W-:Y:S01]  /*100a0*/  IMAD.U32 R10, RZ, RZ, UR8 ;  /* 0x00000008ff0a7e24 */ /* 0x000fe2000f8e00ff */
[----:B------:R-:W-:Y:S01]  /*100b0*/  UIADD3 UR56, UR4, 0x406, URZ ;  /* 0x0000040604387890 */ /* 0x000fe2000fffe03f */
[----:B------:R-:W-:Y:S01]  /*100c0*/  R2UR UR43, R7 ;  /* 0x00000000072b72ca */ /* 0x000fe200000e0000 */
[----:B------:R-:W-:Y:S01]  /*100d0*/  UIADD3 UR52, UR4, 0x800, URZ ;  /* 0x0000080004347890 */ /* 0x000fe2000fffe03f */
[----:B------:R-:W-:Y:S01]  /*100e0*/  @!P1 VIADD R0, R0, 0x34840 ;  /* 0x0003484000009836 */ /* 0x000fe20000000000 */
[----:B------:R0:W-:Y:S01]  /*100f0*/  STL.64 [R1+0x30], R10 ;  /* 0x0000300a01007387 */ /* 0x0001e20000100a00 */
[----:B------:R-:W-:Y:S01]  /*10100*/  UIADD3 UR48, UR4, 0x802, URZ ;  /* 0x0000080204307890 */ /* 0x000fe2000fffe03f */
[----:B------:R-:W-:Y:S01]  /*10110*/  BSSY B0, `(.L_x_622) ;  /* 0x00005b8000007945 */ /* 0x000fe20003800000 */
[----:B------:R-:W-:Y:S01]  /*10120*/  UIADD3 UR44, UR4, 0x804, URZ ;  /* 0x00000804042c7890 */ /* 0x000fe2000fffe03f */
[----:B------:R-:W-:Y:S01]  /*10130*/  @!P1 PRMT R0, RZ, 0x654, R0 ;  /* 0x00000654ff009816 */ /* 0x000fe20000000000 */
[----:B------:R-:W-:Y:S01]  /*10140*/  UIADD3 UR40, UR4, 0x806, URZ ;  /* 0x0000080604287890 */ /* 0x000fe2000fffe03f */
[-C--:B------:R-:W-:Y:S01]  /*10150*/  MOV R150, R151.reuse ;  /* 0x0000009700967202 */ /* 0x080fe20000000f00 */
[----:B------:R-:W-:Y:S01]  /*10160*/  HGMMA.64x128x16.F32 R24, gdesc[UR8], RZ, !UPT, gsb0 ;  /* 0x01e00000081879f0 */ /* 0x000fe2000c0008ff */
[----:B------:R-:W-:Y:S01]  /*10170*/  R2UR UR10, R8 ;  /* 0x00000000080a72ca */ /* 0x000fe200000e0000 */
[----:B------:R-:W-:Y:S01]  /*10180*/  UMOV UR8, UR5 ;  /* 0x0000000500087c82 */ /* 0x000fe20008000000 */
[----:B------:R-:W-:Y:S01]  /*10190*/  R2UR UR11, R9 ;  /* 0x00000000090b72ca */ /* 0x000fe200000e0000 */
[----:B------:R-:W-:Y:S01]  /*101a0*/  UMOV UR9, 0x40000040 ;  /* 0x4000004000097882 */ /* 0x000fe20000000000 */
[----:B------:R-:W-:Y:S01]  /*101b0*/  VIADD R8, R6, 0x4 ;  /* 0x0000000406087836 */ /* 0x000fe20000000000 */
[----:B------:R-:W-:Y:S01]  /*101c0*/  MOV R9, 0x40000040 ;  /* 0x4000004000097802 */ /* 0x000fe20000000f00 */
[----:B------:R-:W-:Y:S01]  /*101d0*/  UIADD3 UR5, UR4, 0x4, URZ ;  /* 0x0000000404057890 */ /* 0x000fe2000fffe03f */
[----:B0-----:R-:W-:Y:S01]  /*101e0*/  IMAD.U32 R10, RZ, RZ, UR8 ;  /* 0x00000008ff0a7e24 */ /* 0x001fe2000f8e00ff */
[----:B------:R-:W-:Y:S01]  /*101f0*/  MOV R11, UR9 ;  /* 0x00000009000b7c02 */ /* 0x000fe20008000f00 */
[--C-:B------:R-:W-:Y:S01]  /*10200*/  IMAD.MOV.U32 R149, RZ, RZ, R151.reuse ;  /* 0x000000ffff957224 */ /* 0x100fe200078e0097 */
[-C--:B------:R-:W-:Y:S01]  /*10210*/  MOV R148, R151.reuse ;  /* 0x0000009700947202 */ /* 0x080fe20000000f00 */
[--C-:B-----5:R-:W-:Y:S01]  /*10220*/  IMAD.MOV.U32 R147, RZ, RZ, R151.reuse ;  /* 0x000000ffff937224 */ /* 0x120fe200078e0097 */
[-C--:B------:R-:W-:Y:S01]  /*10230*/  MOV R146, R151.reuse ;  /* 0x0000009700927202 */ /* 0x080fe20000000f00 */
[----:B------:R0:W-:Y:S01]  /*10240*/  STL.64 [R1+0x28], R10 ;  /* 0x0000280a01007387 */ /* 0x0001e20000100a00 */
        /* <DEDUP_REMOVED lines=12> */
[----:B------:R-:W-:Y:S01]  /*10310*/  IMAD.MOV.U32 R133, RZ, RZ, R151 ;  /* 0x000000ffff857224 */ /* 0x000fe200078e0097 */
[----:B------:R-:W-:-:S02]  /*10320*/  MOV R132, R151 ;  /* 0x0000009700847202 */ /* 0x000fc40000000f00 */
[-C--:B------:R-:W-:Y:S02]  /*10330*/  MOV R130, R151.reuse ;  /* 0x0000009700827202 */ /* 0x080fe40000000f00 */
[-C--:B------:R-:W-:Y:S02]  /*10340*/  MOV R128, R151.reuse ;  /* 0x0000009700807202 */ /* 0x080fe40000000f00 */
[-C--:B------:R-:W-:Y:S02]  /*10350*/  MOV R126, R151.reuse ;  /* 0x00000097007e7202 */ /* 0x080fe40000000f00 */
[-C--:B------:R-:W-:Y:S02]  /*10360*/  MOV R124, R151.reuse ;  /* 0x00000097007c7202 */ /* 0x080fe40000000f00 */
[-C--:B------:R-:W-:Y:S02]  /*10370*/  MOV R122, R151.reuse ;  /* 0x00000097007a7202 */ /* 0x080fe40000000f00 */
        /* <DEDUP_REMOVED lines=16> */
[----:B------:R-:W-:Y:S01]  /*10480*/  MOV R88, R151 ;  /* 0x0000009700587202 */ /* 0x000fe20000000f00 */
[----:B------:R-:W-:Y:S02]  /*10490*/  WARPGROUP.DEPBAR.LE gsb0, 0x0 ;  /* 0x00008000000079c5 */ /* 0x000fe40000010000 */
[----:B------:R-:W-:-:S06]  /*104a0*/  WARPGROUP.ARRIVE ;  /* 0x00000000000079c5 */ /* 0x000fcc0000000000 */
[----:B------:R-:W-:Y:S01]  /*104b0*/  HGMMA.64x128x16.F32 R24, gdesc[UR8], R24, gsb0 ;  /* 0x01e00000081879f0 */ /* 0x000fe20008000818 */
        /* <DEDUP_REMOVED lines=8> */
[----:B------:R-:W-:-:S05]  /*10540*/  MOV R11, UR9 ;  /* 0x00000009000b7c02 */ /* 0x000fca0008000f00 */
[----:B------:R0:W-:Y:S01]  /*10550*/  STL.64 [R1+0x20], R10 ;  /* 0x0000200a01007387 */ /* 0x0001e20000100a00 */
        /* <DEDUP_REMOVED lines=38> */
[----:B------:R-:W-:-:S04]  /*107c0*/  ULDC UR4, c[0x0][0x9d8] ;  /* 0x0002760000047ab9 */ /* 0x000fc80000000800 */
        /* <DEDUP_REMOVED lines=10> */
[----:B0-----:R-:W-:Y:S01]  /*10870*/  IMAD.U32 R10, RZ, RZ, UR8 ;  /* 0x00000008ff0a7e24 */ /* 0x001fe2000f8e00ff */
[----:B------:R-:W-:Y:S01]  /*10880*/  MOV R11, UR9 ;  /* 0x00000009000b7c02 */ /* 0x000fe20008000f00 */
[----:B------:R-:W-:Y:S01]  /*10890*/  ULDC UR5, c[0x0][0x988] ;  /* 0x0002620000057ab9 */ /* 0x000fe20000000800 */
[----:B------:R-:W-:Y:S01]  /*108a0*/  R2UR UR58, R8 ;  /* 0x00000000083a72ca */ /* 0x000fe200000e0000 */
[----:B------:R-:W-:Y:S01]  /*108b0*/  VIADD R8, R6, 0x800 ;  /* 0x0000080006087836 */ /* 0x000fe20000000000 */
[----:B------:R-:W-:Y:S01]  /*108c0*/  R2UR UR59, R9 ;  /* 0x00000000093b72ca */ /* 0x000fe200000e0000 */
[----:B------:R0:W-:Y:S01]  /*108d0*/  STL.64 [R1], R10 ;  /* 0x0000000a01007387 */ /* 0x0001e20000100a00 */
[----:B------:R-:W-:-:S02]  /*108e0*/  MOV R9, 0x40000040 ;  /* 0x4000004000097802 */ /* 0x000fc40000000f00 */
[----:B------:R-:W-:Y:S01]  /*108f0*/  R2UR UR54, R8 ;  /* 0x00000000083672ca */ /* 0x000fe200000e0000 */
[----:B------:R-:W-:Y:S01]  /*10900*/  VIADD R8, R6, 0x802 ;  /* 0x0000080206087836 */ /* 0x000fe20000000000 */
[----:B------:R-:W-:Y:S02]  /*10910*/  R2UR UR55, R9 ;  /* 0x00000000093772ca */ /* 0x000fe400000e0000 */
[----:B------:R-:W-:Y:S02]  /*10920*/  MOV R9, 0x40000040 ;  /* 0x4000004000097802 */ /* 0x000fe40000000f00 */
[----:B------:R-:W-:Y:S01]  /*10930*/  R2UR UR50, R8 ;  /* 0x00000000083272ca */ /* 0x000fe200000e0000 */
[C---:B------:R-:W-:Y:S01]  /*10940*/  VIADD R8, R6.reuse, 0x804 ;  /* 0x0000080406087836 */ /* 0x040fe20000000000 */
[----:B------:R-:W-:Y:S01]  /*10950*/  R2UR UR51, R9 ;  /* 0x00000000093372ca */ /* 0x000fe200000e0000 */
[----:B------:R-:W-:Y:S01]  /*10960*/  VIADD R6, R6, 0x806 ;  /* 0x0000080606067836 */ /* 0x000fe20000000000 */
[----:B------:R-:W-:-:S02]  /*10970*/  MOV R9, 0x40000040 ;  /* 0x4000004000097802 */ /* 0x000fc40000000f00 */
[----:B------:R-:W-:Y:S01]  /*10980*/  R2UR UR46, R8 ;  /* 0x00000000082e72ca */ /* 0x000fe200000e0000 */
[----:B------:R-:W-:Y:S01]  /*10990*/  IMAD.IADD R8, R220, 0x1, R152 ;  /* 0x00000001dc087824 */ /* 0x000fe200078e0298 */
[----:B------:R-:W-:Y:S02]  /*109a0*/  R2UR UR47, R9 ;  /* 0x00000000092f72ca */ /* 0x000fe400000e0000 */
[----:B------:R-:W-:Y:S01]  /*109b0*/  R2UR UR42, R6 ;  /* 0x00000000062a72ca */ /* 0x000fe200000e0000 */
[----:B------:R-:W-:-:S05]  /*109c0*/  IMAD R8, R207, -0x80, R8 ;  /* 0xffffff80cf087824 */ /* 0x000fca00078e0208 */
[C---:B------:R-:W-:Y:S02]  /*109d0*/  ISETP.GT.AND P2, PT, R8.reuse, RZ, PT ;  /* 0x000000ff0800720c */ /* 0x040fe40003f44270 */
[C---:B------:R-:W-:Y:S02]  /*109e0*/  ISETP.GT.AND P3, PT, R8.reuse, 0x1, PT ;  /* 0x000000010800780c */ /* 0x040fe40003f64270 */
[C---:B------:R-:W-:Y:S02]  /*109f0*/  ISETP.GT.AND P6, PT, R8.reuse, 0x8, PT ;  /* 0x000000080800780c */ /* 0x040fe40003fc4270 */
[C---:B------:R-:W-:Y:S02]  /*10a00*/  ISETP.GT.AND P5, PT, R8.reuse, 0x9, PT ;  /* 0x000000090800780c */ /* 0x040fe40003fa4270 */
[----:B------:R-:W-:Y:S01]  /*10a10*/  ISETP.GT.AND P4, PT, R8, 0x10, PT ;  /* 0x000000100800780c */ /* 0x000fe20003f84270 */
        /* <DEDUP_REMOVED lines=17> */
[----:B------:R-:W-:Y:S01]  /*10b30*/  HGMMA.64x128x16.F32 R24, gdesc[UR40], R24, gsb0 ;  /* 0x01e00000281879f0 */ /* 0x000fe20008000818 */
[----:B------:R-:W-:Y:S01]  /*10b40*/  ULDC UR42, c[0x0][0x9d8] ;  /* 0x00027600002a7ab9 */ /* 0x000fe20000000800 */
[----:B------:R-:W-:Y:S01]  /*10b50*/  ULDC UR43, c[0x0][0x988] ;  /* 0x00026200002b7ab9 */ /* 0x000fe20000000800 */
[----:B------:R-:W-:Y:S02]  /*10b60*/  WARPGROUP.DEPBAR.LE gsb0, 0x0 ;  /* 0x00008000000079c5 */ /* 0x000fe40000010000 */
[----:B------:R-:W-:Y:S01]  /*10b70*/  FMUL.FTZ R24, R24, UR4 ;  /* 0x0000000418187c20 */ /* 0x000fe20008410000 */
[----:B------:R-:W-:Y:S01]  /*10b80*/  FMUL.FTZ R25, R25, UR4 ;  /* 0x0000000419197c20 */ /* 0x000fe20008410000 */
[----:B------:R-:W-:Y:S01]  /*10b90*/  FMUL.FTZ R28, R28, UR4 ;  /* 0x000000041c1c7c20 */ /* 0x000fe20008410000 */
[----:B------:R-:W-:Y:S01]  /*10ba0*/  FMUL.FTZ R29, R29, UR4 ;  /* 0x000000041d1d7c20 */ /* 0x000fe20008410000 */
[----:B0-----:R-:W0:Y:S01]  /*10bb0*/  MUFU.TANH R11, R24 ;  /* 0x00000018000b7308 */ /* 0x001e220000002400 */
        /* <DEDUP_REMOVED lines=16> */
[----:B0-----:R-:W-:Y:S01]  /*10cc0*/  FSEL R11, R11, -INF , P2 ;  /* 0xff8000000b0b7808 */ /* 0x001fe20001000000 */
[----:B------:R-:W-:Y:S01]  /*10cd0*/  FMUL.FTZ R35, R35, UR4 ;  /* 0x0000000423237c20 */ /* 0x000fe20008410000 */
[----:B------:R-:W-:Y:S01]  /*10ce0*/  FMUL.FTZ R41, R41, UR4 ;  /* 0x0000000429297c20 */ /* 0x000fe20008410000 */
[----:B------:R-:W-:Y:S01]  /*10cf0*/  FMUL.FTZ R47, R47, UR4 ;  /* 0x000000042f2f7c20 */ /* 0x000fe20008410000 */
[----:B------:R-:W-:Y:S01]  /*10d00*/  FMUL.FTZ R59, R59, UR4 ;  /* 0x000000043b3b7c20 */ /* 0x000fe20008410000 */
[----:B------:R-:W-:Y:S01]  /*10d10*/  FMUL.FTZ R39, R39, UR4 ;  /* 0x0000000427277c20 */ /* 0x000fe20008410000 */
[----:B------:R-:W-:Y:S01]  /*10d20*/  FMUL.FTZ R44, R44, UR4 ;  /* 0x000000042c2c7c20 */ /* 0x000fe20008410000 */
[----:B------:R-:W-:Y:S01]  /*10d30*/  MUFU.TANH R29, R29 ;  /* 0x0000001d001d7308 */ /* 0x000fe20000002400 */
[----:B-1----:R-:W-:Y:S01]  /*10d40*/  FSEL R6, R6, -INF , P3 ;  /* 0xff80000006067808 */ /* 0x002fe20001800000 */
[----:B------:R-:W-:Y:S01]  /*10d50*/  FMUL.FTZ R51, R51, UR4 ;  /* 0x0000000433337c20 */ /* 0x000fe20008410000 */
[----:B------:R-:W-:Y:S01]  /*10d60*/  FMUL.FTZ R38, R38, UR4 ;  /* 0x0000000426267c20 */ /* 0x000fe20008410000 */
[----:B------:R-:W-:Y:S01]  /*10d70*/  FMUL.FTZ R63, R63, UR4 ;  /* 0x000000043f3f7c20 */ /* 0x000fe20008410000 */
[----:B------:R-:W-:Y:S01]  /*10d80*/  FMNMX.FTZ R14, R11, R6, !PT ;  /* 0x000000060b0e7209 */ /* 0x000fe20007810000 */
        /* <DEDUP_REMOVED lines=19> */
[----:B0-----:R-:W-:Y:S01]  /*10ec0*/  FSEL R3, R3, -INF , P2 ;  /* 0xff80000003037808 */ /* 0x001fe20001000000 */
[----:B------:R-:W-:Y:S01]  /*10ed0*/  FMUL.FTZ R64, R64, UR4 ;  /* 0x0000000440407c20 */ /* 0x000fe20008410000 */
[----:B------:R-:W-:Y:S01]  /*10ee0*/  ISETP.GT.AND P2, PT, R8, 0x11, PT ;  /* 0x000000110800780c */ /* 0x000fe20003f44270 */
        /* <DEDUP_REMOVED lines=21> */
[----:B------:R-:W-:Y:S01]  /*11040*/  FMUL.FTZ R86, R86, UR4 ;  /* 0x0000000456567c20 */ /* 0x000fe20008410000 */
[----:B------:R-:W-:Y:S01]  /*11050*/  FMUL.FTZ R87, R87, UR4 ;  /* 0x0000000457577c20 */ /* 0x000fe20008410000 */
[----:B------:R2:W-:Y:S05]  /*11060*/  @!P1 SYNCS.ARRIVE.TRANS64.RED.A1T0 RZ, [R0+URZ], RZ ;  /* 0x000000ff00ff99a7 */ /* 0x0005ea000810043f */
[----:B------:R-:W-:Y:S01]  /*11070*/  MUFU.TANH R31, R43 ;  /* 0x0000002b001f7308 */ /* 0x000fe20000002400 */
[----:B0-----:R-:W-:-:S07]  /*11080*/  FSEL R13, R13, -INF , P5 ;  /* 0xff8000000d0d7808 */ /* 0x001fce0002800000 */
[----:B------:R-:W-:Y:S01]  /*11090*/  MUFU.TANH R36, R36 ;  /* 0x0000002400247308 */ /* 0x000fe20000002400 */
[----:B-1----:R-:W-:-:S07]  /*110a0*/  FSEL R7, R7, -INF , P6 ;  /* 0xff80000007077808 */ /* 0x002fce0003000000 */
[----:B------:R0:W-:Y:S08]  /*110b0*/  MUFU.TANH R43, R55 ;  /* 0x00000037002b7308 */ /* 0x0001f00000002400 */
[----:B------:R-:W-:Y:S01]  /*110c0*/  MUFU.TANH R37, R37 ;  /* 0x0000002500257308 */ /* 0x000fe20000002400 */
[----:B0-----:R-:W-:Y:S02]  /*110d0*/  FSEL R55, R28, -INF , P6 ;  /* 0xff8000001c377808 */ /* 0x001fe40003000000 */
[----:B------:R-:W-:-:S02]  /*110e0*/  ISETP.GT.AND P6, PT, R8, 0x19, PT ;  /* 0x000000190800780c */ /* 0x000fc40003fc4270 */
[----:B------:R-:W-:Y:S01]  /*110f0*/  FMNMX.FTZ R20, R55, R14, !PT ;  /* 0x0000000e37147209 */ /* 0x000fe20007810000 */
[----:B------:R-:W-:Y:S02]  /*11100*/  FMUL.FTZ R14, R73, UR4 ;  /* 0x00000004490e7c20 */ /* 0x000fe40008410000 */
[----:B------:R0:W-:Y:S08]  /*11110*/  MUFU.TANH R9, R67 ;  /* 0x0000004300097308 */ /* 0x0001f00000002400 */
[----:B------:R-:W1:Y:S01]  /*11120*/  MUFU.TANH R15, R34 ;  /* 0x00000022000f7308 */ /* 0x000e620000002400 */
[----:B0-----:R-:W-:-:S02]  /*11130*/  FSEL R67, R29, -INF , P5 ;  /* 0xff8000001d437808 */ /* 0x001fc40002800000 */
[----:B------:R-:W-:Y:S02]  /*11140*/  ISETP.GT.AND P5, PT, R8, 0x20, PT ;  /* 0x000000200800780c */ /* 0x000fe40003fa4270 */
[----:B------:R-:W-:-:S03]  /*11150*/  FMNMX.FTZ R20, R67, R20, !PT ;  /* 0x0000001443147209 */ /* 0x000fc60007810000 */
[----:B------:R-:W-:Y:S08]  /*11160*/  MUFU.TANH R40, R40 ;  /* 0x0000002800287308 */ /* 0x000ff00000002400 */
[----:B------:R0:W-:Y:S01]  /*11170*/  MUFU.TANH R111, R65 ;  /* 0x00000041006f7308 */ /* 0x0001e20000002400 */
[----:B-1----:R-:W-:-:S07]  /*11180*/  FSEL R15, R15, -INF , P4 ;  /* 0xff8000000f0f7808 */ /* 0x002fce0002000000 */
[----:B------:R-:W1:Y:S01]  /*11190*/  MUFU.TANH R21, R35 ;  /* 0x0000002300157308 */ /* 0x000e620000002400 */
[----:B0-----:R-:W-:Y:S02]  /*111a0*/  FSEL R65, R32, -INF , P4 ;  /* 0xff80000020417808 */ /* 0x001fe40002000000 */
[----:B------:R-:W-:Y:S02]  /*111b0*/  ISETP.GT.AND P4, PT, R8, 0x21, PT ;  /* 0x000000210800780c */ /* 0x000fe40003f84270 */
[----:B------:R-:W-:Y:S02]  /*111c0*/  FMNMX.FTZ R20, R65, R20, !PT ;  /* 0x0000001441147209 */ /* 0x000fe40007810000 */
[----:B------:R-:W-:Y:S01]  /*111d0*/  FSEL R31, R31, -INF , P4 ;  /* 0xff8000001f1f7808 */ /* 0x000fe20002000000 */
[----:B------:R-:W-:Y:S08]  /*111e0*/  MUFU.TANH R35, R47 ;  /* 0x0000002f00237308 */ /* 0x000ff00000002400 */
[----:B------:R-:W-:Y:S01]  /*111f0*/  MUFU.TANH R41, R41 ;  /* 0x0000002900297308 */ /* 0x000fe20000002400 */
[----:B-1----:R-:W-:-:S07]  /*11200*/  FSEL R21, R21, -INF , P2 ;  /* 0xff80000015157808 */ /* 0x002fce0001000000 */
[----:B------:R0:W-:Y:S08]  /*11210*/  MUFU.TANH R47, R59 ;  /* 0x0000003b002f7308 */ /* 0x0001f00000002400 */
[----:B------:R-:W1:Y:S01]  /*11220*/  MUFU.TANH R27, R39 ;  /* 0x00000027001b7308 */ /* 0x000e620000002400 */
[----:B0-----:R-:W-:Y:S02]  /*11230*/  FSEL R59, R33, -INF , P2 ;  /* 0xff800000213b7808 */ /* 0x001fe40001000000 */
[----:B------:R-:W-:-:S02]  /*11240*/  ISETP.GT.AND P2, PT, R8, 0x28, PT ;  /* 0x000000280800780c */ /* 0x000fc40003f44270 */
[----:B------:R-:W-:-:S03]  /*11250*/  FMNMX.FTZ R20, R59, R20, !PT ;  /* 0x000000143b147209 */ /* 0x000fc60007810000 */
[----:B------:R-:W0:Y:S08]  /*11260*/  MUFU.TANH R25, R38 ;  /* 0x0000002600197308 */ /* 0x000e300000002400 */
[----:B------:R-:W-:Y:S01]  /*11270*/  MUFU.TANH R39, R51 ;  /* 0x0000003300277308 */ /* 0x000fe20000002400 */
[----:B-1----:R-:W-:-:S07]  /*11280*/  FSEL R27, R27, -INF , P6 ;  /* 0xff8000001b1b7808 */ /* 0x002fce0003000000 */
[----:B------:R-:W1:Y:S01]  /*11290*/  MUFU.TANH R44, R44 ;  /* 0x0000002c002c7308 */ /* 0x000e620000002400 */
[----:B0-----:R-:W-:-:S07]  /*112a0*/  FSEL R25, R25, -INF , P3 ;  /* 0xff80000019197808 */ /* 0x001fce0001800000 */
[----:B------:R0:W-:Y:S08]  /*112b0*/  MUFU.TANH R51, R63 ;  /* 0x0000003f00337308 */ /* 0x0001f00000002400 */
[----:B------:R-:W3:Y:S01]  /*112c0*/  MUFU.TANH R45, R45 ;  /* 0x0000002d002d7308 */ /* 0x000ee20000002400 */
[----:B0-----:R-:W-:Y:S02]  /*112d0*/  FSEL R63, R36, -INF , P3 ;  /* 0xff800000243f7808 */ /* 0x001fe40001800000 */
[----:B------:R-:W-:-:S02]  /*112e0*/  ISETP.GT.AND P3, PT, R8, 0x29, PT ;  /* 0x000000290800780c */ /* 0x000fc40003f64270 */
[----:B------:R-:W-:Y:S02]  /*112f0*/  FMNMX.FTZ R20, R63, R20, !PT ;  /* 0x000000143f147209 */ /* 0x000fe40007810000 */
[----:B-1----:R-:W-:Y:S01]  /*11300*/  FSEL R73, R44, -INF , P2 ;  /* 0xff8000002c497808 */ /* 0x002fe20001000000 */
[----:B------:R0:W-:Y:S01]  /*11310*/  MUFU.TANH R105, R61 ;  /* 0x0000003d00697308 */ /* 0x0001e20000002400 */
[----:B------:R-:W-:-:S07]  /*11320*/  FSEL R35, R35, -INF , P3 ;  /* 0xff80000023237808 */ /* 0x000fce0001800000 */
[----:B------:R-:W1:Y:S01]  /*11330*/  MUFU.TANH R42, R42 ;  /* 0x0000002a002a7308 */ /* 0x000e620000002400 */
[----:B0-----:R-:W-:Y:S02]  /*11340*/  FSEL R61, R37, -INF , P6 ;  /* 0xff800000253d7808 */ /* 0x001fe40003000000 */
[C---:B------:R-:W-:Y:S02]  /*11350*/  ISETP.GT.AND P6, PT, R8.reuse, 0x30, PT ;  /* 0x000000300800780c */ /* 0x040fe40003fc4270 */
[----:B------:R-:W-:Y:S02]  /*11360*/  FMNMX.FTZ R20, R61, R20, !PT ;  /* 0x000000143d147209 */ /* 0x000fe40007810000 */
[----:B---3--:R-:W-:Y:S01]  /*11370*/  FSEL R89, R45, -INF , P3 ;  /* 0xff8000002d597808 */ /* 0x008fe20001800000 */
[----:B------:R-:W0:Y:S01]  /*11380*/  MUFU.TANH R48, R48 ;  /* 0x0000003000307308 */ /* 0x000e220000002400 */
[----:B------:R-:W-:-:S07]  /*11390*/  ISETP.GT.AND P3, PT, R8, 0x40, PT ;  /* 0x000000400800780c */ /* 0x000fce0003f64270 */
[----:B------:R3:W-:Y:S01]  /*113a0*/  MUFU.TANH R115, R69 ;  /* 0x0000004500737308 */ /* 0x0007e20000002400 */
[----:B-1----:R-:W-:-:S07]  /*113b0*/  FSEL R29, R42, -INF , P5 ;  /* 0xff8000002a1d7808 */ /* 0x002fce0002800000 */
[----:B------:R-:W1:Y:S01]  /*113c0*/  MUFU.TANH R49, R49 ;  /* 0x0000003100317308 */ /* 0x000e620000002400 */
[----:B---3--:R-:W-:Y:S02]  /*113d0*/  FSEL R69, R40, -INF , P5 ;  /* 0xff80000028457808 */ /* 0x008fe40002800000 */
[----:B------:R-:W-:Y:S02]  /*113e0*/  ISETP.GT.AND P5, PT, R8, 0x31, PT ;  /* 0x000000310800780c */ /* 0x000fe40003fa4270 */
[----:B------:R-:W-:Y:S02]  /*113f0*/  FMNMX.FTZ R24, R69, R20, !PT ;  /* 0x0000001445187209 */ /* 0x000fe40007810000 */
[----:B0-----:R-:W-:Y:S01]  /*11400*/  FSEL R91, R48, -INF , P6 ;  /* 0xff800000305b7808 */ /* 0x001fe20003000000 */
[----:B------:R0:W-:Y:S01]  /*11410*/  MUFU.TANH R10, R71 ;  /* 0x00000047000a7308 */ /* 0x0001e20000002400 */
[----:B------:R-:W-:-:S07]  /*11420*/  FSEL R39, R39, -INF , P5 ;  /* 0xff80000027277808 */ /* 0x000fce0002800000 */
[----:B------:R-:W3:Y:S01]  /*11430*/  MUFU.TANH R46, R46 ;  /* 0x0000002e002e7308 */ /* 0x000ee20000002400 */
[----:B0-----:R-:W-:Y:S02]  /*11440*/  FSEL R71, R41, -INF , P4 ;  /* 0xff80000029477808 */ /* 0x001fe40002000000 */
[C---:B------:R-:W-:Y:S02]  /*11450*/  ISETP.GT.AND P4, PT, R8.reuse, 0x38, PT ;  /* 0x000000380800780c */ /* 0x040fe40003f84270 */
[----:B------:R-:W-:Y:S02]  /*11460*/  FMNMX.FTZ R24, R71, R24, !PT ;  /* 0x0000001847187209 */ /* 0x000fe40007810000 */
[----:B-1----:R-:W-:Y:S01]  /*11470*/  FSEL R93, R49, -INF , P5 ;  /* 0xff800000315d7808 */ /* 0x002fe20002800000 */
[----:B------:R-:W0:Y:S01]  /*11480*/  MUFU.TANH R52, R52 ;  /* 0x0000003400347308 */ /* 0x000e220000002400 */
[----:B------:R-:W-:Y:S02]  /*11490*/  FMNMX.FTZ R24, R73, R24, !PT ;  /* 0x0000001849187209 */ /* 0x000fe40007810000 */
[----:B------:R-:W-:-:S02]  /*114a0*/  ISETP.GT.AND P5, PT, R8, 0x48, PT ;  /* 0x000000480800780c */ /* 0x000fc40003fa4270 */
[----:B------:R-:W-:-:S03]  /*114b0*/  FMNMX.FTZ R24, R89, R24, !PT ;  /* 0x0000001859187209 */ /* 0x000fc60007810000 */
[----:B------:R-:W1:Y:S01]  /*114c0*/  MUFU.TANH R53, R53 ;  /* 0x0000003500357308 */ /* 0x000e620000002400 */
[----:B------:R-:W-:Y:S02]  /*114d0*/  FMNMX.FTZ R24, R91, R24, !PT ;  /* 0x000000185b187209 */ /* 0x000fe40007810000 */
[----:B---3--:R-:W-:Y:S02]  /*114e0*/  FSEL R33, R46, -INF , P2 ;  /* 0xff8000002e217808 */ /* 0x008fe40001000000 */
[----:B------:R-:W-:Y:S02]  /*114f0*/  ISETP.GT.AND P2, PT, R8, 0x39, PT ;  /* 0x000000390800780c */ /* 0x000fe40003f44270 */
[----:B------:R-:W-:Y:S01]  /*11500*/  FMNMX.FTZ R24, R93, R24, !PT ;  /* 0x000000185d187209 */ /* 0x000fe20007810000 */
[----:B------:R-:W3:Y:S01]  /*11510*/  MUFU.TANH R50, R50 ;  /* 0x0000003200327308 */ /* 0x000ee20000002400 */
[----:B0-----:R-:W-:Y:S02]  /*11520*/  FSEL R95, R52, -INF , P4 ;  /* 0xff800000345f7808 */ /* 0x001fe40002000000 */
[----:B------:R-:W-:-:S02]  /*11530*/  FSEL R43, R43, -INF , P2 ;  /* 0xff8000002b2b7808 */ /* 0x000fc40001000000 */
[----:B------:R-:W-:-:S03]  /*11540*/  FMNMX.FTZ R24, R95, R24, !PT ;  /* 0x000000185f187209 */ /* 0x000fc60007810000 */
[----:B------:R-:W0:Y:S01]  /*11550*/  MUFU.TANH R56, R56 ;  /* 0x0000003800387308 */ /* 0x000e220000002400 */
[----:B-1----:R-:W-:Y:S02]  /*11560*/  FSEL R97, R53, -INF , P2 ;  /* 0xff80000035617808 */ /* 0x002fe40001000000 */
[----:B------:R-:W-:Y:S02]  /*11570*/  ISETP.GT.AND P2, PT, R8, 0x50, PT ;  /* 0x000000500800780c */ /* 0x000fe40003f44270 */
[----:B------:R-:W-:-:S03]  /*11580*/  FMNMX.FTZ R24, R97, R24, !PT ;  /* 0x0000001861187209 */ /* 0x000fc60007810000 */
[----:B------:R-:W1:Y:S01]  /*11590*/  MUFU.TANH R57, R57 ;  /* 0x0000003900397308 */ /* 0x000e620000002400 */
[----:B---3--:R-:W-:Y:S02]  /*115a0*/  FSEL R37, R50, -INF , P6 ;  /* 0xff80000032257808 */ /* 0x008fe40003000000 */
[----:B------:R-:W-:-:S04]  /*115b0*/  ISETP.GT.AND P6, PT, R8, 0x41, PT ;  /* 0x000000410800780c */ /* 0x000fc80003fc4270 */
[----:B------:R-:W-:Y:S01]  /*115c0*/  FSEL R47, R47, -INF , P6 ;  /* 0xff8000002f2f7808 */ /* 0x000fe20003000000 */
[----:B------:R-:W3:Y:S01]  /*115d0*/  MUFU.TANH R54, R54 ;  /* 0x0000003600367308 */ /* 0x000ee20000002400 */
[----:B0-----:R-:W-:-:S04]  /*115e0*/  FSEL R99, R56, -INF , P3 ;  /* 0xff80000038637808 */ /* 0x001fc80001800000 */
        /* <DEDUP_REMOVED lines=10> */
[----:B0-----:R-:W-:Y:S02]  /*11690*/  FSEL R103, R60, -INF , P5 ;  /* 0xff8000003c677808 */ /* 0x001fe40002800000 */
[----:B------:R-:W-:Y:S02]  /*116a0*/  FSEL R51, R51, -INF , P4 ;  /* 0xff80000033337808 */ /* 0x000fe40002000000 */
[----:B------:R-:W-:Y:S02]  /*116b0*/  FMNMX.FTZ R24, R103, R24, !PT ;  /* 0x0000001867187209 */ /* 0x000fe40007810000 */
[----:B------:R-:W-:Y:S01]  /*116c0*/  ISETP.GT.AND P4, PT, R8, 0x60, PT ;  /* 0x000000600800780c */ /* 0x000fe20003f84270 */
[----:B------:R-:W0:Y:S01]  /*116d0*/  MUFU.TANH R62, R62 ;  /* 0x0000003e003e7308 */ /* 0x000e220000002400 */
[----:B-1----:R-:W-:-:S02]  /*116e0*/  FSEL R45, R58, -INF , P3 ;  /* 0xff8000003a2d7808 */ /* 0x002fc40001800000 */
[----:B------:R-:W-:Y:S02]  /*116f0*/  ISETP.GT.AND P3, PT, R8, 0x51, PT ;  /* 0x000000510800780c */ /* 0x000fe40003f64270 */
[----:B------:R-:W-:Y:S02]  /*11700*/  FMNMX.FTZ R24, R105, R24, !PT ;  /* 0x0000001869187209 */ /* 0x000fe40007810000 */
[----:B------:R-:W-:Y:S01]  /*11710*/  FSEL R111, R111, -INF , P3 ;  /* 0xff8000006f6f7808 */ /* 0x000fe20001800000 */
[----:B------:R-:W1:Y:S01]  /*11720*/  MUFU.TANH R68, R68 ;  /* 0x0000004400447308 */ /* 0x000e620000002400 */
[----:B---3--:R-:W-:Y:S02]  /*11730*/  FSEL R109, R64, -INF , P2 ;  /* 0xff800000406d7808 */ /* 0x008fe40001000000 */
[----:B------:R-:W-:Y:S01]  /*11740*/  FSEL R57, R9, -INF , P3 ;  /* 0xff80000009397808 */ /* 0x000fe20001800000 */
[----:B------:R-:W-:Y:S01]  /*11750*/  FMUL.FTZ R9, R85, UR4 ;  /* 0x0000000455097c20 */ /* 0x000fe20008410000 */
[----:B------:R-:W-:-:S02]  /*11760*/  FMNMX.FTZ R24, R109, R24, !PT ;  /* 0x000000186d187209 */ /* 0x000fc40007810000 */
[----:B------:R-:W-:Y:S01]  /*11770*/  ISETP.GT.AND P3, PT, R8, 0x61, PT ;  /* 0x000000610800780c */ /* 0x000fe20003f64270 */
[----:B------:R-:W3:Y:S01]  /*11780*/  MUFU.TANH R72, R72 ;  /* 0x0000004800487308 */ /* 0x000ee20000002400 */
[----:B0-----:R-:W-:Y:S02]  /*11790*/  FSEL R49, R62, -INF , P5 ;  /* 0xff8000003e317808 */ /* 0x001fe40002800000 */
[----:B------:R-:W-:Y:S02]  /*117a0*/  ISETP.GT.AND P5, PT, R8, 0x59, PT ;  /* 0x000000590800780c */ /* 0x000fe40003fa4270 */
[----:B------:R-:W-:Y:S02]  /*117b0*/  FMNMX.FTZ R24, R111, R24, !PT ;  /* 0x000000186f187209 */ /* 0x000fe40007810000 */
[----:B------:R-:W-:Y:S01]  /*117c0*/  FSEL R115, R115, -INF , P5 ;  /* 0xff80000073737808 */ /* 0x000fe20002800000 */
[----:B------:R-:W0:Y:S01]  /*117d0*/  MUFU.TANH R66, R66 ;  /* 0x0000004200427308 */ /* 0x000e220000002400 */
[----:B-1----:R-:W-:-:S04]  /*117e0*/  FSEL R113, R68, -INF , P6 ;  /* 0xff80000044717808 */ /* 0x002fc80003000000 */
[----:B------:R-:W-:-:S03]  /*117f0*/  FMNMX.FTZ R24, R113, R24, !PT ;  /* 0x0000001871187209 */ /* 0x000fc60007810000 */
[----:B------:R-:W1:Y:S01]  /*11800*/  MUFU.TANH R14, R14 ;  /* 0x0000000e000e7308 */ /* 0x000e620000002400 */
[----:B---3--:R-:W-:Y:S02]  /*11810*/  FSEL R117, R72, -INF , P4 ;  /* 0xff80000048757808 */ /* 0x008fe40002000000 */
[----:B------:R-:W-:-:S04]  /*11820*/  FMNMX.FTZ R24, R115, R24, !PT ;  /* 0x0000001873187209 */ /* 0x000fc80007810000 */
[----:B------:R-:W-:Y:S01]  /*11830*/  FMNMX.FTZ R24, R117, R24, !PT ;  /* 0x0000001875187209 */ /* 0x000fe20007810000 */
[----:B------:R-:W-:Y:S01]  /*11840*/  MUFU.TANH R70, R70 ;  /* 0x0000004600467308 */ /* 0x000fe20000002400 */
[----:B0-----:R-:W-:Y:S02]  /*11850*/  FSEL R53, R66, -INF , P2 ;  /* 0xff80000042357808 */ /* 0x001fe40001000000 */
[----:B------:R-:W-:-:S05]  /*11860*/  ISETP.GT.AND P2, PT, R8, 0x68, PT ;  /* 0x000000680800780c */ /* 0x000fca0003f44270 */
[----:B------:R-:W0:Y:S01]  /*11870*/  MUFU.TANH R76, R76 ;  /* 0x0000004c004c7308 */ /* 0x000e220000002400 */
[----:B-1----:R-:W-:-:S04]  /*11880*/  FSEL R119, R14, -INF , P3 ;  /* 0xff8000000e777808 */ /* 0x002fc80001800000 */
[----:B------:R-:W-:-:S03]  /*11890*/  FMNMX.FTZ R24, R119, R24, !PT ;  /* 0x0000001877187209 */ /* 0x000fc60007810000 */
[----:B------:R1:W-:Y:S08]  /*118a0*/  MUFU.TANH R123, R77 ;  /* 0x0000004d007b7308 */ /* 0x0003f00000002400 */
[----:B------:R-:W-:Y:S01]  /*118b0*/  MUFU.TANH R74, R74 ;  /* 0x0000004a004a7308 */ /* 0x000fe20000002400 */
[----:B0-----:R-:W-:Y:S02]  /*118c0*/  FSEL R121, R76, -INF , P2 ;  /* 0xff8000004c797808 */ /* 0x001fe40001000000 */
[----:B-1----:R-:W-:-:S02]  /*118d0*/  FSEL R77, R10, -INF , P5 ;  /* 0xff8000000a4d7808 */ /* 0x002fc40002800000 */
[----:B------:R-:W-:Y:S02]  /*118e0*/  ISETP.GT.AND P5, PT, R8, 0x70, PT ;  /* 0x000000700800780c */ /* 0x000fe40003fa4270 */
[----:B------:R-:W-:Y:S01]  /*118f0*/  FMNMX.FTZ R24, R121, R24, !PT ;  /* 0x0000001879187209 */ /* 0x000fe20007810000 */
[----:B------:R-:W0:Y:S01]  /*11900*/  MUFU.TANH R80, R80 ;  /* 0x0000005000507308 */ /* 0x000e220000002400 */
[----:B------:R-:W-:-:S07]  /*11910*/  MOV R10, UR5 ;  /* 0x00000005000a7c02 */ /* 0x000fce0008000f00 */
[----:B------:R1:W3:Y:S08]  /*11920*/  MUFU.TANH R20, R75 ;  /* 0x0000004b00147308 */ /* 0x0002f00000002400 */
[----:B------:R4:W2:Y:S01]  /*11930*/  MUFU.TANH R127, R81 ;  /* 0x00000051007f7308 */ /* 0x0008a20000002400 */
[----:B-1----:R-:W-:Y:S02]  /*11940*/  FSEL R75, R70, -INF , P6 ;  /* 0xff800000464b7808 */ /* 0x002fe40003000000 */
[----:B------:R-:W-:-:S02]  /*11950*/  ISETP.GT.AND P6, PT, R8, 0x69, PT ;  /* 0x000000690800780c */ /* 0x000fc40003fc4270 */
[----:B0-----:R-:W-:Y:S02]  /*11960*/  FSEL R125, R80, -INF , P5 ;  /* 0xff800000507d7808 */ /* 0x001fe40002800000 */
[----:B------:R-:W-:Y:S01]  /*11970*/  FSEL R123, R123, -INF , P6 ;  /* 0xff8000007b7b7808 */ /* 0x000fe20003000000 */
[----:B------:R-:W0:Y:S01]  /*11980*/  MUFU.TANH R78, R78 ;  /* 0x0000004e004e7308 */ /* 0x000e220000002400 */
[----:B----4-:R-:W-:Y:S02]  /*11990*/  FSEL R81, R74, -INF , P4 ;  /* 0xff8000004a517808 */ /* 0x010fe40002000000 */
[----:B------:R-:W-:Y:S02]  /*119a0*/  ISETP.GT.AND P4, PT, R8, 0x71, PT ;  /* 0x000000710800780c */ /* 0x000fe40003f84270 */
[----:B------:R-:W-:Y:S02]  /*119b0*/  FMNMX.FTZ R24, R123, R24, !PT ;  /* 0x000000187b187209 */ /* 0x000fe40007810000 */
[----:B---3--:R-:W-:Y:S01]  /*119c0*/  FSEL R85, R20, -INF , P3 ;  /* 0xff80000014557808 */ /* 0x008fe20001800000 */
[----:B------:R-:W1:Y:S01]  /*119d0*/  MUFU.TANH R84, R84 ;  /* 0x0000005400547308 */ /* 0x000e620000002400 */
[----:B------:R-:W-:-:S02]  /*119e0*/  ISETP.GT.AND P3, PT, R8, 0x78, PT ;  /* 0x000000780800780c */ /* 0x000fc40003f64270 */
[----:B--2---:R-:W-:Y:S02]  /*119f0*/  FSEL R127, R127, -INF , P4 ;  /* 0xff8000007f7f7808 */ /* 0x004fe40002000000 */
[----:B------:R-:W-:-:S03]  /*11a00*/  FMNMX.FTZ R24, R125, R24, !PT ;  /* 0x000000187d187209 */ /* 0x000fc60007810000 */
[----:B------:R-:W2:Y:S01]  /*11a10*/  MUFU.TANH R9, R9 ;  /* 0x0000000900097308 */ /* 0x000ea20000002400 */
[----:B0-----:R-:W-:Y:S02]  /*11a20*/  FSEL R107, R78, -INF , P2 ;  /* 0xff8000004e6b7808 */ /* 0x001fe40001000000 */
[----:B------:R-:W-:Y:S02]  /*11a30*/  ISETP.GT.AND P2, PT, R8, 0x79, PT ;  /* 0x000000790800780c */ /* 0x000fe40003f44270 */
[----:B------:R-:W-:-:S03]  /*11a40*/  FMNMX.FTZ R24, R127, R24, !PT ;  /* 0x000000187f187209 */ /* 0x000fc60007810000 */
[----:B------:R-:W0:Y:S01]  /*11a50*/  MUFU.TANH R82, R82 ;  /* 0x0000005200527308 */ /* 0x000e220000002400 */
[----:B-1----:R-:W-:-:S04]  /*11a60*/  FSEL R129, R84, -INF , P3 ;  /* 0xff80000054817808 */ /* 0x002fc80001800000 */
[----:B------:R-:W-:-:S03]  /*11a70*/  FMNMX.FTZ R24, R129, R24, !PT ;  /* 0x0000001881187209 */ /* 0x000fc60007810000 */
[----:B------:R-:W1:Y:S01]  /*11a80*/  MUFU.TANH R83, R83 ;  /* 0x0000005300537308 */ /* 0x000e620000002400 */
[----:B--2---:R-:W-:-:S04]  /*11a90*/  FSEL R131, R9, -INF , P2 ;  /* 0xff80000009837808 */ /* 0x004fc80001000000 */
[----:B------:R-:W-:-:S03]  /*11aa0*/  FMNMX.FTZ R24, R131, R24, !PT ;  /* 0x0000001883187209 */ /* 0x000fc60007810000 */
[----:B------:R-:W2:Y:S02]  /*11ab0*/  MUFU.TANH R86, R86 ;  /* 0x0000005600567308 */ /* 0x000ea40000002400 */
[----:B------:R-:W3:Y:S02]  /*11ac0*/  SHFL.BFLY PT, R9, R24, 0x2, 0x1f ;  /* 0x0c401f0018097f89 */ /* 0x000ee400000e0000 */
[----:B---3--:R-:W-:-:S05]  /*11ad0*/  FMNMX.FTZ R14, R24, R9, !PT ;  /* 0x00000009180e7209 */ /* 0x008fca0007810000 */
[----:B------:R-:W3:Y:S02]  /*11ae0*/  SHFL.BFLY PT, R9, R14, 0x1, 0x1f ;  /* 0x0c201f000e097f89 */ /* 0x000ee400000e0000 */
[----:B---3--:R-:W-:Y:S02]  /*11af0*/  FMNMX.FTZ R9, R14, R9, !PT ;  /* 0x000000090e097209 */ /* 0x008fe40007810000 */
[----:B------:R0:W3:Y:S02]  /*11b00*/  MUFU.TANH R14, R87 ;  /* 0x00000057000e7308 */ /* 0x0000e40000002400 */
[C---:B------:R-:W-:Y:S01]  /*11b10*/  FSETP.NEU.FTZ.AND P0, PT, R9.reuse, -INF , PT ;  /* 0xff8000000900780b */ /* 0x040fe20003f1d000 */
[----:B------:R-:W-:-:S05]  /*11b20*/  FMUL.FTZ R8, R9, R10 ;  /* 0x0000000a09087220 */ /* 0x000fca0000410000 */
[----:B------:R-:W-:Y:S02]  /*11b30*/  FSEL R8, R8, RZ, P0 ;  /* 0x000000ff08087208 */ /* 0x000fe40000000000 */
[----:B------:R-:W-:Y:S02]  /*11b40*/  ISETP.NE.AND P0, PT, R12, RZ, PT ;  /* 0x000000ff0c00720c */ /* 0x000fe40003f05270 */
[----:B------:R4:W3:Y:S01]  /*11b50*/  MUFU.TANH R12, R79 ;  /* 0x0000004f000c7308 */ /* 0x0008e20000002400 */
[-CC-:B------:R-:W-:Y:S01]  /*11b60*/  FFMA.FTZ R174, R73, R10.reuse, -R8.reuse ;  /* 0x0000000a49ae7223 */ /* 0x180fe20000010808 */
[----:B0-----:R-:W-:Y:S01]  /*11b70*/  FSEL R87, R82, -INF , P5 ;  /* 0xff80000052577808 */ /* 0x001fe20002800000 */
[-CC-:B------:R-:W-:Y:S01]  /*11b80*/  FFMA.FTZ R168, R91, R10.reuse, -R8.reuse ;  /* 0x0000000a5ba87223 */ /* 0x180fe20000010808 */
[----:B-1----:R-:W-:Y:S01]  /*11b90*/  FSEL R91, R83, -INF , P4 ;  /* 0xff800000535b7808 */ /* 0x002fe20002000000 */
[-CC-:B------:R-:W-:Y:S01]  /*11ba0*/  FFMA.FTZ R182, R55, R10.reuse, -R8.reuse ;  /* 0x0000000a37b67223 */ /* 0x180fe20000010808 */
[-CC-:B------:R-:W-:Y:S01]  /*11bb0*/  FFMA.FTZ R55, R67, R10.reuse, -R8.reuse ;  /* 0x0000000a43377223 */ /* 0x180fe20000010808 */
[-CC-:B------:R-:W-:Y:S01]  /*11bc0*/  FFMA.FTZ R67, R93, R10.reuse, -R8.reuse ;  /* 0x0000000a5d437223 */ /* 0x180fe20000010808 */
[----:B--2---:R-:W-:Y:S01]  /*11bd0*/  FSEL R93, R86, -INF , P3 ;  /* 0xff800000565d7808 */ /* 0x004fe20001800000 */
[--C-:B----4-:R-:W-:Y:S01]  /*11be0*/  FFMA.FTZ R79, R6, R10, -R8.reuse ;  /* 0x0000000a064f7223 */ /* 0x110fe20000010808 */
[----:B------:R-:W-:Y:S01]  /*11bf0*/  FMNMX.FTZ R6, R3, R4, !PT ;  /* 0x0000000403067209 */ /* 0x000fe20007810000 */
[-CC-:B------:R-:W-:Y:S01]  /*11c00*/  FFMA.FTZ R172, R69, R10.reuse, -R8.reuse ;  /* 0x0000000a45ac7223 */ /* 0x180fe20000010808 */
[-CC-:B------:R-:W-:Y:S01]  /*11c10*/  FFMA.FTZ R69, R97, R10.reuse, -R8.reuse ;  /* 0x0000000a61457223 */ /* 0x180fe20000010808 */
[----:B---3--:R-:W-:Y:S01]  /*11c20*/  FSEL R97, R14, -INF , P2 ;  /* 0xff8000000e617808 */ /* 0x008fe20001000000 */
[--C-:B------:R-:W-:Y:S01]  /*11c30*/  FFMA.FTZ R180, R11, R10, -R8.reuse ;  /* 0x0000000a0bb47223 */ /* 0x100fe20000010808 */
[----:B------:R-:W-:Y:S01]  /*11c40*/  FMNMX.FTZ R6, R7, R6, !PT ;  /* 0x0000000607067209 */ /* 0x000fe20007810000 */
[----:B------:R-:W-:Y:S01]  /*11c50*/  MUFU.EX2 R79, R79 ;  /* 0x0000004f004f7308 */ /* 0x000fe20000000800 */
[----:B------:R-:W-:Y:S01]  /*11c60*/  FSEL R73, R12, -INF , P6 ;  /* 0xff8000000c497808 */ /* 0x000fe20003000000 */
[--C-:B------:R-:W-:Y:S01]  /*11c70*/  FFMA.FTZ R176, R65, R10, -R8.reuse ;  /* 0x0000000a41b07223 */ /* 0x100fe20000010808 */
[----:B------:R-:W-:Y:S01]  /*11c80*/  FMNMX.FTZ R6, R13, R6, !PT ;  /* 0x000000060d067209 */ /* 0x000fe20007810000 */
[-CC-:B------:R-:W-:Y:S01]  /*11c90*/  FFMA.FTZ R59, R59, R10.reuse, -R8.reuse ;  /* 0x0000000a3b3b7223 */ /* 0x180fe20000010808 */
[-CC-:B------:R-:W-:Y:S01]  /*11ca0*/  FFMA.FTZ R178, R63, R10.reuse, -R8.reuse ;  /* 0x0000000a3fb27223 */ /* 0x180fe20000010808 */
        /* <DEDUP_REMOVED lines=18> */
[----:B------:R-:W2:Y:S01]  /*11dd0*/  MUFU.EX2 R55, R55 ;  /* 0x0000003700377308 */ /* 0x000ea20000000800 */
        /* <DEDUP_REMOVED lines=11> */
[----:B------:R-:W-:Y:S01]  /*11e90*/  FFMA.FTZ R105, R131, R10, -R8 ;  /* 0x0000000a83697223 */ /* 0x000fe20000010808 */
[----:B------:R-:W-:-:S02]  /*11ea0*/  IMAD.MOV.U32 R131, RZ, RZ, R151 ;  /* 0x000000ffff837224 */ /* 0x000fc400078e0097 */
[----:B------:R-:W-:Y:S01]  /*11eb0*/  FMNMX.FTZ R6, R37, R6, !PT ;  /* 0x0000000625067209 */ /* 0x000fe20007810000 */
[----:B------:R-:W4:Y:S01]  /*11ec0*/  MUFU.EX2 R59, R59 ;  /* 0x0000003b003b7308 */ /* 0x000f220000000800 */
[--C-:B------:R-:W-:Y:S02]  /*11ed0*/  IMAD.MOV.U32 R129, RZ, RZ, R151.reuse ;  /* 0x000000ffff817224 */ /* 0x100fe400078e0097 */
[----:B------:R-:W-:Y:S01]  /*11ee0*/  FMNMX.FTZ R6, R39, R6, !PT ;  /* 0x0000000627067209 */ /* 0x000fe20007810000 */
[--C-:B------:R-:W-:Y:S02]  /*11ef0*/  IMAD.MOV.U32 R127, RZ, RZ, R151.reuse ;  /* 0x000000ffff7f7224 */ /* 0x100fe400078e0097 */
[--C-:B------:R-:W-:Y:S01]  /*11f00*/  IMAD.MOV.U32 R125, RZ, RZ, R151.reuse ;  /* 0x000000ffff7d7224 */ /* 0x100fe200078e0097 */
[----:B------:R-:W-:Y:S01]  /*11f10*/  FMNMX.FTZ R6, R41, R6, !PT ;  /* 0x0000000629067209 */ /* 0x000fe20007810000 */
[----:B------:R-:W4:Y:S01]  /*11f20*/  MUFU.EX2 R178, R178 ;  /* 0x000000b200b27308 */ /* 0x000f220000000800 */
[----:B------:R-:W-:-:S02]  /*11f30*/  IMAD.MOV.U32 R123, RZ, RZ, R151 ;  /* 0x000000ffff7b7224 */ /* 0x000fc400078e0097 */
[----:B------:R-:W-:Y:S01]  /*11f40*/  FMNMX.FTZ R6, R43, R6, !PT ;  /* 0x000000062b067209 */ /* 0x000fe20007810000 */
[--C-:B------:R-:W-:Y:S02]  /*11f50*/  IMAD.MOV.U32 R121, RZ, RZ, R151.reuse ;  /* 0x000000ffff797224 */ /* 0x100fe400078e0097 */
[--C-:B------:R-:W-:Y:S01]  /*11f60*/  IMAD.MOV.U32 R119, RZ, RZ, R151.reuse ;  /* 0x000000ffff777224 */ /* 0x100fe200078e0097 */
[----:B------:R-:W-:Y:S01]  /*11f70*/  FMNMX.FTZ R6, R45, R6, !PT ;  /* 0x000000062d067209 */ /* 0x000fe20007810000 */
[----:B------:R-:W4:Y:S01]  /*11f80*/  MUFU.EX2 R61, R61 ;  /* 0x0000003d003d7308 */ /* 0x000f220000000800 */
        /* <DEDUP_REMOVED lines=25> */
[----:B------:R-:W-:Y:S01]  /*12120*/  FMNMX.FTZ R11, R97, R6, !PT ;  /* 0x00000006610b7209 */ /* 0x000fe20007810000 */
[----:B------:R-:W-:Y:S01]  /*12130*/  FFMA.FTZ R6, R109, R10, -R8 ;  /* 0x0000000a6d067223 */ /* 0x000fe20000010808 */
[----:B------:R-:W-:-:S03]  /*12140*/  IMAD.MOV.U32 R109, RZ, RZ, R151 ;  /* 0x000000ffff6d7224 */ /* 0x000fc600078e0097 */
[----:B------:R-:W0:Y:S01]  /*12150*/  SHFL.BFLY PT, R12, R11, 0x2, 0x1f ;  /* 0x0c401f000b0c7f89 */ /* 0x000e2200000e0000 */
        /* <DEDUP_REMOVED lines=14> */
[----:B------:R-:W-:-:S03]  /*12240*/  ISETP.GE.AND P2, PT, R152, 0x81, PT ;  /* 0x000000819800780c */ /* 0x000fc60003f46270 */
[----:B------:R-:W-:Y:S01]  /*12250*/  MUFU.EX2 R95, R95 ;  /* 0x0000005f005f7308 */ /* 0x000fe20000000800 */
[-CC-:B------:R-:W-:Y:S01]  /*12260*/  FFMA.FTZ R181, R3, R10.reuse, -R32.reuse ;  /* 0x0000000a03b57223 */ /* 0x180fe20000010820 */
[-CC-:B------:R-:W-:Y:S01]  /*12270*/  FFMA.FTZ R4, R4, R10.reuse, -R32.reuse ;  /* 0x0000000a04047223 */ /* 0x180fe20000010820 */
[-CC-:B------:R-:W-:Y:S01]  /*12280*/  FFMA.FTZ R183, R7, R10.reuse, -R32.reuse ;  /* 0x0000000a07b77223 */ /* 0x180fe20000010820 */
[----:B------:R-:W-:Y:S01]  /*12290*/  FADD.FTZ R3, R180, R79 ;  /* 0x0000004fb4037221 */ /* 0x000fe20000010000 */
[-CC-:B------:R-:W-:Y:S01]  /*122a0*/  FFMA.FTZ R8, R13, R10.reuse, -R32.reuse ;  /* 0x0000000a0d087223 */ /* 0x180fe20000010820 */
[-CC-:B------:R-:W-:Y:S01]  /*122b0*/  FFMA.FTZ R177, R15, R10.reuse, -R32.reuse ;  /* 0x0000000a0fb17223 */ /* 0x180fe20000010820 */
[-CC-:B------:R-:W-:Y:S01]  /*122c0*/  FFMA.FTZ R12, R21, R10.reuse, -R32.reuse ;  /* 0x0000000a150c7223 */ /* 0x180fe20000010820 */
[----:B------:R-:W-:Y:S01]  /*122d0*/  MUFU.EX2 R181, R181 ;  /* 0x000000b500b57308 */ /* 0x000fe20000000800 */
[----:B-1----:R-:W-:Y:S01]  /*122e0*/  FADD.FTZ R30, R182, R3 ;  /* 0x00000003b61e7221 */ /* 0x002fe20000010000 */
[-CC-:B------:R-:W-:Y:S01]  /*122f0*/  FFMA.FTZ R179, R25, R10.reuse, -R32.reuse ;  /* 0x0000000a19b37223 */ /* 0x180fe20000010820 */
[-CC-:B------:R-:W-:Y:S01]  /*12300*/  FFMA.FTZ R14, R27, R10.reuse, -R32.reuse ;  /* 0x0000000a1b0e7223 */ /* 0x180fe20000010820 */
[-C--:B------:R-:W-:Y:S01]  /*12310*/  FFMA.FTZ R173, R29, R10.reuse, -R32 ;  /* 0x0000000a1dad7223 */ /* 0x080fe20000010820 */
[----:B--2---:R-:W-:Y:S01]  /*12320*/  FADD.FTZ R3, R55, R30 ;  /* 0x0000001e37037221 */ /* 0x004fe20000010000 */
[-CC-:B------:R-:W-:Y:S01]  /*12330*/  FFMA.FTZ R20, R31, R10.reuse, -R32.reuse ;  /* 0x0000000a1f147223 */ /* 0x180fe20000010820 */
[-CC-:B------:R-:W-:Y:S01]  /*12340*/  FFMA.FTZ R175, R33, R10.reuse, -R32.reuse ;  /* 0x0000000a21af7223 */ /* 0x180fe20000010820 */
[----:B------:R-:W0:Y:S01]  /*12350*/  MUFU.EX2 R4, R4 ;  /* 0x0000000400047308 */ /* 0x000e220000000800 */
[----:B---3--:R-:W-:Y:S01]  /*12360*/  FADD.FTZ R34, R176, R3 ;  /* 0x00000003b0227221 */ /* 0x008fe20000010000 */
[-CC-:B------:R-:W-:Y:S01]  /*12370*/  FFMA.FTZ R24, R35, R10.reuse, -R32.reuse ;  /* 0x0000000a23187223 */ /* 0x180fe20000010820 */
[-CC-:B------:R-:W-:Y:S01]  /*12380*/  FFMA.FTZ R169, R37, R10.reuse, -R32.reuse ;  /* 0x0000000a25a97223 */ /* 0x180fe20000010820 */
[-C--:B------:R-:W-:Y:S01]  /*12390*/  FFMA.FTZ R26, R39, R10.reuse, -R32 ;  /* 0x0000000a271a7223 */ /* 0x080fe20000010820 */
[----:B----4-:R-:W-:Y:S01]  /*123a0*/  FADD.FTZ R3, R59, R34 ;  /* 0x000000223b037221 */ /* 0x010fe20000010000 */
[-CC-:B------:R-:W-:Y:S01]  /*123b0*/  FFMA.FTZ R171, R41, R10.reuse, -R32.reuse ;  /* 0x0000000a29ab7223 */ /* 0x180fe20000010820 */
[-CC-:B------:R-:W-:Y:S01]  /*123c0*/  FFMA.FTZ R28, R43, R10.reuse, -R32.reuse ;  /* 0x0000000a2b1c7223 */ /* 0x180fe20000010820 */
[----:B------:R-:W1:Y:S01]  /*123d0*/  MUFU.EX2 R183, R183 ;  /* 0x000000b700b77308 */ /* 0x000e620000000800 */
[----:B------:R-:W-:Y:S01]  /*123e0*/  FADD.FTZ R36, R178, R3 ;  /* 0x00000003b2247221 */ /* 0x000fe20000010000 */
[-CC-:B------:R-:W-:Y:S01]  /*123f0*/  FFMA.FTZ R165, R45, R10.reuse, -R32.reuse ;  /* 0x0000000a2da57223 */ /* 0x180fe20000010820 */
[-CC-:B------:R-:W-:Y:S01]  /*12400*/  FFMA.FTZ R30, R47, R10.reuse, -R32.reuse ;  /* 0x0000000a2f1e7223 */ /* 0x180fe20000010820 */
[-C--:B------:R-:W-:Y:S01]  /*12410*/  FFMA.FTZ R167, R49, R10.reuse, -R32 ;  /* 0x0000000a31a77223 */ /* 0x080fe20000010820 */
[----:B------:R-:W-:Y:S01]  /*12420*/  FADD.FTZ R7, R61, R36 ;  /* 0x000000243d077221 */ /* 0x000fe20000010000 */
[-CC-:B------:R-:W-:Y:S01]  /*12430*/  FFMA.FTZ R51, R51, R10.reuse, -R32.reuse ;  /* 0x0000000a33337223 */ /* 0x180fe20000010820 */
[-C--:B------:R-:W-:Y:S01]  /*12440*/  FFMA.FTZ R53, R53, R10.reuse, -R32 ;  /* 0x0000000a35357223 */ /* 0x080fe20000010820 */
[----:B------:R-:W2:Y:S01]  /*12450*/  MUFU.EX2 R8, R8 ;  /* 0x0000000800087308 */ /* 0x000ea20000000800 */
[----:B0-----:R-:W-:Y:S01]  /*12460*/  FADD.FTZ R34, R181, R4 ;  /* 0x00000004b5227221 */ /* 0x001fe20000010000 */
[----:B------:R-:W-:Y:S01]  /*12470*/  FADD.FTZ R38, R172, R7 ;  /* 0x00000007ac267221 */ /* 0x000fe20000010000 */
[-CC-:B------:R-:W-:Y:S01]  /*12480*/  FFMA.FTZ R57, R57, R10.reuse, -R32.reuse ;  /* 0x0000000a39397223 */ /* 0x180fe20000010820 */
[-CC-:B------:R-:W-:Y:S01]  /*12490*/  FFMA.FTZ R75, R75, R10.reuse, -R32.reuse ;  /* 0x0000000a4b4b7223 */ /* 0x180fe20000010820 */
[-C--:B------:R-:W-:Y:S01]  /*124a0*/  FFMA.FTZ R77, R77, R10.reuse, -R32 ;  /* 0x0000000a4d4d7223 */ /* 0x080fe20000010820 */
[----:B------:R-:W-:Y:S01]  /*124b0*/  FADD.FTZ R7, R63, R38 ;  /* 0x000000263f077221 */ /* 0x000fe20000010000 */
[-C--:B------:R-:W-:Y:S01]  /*124c0*/  FFMA.FTZ R81, R81, R10.reuse, -R32 ;  /* 0x0000000a51517223 */ /* 0x080fe20000010820 */
[----:B------:R-:W0:Y:S01]  /*124d0*/  MUFU.EX2 R177, R177 ;  /* 0x000000b100b17308 */ /* 0x000e220000000800 */
[----:B-1----:R-:W-:Y:S01]  /*124e0*/  FADD.FTZ R3, R183, R34 ;  /* 0x00000022b7037221 */ /* 0x002fe20000010000 */
[----:B------:R-:W-:Y:S01]  /*124f0*/  FADD.FTZ R38, R174, R7 ;  /* 0x00000007ae267221 */ /* 0x000fe20000010000 */
[-CC-:B------:R-:W-:Y:S01]  /*12500*/  FFMA.FTZ R85, R85, R10.reuse, -R32.reuse ;  /* 0x0000000a55557223 */ /* 0x180fe20000010820 */
[-CC-:B------:R-:W-:Y:S01]  /*12510*/  FFMA.FTZ R107, R107, R10.reuse, -R32.reuse ;  /* 0x0000000a6b6b7223 */ /* 0x180fe20000010820 */
[-C--:B------:R-:W-:Y:S01]  /*12520*/  FFMA.FTZ R73, R73, R10.reuse, -R32 ;  /* 0x0000000a49497223 */ /* 0x080fe20000010820 */
[----:B------:R-:W-:Y:S01]  /*12530*/  FADD.FTZ R7, R65, R38 ;  /* 0x0000002641077221 */ /* 0x000fe20000010000 */
[-CC-:B------:R-:W-:Y:S01]  /*12540*/  FFMA.FTZ R87, R87, R10.reuse, -R32.reuse ;  /* 0x0000000a57577223 */ /* 0x180fe20000010820 */
[----:B------:R-:W1:Y:S01]  /*12550*/  MUFU.EX2 R12, R12 ;  /* 0x0000000c000c7308 */ /* 0x000e620000000800 */
[----:B--2---:R-:W-:Y:S01]  /*12560*/  FADD.FTZ R36, R8, R3 ;  /* 0x0000000308247221 */ /* 0x004fe20000010000 */
[----:B------:R-:W-:Y:S01]  /*12570*/  FADD.FTZ R40, R168, R7 ;  /* 0x00000007a8287221 */ /* 0x000fe20000010000 */
[-CC-:B------:R-:W-:Y:S01]  /*12580*/  FFMA.FTZ R91, R91, R10.reuse, -R32.reuse ;  /* 0x0000000a5b5b7223 */ /* 0x180fe20000010820 */
[-CC-:B------:R-:W-:Y:S01]  /*12590*/  FFMA.FTZ R93, R93, R10.reuse, -R32.reuse ;  /* 0x0000000a5d5d7223 */ /* 0x180fe20000010820 */
[----:B------:R-:W-:Y:S01]  /*125a0*/  FFMA.FTZ R97, R97, R10, -R32 ;  /* 0x0000000a61617223 */ /* 0x000fe20000010820 */
[----:B------:R-:W-:Y:S01]  /*125b0*/  FADD.FTZ R7, R67, R40 ;  /* 0x0000002843077221 */ /* 0x000fe20000010000 */
[----:B------:R-:W-:Y:S01]  /*125c0*/  F2FP.F16.F32.PACK_AB R152, R89, R6 ;  /* 0x000000065998723e */ /* 0x000fe200000000ff */
[----:B------:R-:W2:Y:S01]  /*125d0*/  MUFU.EX2 R179, R179 ;  /* 0x000000b300b37308 */ /* 0x000ea20000000800 */
[----:B0-----:R-:W-:Y:S01]  /*125e0*/  FADD.FTZ R3, R177, R36 ;  /* 0x00000024b1037221 */ /* 0x001fe20000010000 */
[----:B------:R-:W-:-:S02]  /*125f0*/  F2FP.F16.F32.PACK_AB R181, R4, R181 ;  /* 0x000000b504b5723e */ /* 0x000fc400000000ff */
[----:B------:R-:W-:Y:S02]  /*12600*/  F2FP.F16.F32.PACK_AB R183, R8, R183 ;  /* 0x000000b708b7723e */ /* 0x000fe400000000ff */
[----:B------:R-:W-:Y:S02]  /*12610*/  F2FP.F16.F32.PACK_AB R180, R79, R180 ;  /* 0x000000b44fb4723e */ /* 0x000fe400000000ff */
[----:B------:R-:W0:Y:S01]  /*12620*/  MUFU.EX2 R14, R14 ;  /* 0x0000000e000e7308 */ /* 0x000e220000000800 */
[----:B-1----:R-:W-:Y:S01]  /*12630*/  FADD.FTZ R36, R12, R3 ;  /* 0x000000030c247221 */ /* 0x002fe20000010000 */
[----:B------:R-:W-:Y:S02]  /*12640*/  F2FP.F16.F32.PACK_AB R182, R55, R182 ;  /* 0x000000b637b6723e */ /* 0x000fe400000000ff */
[----:B------:R-:W-:Y:S02]  /*12650*/  F2FP.F16.F32.PACK_AB R176, R59, R176 ;  /* 0x000000b03bb0723e */ /* 0x000fe400000000ff */
[----:B------:R-:W-:-:S02]  /*12660*/  F2FP.F16.F32.PACK_AB R178, R61, R178 ;  /* 0x000000b23db2723e */ /* 0x000fc400000000ff */
[----:B------:R-:W1:Y:S01]  /*12670*/  MUFU.EX2 R173, R173 ;  /* 0x000000ad00ad7308 */ /* 0x000e620000000800 */
[----:B--2---:R-:W-:Y:S01]  /*12680*/  FADD.FTZ R3, R179, R36 ;  /* 0x00000024b3037221 */ /* 0x004fe20000010000 */
[----:B------:R-:W-:Y:S02]  /*12690*/  F2FP.F16.F32.PACK_AB R172, R63, R172 ;  /* 0x000000ac3fac723e */ /* 0x000fe400000000ff */
[----:B------:R-:W-:Y:S02]  /*126a0*/  F2FP.F16.F32.PACK_AB R174, R65, R174 ;  /* 0x000000ae41ae723e */ /* 0x000fe400000000ff */
[----:B------:R-:W-:Y:S02]  /*126b0*/  F2FP.F16.F32.PACK_AB R168, R67, R168 ;  /* 0x000000a843a8723e */ /* 0x000fe400000000ff */
[----:B------:R-:W2:Y:S01]  /*126c0*/  MUFU.EX2 R20, R20 ;  /* 0x0000001400147308 */ /* 0x000ea20000000800 */
[----:B0-----:R-:W-:Y:S01]  /*126d0*/  FADD.FTZ R38, R14, R3 ;  /* 0x000000030e267221 */ /* 0x001fe20000010000 */
[----:B------:R-:W-:-:S02]  /*126e0*/  F2FP.F16.F32.PACK_AB R177, R12, R177 ;  /* 0x000000b10cb1723e */ /* 0x000fc400000000ff */
[----:B------:R-:W-:-:S04]  /*126f0*/  F2FP.F16.F32.PACK_AB R179, R14, R179 ;  /* 0x000000b30eb3723e */ /* 0x000fc800000000ff */
[----:B------:R-:W0:Y:S01]  /*12700*/  MUFU.EX2 R175, R175 ;  /* 0x000000af00af7308 */ /* 0x000e220000000800 */
[----:B-1----:R-:W-:Y:S01]  /*12710*/  FADD.FTZ R3, R173, R38 ;  /* 0x00000026ad037221 */ /* 0x002fe20000010000 */
[----:B------:R-:W-:Y:S01]  /*12720*/  FADD.FTZ R38, R170, R7 ;  /* 0x00000007aa267221 */ /* 0x000fe20000010000 */
[----:B------:R-:W-:-:S03]  /*12730*/  F2FP.F16.F32.PACK_AB R170, R69, R170 ;  /* 0x000000aa45aa723e */ /* 0x000fc600000000ff */
[----:B------:R-:W-:Y:S02]  /*12740*/  FADD.FTZ R7, R69, R38 ;  /* 0x0000002645077221 */ /* 0x000fe40000010000 */
[----:B------:R-:W1:Y:S01]  /*12750*/  MUFU.EX2 R24, R24 ;  /* 0x0000001800187308 */ /* 0x000e620000000800 */
[----:B--2---:R-:W-:Y:S01]  /*12760*/  FADD.FTZ R0, R20, R3 ;  /* 0x0000000314007221 */ /* 0x004fe20000010000 */
[----:B------:R-:W-:Y:S01]  /*12770*/  FADD.FTZ R40, R164, R7 ;  /* 0x00000007a4287221 */ /* 0x000fe20000010000 */
[C---:B------:R-:W-:Y:S02]  /*12780*/  F2FP.F16.F32.PACK_AB R164, R71.reuse, R164 ;  /* 0x000000a447a4723e */ /* 0x040fe400000000ff */
[----:B------:R-:W-:Y:S01]  /*12790*/  F2FP.F16.F32.PACK_AB R173, R20, R173 ;  /* 0x000000ad14ad723e */ /* 0x000fe200000000ff */
[----:B------:R-:W-:Y:S02]  /*127a0*/  FADD.FTZ R7, R71, R40 ;  /* 0x0000002847077221 */ /* 0x000fe40000010000 */
[----:B------:R-:W2:Y:S01]  /*127b0*/  MUFU.EX2 R169, R169 ;  /* 0x000000a900a97308 */ /* 0x000ea20000000800 */
[----:B0-----:R-:W-:Y:S01]  /*127c0*/  FADD.FTZ R3, R175, R0 ;  /* 0x00000000af037221 */ /* 0x001fe20000010000 */
[----:B------:R-:W-:Y:S01]  /*127d0*/  FADD.FTZ R40, R166, R7 ;  /* 0x00000007a6287221 */ /* 0x000fe20000010000 */
[----:B------:R-:W-:-:S03]  /*127e0*/  F2FP.F16.F32.PACK_AB R166, R83, R166 ;  /* 0x000000a653a6723e */ /* 0x000fc600000000ff */
[----:B------:R-:W-:Y:S02]  /*127f0*/  FADD.FTZ R7, R83, R40 ;  /* 0x0000002853077221 */ /* 0x000fe40000010000 */
[----:B------:R-:W0:Y:S01]  /*12800*/  MUFU.EX2 R26, R26 ;  /* 0x0000001a001a7308 */ /* 0x000e220000000800 */
[----:B-1----:R-:W-:Y:S01]  /*12810*/  FADD.FTZ R38, R24, R3 ;  /* 0x0000000318267221 */ /* 0x002fe20000010000 */
[----:B------:R-:W-:Y:S01]  /*12820*/  FADD.FTZ R40, R6, R7 ;  /* 0x0000000706287221 */ /* 0x000fe20000010000 */
[----:B------:R-:W-:-:S03]  /*12830*/  F2FP.F16.F32.PACK_AB R175, R24, R175 ;  /* 0x000000af18af723e */ /* 0x000fc600000000ff */
[----:B------:R-:W-:Y:S01]  /*12840*/  FADD.FTZ R7, R89, R40 ;  /* 0x0000002859077221 */ /* 0x000fe20000010000 */
[----:B------:R-:W-:Y:S01]  /*12850*/  IMAD.MOV.U32 R89, RZ, RZ, R151 ;  /* 0x000000ffff597224 */ /* 0x000fe200078e0097 */
[----:B------:R-:W1:Y:S01]  /*12860*/  MUFU.EX2 R171, R171 ;  /* 0x000000ab00ab7308 */ /* 0x000e620000000800 */
[----:B--2---:R-:W-:Y:S01]  /*12870*/  FADD.FTZ R3, R169, R38 ;  /* 0x00000026a9037221 */ /* 0x004fe20000010000 */
[----:B------:R-:W-:Y:S01]  /*12880*/  FADD.FTZ R40, R154, R7 ;  /* 0x000000079a287221 */ /* 0x000fe20000010000 */
[----:B------:R-:W-:-:S03]  /*12890*/  F2FP.F16.F32.PACK_AB R154, R95, R154 ;  /* 0x0000009a5f9a723e */ /* 0x000fc600000000ff */
[----:B------:R-:W-:Y:S01]  /*128a0*/  FADD.FTZ R7, R95, R40 ;  /* 0x000000285f077221 */ /* 0x000fe20000010000 */
[----:B------:R-:W-:Y:S01]  /*128b0*/  IMAD.MOV.U32 R95, RZ, RZ, R151 ;  /* 0x000000ffff5f7224 */ /* 0x000fe200078e0097 */
[----:B------:R-:W2:Y:S01]  /*128c0*/  MUFU.EX2 R28, R28 ;  /* 0x0000001c001c7308 */ /* 0x000ea20000000800 */
[C---:B0-----:R-:W-:Y:S01]  /*128d0*/  FADD.FTZ R38, R26.reuse, R3 ;  /* 0x000000031a267221 */ /* 0x041fe20000010000 */
[----:B------:R-:W-:-:S06]  /*128e0*/  F2FP.F16.F32.PACK_AB R169, R26, R169 ;  /* 0x000000a91aa9723e */ /* 0x000fcc00000000ff */
[----:B------:R-:W0:Y:S01]  /*128f0*/  MUFU.EX2 R165, R165 ;  /* 0x000000a500a57308 */ /* 0x000e220000000800 */
[----:B-1----:R-:W-:-:S07]  /*12900*/  FADD.FTZ R3, R171, R38 ;  /* 0x00000026ab037221 */ /* 0x002fce0000010000 */
[----:B------:R-:W1:Y:S01]  /*12910*/  MUFU.EX2 R30, R30 ;  /* 0x0000001e001e7308 */ /* 0x000e620000000800 */
[C---:B--2---:R-:W-:Y:S01]  /*12920*/  FADD.FTZ R38, R28.reuse, R3 ;  /* 0x000000031c267221 */ /* 0x044fe20000010000 */
[----:B------:R-:W-:-:S06]  /*12930*/  F2FP.F16.F32.PACK_AB R171, R28, R171 ;  /* 0x000000ab1cab723e */ /* 0x000fcc00000000ff */
[----:B------:R-:W2:Y:S01]  /*12940*/  MUFU.EX2 R167, R167 ;  /* 0x000000a700a77308 */ /* 0x000ea20000000800 */
[----:B0-----:R-:W-:-:S07]  /*12950*/  FADD.FTZ R3, R165, R38 ;  /* 0x00000026a5037221 */ /* 0x001fce0000010000 */
[----:B------:R-:W0:Y:S01]  /*12960*/  MUFU.EX2 R34, R51 ;  /* 0x0000003300227308 */ /* 0x000e220000000800 */
[C---:B-1----:R-:W-:Y:S01]  /*12970*/  FADD.FTZ R38, R30.reuse, R3 ;  /* 0x000000031e267221 */ /* 0x042fe20000010000 */
[----:B------:R-:W-:-:S06]  /*12980*/  F2FP.F16.F32.PACK_AB R165, R30, R165 ;  /* 0x000000a51ea5723e */ /* 0x000fcc00000000ff */
[----:B------:R-:W1:Y:S01]  /*12990*/  MUFU.EX2 R156, R156 ;  /* 0x0000009c009c7308 */ /* 0x000e620000000800 */
[----:B--2---:R-:W-:-:S07]  /*129a0*/  FADD.FTZ R3, R167, R38 ;  /* 0x00000026a7037221 */ /* 0x004fce0000010000 */
[----:B------:R-:W2:Y:S01]  /*129b0*/  MUFU.EX2 R53, R53 ;  /* 0x0000003500357308 */ /* 0x000ea20000000800 */
[C---:B0-----:R-:W-:Y:S01]  /*129c0*/  FADD.FTZ R40, R34.reuse, R3 ;  /* 0x0000000322287221 */ /* 0x041fe20000010000 */
[----:B------:R-:W-:-:S06]  /*129d0*/  F2FP.F16.F32.PACK_AB R167, R34, R167 ;  /* 0x000000a722a7723e */ /* 0x000fcc00000000ff */
[----:B------:R-:W0:Y:S01]  /*129e0*/  MUFU.EX2 R99, R99 ;  /* 0x0000006300637308 */ /* 0x000e220000000800 */
[----:B-1----:R-:W-:-:S07]  /*129f0*/  FADD.FTZ R42, R156, R7 ;  /* 0x000000079c2a7221 */ /* 0x002fce0000010000 */
[----:B------:R-:W1:Y:S01]  /*12a00*/  MUFU.EX2 R36, R57 ;  /* 0x0000003900247308 */ /* 0x000e620000000800 */
[----:B--2---:R-:W-:-:S07]  /*12a10*/  FADD.FTZ R3, R53, R40 ;  /* 0x0000002835037221 */ /* 0x004fce0000010000 */
[----:B------:R-:W2:Y:S01]  /*12a20*/  MUFU.EX2 R158, R158 ;  /* 0x0000009e009e7308 */ /* 0x000ea20000000800 */
[C---:B0-----:R-:W-:Y:S01]  /*12a30*/  FADD.FTZ R7, R99.reuse, R42 ;  /* 0x0000002a63077221 */ /* 0x041fe20000010000 */
[----:B------:R-:W-:Y:S01]  /*12a40*/  F2FP.F16.F32.PACK_AB R156, R99, R156 ;  /* 0x0000009c639c723e */ /* 0x000fe200000000ff */
[----:B------:R-:W-:-:S05]  /*12a50*/  IMAD.MOV.U32 R99, RZ, RZ, R151 ;  /* 0x000000ffff637224 */ /* 0x000fca00078e0097 */
[----:B------:R-:W0:Y:S01]  /*12a60*/  MUFU.EX2 R75, R75 ;  /* 0x0000004b004b7308 */ /* 0x000e220000000800 */
[C---:B-1----:R-:W-:Y:S01]  /*12a70*/  FADD.FTZ R40, R36.reuse, R3 ;  /* 0x0000000324287221 */ /* 0x042fe20000010000 */
[----:B------:R-:W-:-:S06]  /*12a80*/  F2FP.F16.F32.PACK_AB R153, R36, R53 ;  /* 0x000000352499723e */ /* 0x000fcc00000000ff */
[----:B------:R-:W1:Y:S01]  /*12a90*/  MUFU.EX2 R101, R101 ;  /* 0x0000006500657308 */ /* 0x000e620000000800 */
[----:B--2---:R-:W-:-:S07]  /*12aa0*/  FADD.FTZ R42, R158, R7 ;  /* 0x000000079e2a7221 */ /* 0x004fce0000010000 */
[----:B------:R-:W2:Y:S01]  /*12ab0*/  MUFU.EX2 R0, R77 ;  /* 0x0000004d00007308 */ /* 0x000ea20000000800 */
[----:B0-----:R-:W-:-:S07]  /*12ac0*/  FADD.FTZ R3, R75, R40 ;  /* 0x000000284b037221 */ /* 0x001fce0000010000 */
[----:B------:R-:W0:Y:S01]  /*12ad0*/  MUFU.EX2 R160, R160 ;  /* 0x000000a000a07308 */ /* 0x000e220000000800 */
[C---:B-1----:R-:W-:Y:S01]  /*12ae0*/  FADD.FTZ R7, R101.reuse, R42 ;  /* 0x0000002a65077221 */ /* 0x042fe20000010000 */
[----:B------:R-:W-:Y:S01]  /*12af0*/  F2FP.F16.F32.PACK_AB R158, R101, R158 ;  /* 0x0000009e659e723e */ /* 0x000fe200000000ff */
[----:B------:R-:W-:-:S05]  /*12b00*/  IMAD.MOV.U32 R101, RZ, RZ, R151 ;  /* 0x000000ffff657224 */ /* 0x000fca00078e0097 */
[----:B------:R-:W1:Y:S01]  /*12b10*/  MUFU.EX2 R81, R81 ;  /* 0x0000005100517308 */ /* 0x000e620000000800 */
[C---:B--2---:R-:W-:Y:S01]  /*12b20*/  FADD.FTZ R40, R0.reuse, R3 ;  /* 0x0000000300287221 */ /* 0x044fe20000010000 */
[----:B------:R-:W-:-:S06]  /*12b30*/  F2FP.F16.F32.PACK_AB R155, R0, R75 ;  /* 0x0000004b009b723e */ /* 0x000fcc00000000ff */
[----:B------:R-:W2:Y:S01]  /*12b40*/  MUFU.EX2 R103, R103 ;  /* 0x0000006700677308 */ /* 0x000ea20000000800 */
[----:B0-----:R-:W-:-:S07]  /*12b50*/  FADD.FTZ R42, R160, R7 ;  /* 0x00000007a02a7221 */ /* 0x001fce0000010000 */
[----:B------:R-:W0:Y:S01]  /*12b60*/  MUFU.EX2 R32, R85 ;  /* 0x0000005500207308 */ /* 0x000e220000000800 */
[----:B-1----:R-:W-:-:S07]  /*12b70*/  FADD.FTZ R3, R81, R40 ;  /* 0x0000002851037221 */ /* 0x002fce0000010000 */
[----:B------:R-:W1:Y:S01]  /*12b80*/  MUFU.EX2 R162, R162 ;  /* 0x000000a200a27308 */ /* 0x000e620000000800 */
[C---:B--2---:R-:W-:Y:S01]  /*12b90*/  FADD.FTZ R7, R103.reuse, R42 ;  /* 0x0000002a67077221 */ /* 0x044fe20000010000 */
[----:B------:R-:W-:Y:S01]  /*12ba0*/  F2FP.F16.F32.PACK_AB R160, R103, R160 ;  /* 0x000000a067a0723e */ /* 0x000fe200000000ff */
[----:B------:R-:W-:-:S05]  /*12bb0*/  IMAD.MOV.U32 R103, RZ, RZ, R151 ;  /* 0x000000ffff677224 */ /* 0x000fca00078e0097 */
[----:B------:R-:W2:Y:S01]  /*12bc0*/  MUFU.EX2 R107, R107 ;  /* 0x0000006b006b7308 */ /* 0x000ea20000000800 */
[C---:B0-----:R-:W-:Y:S01]  /*12bd0*/  FADD.FTZ R40, R32.reuse, R3 ;  /* 0x0000000320287221 */ /* 0x041fe20000010000 */
[----:B------:R-:W-:-:S06]  /*12be0*/  F2FP.F16.F32.PACK_AB R157, R32, R81 ;  /* 0x00000051209d723e */ /* 0x000fcc00000000ff */
[----:B------:R-:W0:Y:S01]  /*12bf0*/  MUFU.EX2 R38, R73 ;  /* 0x0000004900267308 */ /* 0x000e220000000800 */
[----:B-1----:R-:W-:-:S07]  /*12c00*/  FADD.FTZ R42, R162, R7 ;  /* 0x00000007a22a7221 */ /* 0x002fce0000010000 */
[----:B------:R-:W1:Y:S01]  /*12c10*/  MUFU.EX2 R87, R87 ;  /* 0x0000005700577308 */ /* 0x000e620000000800 */
[----:B--2---:R-:W-:-:S07]  /*12c20*/  FADD.FTZ R7, R107, R40 ;  /* 0x000000286b077221 */ /* 0x004fce0000010000 */
[----:B------:R2:W3:Y:S01]  /*12c30*/  MUFU.EX2 R6, R91 ;  /* 0x0000005b00067308 */ /* 0x0004e20000000800 */
[C---:B0-----:R-:W-:Y:S01]  /*12c40*/  FADD.FTZ R8, R38.reuse, R7 ;  /* 0x0000000726087221 */ /* 0x041fe20000010000 */
[----:B------:R-:W-:Y:S01]  /*12c50*/  F2FP.F16.F32.PACK_AB R159, R38, R107 ;  /* 0x0000006b269f723e */ /* 0x000fe200000000ff */
[----:B------:R-:W-:-:S05]  /*12c60*/  IMAD.MOV.U32 R107, RZ, RZ, R151 ;  /* 0x000000ffff6b7224 */ /* 0x000fca00078e0097 */
[----:B------:R-:W0:Y:S01]  /*12c70*/  MUFU.EX2 R93, R93 ;  /* 0x0000005d005d7308 */ /* 0x000e220000000800 */
[----:B-1----:R-:W-:Y:S01]  /*12c80*/  FADD.FTZ R7, R87, R8 ;  /* 0x0000000857077221 */ /* 0x002fe20000010000 */
[----:B--2---:R-:W-:-:S06]  /*12c90*/  IMAD.MOV.U32 R91, RZ, RZ, R151 ;  /* 0x000000ffff5b7224 */ /* 0x004fcc00078e0097 */
[----:B------:R-:W1:Y:S01]  /*12ca0*/  MUFU.EX2 R105, R105 ;  /* 0x0000006900697308 */ /* 0x000e620000000800 */
[C---:B---3--:R-:W-:Y:S01]  /*12cb0*/  FADD.FTZ R8, R6.reuse, R7 ;  /* 0x0000000706087221 */ /* 0x048fe20000010000 */
[----:B------:R-:W-:Y:S01]  /*12cc0*/  F2FP.F16.F32.PACK_AB R161, R6, R87 ;  /* 0x0000005706a1723e */ /* 0x000fe200000000ff */
[----:B------:R-:W-:-:S05]  /*12cd0*/  IMAD.MOV.U32 R6, RZ, RZ, 0x3f800000 ;  /* 0x3f800000ff067424 */ /* 0x000fca00078e00ff */
[----:B------:R2:W3:Y:S01]  /*12ce0*/  MUFU.EX2 R4, R97 ;  /* 0x0000006100047308 */ /* 0x0004e20000000800 */
[----:B0-----:R-:W-:Y:S01]  /*12cf0*/  FADD.FTZ R7, R93, R8 ;  /* 0x000000085d077221 */ /* 0x001fe20000010000 */
[C---:B-1----:R-:W-:Y:S01]  /*12d00*/  FADD.FTZ R3, R105.reuse, R42 ;  /* 0x0000002a69037221 */ /* 0x042fe20000010000 */
[----:B------:R-:W-:Y:S01]  /*12d10*/  F2FP.F16.F32.PACK_AB R162, R105, R162 ;  /* 0x000000a269a2723e */ /* 0x000fe200000000ff */
[--C-:B------:R-:W-:Y:S02]  /*12d20*/  IMAD.MOV.U32 R105, RZ, RZ, R151.reuse ;  /* 0x000000ffff697224 */ /* 0x100fe400078e0097 */
[----:B--2---:R-:W-:Y:S02]  /*12d30*/  IMAD.MOV.U32 R97, RZ, RZ, R151 ;  /* 0x000000ffff617224 */ /* 0x004fe400078e0097 */
[C---:B---3--:R-:W-:Y:S01]  /*12d40*/  FADD.FTZ R0, R4.reuse, R7 ;  /* 0x0000000704007221 */ /* 0x048fe20000010000 */
[----:B------:R-:W-:Y:S01]  /*12d50*/  F2FP.F16.F32.PACK_AB R163, R4, R93 ;  /* 0x0000005d04a3723e */ /* 0x000fe200000000ff */
[----:B------:R-:W-:Y:S01]  /*12d60*/  IMAD.MOV.U32 R93, RZ, RZ, R151 ;  /* 0x000000ffff5d7224 */ /* 0x000fe200078e0097 */
[----:B------:R-:W-:Y:S01]  /*12d70*/  MOV R4, 0x3f800000 ;  /* 0x3f80000000047802 */ /* 0x000fe20000000f00 */
[----:B------:R-:W-:Y:S06]  /*12d80*/  @!P2 BRA `(.L_x_623) ;  /* 0x0000002c00c0a947 */ /* 0x000fec0003800000 */
[----:B------:R-:W-:Y:S01]  /*12d90*/  VIADD R13, R207, 0xfffffffe ;  /* 0xfffffffecf0d7836 */ /* 0x000fe20000000000 */
[----:B------:R-:W-:Y:S01]  /*12da0*/  MOV R12, R11 ;  /* 0x0000000b000c7202 */ /* 0x000fe20000000f00 */
[----:B------:R-:W-:Y:S01]  /*12db0*/  IMAD.MOV.U32 R7, RZ, RZ, R9 ;  /* 0x000000ffff077224 */ /* 0x000fe200078e0009 */
[----:B------:R-:W-:Y:S01]  /*12dc0*/  MOV R15, R194 ;  /* 0x000000c2000f7202 */ /* 0x000fe20000000f00 */
[----:B------:R-:W-:Y:S01]  /*12dd0*/  IMAD.MOV.U32 R20, RZ, RZ, R192 ;  /* 0x000000ffff147224 */ /* 0x000fe200078e00c0 */
[----:B------:R-:W-:Y:S02]  /*12de0*/  MOV R4, 0x3f800000 ;  /* 0x3f80000000047802 */ /* 0x000fe40000000f00 */
        /* <DEDUP_REMOVED lines=31> */
[----:B------:R-:W-:-:S07]  /*12fe0*/  CS2R R88, SRZ ;  /* 0x0000000000587805 */ /* 0x000fce000001ff00 */
.L_x_634:
[----:B------:R-:W-:-:S05]  /*12ff0*/  VIADD R8, R20, 0x1 ;  /* 0x0000000114087836 */ /* 0x000fca0000000000 */
[----:B------:R-:W-:-:S04]  /*13000*/  ISETP.NE.AND P2, PT, R8, 0x2, PT ;  /* 0x000000020800780c */ /* 0x000fc80003f45270 */
[----:B------:R-:W-:Y:S02]  /*13010*/  SEL R194, RZ, 0x1, P2 ;  /* 0x00000001ffc27807 */ /* 0x000fe40001000000 */
[----:B------:R-:W-:Y:S02]  /*13020*/  SEL R192, R8, RZ, P2 ;  /* 0x000000ff08c07207 */ /* 0x000fe40001000000 */
[----:B------:R-:W-:Y:S01]  /*13030*/  LOP3.LUT R194, R15, R194, RZ, 0x3c, !PT ;  /* 0x000000c20fc27212 */ /* 0x000fe200078e3cff */
[----:B------:R-:W-:Y:S06]  /*13040*/  @!P0 BRA `(.L_x_624) ;  /* 0x0000000000048947 */ /* 0x000fec0003800000 */
[----:B------:R-:W-:Y:S01]  /*13050*/  BPT.TRAP 0x1 ;  /* 0x000000040000795c */ /* 0x000fe20000300000 */
.L_x_624:
[----:B------:R-:W-:Y:S02]  /*13060*/  LEA R14, R192, R2, 0x3 ;  /* 0x00000002c00e7211 */ /* 0x000fe400078e18ff */
[----:B------:R-:W-:-:S04]  /*13070*/  SHF.L.U32 R11, R194, 0x1f, RZ ;  /* 0x0000001fc20b7819 */ /* 0x000fc800000006ff */
[----:B------:R0:W1:Y:S01]  /*13080*/  SYNCS.PHASECHK.TRANS64.TRYWAIT P2, [R14+URZ+0x34830], R11 ;  /* 0x0348300b0e0075a7 */ /* 0x000062000804017f */
[----:B------:R-:W-:Y:S05]  /*13090*/  @!P0 BRA `(.L_x_625) ;  /* 0x0000000000048947 */ /* 0x000fea0003800000 */
[----:B------:R-:W-:Y:S01]  /*130a0*/  BPT.TRAP 0x1 ;  /* 0x000000040000795c */ /* 0x000fe20000300000 */
.L_x_625:
[----:B------:R-:W-:Y:S01]  /*130b0*/  BSSY B1, `(.L_x_626) ;  /* 0x0000006000017945 */ /* 0x000fe20003800000 */
[----:B------:R-:W-:Y:S02]  /*130c0*/  IMAD R8, R192, 0xc00, R5 ;  /* 0x00000c00c0087824 */ /* 0x000fe400078e0205 */
[----:B------:R-:W-:Y:S01]  /*130d0*/  IMAD.MOV.U32 R9, RZ, RZ, 0x40000040 ;  /* 0x40000040ff097424 */ /* 0x000fe200078e00ff */
[----:B-1----:R-:W-:Y:S06]  /*130e0*/  @P2 BRA `(.L_x_627) ;  /* 0x0000000000082947 */ /* 0x002fec0003800000 */
[----:B------:R-:W1:Y:S02]  /*130f0*/  SYNCS.PHASECHK.TRANS64.TRYWAIT P2, [R14+URZ+0x34830], R11 ;  /* 0x0348300b0e0075a7 */ /* 0x000e64000804017f */
[----:B-1----:R-:W-:Y:S05]  /*13100*/  @!P2 BRA `(.L_x_628) ;  /* 0x000000b800d4a947 */ /* 0x002fea0003800000 */
.L_x_627:
[----:B------:R-:W-:Y:S05]  /*13110*/  BSYNC B1 ;  /* 0x0000000000017941 */ /* 0x000fea0003800000 */
.L_x_626:
[----:B------:R-:W2:Y:S04]  /*13120*/  LDL.64 R24, [R1+0x30] ;  /* 0x0000300001187983 */ /* 0x000ea80000100a00 */
[----:B------:R-:W3:Y:S04]  /*13130*/  LDL.64 R234, [R1+0x28] ;  /* 0x0000280001ea7983 */ /* 0x000ee80000100a00 */
[----:B------:R-:W4:Y:S01]  /*13140*/  LDL.64 R232, [R1+0x20] ;  /* 0x0000200001e87983 */ /* 0x000f220000100a00 */
[C---:B------:R-:W-:Y:S02]  /*13150*/  R2UR UR6, R8.reuse ;  /* 0x00000000080672ca */ /* 0x040fe400000e0000 */
[----:B------:R-:W-:Y:S01]  /*13160*/  R2UR UR7, R9 ;  /* 0x00000000090772ca */ /* 0x000fe200000e0000 */
[----:B------:R-:W5:Y:S01]  /*13170*/  LDL.64 R230, [R1+0x18] ;  /* 0x0000180001e67983 */ /* 0x000f620000100a00 */
[----:B01----:R-:W-:Y:S01]  /*13180*/  IMAD.MOV.U32 R11, RZ, RZ, 0x40000040 ;  /* 0x40000040ff0b7424 */ /* 0x003fe200078e00ff */
[----:B------:R-:W-:-:S02]  /*13190*/  IADD3 R10, R8, 0x2, RZ ;  /* 0x00000002080a7810 */ /* 0x000fc40007ffe0ff */
[----:B------:R-:W5:Y:S04]  /*131a0*/  LDL.64 R228, [R1+0x10] ;  /* 0x0000100001e47983 */ /* 0x000f680000100a00 */
[----:B------:R-:W5:Y:S04]  /*131b0*/  LDL.64 R226, [R1+0x8] ;  /* 0x0000080001e27983 */ /* 0x000f680000100a00 */
[----:B------:R-:W5:Y:S01]  /*131c0*/  LDL.64 R224, [R1] ;  /* 0x0000000001e07983 */ /* 0x000f620000100a00 */
[----:B--2---:R-:W-:Y:S02]  /*131d0*/  R2UR UR4, R24 ;  /* 0x00000000180472ca */ /* 0x004fe400000e0000 */
[----:B------:R-:W-:-:S02]  /*131e0*/  R2UR UR5, R25 ;  /* 0x00000000190572ca */ /* 0x000fc400000e0000 */
[----:B------:R-:W-:-:S11]  /*131f0*/  WARPGROUP.ARRIVE ;  /* 0x00000000000079c5 */ /* 0x000fd60000000000 */
[----:B------:R-:W-:Y:S01]  /*13200*/  HGMMA.64x128x16.F32 R24, gdesc[UR4], RZ, !UPT, gsb0 ;  /* 0x01e00000041879f0 */ /* 0x000fe2000c0008ff */
[----:B------:R-:W-:Y:S02]  /*13210*/  R2UR UR6, R10 ;  /* 0x000000000a0672ca */ /* 0x000fe400000e0000 */
[----:B------:R-:W-:Y:S02]  /*13220*/  R2UR UR7, R11 ;  /* 0x000000000b0772ca */ /* 0x000fe400000e0000 */
[----:B---3--:R-:W-:Y:S02]  /*13230*/  R2UR UR4, R234 ;  /* 0x00000000ea0472ca */ /* 0x008fe400000e0000 */
[----:B------:R-:W-:Y:S01]  /*13240*/  R2UR UR5, R235 ;  /* 0x00000000eb0572ca */ /* 0x000fe200000e0000 */
[----:B------:R-:W-:Y:S01]  /*13250*/  IMAD.MOV.U32 R11, RZ, RZ, 0x40000040 ;  /* 0x40000040ff0b7424 */ /* 0x000fe200078e00ff */
[----:B------:R-:W-:Y:S01]  /*13260*/  IADD3 R10, R8, 0x4, RZ ;  /* 0x00000004080a7810 */ /* 0x000fe20007ffe0ff */
[----:B------:R-:W-:-:S02]  /*13270*/  WARPGROUP.DEPBAR.LE gsb0, 0x0 ;  /* 0x00008000000079c5 */ /* 0x000fc40000010000 */
[----:B------:R-:W-:-:S08]  /*13280*/  WARPGROUP.ARRIVE ;  /* 0x00000000000079c5 */ /* 0x000fd00000000000 */
[----:B------:R-:W-:Y:S01]  /*13290*/  HGMMA.64x128x16.F32 R24, gdesc[UR4], R24, gsb0 ;  /* 0x01e00000041879f0 */ /* 0x000fe20008000818 */
[----:B------:R-:W-:Y:S02]  /*132a0*/  R2UR UR6, R10 ;  /* 0x000000000a0672ca */ /* 0x000fe400000e0000 */
[----:B------:R-:W-:Y:S02]  /*132b0*/  R2UR UR7, R11 ;  /* 0x000000000b0772ca */ /* 0x000fe400000e0000 */
[----:B----4-:R-:W-:Y:S02]  /*132c0*/  R2UR UR4, R232 ;  /* 0x00000000e80472ca */ /* 0x010fe400000e0000 */
        /* <DEDUP_REMOVED lines=8> */
[----:B-----5:R-:W-:Y:S02]  /*13350*/  R2UR UR4, R230 ;  /* 0x00000000e60472ca */ /* 0x020fe400000e0000 */
        /* <DEDUP_REMOVED lines=8> */
[----:B------:R-:W-:Y:S02]  /*133e0*/  R2UR UR4, R228 ;  /* 0x00000000e40472ca */ /* 0x000fe400000e0000 */
        /* <DEDUP_REMOVED lines=25> */
[----:B------:R-:W-:Y:S01]  /*13580*/  R2UR UR7, R11 ;  /* 0x000000000b0772ca */ /* 0x000fe200000e0000 */
[----:B------:R-:W-:Y:S01]  /*13590*/  UMOV UR4, UR56 ;  /* 0x0000003800047c82 */ /* 0x000fe20008000000 */
[----:B------:R-:W-:Y:S01]  /*135a0*/  UMOV UR5, UR57 ;  /* 0x0000003900057c82 */ /* 0x000fe20008000000 */
[----:B------:R-:W-:Y:S01]  /*135b0*/  IMAD.MOV.U32 R11, RZ, RZ, 0x40000040 ;  /* 0x40000040ff0b7424 */ /* 0x000fe200078e00ff */
[----:B------:R-:W-:Y:S01]  /*135c0*/  IADD3 R10, R8, 0x800, RZ ;  /* 0x00000800080a7810 */ /* 0x000fe20007ffe0ff */
[----:B------:R-:W-:Y:S02]  /*135d0*/  WARPGROUP.DEPBAR.LE gsb0, 0x0 ;  /* 0x00008000000079c5 */ /* 0x000fe40000010000 */
[----:B------:R-:W-:-:S06]  /*135e0*/  WARPGROUP.ARRIVE ;  /* 0x00000000000079c5 */ /* 0x000fcc0000000000 */
        /* <DEDUP_REMOVED lines=100> */
[----:B------:R-:W-:Y:S05]  /*13c30*/  @!P0 BRA `(.L_x_629) ;  /* 0x0000000000048947 */ /* 0x000fea0003800000 */
[----:B------:R-:W-:Y:S01]  /*13c40*/  BPT.TRAP 0x1 ;  /* 0x000000040000795c */ /* 0x000fe20000300000 */
.L_x_629:
[----:B------:R-:W-:Y:S02]  /*13c50*/  SHF.L.U32 R4, R15, 0x1f, RZ ;  /* 0x0000001f0f047819 */ /* 0x000fe400000006ff */
[----:B------:R-:W-:-:S04]  /*13c60*/  LEA R15, R20, R2, 0x3 ;  /* 0x00000002140f7211 */ /* 0x000fc800078e18ff */
[----:B------:R0:W1:Y:S01]  /*13c70*/  SYNCS.PHASECHK.TRANS64.TRYWAIT P2, [R15+URZ+0x34850], R4 ;  /* 0x034850040f0075a7 */ /* 0x000062000804017f */
[----:B------:R-:W-:Y:S05]  /*13c80*/  @!P0 BRA `(.L_x_630) ;  /* 0x0000000000048947 */ /* 0x000fea0003800000 */
[----:B------:R-:W-:Y:S01]  /*13c90*/  BPT.TRAP 0x1 ;  /* 0x000000040000795c */ /* 0x000fe20000300000 */
.L_x_630:
[----:B------:R-:W-:Y:S04]  /*13ca0*/  BSSY B1, `(.L_x_631) ;  /* 0x0000004000017945 */ /* 0x000fe80003800000 */
[----:B-1----:R-:W-:Y:S05]  /*13cb0*/  @P2 BRA `(.L_x_632) ;  /* 0x0000000000082947 */ /* 0x002fea0003800000 */
[----:B------:R-:W1:Y:S02]  /*13cc0*/  SYNCS.PHASECHK.TRANS64.TRYWAIT P2, [R15+URZ+0x34850], R4 ;  /* 0x034850040f0075a7 */ /* 0x000e64000804017f */
[----:B-1----:R-:W-:Y:S05]  /*13cd0*/  @!P2 BRA `(.L_x_633) ;  /* 0x000000ac00f4a947 */ /* 0x002fea0003800000 */
.L_x_632:
[----:B------:R-:W-:Y:S05]  /*13ce0*/  BSYNC B1 ;  /* 0x0000000000017941 */ /* 0x000fea0003800000 */
.L_x_631:
[----:B------:R-:W-:Y:S01]  /*13cf0*/  VIADD R6, R2, 0x400 ;  /* 0x0000040002067836 */ /* 0x000fe20000000000 */
[----:B------:R-:W-:Y:S01]  /*13d00*/  WARPGROUP.ARRIVE ;  /* 0x00000000000079c5 */ /* 0x000fe20000000000 */
[----:B------:R-:W-:Y:S02]  /*13d10*/  IMAD.MOV.U32 R11, RZ, RZ, 0x40000040 ;  /* 0x40000040ff0b7424 */ /* 0x000fe400078e00ff */
[----:B01----:R-:W-:Y:S01]  /*13d20*/  FMUL.FTZ R4, R24, UR42 ;  /* 0x0000002a18047c20 */ /* 0x003fe20008410000 */
[----:B------:R-:W-:Y:S01]  /*13d30*/  FMUL.FTZ R21, R25, UR42 ;  /* 0x0000002a19157c20 */ /* 0x000fe20008410000 */
[----:B------:R-:W-:Y:S01]  /*13d40*/  SHF.R.U32.HI R6, RZ, 0x4, R6 ;  /* 0x00000004ff067819 */ /* 0x000fe20000011606 */
[----:B------:R-:W-:Y:S01]  /*13d50*/  FMUL.FTZ R25, R28, UR42 ;  /* 0x0000002a1c197c20 */ /* 0x000fe20008410000 */
[----:B------:R-:W-:Y:S01]  /*13d60*/  FMUL.FTZ R28, R29, UR42 ;  /* 0x0000002a1d1c7c20 */ /* 0x000fe20008410000 */
[----:B------:R-:W-:Y:S01]  /*13d70*/  FMUL.FTZ R24, R27, UR42 ;  /* 0x0000002a1b187c20 */ /* 0x000fe20008410000 */
[----:B------:R-:W-:Y:S01]  /*13d80*/  LOP3.LUT R6, R6, 0x3fff, RZ, 0xc0, !PT ;  /* 0x00003fff06067812 */ /* 0x000fe200078ec0ff */
[----:B------:R-:W0:Y:S01]  /*13d90*/  MUFU.TANH R4, R4 ;  /* 0x0000000400047308 */ /* 0x000e220000002400 */
[----:B------:R-:W-:Y:S01]  /*13da0*/  FMUL.FTZ R27, R31, UR42 ;  /* 0x0000002a1f1b7c20 */ /* 0x000fe20008410000 */
[----:B------:R-:W-:Y:S01]  /*13db0*/  FMUL.FTZ R31, R33, UR42 ;  /* 0x0000002a211f7c20 */ /* 0x000fe20008410000 */
[----:B------:R-:W-:Y:S01]  /*13dc0*/  LOP3.LUT R9, R6, 0x4000000, RZ, 0xfc, !PT ;  /* 0x0400000006097812 */ /* 0x000fe200078efcff */
[----:B------:R-:W-:Y:S01]  /*13dd0*/  FMUL.FTZ R29, R34, UR42 ;  /* 0x0000002a221d7c20 */ /* 0x000fe20008410000 */
[----:B------:R-:W-:Y:S01]  /*13de0*/  FMUL.FTZ R34, R36, UR42 ;  /* 0x0000002a24227c20 */ /* 0x000fe20008410000 */
[----:B------:R-:W-:Y:S01]  /*13df0*/  FMUL.FTZ R36, R37, UR42 ;  /* 0x0000002a25247c20 */ /* 0x000fe20008410000 */
[----:B------:R-:W-:Y:S01]  /*13e00*/  LEA R8, R20, R9, 0xb ;  /* 0x0000000914087211 */ /* 0x000fe200078e58ff */
[----:B------:R-:W-:Y:S01]  /*13e10*/  IMAD.MOV.U32 R9, RZ, RZ, 0x40000040 ;  /* 0x40000040ff097424 */ /* 0x000fe200078e00ff */
[----:B------:R-:W1:Y:S01]  /*13e20*/  MUFU.TANH R21, R21 ;  /* 0x0000001500157308 */ /* 0x000e620000002400 */
[----:B------:R-:W-:Y:S01]  /*13e30*/  FMUL.FTZ R20, R26, UR42 ;  /* 0x0000002a1a147c20 */ /* 0x000fe20008410000 */
[----:B------:R-:W-:Y:S01]  /*13e40*/  R2UR UR6, R8 ;  /* 0x00000000080672ca */ /* 0x000fe200000e0000 */
[----:B------:R-:W-:Y:S01]  /*13e50*/  FMUL.FTZ R26, R30, UR42 ;  /* 0x0000002a1e1a7c20 */ /* 0x000fe20008410000 */
[----:B------:R-:W-:Y:S01]  /*13e60*/  R2UR UR7, R9 ;  /* 0x00000000090772ca */ /* 0x000fe200000e0000 */
[----:B------:R-:W-:Y:S01]  /*13e70*/  FMUL.FTZ R30, R32, UR42 ;  /* 0x0000002a201e7c20 */ /* 0x000fe20008410000 */
[----:B------:R-:W-:Y:S01]  /*13e80*/  IADD3 R10, R8, 0x80, RZ ;  /* 0x00000080080a7810 */ /* 0x000fe20007ffe0ff */
[----:B------:R-:W-:Y:S01]  /*13e90*/  FMUL.FTZ R33, R38, UR42 ;  /* 0x0000002a26217c20 */ /* 0x000fe20008410000 */
[----:B------:R-:W2:Y:S01]  /*13ea0*/  MUFU.TANH R25, R25 ;  /* 0x0000001900197308 */ /* 0x000ea20000002400 */
[----:B0-----:R-:W-:Y:S01]  /*13eb0*/  FMNMX.FTZ R6, R4, R7, !PT ;  /* 0x0000000704067209 */ /* 0x001fe20007810000 */
[----:B------:R-:W-:Y:S01]  /*13ec0*/  FMUL.FTZ R38, R40, UR42 ;  /* 0x0000002a28267c20 */ /* 0x000fe20008410000 */
[----:B------:R-:W-:Y:S01]  /*13ed0*/  FMUL.FTZ R32, R35, UR42 ;  /* 0x0000002a23207c20 */ /* 0x000fe20008410000 */
[----:B------:R-:W-:Y:S01]  /*13ee0*/  FMUL.FTZ R35, R39, UR42 ;  /* 0x0000002a27237c20 */ /* 0x000fe20008410000 */
[----:B------:R-:W-:Y:S01]  /*13ef0*/  FMUL.FTZ R39, R41, UR42 ;  /* 0x0000002a29277c20 */ /* 0x000fe20008410000 */
[----:B------:R-:W-:Y:S01]  /*13f00*/  FMUL.FTZ R37, R42, UR42 ;  /* 0x0000002a2a257c20 */ /* 0x000fe20008410000 */
[----:B------:R-:W-:Y:S01]  /*13f10*/  FMUL.FTZ R42, R43, UR42 ;  /* 0x0000002a2b2a7c20 */ /* 0x000fe20008410000 */
[----:B------:R-:W0:Y:S01]  /*13f20*/  MUFU.TANH R28, R28 ;  /* 0x0000001c001c7308 */ /* 0x000e220000002400 */
[----:B------:R-:W-:Y:S01]  /*13f30*/  HGMMA.64x128x16.F32 R88, R180, gdesc[UR4].tnspB, R88, gsb0 ;  /* 0x41e00004b4587df0 */ /* 0x000fe20008000858 */
[----:B------:R-:W-:Y:S01]  /*13f40*/  R2UR UR6, R10 ;  /* 0x000000000a0672ca */ /* 0x000fe200000e0000 */
[----:B------:R-:W-:Y:S01]  /*13f50*/  FMUL.FTZ R43, R44, UR42 ;  /* 0x0000002a2c2b7c20 */ /* 0x000fe20008410000 */
[----:B------:R-:W-:Y:S01]  /*13f60*/  R2UR UR7, R11 ;  /* 0x000000000b0772ca */ /* 0x000fe200000e0000 */
[----:B------:R-:W-:Y:S01]  /*13f70*/  IMAD.MOV.U32 R11, RZ, RZ, 0x40000040 ;  /* 0x40000040ff0b7424 */ /* 0x000fe200078e00ff */
[----:B------:R-:W-:Y:S01]  /*13f80*/  IADD3 R10, R8, 0x100, RZ ;  /* 0x00000100080a7810 */ /* 0x000fe20007ffe0ff */
[----:B------:R-:W-:Y:S01]  /*13f90*/  FMUL.FTZ R45, R45, UR42 ;  /* 0x0000002a2d2d7c20 */ /* 0x000fe20008410000 */
[----:B------:R-:W3:Y:S01]  /*13fa0*/  MUFU.TANH R30, R30 ;  /* 0x0000001e001e7308 */ /* 0x000ee20000002400 */
[----:B-1----:R-:W-:Y:S01]  /*13fb0*/  FMNMX.FTZ R6, R21, R6, !PT ;  /* 0x0000000615067209 */ /* 0x002fe20007810000 */
[----:B------:R-:W-:Y:S01]  /*13fc0*/  FMUL.FTZ R48, R48, UR42 ;  /* 0x0000002a30307c20 */ /* 0x000fe20008410000 */
[----:B------:R-:W-:Y:S01]  /*13fd0*/  FMUL.FTZ R44, R46, UR42 ;  /* 0x0000002a2e2c7c20 */ /* 0x000fe20008410000 */
[----:B------:R-:W-:Y:S01]  /*13fe0*/  FMUL.FTZ R46, R47, UR42 ;  /* 0x0000002a2f2e7c20 */ /* 0x000fe20008410000 */
[----:B--2---:R-:W-:Y:S01]  /*13ff0*/  FMNMX.FTZ R9, R25, R6, !PT ;  /* 0x0000000619097209 */ /* 0x004fe20007810000 */
[----:B------:R-:W-:Y:S01]  /*14000*/  FMUL.FTZ R47, R50, UR42 ;  /* 0x0000002a322f7c20 */ /* 0x000fe20008410000 */
[----:B------:R-:W-:Y:S01]  /*14010*/  FMUL.FTZ R50, R54, UR42 ;  /* 0x0000002a36327c20 */ /* 0x000fe20008410000 */
[----:B------:R-:W1:Y:S01]  /*14020*/  MUFU.TANH R31, R31 ;  /* 0x0000001f001f7308 */ /* 0x000e620000002400 */
        /* <DEDUP_REMOVED lines=8> */
[----:B---3--:R-:W-:Y:S01]  /*140b0*/  FMNMX.FTZ R6, R30, R9, !PT ;  /* 0x000000091e067209 */ /* 0x008fe20007810000 */
[----:B------:R-:W-:Y:S01]  /*140c0*/  FMUL.FTZ R72, R76, UR42 ;  /* 0x0000002a4c487c20 */ /* 0x000fe20008410000 */
[----:B------:R-:W-:Y:S01]  /*140d0*/  FMUL.FTZ R76, R80, UR42 ;  /* 0x0000002a504c7c20 */ /* 0x000fe20008410000 */
[----:B------:R-:W-:Y:S01]  /*140e0*/  VIADD R40, R8, 0x200 ;  /* 0x0000020008287836 */ /* 0x000fe20000000000 */
[----:B------:R-:W-:Y:S01]  /*140f0*/  MOV R41, 0x40000040 ;  /* 0x4000004000297802 */ /* 0x000fe20000000f00 */
        /* <DEDUP_REMOVED lines=17> */
[----:B------:R-:W-:Y:S01]  /*14210*/  @!P1 VIADD R14, R14, 0x34840 ;  /* 0x000348400e0e9836 */ /* 0x000fe20000000000 */
[----:B------:R-:W0:Y:S01]  /*14220*/  MUFU.TANH R39, R39 ;  /* 0x0000002700277308 */ /* 0x000e220000002400 */
[----:B--2---:R-:W-:-:S02]  /*14230*/  FMNMX.FTZ R9, R36, R9, !PT ;  /* 0x0000000924097209 */ /* 0x004fc40007810000 */
[----:B------:R-:W-:Y:S02]  /*14240*/  @!P1 IADD3 R15, R15, 0x34860, RZ ;  /* 0x000348600f0f9810 */ /* 0x000fe40007ffe0ff */
[C---:B------:R-:W-:Y:S01]  /*14250*/  ISETP.GT.AND P2, PT, R13.reuse, RZ, PT ;  /* 0x000000ff0d00720c */ /* 0x040fe20003f44270 */
[----:B------:R-:W-:Y:S02]  /*14260*/  VIADD R13, R13, 0xffffffff ;  /* 0xffffffff0d0d7836 */ /* 0x000fe40000000000 */
[----:B------:R-:W2:Y:S01]  /*14270*/  MUFU.TANH R43, R43 ;  /* 0x0000002b002b7308 */ /* 0x000ea20000002400 */
[----:B-1----:R-:W-:-:S07]  /*14280*/  FMNMX.FTZ R6, R38, R9, !PT ;  /* 0x0000000926067209 */ /* 0x002fce0007810000 */
[----:B------:R-:W1:Y:S01]  /*14290*/  MUFU.TANH R45, R45 ;  /* 0x0000002d002d7308 */ /* 0x000e620000002400 */
[----:B0-----:R-:W-:-:S07]  /*142a0*/  FMNMX.FTZ R6, R39, R6, !PT ;  /* 0x0000000627067209 */ /* 0x001fce0007810000 */
[----:B------:R-:W0:Y:S01]  /*142b0*/  MUFU.TANH R48, R48 ;  /* 0x0000003000307308 */ /* 0x000e220000002400 */
[----:B--2---:R-:W-:-:S07]  /*142c0*/  FMNMX.FTZ R6, R43, R6, !PT ;  /* 0x000000062b067209 */ /* 0x004fce0007810000 */
[----:B------:R-:W-:Y:S01]  /*142d0*/  MUFU.TANH R58, R58 ;  /* 0x0000003a003a7308 */ /* 0x000fe20000002400 */
[----:B-1----:R-:W-:-:S07]  /*142e0*/  FMNMX.FTZ R9, R45, R6, !PT ;  /* 0x000000062d097209 */ /* 0x002fce0007810000 */
[----:B------:R-:W-:Y:S01]  /*142f0*/  MUFU.TANH R60, R60 ;  /* 0x0000003c003c7308 */ /* 0x000fe20000002400 */
[----:B0-----:R-:W-:-:S07]  /*14300*/  FMNMX.FTZ R9, R48, R9, !PT ;  /* 0x0000000930097209 */ /* 0x001fce0007810000 */
[----:B------:R-:W-:Y:S08]  /*14310*/  MUFU.TANH R61, R61 ;  /* 0x0000003d003d7308 */ /* 0x000ff00000002400 */
[----:B------:R-:W-:Y:S08]  /*14320*/  MUFU.TANH R64, R64 ;  /* 0x0000004000407308 */ /* 0x000ff00000002400 */
[----:B------:R-:W-:Y:S08]  /*14330*/  MUFU.TANH R68, R68 ;  /* 0x0000004400447308 */ /* 0x000ff00000002400 */
[----:B------:R-:W-:Y:S08]  /*14340*/  MUFU.TANH R72, R72 ;  /* 0x0000004800487308 */ /* 0x000ff00000002400 */
[----:B------:R-:W-:Y:S08]  /*14350*/  MUFU.TANH R76, R76 ;  /* 0x0000004c004c7308 */ /* 0x000ff00000002400 */
[----:B------:R-:W-:Y:S01]  /*14360*/  MUFU.TANH R80, R80 ;  /* 0x0000005000507308 */ /* 0x000fe20000002400 */
[----:B------:R-:W-:-:S02]  /*14370*/  WARPGROUP.DEPBAR.LE gsb0, 0x0 ;  /* 0x00008000000079c5 */ /* 0x000fc40000010000 */
[----:B------:R-:W-:-:S05]  /*14380*/  WARPGROUP.ARRIVE ;  /* 0x00000000000079c5 */ /* 0x000fca0000000000 */
[----:B------:R-:W0:Y:S01]  /*14390*/  MUFU.TANH R20, R20 ;  /* 0x0000001400147308 */ /* 0x000e220000002400 */
[----:B------:R-:W-:Y:S01]  /*143a0*/  HGMMA.64x128x16.F32 R88, R176, gdesc[UR4].tnspB, R88, gsb0 ;  /* 0x41e00004b0587df0 */ /* 0x000fe20008000858 */
[----:B------:R-:W-:Y:S02]  /*143b0*/  R2UR UR6, R10 ;  /* 0x000000000a0672ca */ /* 0x000fe400000e0000 */
[----:B------:R-:W-:Y:S01]  /*143c0*/  R2UR UR7, R11 ;  /* 0x000000000b0772ca */ /* 0x000fe200000e0000 */
[----:B------:R-:W-:Y:S01]  /*143d0*/  IMAD.MOV.U32 R11, RZ, RZ, 0x40000040 ;  /* 0x40000040ff0b7424 */ /* 0x000fe200078e00ff */
[----:B------:R-:W-:Y:S02]  /*143e0*/  IADD3 R10, R8, 0x180, RZ ;  /* 0x00000180080a7810 */ /* 0x000fe40007ffe0ff */
        /* <DEDUP_REMOVED lines=21> */
[----:B------:R-:W-:Y:S01]  /*14540*/  FMUL.FTZ R51, R52, UR42 ;  /* 0x0000002a34337c20 */ /* 0x000fe20008410000 */
[----:B------:R-:W-:Y:S01]  /*14550*/  FMUL.FTZ R52, R53, UR42 ;  /* 0x0000002a35347c20 */ /* 0x000fe20008410000 */
[----:B------:R-:W-:Y:S01]  /*14560*/  FMUL.FTZ R53, R55, UR42 ;  /* 0x0000002a37357c20 */ /* 0x000fe20008410000 */
[----:B------:R-:W-:Y:S01]  /*14570*/  HGMMA.64x128x16.F32 R88, R172, gdesc[UR4].tnspB, R88, gsb0 ;  /* 0x41e00004ac587df0 */ /* 0x000fe20008000858 */
[----:B------:R-:W-:Y:S01]  /*14580*/  R2UR UR6, R10 ;  /* 0x000000000a0672ca */ /* 0x000fe200000e0000 */
[----:B------:R-:W1:Y:S01]  /*14590*/  MUFU.TANH R176, R176 ;  /* 0x000000b000b07308 */ /* 0x000e620000002400 */
[----:B------:R-:W-:Y:S01]  /*145a0*/  R2UR UR7, R11 ;  /* 0x000000000b0772ca */ /* 0x000fe200000e0000 */
        /* <DEDUP_REMOVED lines=11> */
[----:B0-----:R-:W-:Y:S01]  /*14660*/  FMNMX.FTZ R11, R20, R12, !PT ;  /* 0x0000000c140b7209 */ /* 0x001fe20007810000 */
[----:B------:R-:W-:-:S02]  /*14670*/  FMUL.FTZ R85, R87, UR42 ;  /* 0x0000002a57557c20 */ /* 0x000fc40008410000 */
[----:B------:R-:W0:Y:S01]  /*14680*/  MUFU.TANH R52, R52 ;  /* 0x0000003400347308 */ /* 0x000e220000002400 */
[----:B-1----:R-:W-:Y:S02]  /*14690*/  FMNMX.FTZ R6, R176, R9, !PT ;  /* 0x00000009b0067209 */ /* 0x002fe40007810000 */
[----:B------:R-:W-:-:S05]  /*146a0*/  FMNMX.FTZ R11, R24, R11, !PT ;  /* 0x0000000b180b7209 */ /* 0x000fca0007810000 */
[----:B------:R-:W1:Y:S01]  /*146b0*/  MUFU.TANH R55, R55 ;  /* 0x0000003700377308 */ /* 0x000e620000002400 */
[----:B--2---:R-:W-:-:S07]  /*146c0*/  FMNMX.FTZ R9, R51, R6, !PT ;  /* 0x0000000633097209 */ /* 0x004fce0007810000 */
[----:B------:R-:W2:Y:S01]  /*146d0*/  MUFU.TANH R56, R56 ;  /* 0x0000003800387308 */ /* 0x000ea20000002400 */
[----:B0-----:R-:W-:-:S07]  /*146e0*/  FMNMX.FTZ R6, R52, R9, !PT ;  /* 0x0000000934067209 */ /* 0x001fce0007810000 */
[----:B------:R-:W0:Y:S01]  /*146f0*/  MUFU.TANH R62, R62 ;  /* 0x0000003e003e7308 */ /* 0x000e220000002400 */
[----:B-1----:R-:W-:-:S07]  /*14700*/  FMNMX.FTZ R9, R55, R6, !PT ;  /* 0x0000000637097209 */ /* 0x002fce0007810000 */
[----:B------:R-:W1:Y:S01]  /*14710*/  MUFU.TANH R65, R65 ;  /* 0x0000004100417308 */ /* 0x000e620000002400 */
[----:B--2---:R-:W-:-:S04]  /*14720*/  FMNMX.FTZ R9, R56, R9, !PT ;  /* 0x0000000938097209 */ /* 0x004fc80007810000 */
[----:B------:R-:W-:-:S03]  /*14730*/  FMNMX.FTZ R9, R58, R9, !PT ;  /* 0x000000093a097209 */ /* 0x000fc60007810000 */
[----:B------:R-:W2:Y:S01]  /*14740*/  MUFU.TANH R69, R69 ;  /* 0x0000004500457308 */ /* 0x000ea20000002400 */
[----:B------:R-:W-:-:S04]  /*14750*/  FMNMX.FTZ R6, R60, R9, !PT ;  /* 0x000000093c067209 */ /* 0x000fc80007810000 */
[----:B------:R-:W-:-:S03]  /*14760*/  FMNMX.FTZ R9, R61, R6, !PT ;  /* 0x000000063d097209 */ /* 0x000fc60007810000 */
[----:B------:R-:W3:Y:S01]  /*14770*/  MUFU.TANH R73, R73 ;  /* 0x0000004900497308 */ /* 0x000ee20000002400 */
[----:B0-----:R-:W-:-:S04]  /*14780*/  FMNMX.FTZ R9, R62, R9, !PT ;  /* 0x000000093e097209 */ /* 0x001fc80007810000 */
[----:B------:R-:W-:-:S03]  /*14790*/  FMNMX.FTZ R6, R64, R9, !PT ;  /* 0x0000000940067209 */ /* 0x000fc60007810000 */
[----:B------:R-:W0:Y:S01]  /*147a0*/  MUFU.TANH R77, R77 ;  /* 0x0000004d004d7308 */ /* 0x000e220000002400 */
[----:B-1----:R-:W-:-:S04]  /*147b0*/  FMNMX.FTZ R9, R65, R6, !PT ;  /* 0x0000000641097209 */ /* 0x002fc80007810000 */
[----:B------:R-:W-:-:S03]  /*147c0*/  FMNMX.FTZ R6, R68, R9, !PT ;  /* 0x0000000944067209 */ /* 0x000fc60007810000 */
[----:B------:R-:W1:Y:S01]  /*147d0*/  MUFU.TANH R81, R81 ;  /* 0x0000005100517308 */ /* 0x000e620000002400 */
[----:B--2---:R-:W-:-:S04]  /*147e0*/  FMNMX.FTZ R9, R69, R6, !PT ;  /* 0x0000000645097209 */ /* 0x004fc80007810000 */
[----:B------:R-:W-:-:S03]  /*147f0*/  FMNMX.FTZ R6, R72, R9, !PT ;  /* 0x0000000948067209 */ /* 0x000fc60007810000 */
[----:B------:R-:W2:Y:S01]  /*14800*/  MUFU.TANH R49, R49 ;  /* 0x0000003100317308 */ /* 0x000ea20000002400 */
[----:B---3--:R-:W-:-:S04]  /*14810*/  FMNMX.FTZ R9, R73, R6, !PT ;  /* 0x0000000649097209 */ /* 0x008fc80007810000 */
[----:B------:R-:W-:-:S03]  /*14820*/  FMNMX.FTZ R6, R76, R9, !PT ;  /* 0x000000094c067209 */ /* 0x000fc60007810000 */
[----:B------:R-:W3:Y:S01]  /*14830*/  MUFU.TANH R53, R53 ;  /* 0x0000003500357308 */ /* 0x000ee20000002400 */
[----:B0-----:R-:W-:-:S04]  /*14840*/  FMNMX.FTZ R9, R77, R6, !PT ;  /* 0x000000064d097209 */ /* 0x001fc80007810000 */
[----:B------:R-:W-:-:S03]  /*14850*/  FMNMX.FTZ R6, R80, R9, !PT ;  /* 0x0000000950067209 */ /* 0x000fc60007810000 */
[----:B------:R-:W0:Y:S01]  /*14860*/  MUFU.TANH R57, R57 ;  /* 0x0000003900397308 */ /* 0x000e220000002400 */
[----:B-1----:R-:W-:-:S05]  /*14870*/  FMNMX.FTZ R6, R81, R6, !PT ;  /* 0x0000000651067209 */ /* 0x002fca0007810000 */
[----:B------:R-:W1:Y:S02]  /*14880*/  SHFL.BFLY PT, R9, R6, 0x2, 0x1f ;  /* 0x0c401f0006097f89 */ /* 0x000e6400000e0000 */
[----:B------:R-:W4:Y:S08]  /*14890*/  MUFU.TANH R59, R59 ;  /* 0x0000003b003b7308 */ /* 0x000f300000002400 */
[----:B------:R-:W5:Y:S08]  /*148a0*/  MUFU.TANH R70, R70 ;  /* 0x0000004600467308 */ /* 0x000f700000002400 */
[----:B------:R-:W5:Y:S01]  /*148b0*/  MUFU.TANH R71, R71 ;  /* 0x0000004700477308 */ /* 0x000f620000002400 */
[----:B-1----:R-:W-:-:S07]  /*148c0*/  FMNMX.FTZ R10, R6, R9, !PT ;  /* 0x00000009060a7209 */ /* 0x002fce0007810000 */
[----:B------:R-:W1:Y:S01]  /*148d0*/  MUFU.TANH R74, R74 ;  /* 0x0000004a004a7308 */ /* 0x000e620000002400 */
[----:B------:R-:W2:Y:S01]  /*148e0*/  SHFL.BFLY PT, R9, R10, 0x1, 0x1f ;  /* 0x0c201f000a097f89 */ /* 0x000ea200000e0000 */
[----:B------:R-:W-:Y:S02]  /*148f0*/  WARPGROUP.DEPBAR.LE gsb0, 0x0 ;  /* 0x00008000000079c5 */ /* 0x000fe40000010000 */
[----:B------:R-:W-:-:S04]  /*14900*/  WARPGROUP.ARRIVE ;  /* 0x00000000000079c5 */ /* 0x000fc80000000000 */
[----:B------:R-:W-:Y:S02]  /*14910*/  MUFU.TANH R75, R75 ;  /* 0x0000004b004b7308 */ /* 0x000fe40000002400 */
[----:B------:R-:W-:Y:S01]  /*14920*/  HGMMA.64x128x16.F32 R88, R168, gdesc[UR4].tnspB, R88, gsb0 ;  /* 0x41e00004a8587df0 */ /* 0x000fe20008000858 */
[----:B------:R-:W-:Y:S02]  /*14930*/  R2UR UR6, R40 ;  /* 0x00000000280672ca */ /* 0x000fe400000e0000 */
[----:B------:R-:W-:-:S03]  /*14940*/  R2UR UR7, R41 ;  /* 0x00000000290772ca */ /* 0x000fc600000e0000 */
[----:B------:R-:W-:Y:S08]  /*14950*/  MUFU.TANH R78, R78 ;  /* 0x0000004e004e7308 */ /* 0x000ff00000002400 */
[----:B------:R-:W-:Y:S01]  /*14960*/  MUFU.TANH R79, R79 ;  /* 0x0000004f004f7308 */ /* 0x000fe20000002400 */
[----:B--2---:R-:W-:Y:S02]  /*14970*/  FMNMX.FTZ R9, R10, R9, !PT ;  /* 0x000000090a097209 */ /* 0x004fe40007810000 */
[----:B------:R-:W-:-:S03]  /*14980*/  MOV R10, UR43 ;  /* 0x0000002b000a7c02 */ /* 0x000fc60008000f00 */
[----:B------:R-:W-:Y:S02]  /*14990*/  FADD.FTZ R7, -R9, R7 ;  /* 0x0000000709077221 */ /* 0x000fe40000010100 */
[----:B------:R-:W-:Y:S02]  /*149a0*/  MUFU.TANH R82, R82 ;  /* 0x0000005200527308 */ /* 0x000fe40000002400 */
[-C--:B------:R-:W-:Y:S01]  /*149b0*/  FMUL.FTZ R6, R7, R10.reuse ;  /* 0x0000000a07067220 */ /* 0x080fe20000410000 */
[----:B------:R-:W-:-:S04]  /*149c0*/  FMUL.FTZ R7, R9, R10 ;  /* 0x0000000a09077220 */ /* 0x000fc80000410000 */
[-CC-:B------:R-:W-:Y:S01]  /*149d0*/  FFMA.FTZ R182, R25, R10.reuse, -R7.reuse ;  /* 0x0000000a19b67223 */ /* 0x180fe20000010807 */
[-CC-:B------:R-:W-:Y:S01]  /*149e0*/  FFMA.FTZ R25, R28, R10.reuse, -R7.reuse ;  /* 0x0000000a1c197223 */ /* 0x180fe20000010807 */
[-CC-:B------:R-:W-:Y:S01]  /*149f0*/  FFMA.FTZ R28, R30, R10.reuse, -R7.reuse ;  /* 0x0000000a1e1c7223 */ /* 0x180fe20000010807 */
[-CC-:B------:R-:W-:Y:S01]  /*14a00*/  FFMA.FTZ R40, R31, R10.reuse, -R7.reuse ;  /* 0x0000000a1f287223 */ /* 0x180fe20000010807 */
[----:B------:R-:W-:Y:S01]  /*14a10*/  VIADD R30, R8, 0x280 ;  /* 0x00000280081e7836 */ /* 0x000fe20000000000 */
[----:B------:R-:W-:Y:S01]  /*14a20*/  MOV R31, 0x40000040 ;  /* 0x40000040001f7802 */ /* 0x000fe20000000f00 */
[-CC-:B------:R-:W-:Y:S01]  /*14a30*/  FFMA.FTZ R180, R4, R10.reuse, -R7.reuse ;  /* 0x0000000a04b47223 */ /* 0x180fe20000010807 */
[----:B------:R-:W-:Y:S01]  /*14a40*/  FMNMX.FTZ R4, R26, R11, !PT ;  /* 0x0000000b1a047209 */ /* 0x000fe20007810000 */
[----:B------:R-:W-:Y:S01]  /*14a50*/  MUFU.TANH R83, R83 ;  /* 0x0000005300537308 */ /* 0x000fe20000002400 */
[-CC-:B------:R-:W-:Y:S01]  /*14a60*/  FFMA.FTZ R21, R21, R10.reuse, -R7.reuse ;  /* 0x0000000a15157223 */ /* 0x180fe20000010807 */
[--C-:B------:R-:W-:Y:S01]  /*14a70*/  FFMA.FTZ R178, R34, R10, -R7.reuse ;  /* 0x0000000a22b27223 */ /* 0x100fe20000010807 */
[----:B------:R-:W-:Y:S01]  /*14a80*/  FMNMX.FTZ R4, R27, R4, !PT ;  /* 0x000000041b047209 */ /* 0x000fe20007810000 */
[-CC-:B------:R-:W-:Y:S01]  /*14a90*/  FFMA.FTZ R41, R36, R10.reuse, -R7.reuse ;  /* 0x0000000a24297223 */ /* 0x180fe20000010807 */
[-CC-:B------:R-:W-:Y:S01]  /*14aa0*/  FFMA.FTZ R172, R38, R10.reuse, -R7.reuse ;  /* 0x0000000a26ac7223 */ /* 0x180fe20000010807 */
[--C-:B------:R-:W-:Y:S01]  /*14ab0*/  FFMA.FTZ R34, R39, R10, -R7.reuse ;  /* 0x0000000a27227223 */ /* 0x100fe20000010807 */
[----:B------:R-:W-:Y:S01]  /*14ac0*/  FMNMX.FTZ R11, R29, R4, !PT ;  /* 0x000000041d0b7209 */ /* 0x000fe20007810000 */
[----:B------:R-:W-:Y:S01]  /*14ad0*/  MUFU.TANH R84, R84 ;  /* 0x0000005400547308 */ /* 0x000fe20000002400 */
[-CC-:B------:R-:W-:Y:S01]  /*14ae0*/  FFMA.FTZ R174, R43, R10.reuse, -R7.reuse ;  /* 0x0000000a2bae7223 */ /* 0x180fe20000010807 */
[-CC-:B------:R-:W-:Y:S01]  /*14af0*/  FFMA.FTZ R36, R45, R10.reuse, -R7.reuse ;  /* 0x0000000a2d247223 */ /* 0x180fe20000010807 */
[----:B------:R-:W-:Y:S01]  /*14b00*/  FMNMX.FTZ R4, R32, R11, !PT ;  /* 0x0000000b20047209 */ /* 0x000fe20007810000 */
[-CC-:B------:R-:W-:Y:S01]  /*14b10*/  FFMA.FTZ R38, R176, R10.reuse, -R7.reuse ;  /* 0x0000000ab0267223 */ /* 0x180fe20000010807 */
[-CC-:B------:R-:W-:Y:S01]  /*14b20*/  FFMA.FTZ R39, R52, R10.reuse, -R7.reuse ;  /* 0x0000000a34277223 */ /* 0x180fe20000010807 */
[--C-:B------:R-:W-:Y:S01]  /*14b30*/  FFMA.FTZ R45, R62, R10, -R7.reuse ;  /* 0x0000000a3e2d7223 */ /* 0x100fe20000010807 */
[----:B------:R-:W-:Y:S01]  /*14b40*/  FMNMX.FTZ R4, R33, R4, !PT ;  /* 0x0000000421047209 */ /* 0x000fe20007810000 */
[----:B------:R-:W-:Y:S01]  /*14b50*/  MUFU.TANH R85, R85 ;  /* 0x0000005500557308 */ /* 0x000fe20000002400 */
[-CC-:B------:R-:W-:Y:S01]  /*14b60*/  FFMA.FTZ R43, R68, R10.reuse, -R7.reuse ;  /* 0x0000000a442b7223 */ /* 0x180fe20000010807 */
[--C-:B------:R-:W-:Y:S01]  /*14b70*/  FFMA.FTZ R52, R69, R10, -R7.reuse ;  /* 0x0000000a45347223 */ /* 0x100fe20000010807 */
[----:B------:R-:W-:Y:S01]  /*14b80*/  FMNMX.FTZ R4, R35, R4, !PT ;  /* 0x0000000423047209 */ /* 0x000fe20007810000 */
[----:B------:R-:W-:-:S03]  /*14b90*/  FFMA.FTZ R62, R80, R10, -R7 ;  /* 0x0000000a503e7223 */ /* 0x000fc60000010807 */
        /* <DEDUP_REMOVED lines=11> */
[----:B---3--:R-:W-:-:S04]  /*14c50*/  FMNMX.FTZ R11, R53, R4, !PT ;  /* 0x00000004350b7209 */ /* 0x008fc80007810000 */
[----:B------:R-:W-:Y:S01]  /*14c60*/  FMNMX.FTZ R4, R54, R11, !PT ;  /* 0x0000000b36047209 */ /* 0x000fe20007810000 */
[----:B------:R-:W-:Y:S03]  /*14c70*/  MUFU.EX2 R25, R25 ;  /* 0x0000001900197308 */ /* 0x000fe60000000800 */
[----:B0-----:R-:W-:-:S04]  /*14c80*/  FMNMX.FTZ R4, R57, R4, !PT ;  /* 0x0000000439047209 */ /* 0x001fc80007810000 */
[----:B----4-:R-:W-:Y:S01]  /*14c90*/  FMNMX.FTZ R4, R59, R4, !PT ;  /* 0x000000043b047209 */ /* 0x010fe20007810000 */
[----:B------:R-:W-:Y:S03]  /*14ca0*/  MUFU.EX2 R28, R28 ;  /* 0x0000001c001c7308 */ /* 0x000fe60000000800 */
[----:B------:R-:W-:-:S04]  /*14cb0*/  FMNMX.FTZ R11, R63, R4, !PT ;  /* 0x000000043f0b7209 */ /* 0x000fc80007810000 */
[----:B------:R-:W-:Y:S01]  /*14cc0*/  FMNMX.FTZ R4, R66, R11, !PT ;  /* 0x0000000b42047209 */ /* 0x000fe20007810000 */
[----:B------:R-:W0:Y:S03]  /*14cd0*/  MUFU.EX2 R40, R40 ;  /* 0x0000002800287308 */ /* 0x000e260000000800 */
[----:B------:R-:W-:-:S04]  /*14ce0*/  FMNMX.FTZ R11, R67, R4, !PT ;  /* 0x00000004430b7209 */ /* 0x000fc80007810000 */
[----:B-----5:R-:W-:Y:S01]  /*14cf0*/  FMNMX.FTZ R4, R70, R11, !PT ;  /* 0x0000000b46047209 */ /* 0x020fe20007810000 */
[----:B------:R-:W-:Y:S03]  /*14d00*/  MUFU.EX2 R178, R178 ;  /* 0x000000b200b27308 */ /* 0x000fe60000000800 */
[----:B------:R-:W-:-:S04]  /*14d10*/  FMNMX.FTZ R11, R71, R4, !PT ;  /* 0x00000004470b7209 */ /* 0x000fc80007810000 */
[----:B-1----:R-:W-:Y:S01]  /*14d20*/  FMNMX.FTZ R4, R74, R11, !PT ;  /* 0x0000000b4a047209 */ /* 0x002fe20007810000 */
[----:B------:R-:W-:Y:S01]  /*14d30*/  MUFU.EX2 R41, R41 ;  /* 0x0000002900297308 */ /* 0x000fe20000000800 */
[----:B0-----:R-:W-:Y:S02]  /*14d40*/  F2FP.F16.F32.PACK_AB R176, R40, R28 ;  /* 0x0000001c28b0723e */ /* 0x001fe400000000ff */
[----:B------:R-:W-:-:S04]  /*14d50*/  FMNMX.FTZ R11, R75, R4, !PT ;  /* 0x000000044b0b7209 */ /* 0x000fc80007810000 */
[----:B------:R-:W-:Y:S01]  /*14d60*/  FMNMX.FTZ R4, R78, R11, !PT ;  /* 0x0000000b4e047209 */ /* 0x000fe20007810000 */
[----:B------:R-:W-:Y:S03]  /*14d70*/  MUFU.EX2 R172, R172 ;  /* 0x000000ac00ac7308 */ /* 0x000fe60000000800 */
[----:B------:R-:W-:-:S04]  /*14d80*/  FMNMX.FTZ R11, R79, R4, !PT ;  /* 0x000000044f0b7209 */ /* 0x000fc80007810000 */
[----:B------:R-:W-:Y:S01]  /*14d90*/  FMNMX.FTZ R4, R82, R11, !PT ;  /* 0x0000000b52047209 */ /* 0x000fe20007810000 */
[----:B------:R-:W-:Y:S01]  /*14da0*/  MUFU.EX2 R34, R34 ;  /* 0x0000002200227308 */ /* 0x000fe20000000800 */
[----:B------:R-:W-:Y:S02]  /*14db0*/  WARPGROUP.DEPBAR.LE gsb0, 0x0 ;  /* 0x00008000000079c5 */ /* 0x000fe40000010000 */
[----:B------:R-:W-:Y:S01]  /*14dc0*/  WARPGROUP.ARRIVE ;  /* 0x00000000000079c5 */ /* 0x000fe20000000000 */
[----:B------:R-:W-:Y:S01]  /*14dd0*/  FMNMX.FTZ R11, R83, R4, !PT ;  /* 0x00000004530b7209 */ /* 0x000fe20007810000 */
[-CC-:B------:R-:W-:Y:S01]  /*14de0*/  FFMA.FTZ R168, R48, R10.reuse, -R7.reuse ;  /* 0x0000000a30a87223 */ /* 0x180fe20000010807 */
[-CC-:B------:R-:W-:Y:S01]  /*14df0*/  FFMA.FTZ R170, R51, R10.reuse, -R7.reuse ;  /* 0x0000000a33aa7223 */ /* 0x180fe20000010807 */
[-CC-:B------:R-:W-:Y:S01]  /*14e00*/  FFMA.FTZ R48, R56, R10.reuse, -R7.reuse ;  /* 0x0000000a38307223 */ /* 0x180fe20000010807 */
[----:B------:R-:W-:Y:S01]  /*14e10*/  FMNMX.FTZ R4, R84, R11, !PT ;  /* 0x0000000b54047209 */ /* 0x000fe20007810000 */
[----:B------:R-:W-:Y:S01]  /*14e20*/  HGMMA.64x128x16.F32 R88, R164, gdesc[UR4].tnspB, R88, gsb0 ;  /* 0x41e00004a4587df0 */ /* 0x000fe20008000858 */
[----:B------:R-:W-:Y:S01]  /*14e30*/  R2UR UR6, R30 ;  /* 0x000000001e0672ca */ /* 0x000fe200000e0000 */
[----:B------:R-:W-:Y:S01]  /*14e40*/  VIADD R30, R8, 0x300 ;  /* 0x00000300081e7836 */ /* 0x000fe20000000000 */
[----:B------:R-:W-:Y:S01]  /*14e50*/  R2UR UR7, R31 ;  /* 0x000000001f0772ca */ /* 0x000fe200000e0000 */
[----:B------:R-:W-:Y:S01]  /*14e60*/  MUFU.EX2 R174, R174 ;  /* 0x000000ae00ae7308 */ /* 0x000fe20000000800 */
[----:B------:R-:W-:Y:S01]  /*14e70*/  MOV R31, 0x40000040 ;  /* 0x40000040001f7802 */ /* 0x000fe20000000f00 */
[--C-:B------:R-:W-:Y:S01]  /*14e80*/  FFMA.FTZ R51, R65, R10, -R7.reuse ;  /* 0x0000000a41337223 */ /* 0x100fe20000010807 */
[----:B------:R-:W-:Y:S01]  /*14e90*/  FMNMX.FTZ R4, R85, R4, !PT ;  /* 0x0000000455047209 */ /* 0x000fe20007810000 */
[----:B------:R-:W-:-:S04]  /*14ea0*/  FFMA.FTZ R56, R72, R10, -R7 ;  /* 0x0000000a48387223 */ /* 0x000fc80000010807 */
        /* <DEDUP_REMOVED lines=10> */
[----:B0-----:R-:W-:-:S07]  /*14f50*/  FMNMX.FTZ R11, R11, R4, !PT ;  /* 0x000000040b0b7209 */ /* 0x001fce0007810000 */
        /* <DEDUP_REMOVED lines=13> */
[----:B------:R-:W-:Y:S01]  /*15030*/  R2UR UR6, R30 ;  /* 0x000000001e0672ca */ /* 0x000fe200000e0000 */
[----:B------:R-:W-:Y:S01]  /*15040*/  MUFU.EX2 R164, R164 ;  /* 0x000000a400a47308 */ /* 0x000fe20000000800 */
[----:B------:R-:W-:Y:S01]  /*15050*/  R2UR UR7, R31 ;  /* 0x000000001f0772ca */ /* 0x000fe200000e0000 */
[----:B------:R-:W-:-:S04]  /*15060*/  FADD.FTZ R31, -R11, R12 ;  /* 0x0000000c0b1f7221 */ /* 0x000fc80000010100 */
[-C--:B------:R-:W-:Y:S01]  /*15070*/  FMUL.FTZ R4, R31, R10.reuse ;  /* 0x0000000a1f047220 */ /* 0x080fe20000410000 */
[-C--:B------:R-:W-:Y:S01]  /*15080*/  FMUL.FTZ R31, R11, R10.reuse ;  /* 0x0000000a0b1f7220 */ /* 0x080fe20000410000 */
[----:B------:R-:W-:Y:S03]  /*15090*/  MUFU.EX2 R166, R166 ;  /* 0x000000a600a67308 */ /* 0x000fe60000000800 */
[-CC-:B------:R-:W-:Y:S01]  /*150a0*/  FFMA.FTZ R183, R26, R10.reuse, -R31.reuse ;  /* 0x0000000a1ab77223 */ /* 0x180fe2000001081f */
[-CC-:B------:R-:W-:Y:S01]  /*150b0*/  FFMA.FTZ R30, R27, R10.reuse, -R31.reuse ;  /* 0x0000000a1b1e7223 */ /* 0x180fe2000001081f */
[----:B------:R-:W-:Y:S01]  /*150c0*/  VIADD R26, R8, 0x380 ;  /* 0x00000380081a7836 */ /* 0x000fe20000000000 */
[----:B------:R-:W-:Y:S01]  /*150d0*/  MOV R27, 0x40000040 ;  /* 0x40000040001b7802 */ /* 0x000fe20000000f00 */
[-CC-:B------:R-:W-:Y:S01]  /*150e0*/  FFMA.FTZ R181, R20, R10.reuse, -R31.reuse ;  /* 0x0000000a14b57223 */ /* 0x180fe2000001081f */
[-CC-:B------:R-:W-:Y:S01]  /*150f0*/  FFMA.FTZ R12, R24, R10.reuse, -R31.reuse ;  /* 0x0000000a180c7223 */ /* 0x180fe2000001081f */
[----:B------:R-:W-:Y:S01]  /*15100*/  MUFU.EX2 R4, R4 ;  /* 0x0000000400047308 */ /* 0x000fe20000000800 */
[-CC-:B------:R-:W-:Y:S01]  /*15110*/  FFMA.FTZ R177, R29, R10.reuse, -R31.reuse ;  /* 0x0000000a1db17223 */ /* 0x180fe2000001081f */
[-CC-:B------:R-:W-:Y:S01]  /*15120*/  FFMA.FTZ R175, R44, R10.reuse, -R31.reuse ;  /* 0x0000000a2caf7223 */ /* 0x180fe2000001081f */
[----:B------:R-:W-:Y:S01]  /*15130*/  FFMA.FTZ R44, R6, R3, R180 ;  /* 0x00000003062c7223 */ /* 0x000fe200000100b4 */
[-CC-:B------:R-:W-:Y:S01]  /*15140*/  FFMA.FTZ R179, R33, R10.reuse, -R31.reuse ;  /* 0x0000000a21b37223 */ /* 0x180fe2000001081f */
[-CC-:B------:R-:W-:Y:S01]  /*15150*/  FFMA.FTZ R20, R35, R10.reuse, -R31.reuse ;  /* 0x0000000a23147223 */ /* 0x180fe2000001081f */
        /* <DEDUP_REMOVED lines=15> */
[----:B------:R-:W-:Y:S01]  /*15250*/  FFMA.FTZ R84, R84, R10, -R31 ;  /* 0x0000000a54547223 */ /* 0x000fe2000001081f */
[----:B------:R-:W-:-:S02]  /*15260*/  F2FP.F16.F32.PACK_AB R180, R21, R180 ;  /* 0x000000b415b4723e */ /* 0x000fc400000000ff */
[----:B------:R-:W-:Y:S01]  /*15270*/  MUFU.EX2 R183, R183 ;  /* 0x000000b700b77308 */ /* 0x000fe20000000800 */
[----:B0-----:R-:W-:Y:S01]  /*15280*/  FFMA.FTZ R3, R4, R0, R181 ;  /* 0x0000000004037223 */ /* 0x001fe200000100b5 */
[----:B------:R-:W-:-:S06]  /*15290*/  FFMA.FTZ R0, R63, R10, -R31 ;  /* 0x0000000a3f007223 */ /* 0x000fcc000001081f */
[----:B------:R-:W-:Y:S01]  /*152a0*/  MUFU.EX2 R30, R30 ;  /* 0x0000001e001e7308 */ /* 0x000fe20000000800 */
[----:B-1----:R-:W-:-:S07]  /*152b0*/  F2FP.F16.F32.PACK_AB R181, R12, R181 ;  /* 0x000000b50cb5723e */ /* 0x002fce00000000ff */
        /* <DEDUP_REMOVED lines=13> */
[-C--:B------:R-:W-:Y:S01]  /*15390*/  FFMA.FTZ R154, R64, R10.reuse, -R7 ;  /* 0x0000000a409a7223 */ /* 0x080fe20000010807 */
[-CC-:B------:R-:W-:Y:S01]  /*153a0*/  FFMA.FTZ R64, R32, R10.reuse, -R31.reuse ;  /* 0x0000000a20407223 */ /* 0x180fe2000001081f */
[-CC-:B------:R-:W-:Y:S01]  /*153b0*/  FFMA.FTZ R32, R42, R10.reuse, -R31.reuse ;  /* 0x0000000a2a207223 */ /* 0x180fe2000001081f */
[-C--:B------:R-:W-:Y:S01]  /*153c0*/  FFMA.FTZ R42, R46, R10.reuse, -R31 ;  /* 0x0000000a2e2a7223 */ /* 0x080fe2000001081f */
[-C--:B------:R-:W-:Y:S01]  /*153d0*/  FFMA.FTZ R152, R61, R10.reuse, -R7 ;  /* 0x0000000a3d987223 */ /* 0x080fe20000010807 */
[----:B------:R-:W-:Y:S01]  /*153e0*/  HGMMA.64x128x16.F32 R88, R156, gdesc[UR4].tnspB, R88, gsb0 ;  /* 0x41e000049c587df0 */ /* 0x000fe20008000858 */
[----:B------:R-:W-:Y:S01]  /*153f0*/  R2UR UR6, R26 ;  /* 0x000000001a0672ca */ /* 0x000fe200000e0000 */
[----:B------:R-:W-:Y:S01]  /*15400*/  MUFU.EX2 R64, R64 ;  /* 0x0000004000407308 */ /* 0x000fe20000000800 */
[----:B------:R-:W-:Y:S01]  /*15410*/  R2UR UR7, R27 ;  /* 0x000000001b0772ca */ /* 0x000fe200000e0000 */
[----:B------:R-:W-:Y:S01]  /*15420*/  FADD.FTZ R27, R21, R44 ;  /* 0x0000002c151b7221 */ /* 0x000fe20000010000 */
[----:B------:R-:W-:Y:S01]  /*15430*/  @!P1 PRMT R26, RZ, 0x654, R14 ;  /* 0x00000654ff1a9816 */ /* 0x000fe2000000000e */
[-CC-:B------:R-:W-:Y:S01]  /*15440*/  FFMA.FTZ R153, R66, R10.reuse, -R31.reuse ;  /* 0x0000000a42997223 */ /* 0x180fe2000001081f */
[-C--:B------:R-:W-:Y:S01]  /*15450*/  FFMA.FTZ R155, R70, R10.reuse, -R31 ;  /* 0x0000000a469b7223 */ /* 0x080fe2000001081f */
[----:B------:R-:W-:Y:S01]  /*15460*/  FADD.FTZ R44, R182, R27 ;  /* 0x0000001bb62c7221 */ /* 0x000fe20000010000 */
[----:B------:R-:W-:Y:S01]  /*15470*/  @!P1 PRMT R27, RZ, 0x654, R15 ;  /* 0x00000654ff1b9816 */ /* 0x000fe2000000000f */
[----:B------:R-:W-:Y:S01]  /*15480*/  MUFU.EX2 R32, R32 ;  /* 0x0000002000207308 */ /* 0x000fe20000000800 */
[-CC-:B------:R-:W-:Y:S01]  /*15490*/  FFMA.FTZ R61, R77, R10.reuse, -R7.reuse ;  /* 0x0000000a4d3d7223 */ /* 0x180fe20000010807 */
[----:B------:R-:W-:Y:S01]  /*154a0*/  FADD.FTZ R15, R25, R44 ;  /* 0x0000002c190f7221 */ /* 0x000fe20000010000 */
[----:B------:R-:W-:Y:S01]  /*154b0*/  FFMA.FTZ R7, R81, R10, -R7 ;  /* 0x0000000a51077223 */ /* 0x000fe20000010807 */
[----:B------:R-:W-:-:S02]  /*154c0*/  F2FP.F16.F32.PACK_AB R182, R25, R182 ;  /* 0x000000b619b6723e */ /* 0x000fc400000000ff */
[----:B------:R-:W-:Y:S02]  /*154d0*/  FADD.FTZ R15, R28, R15 ;  /* 0x0000000f1c0f7221 */ /* 0x000fe40000010000 */
[----:B------:R-:W-:Y:S02]  /*154e0*/  MUFU.EX2 R42, R42 ;  /* 0x0000002a002a7308 */ /* 0x000fe40000000800 */
[----:B------:R-:W-:-:S04]  /*154f0*/  FADD.FTZ R15, R40, R15 ;  /* 0x0000000f280f7221 */ /* 0x000fc80000010000 */
[----:B------:R-:W-:Y:S01]  /*15500*/  FADD.FTZ R50, R178, R15 ;  /* 0x0000000fb2327221 */ /* 0x000fe20000010000 */
[C---:B------:R-:W-:Y:S01]  /*15510*/  F2FP.F16.F32.PACK_AB R178, R41.reuse, R178 ;  /* 0x000000b229b2723e */ /* 0x040fe200000000ff */
        /* <DEDUP_REMOVED lines=13> */
[----:B------:R-:W-:-:S06]  /*155f0*/  FADD.FTZ R15, R38, R15 ;  /* 0x0000000f260f7221 */ /* 0x000fcc0000010000 */
[----:B------:R-:W-:Y:S08]  /*15600*/  MUFU.EX2 R153, R153 ;  /* 0x0000009900997308 */ /* 0x000ff00000000800 */
[----:B------:R-:W-:Y:S08]  /*15610*/  MUFU.EX2 R154, R154 ;  /* 0x0000009a009a7308 */ /* 0x000ff00000000800 */
[----:B------:R-:W-:Y:S08]  /*15620*/  MUFU.EX2 R155, R155 ;  /* 0x0000009b009b7308 */ /* 0x000ff00000000800 */
[----:B------:R-:W-:Y:S08]  /*15630*/  MUFU.EX2 R78, R78 ;  /* 0x0000004e004e7308 */ /* 0x000ff00000000800 */
[----:B------:R-:W0:Y:S08]  /*15640*/  MUFU.EX2 R58, R58 ;  /* 0x0000003a003a7308 */ /* 0x000e300000000800 */
[----:B------:R-:W1:Y:S08]  /*15650*/  MUFU.EX2 R79, R79 ;  /* 0x0000004f004f7308 */ /* 0x000e700000000800 */
[----:B------:R-:W-:Y:S08]  /*15660*/  MUFU.EX2 R60, R60 ;  /* 0x0000003c003c7308 */ /* 0x000ff00000000800 */
[----:B------:R-:W-:Y:S08]  /*15670*/  MUFU.EX2 R82, R82 ;  /* 0x0000005200527308 */ /* 0x000ff00000000800 */
[----:B------:R-:W-:Y:S08]  /*15680*/  MUFU.EX2 R61, R61 ;  /* 0x0000003d003d7308 */ /* 0x000ff00000000800 */
[----:B------:R-:W-:Y:S08]  /*15690*/  MUFU.EX2 R83, R83 ;  /* 0x0000005300537308 */ /* 0x000ff00000000800 */
[----:B------:R-:W-:Y:S01]  /*156a0*/  MUFU.EX2 R84, R84 ;  /* 0x0000005400547308 */ /* 0x000fe20000000800 */
[----:B------:R-:W-:-:S02]  /*156b0*/  WARPGROUP.DEPBAR.LE gsb0, 0x0 ;  /* 0x00008000000079c5 */ /* 0x000fc40000010000 */
[----:B------:R-:W-:Y:S01]  /*156c0*/  WARPGROUP.ARRIVE ;  /* 0x00000000000079c5 */ /* 0x000fe20000000000 */
[----:B------:R-:W-:-:S04]  /*156d0*/  FFMA.FTZ R157, R74, R10, -R31 ;  /* 0x0000000a4a9d7223 */ /* 0x000fc8000001081f */
[----:B------:R-:W2:Y:S01]  /*156e0*/  MUFU.EX2 R7, R7 ;  /* 0x0000000700077308 */ /* 0x000ea20000000800 */
[----:B------:R-:W-:Y:S02]  /*156f0*/  F2FP.F16.F32.PACK_AB R156, R52, R43 ;  /* 0x0000002b349c723e */ /* 0x000fe400000000ff */
[----:B0-----:R-:W-:Y:S01]  /*15700*/  F2FP.F16.F32.PACK_AB R158, R58, R56 ;  /* 0x000000383a9e723e */ /* 0x001fe200000000ff */
[----:B------:R-:W-:Y:S01]  /*15710*/  HGMMA.64x128x16.F32 R88, R160, gdesc[UR4].tnspB, R88, gsb0 ;  /* 0x41e00004a0587df0 */ /* 0x000fe20008000858 */
[----:B-1----:R-:W-:-:S03]  /*15720*/  F2FP.F16.F32.PACK_AB R159, R79, R78 ;  /* 0x0000004e4f9f723e */ /* 0x002fc600000000ff */
[----:B------:R-:W-:Y:S01]  /*15730*/  MUFU.EX2 R157, R157 ;  /* 0x0000009d009d7308 */ /* 0x000fe20000000800 */
[----:B------:R-:W-:Y:S02]  /*15740*/  WARPGROUP.DEPBAR.LE gsb0, 0x0 ;  /* 0x00008000000079c5 */ /* 0x000fe40000010000 */
[----:B------:R0:W-:Y:S01]  /*15750*/  @!P1 SYNCS.ARRIVE.TRANS64.RED.A1T0 RZ, [R26+URZ], RZ ;  /* 0x000000ff1aff99a7 */ /* 0x0001e2000810043f */
[----:B--2---:R-:W-:Y:S02]  /*15760*/  F2FP.F16.F32.PACK_AB R162, R7, R62 ;  /* 0x0000003e07a2723e */ /* 0x004fe400000000ff */
[----:B------:R-:W-:Y:S02]  /*15770*/  F2FP.F16.F32.PACK_AB R160, R61, R60 ;  /* 0x0000003c3da0723e */ /* 0x000fe400000000ff */
[----:B------:R-:W-:Y:S01]  /*15780*/  F2FP.F16.F32.PACK_AB R161, R83, R82 ;  /* 0x0000005253a1723e */ /* 0x000fe200000000ff */
[----:B0-----:R-:W-:Y:S01]  /*15790*/  FADD.FTZ R26, R12, R3 ;  /* 0x000000030c1a7221 */ /* 0x001fe20000010000 */
[----:B------:R0:W-:Y:S03]  /*157a0*/  @!P1 SYNCS.ARRIVE.TRANS64.RED.A1T0 RZ, [R27+URZ], RZ ;  /* 0x000000ff1bff99a7 */ /* 0x0001e6000810043f */
[----:B------:R-:W-:Y:S01]  /*157b0*/  FADD.FTZ R3, R183, R26 ;  /* 0x0000001ab7037221 */ /* 0x000fe20000010000 */
[----:B------:R-:W-:Y:S01]  /*157c0*/  FFMA.FTZ R26, R67, R10, -R31 ;  /* 0x0000000a431a7223 */ /* 0x000fe2000001081f */
[----:B------:R-:W-:-:S02]  /*157d0*/  F2FP.F16.F32.PACK_AB R183, R30, R183 ;  /* 0x000000b71eb7723e */ /* 0x000fc400000000ff */
[----:B------:R-:W-:-:S03]  /*157e0*/  FADD.FTZ R44, R30, R3 ;  /* 0x000000031e2c7221 */ /* 0x000fc60000010000 */
[----:B------:R-:W1:Y:S01]  /*157f0*/  MUFU.EX2 R26, R26 ;  /* 0x0000001a001a7308 */ /* 0x000e620000000800 */
[----:B------:R-:W-:Y:S01]  /*15800*/  FADD.FTZ R3, R177, R44 ;  /* 0x0000002cb1037221 */ /* 0x000fe20000010000 */
[-CC-:B------:R-:W-:Y:S01]  /*15810*/  FFMA.FTZ R44, R71, R10.reuse, -R31.reuse ;  /* 0x0000000a472c7223 */ /* 0x180fe2000001081f */
[----:B------:R-:W-:Y:S01]  /*15820*/  FFMA.FTZ R31, R85, R10, -R31 ;  /* 0x0000000a551f7223 */ /* 0x000fe2000001081f */
[C---:B------:R-:W-:Y:S01]  /*15830*/  F2FP.F16.F32.PACK_AB R177, R64.reuse, R177 ;  /* 0x000000b140b1723e */ /* 0x040fe200000000ff */
[----:B------:R-:W-:-:S03]  /*15840*/  FADD.FTZ R46, R64, R3 ;  /* 0x00000003402e7221 */ /* 0x000fc60000010000 */
[----:B------:R-:W2:Y:S01]  /*15850*/  MUFU.EX2 R44, R44 ;  /* 0x0000002c002c7308 */ /* 0x000ea20000000800 */
[----:B------:R-:W-:Y:S01]  /*15860*/  FADD.FTZ R3, R179, R46 ;  /* 0x0000002eb3037221 */ /* 0x000fe20000010000 */
[----:B------:R-:W-:-:S03]  /*15870*/  F2FP.F16.F32.PACK_AB R179, R20, R179 ;  /* 0x000000b314b3723e */ /* 0x000fc600000000ff */
[----:B------:R-:W-:-:S03]  /*15880*/  FADD.FTZ R46, R20, R3 ;  /* 0x00000003142e7221 */ /* 0x000fc60000010000 */
[----:B------:R-:W3:Y:S01]  /*15890*/  MUFU.EX2 R31, R31 ;  /* 0x0000001f001f7308 */ /* 0x000ee20000000800 */
[----:B------:R-:W-:Y:S01]  /*158a0*/  FADD.FTZ R3, R173, R46 ;  /* 0x0000002ead037221 */ /* 0x000fe20000010000 */
[----:B------:R-:W-:-:S03]  /*158b0*/  F2FP.F16.F32.PACK_AB R173, R32, R173 ;  /* 0x000000ad20ad723e */ /* 0x000fc600000000ff */
[----:B------:R-:W-:-:S04]  /*158c0*/  FADD.FTZ R46, R32, R3 ;  /* 0x00000003202e7221 */ /* 0x000fc80000010000 */
[----:B------:R-:W-:Y:S01]  /*158d0*/  FADD.FTZ R3, R175, R46 ;  /* 0x0000002eaf037221 */ /* 0x000fe20000010000 */
[----:B------:R-:W-:-:S03]  /*158e0*/  F2FP.F16.F32.PACK_AB R175, R42, R175 ;  /* 0x000000af2aaf723e */ /* 0x000fc600000000ff */
[----:B------:R-:W-:-:S04]  /*158f0*/  FADD.FTZ R46, R42, R3 ;  /* 0x000000032a2e7221 */ /* 0x000fc80000010000 */
        /* <DEDUP_REMOVED lines=8> */
[----:B------:R-:W4:Y:S01]  /*15980*/  MUFU.EX2 R12, R75 ;  /* 0x0000004b000c7308 */ /* 0x000f220000000800 */
[C---:B------:R-:W-:Y:S01]  /*15990*/  F2FP.F16.F32.PACK_AB R171, R8.reuse, R171 ;  /* 0x000000ab08ab723e */ /* 0x040fe200000000ff */
        /* <DEDUP_REMOVED lines=16> */
[----:B------:R-:W-:Y:S01]  /*15aa0*/  FADD.FTZ R24, R154, R15 ;  /* 0x0000000f9a187221 */ /* 0x000fe20000010000 */
[C---:B-1----:R-:W-:Y:S02]  /*15ab0*/  F2FP.F16.F32.PACK_AB R153, R26.reuse, R153 ;  /* 0x000000991a99723e */ /* 0x042fe400000000ff */
[----:B------:R-:W-:Y:S01]  /*15ac0*/  FADD.FTZ R20, R26, R3 ;  /* 0x000000031a147221 */ /* 0x000fe20000010000 */
[C---:B------:R-:W-:Y:S01]  /*15ad0*/  FADD.FTZ R24, R51.reuse, R24 ;  /* 0x0000001833187221 */ /* 0x040fe20000010000 */
[----:B------:R-:W-:-:S02]  /*15ae0*/  F2FP.F16.F32.PACK_AB R154, R51, R154 ;  /* 0x0000009a339a723e */ /* 0x000fc400000000ff */
[----:B------:R-:W-:Y:S01]  /*15af0*/  FADD.FTZ R3, R155, R20 ;  /* 0x000000149b037221 */ /* 0x000fe20000010000 */
[C---:B--2---:R-:W-:Y:S01]  /*15b00*/  F2FP.F16.F32.PACK_AB R155, R44.reuse, R155 ;  /* 0x0000009b2c9b723e */ /* 0x044fe200000000ff */
[----:B------:R-:W-:Y:S01]  /*15b10*/  IMAD.MOV.U32 R20, RZ, RZ, R192 ;  /* 0x000000ffff147224 */ /* 0x000fe200078e00c0 */
[----:B---3--:R-:W-:Y:S01]  /*15b20*/  F2FP.F16.F32.PACK_AB R163, R31, R84 ;  /* 0x000000541fa3723e */ /* 0x008fe200000000ff */
[----:B------:R-:W-:Y:S01]  /*15b30*/  FADD.FTZ R8, R44, R3 ;  /* 0x000000032c087221 */ /* 0x000fe20000010000 */
[----:B------:R-:W-:-:S03]  /*15b40*/  FADD.FTZ R3, R43, R24 ;  /* 0x000000182b037221 */ /* 0x000fc60000010000 */
[----:B------:R-:W-:Y:S01]  /*15b50*/  FADD.FTZ R15, R157, R8 ;  /* 0x000000089d0f7221 */ /* 0x000fe20000010000 */
[----:B------:R-:W-:Y:S01]  /*15b60*/  FADD.FTZ R3, R52, R3 ;  /* 0x0000000334037221 */ /* 0x000fe20000010000 */
[C---:B----4-:R-:W-:Y:S02]  /*15b70*/  F2FP.F16.F32.PACK_AB R157, R12.reuse, R157 ;  /* 0x0000009d0c9d723e */ /* 0x050fe400000000ff */
[----:B------:R-:W-:Y:S01]  /*15b80*/  FADD.FTZ R15, R12, R15 ;  /* 0x0000000f0c0f7221 */ /* 0x000fe20000010000 */
[----:B------:R-:W-:Y:S01]  /*15b90*/  FADD.FTZ R3, R56, R3 ;  /* 0x0000000338037221 */ /* 0x000fe20000010000 */
[----:B------:R-:W-:Y:S02]  /*15ba0*/  MOV R12, R11 ;  /* 0x0000000b000c7202 */ /* 0x000fe40000000f00 */
        /* <DEDUP_REMOVED lines=11> */
[----:B------:R-:W-:Y:S01]  /*15c60*/  FADD.FTZ R0, R31, R15 ;  /* 0x0000000f1f007221 */ /* 0x000fe20000010000 */
[----:B------:R-:W-:Y:S01]  /*15c70*/  MOV R15, R194 ;  /* 0x000000c2000f7202 */ /* 0x000fe20000000f00 */
[----:B0-----:R-:W-:Y:S06]  /*15c80*/  @P2 BRA `(.L_x_634) ;  /* 0xffffffd000d82947 */ /* 0x001fec000383ffff */
.L_x_623:
[----:B------:R-:W-:Y:S05]  /*15c90*/  BSYNC B0 ;  /* 0x0000000000007941 */ /* 0x000fea0003800000 */
.L_x_622:
        /* <DEDUP_REMOVED lines=67> */
.L_x_635:
[----:B------:R-:W-:Y:S02]  /*160d0*/  LEA R12, R192, R2, 0x3 ;  /* 0x00000002c00c7211 */ /* 0x000fe400078e18ff */
[----:B------:R-:W-:-:S04]  /*160e0*/  SHF.L.U32 R5, R194, 0x1f, RZ ;  /* 0x0000001fc2057819 */ /* 0x000fc800000006ff */
[----:B------:R0:W1:Y:S01]  /*160f0*/  SYNCS.PHASECHK.TRANS64.TRYWAIT P2, [R12+URZ+0x34850], R5 ;  /* 0x034850050c0075a7 */ /* 0x000062000804017f */
[----:B------:R-:W-:Y:S05]  /*16100*/  @!P0 BRA `(.L_x_636) ;  /* 0x0000000000048947 */ /* 0x000fea0003800000 */
[----:B------:R-:W-:Y:S01]  /*16110*/  BPT.TRAP 0x1 ;  /* 0x000000040000795c */ /* 0x000fe20000300000 */
.L_x_636:
[----:B------:R-:W-:Y:S01]  /*16120*/  VIADD R2, R2, 0x400 ;  /* 0x0000040002027836 */ /* 0x000fe20000000000 */
[----:B------:R-:W-:Y:S04]  /*16130*/  BSSY B0, `(.L_x_637) ;  /* 0x0000008000007945 */ /* 0x000fe80003800000 */
[----:B------:R-:W-:-:S04]  /*16140*/  SHF.R.U32.HI R2, RZ, 0x4, R2 ;  /* 0x00000004ff027819 */ /* 0x000fc80000011602 */
[----:B------:R-:W-:-:S04]  /*16150*/  LOP3.LUT R2, R2, 0x3fff, RZ, 0xc0, !PT ;  /* 0x00003fff02027812 */ /* 0x000fc800078ec0ff */
[----:B------:R-:W-:-:S04]  /*16160*/  LOP3.LUT R7, R2, 0x4000000, RZ, 0xfc, !PT ;  /* 0x0400000002077812 */ /* 0x000fc800078efcff */
[----:B------:R-:W-:Y:S01]  /*16170*/  LEA R4, R192, R7, 0xb ;  /* 0x00000007c0047211 */ /* 0x000fe200078e58ff */
[----:B-1----:R-:W-:Y:S06]  /*16180*/  @P2 BRA `(.L_x_638) ;  /* 0x0000000000082947 */ /* 0x002fec0003800000 */
[----:B------:R-:W1:Y:S02]  /*16190*/  SYNCS.PHASECHK.TRANS64.TRYWAIT P0, [R12+URZ+0x34850], R5 ;  /* 0x034850050c0075a7 */ /* 0x000e64000800017f */
[----:B-1----:R-:W-:Y:S05]  /*161a0*/  @!P0 BRA `(.L_x_639) ;  /* 0x0000008800d48947 */ /* 0x002fea0003800000 */
.L_x_638:
[----:B------:R-:W-:Y:S05]  /*161b0*/  BSYNC B0 ;  /* 0x0000000000007941 */ /* 0x000fea0003800000 */
.L_x_637:
[----:B01----:R-:W-:Y:S01]  /*161c0*/  IMAD.MOV.U32 R5, RZ, RZ, 0x40000040 ;  /* 0x40000040ff057424 */ /* 0x003fe200078e00ff */
[C---:B------:R-:W-:Y:S01]  /*161d0*/  R2UR UR6, R4.reuse ;  /* 0x00000000040672ca */ /* 0x040fe200000e0000 */
[----:B------:R-:W-:Y:S01]  /*161e0*/  WARPGROUP.ARRIVE ;  /* 0x00000000000079c5 */ /* 0x000fe20000000000 */
[----:B------:R-:W-:Y:S01]  /*161f0*/  IMAD.MOV.U32 R7, RZ, RZ, 0x40000040 ;  /* 0x40000040ff077424 */ /* 0x000fe200078e00ff */
[----:B------:R-:W-:Y:S01]  /*16200*/  IADD3 R6, R4, 0x80, RZ ;  /* 0x0000008004067810 */ /* 0x000fe20007ffe0ff */
[----:B------:R-:W0:Y:S01]  /*16210*/  SHFL.BFLY PT, R2, R3, 0x2, 0x1f ;  /* 0x0c401f0003027f89 */ /* 0x000e2200000e0000 */
[----:B------:R-:W-:Y:S01]  /*16220*/  R2UR UR7, R5 ;  /* 0x00000000050772ca */ /* 0x000fe200000e0000 */
[----:B------:R-:W-:Y:S01]  /*16230*/  IMAD.MOV.U32 R5, RZ, RZ, 0x40000040 ;  /* 0x40000040ff057424 */ /* 0x000fe200078e00ff */
[----:B------:R-:W-:Y:S01]  /*16240*/  IADD3 R192, R192, 0x1, RZ ;  /* 0x00000001c0c07810 */ /* 0x000fe20007ffe0ff */
[----:B------:R-:W-:Y:S01]  /*16250*/  @!P1 VIADD R12, R12, 0x34860 ;  /* 0x000348600c0c9836 */ /* 0x000fe20000000000 */
[----:B------:R-:W-:-:S02]  /*16260*/  IADD3 R203, R203, 0x1, RZ ;  /* 0x00000001cbcb7810 */ /* 0x000fc40007ffe0ff */
[C---:B------:R-:W-:Y:S02]  /*16270*/  ISETP.NE.AND P0, PT, R192.reuse, 0x2, PT ;  /* 0x00000002c000780c */ /* 0x040fe40003f05270 */
[----:B------:R-:W-:Y:S02]  /*16280*/  @!P1 PRMT R12, RZ, 0x654, R12 ;  /* 0x00000654ff0c9816 */ /* 0x000fe4000000000c */
[----:B------:R-:W-:-:S03]  /*16290*/  SEL R192, R192, RZ, P0 ;  /* 0x000000ffc0c07207 */ /* 0x000fc60000000000 */
[----:B------:R-:W-:Y:S01]  /*162a0*/  HGMMA.64x128x16.F32 R24, R180, gdesc[UR4].tnspB, R24, gsb0 ;  /* 0x41e00004b4187df0 */ /* 0x000fe20008000818 */
[----:B------:R-:W-:Y:S02]  /*162b0*/  R2UR UR6, R6 ;  /* 0x00000000060672ca */ /* 0x000fe400000e0000 */
[----:B------:R-:W-:Y:S01]  /*162c0*/  R2UR UR7, R7 ;  /* 0x00000000070772ca */ /* 0x000fe200000e0000 */
[----:B------:R-:W-:Y:S01]  /*162d0*/  IMAD.MOV.U32 R7, RZ, RZ, 0x40000040 ;  /* 0x40000040ff077424 */ /* 0x000fe200078e00ff */
[----:B------:R-:W-:Y:S01]  /*162e0*/  IADD3 R6, R4, 0x100, RZ ;  /* 0x0000010004067810 */ /* 0x000fe20007ffe0ff */
[----:B0-----:R-:W-:Y:S01]  /*162f0*/  FADD.FTZ R2, R2, R3 ;  /* 0x0000000302027221 */ /* 0x001fe20000010000 */
[----:B------:R-:W-:-:S04]  /*16300*/  SEL R3, RZ, 0x1, P0 ;  /* 0x00000001ff037807 */ /* 0x000fc80000000000 */
[----:B------:R-:W-:Y:S01]  /*16310*/  LOP3.LUT R194, R194, R3, RZ, 0x3c, !PT ;  /* 0x00000003c2c27212 */ /* 0x000fe200078e3cff */
[----:B------:R-:W-:Y:S01]  /*16320*/  IMAD.MOV.U32 R3, RZ, RZ, -0x800000 ;  /* 0xff800000ff037424 */ /* 0x000fe200078e00ff */
[----:B------:R-:W-:Y:S02]  /*16330*/  WARPGROUP.DEPBAR.LE gsb0, 0x0 ;  /* 0x00008000000079c5 */ /* 0x000fe40000010000 */
[----:B------:R-:W-:-:S06]  /*16340*/  WARPGROUP.ARRIVE ;  /* 0x00000000000079c5 */ /* 0x000fcc0000000000 */
        /* <DEDUP_REMOVED lines=25> */
[C---:B------:R-:W-:Y:S02]  /*164e0*/  IADD3 R6, R4.reuse, 0x300, RZ ;  /* 0x0000030004067810 */ /* 0x040fe40007ffe0ff */
[----:B------:R-:W-:Y:S01]  /*164f0*/  IADD3 R4, R4, 0x380, RZ ;  /* 0x0000038004047810 */ /* 0x000fe20007ffe0ff */
[----:B------:R-:W-:Y:S02]  /*16500*/  WARPGROUP.DEPBAR.LE gsb0, 0x0 ;  /* 0x00008000000079c5 */ /* 0x000fe40000010000 */
[----:B------:R-:W-:-:S06]  /*16510*/  WARPGROUP.ARRIVE ;  /* 0x00000000000079c5 */ /* 0x000fcc0000000000 */
[----:B------:R-:W-:Y:S01]  /*16520*/  HGMMA.64x128x16.F32 R24, R152, gdesc[UR4].tnspB, R24, gsb0 ;  /* 0x41e0000498187df0 */ /* 0x000fe20008000818 */
[----:B------:R-:W-:Y:S02]  /*16530*/  R2UR UR6, R6 ;  /* 0x00000000060672ca */ /* 0x000fe400000e0000 */
[----:B------:R-:W-:Y:S01]  /*16540*/  R2UR UR7, R7 ;  /* 0x00000000070772ca */ /* 0x000fe200000e0000 */
[----:B------:R-:W-:Y:S02]  /*16550*/  WARPGROUP.DEPBAR.LE gsb0, 0x0 ;  /* 0x00008000000079c5 */ /* 0x000fe40000010000 */
[----:B------:R-:W-:-:S10]  /*16560*/  WARPGROUP.ARRIVE ;  /* 0x00000000000079c5 */ /* 0x000fd40000000000 */
[----:B------:R-:W-:Y:S01]  /*16570*/  HGMMA.64x128x16.F32 R24, R156, gdesc[UR4].tnspB, R24, gsb0 ;  /* 0x41e000049c187df0 */ /* 0x000fe20008000818 */
[----:B------:R-:W-:Y:S02]  /*16580*/  R2UR UR6, R4 ;  /* 0x00000000040672ca */ /* 0x000fe400000e0000 */
[----:B------:R-:W-:Y:S02]  /*16590*/  R2UR UR7, R5 ;  /* 0x00000000050772ca */ /* 0x000fe400000e0000 */
[----:B------:R-:W0:Y:S02]  /*165a0*/  SHFL.BFLY PT, R5, R0, 0x2, 0x1f ;  /* 0x0c401f0000057f89 */ /* 0x000e2400000e0000 */
[----:B0-----:R-:W-:Y:S01]  /*165b0*/  FADD.FTZ R4, R5, R0 ;  /* 0x0000000005047221 */ /* 0x001fe20000010000 */
[----:B------:R-:W-:Y:S01]  /*165c0*/  MOV R0, 0xff800000 ;  /* 0xff80000000007802 */ /* 0x000fe20000000f00 */
[----:B------:R-:W0:Y:S04]  /*165d0*/  SHFL.BFLY PT, R5, R2, 0x1, 0x1f ;  /* 0x0c201f0002057f89 */ /* 0x000e2800000e0000 */
[----:B------:R-:W1:Y:S01]  /*165e0*/  SHFL.BFLY PT, R7, R4, 0x1, 0x1f ;  /* 0x0c201f0004077f89 */ /* 0x000e6200000e0000 */
[----:B0-----:R-:W-:Y:S01]  /*165f0*/  FADD.FTZ R13, R2, R5 ;  /* 0x00000005020d7221 */ /* 0x001fe20000010000 */
[----:B-1----:R-:W-:-:S04]  /*16600*/  FADD.FTZ R14, R4, R7 ;  /* 0x00000007040e7221 */ /* 0x002fc80000010000 */
[----:B------:R-:W-:Y:S02]  /*16610*/  FSETP.NE.FTZ.AND P2, PT, R13, RZ, PT ;  /* 0x000000ff0d00720b */ /* 0x000fe40003f55000 */
[----:B------:R-:W-:Y:S02]  /*16620*/  CS2R R4, SRZ ;  /* 0x0000000000047805 */ /* 0x000fe4000001ff00 */
[----:B------:R-:W-:-:S09]  /*16630*/  FSETP.NE.FTZ.AND P3, PT, R14, RZ, PT ;  /* 0x000000ff0e00720b */ /* 0x000fd20003f75000 */
[----:B------:R-:W0:Y:S01]  /*16640*/  @P2 MUFU.LG2 R6, R13 ;  /* 0x0000000d00062308 */ /* 0x000e220000000c00 */
[----:B------:R-:W-:-:S03]  /*16650*/  @P2 FMUL.FTZ R2, R10, 0.69314718246459960938 ;  /* 0x3f3172180a022820 */ /* 0x000fc60000410000 */
[----:B------:R-:W-:-:S04]  /*16660*/  @P3 FMUL.FTZ R15, R10, 0.69314718246459960938 ;  /* 0x3f3172180a0f3820 */ /* 0x000fc80000410000 */
[----:B------:R-:W1:Y:S08]  /*16670*/  @P3 MUFU.LG2 R8, R14 ;  /* 0x0000000e00083308 */ /* 0x000e700000000c00 */
[----:B------:R-:W2:Y:S01]  /*16680*/  @P3 MUFU.RCP R4, R14 ;  /* 0x0000000e00043308 */ /* 0x000ea20000001000 */
[----:B0-----:R-:W-:-:S04]  /*16690*/  @P2 FMUL.FTZ R7, R6, 0.69314718246459960938 ;  /* 0x3f31721806072820 */ /* 0x001fc80000410000 */
[----:B------:R-:W-:-:S03]  /*166a0*/  @P2 FFMA.FTZ R0, R2, R9, R7 ;  /* 0x0000000902002223 */ /* 0x000fc60000010007 */
[----:B------:R-:W0:Y:S01]  /*166b0*/  @P2 MUFU.RCP R5, R13 ;  /* 0x0000000d00052308 */ /* 0x000e220000001000 */
[----:B-1----:R-:W-:-:S04]  /*166c0*/  @P3 FMUL.FTZ R8, R8, 0.69314718246459960938 ;  /* 0x3f31721808083820 */ /* 0x002fc80000410000 */
[----:B------:R-:W-:Y:S01]  /*166d0*/  @P3 FFMA.FTZ R3, R15, R11, R8 ;  /* 0x0000000b0f033223 */ /* 0x000fe20000010008 */
[----:B------:R-:W-:Y:S02]  /*166e0*/  WARPGROUP.DEPBAR.LE gsb0, 0x0 ;  /* 0x00008000000079c5 */ /* 0x000fe40000010000 */
[----:B------:R-:W-:-:S06]  /*166f0*/  WARPGROUP.ARRIVE ;  /* 0x00000000000079c5 */ /* 0x000fcc0000000000 */
[----:B------:R-:W-:Y:S03]  /*16700*/  HGMMA.64x128x16.F32 R24, R160, gdesc[UR4].tnspB, R24, gsb0 ;  /* 0x41e00004a0187df0 */ /* 0x000fe60008000818 */
[----:B------:R-:W-:Y:S02]  /*16710*/  WARPGROUP.DEPBAR.LE gsb0, 0x0 ;  /* 0x00008000000079c5 */ /* 0x000fe40000010000 */
[-C--:B--2---:R-:W-:Y:S01]  /*16720*/  FMUL.FTZ R95, R26, R4.reuse ;  /* 0x000000041a5f7220 */ /* 0x084fe20000410000 */
[-C--:B------:R-:W-:Y:S01]  /*16730*/  FMUL.FTZ R93, R30, R4.reuse ;  /* 0x000000041e5d7220 */ /* 0x080fe20000410000 */
[----:B------:R1:W-:Y:S01]  /*16740*/  @!P1 SYNCS.ARRIVE.TRANS64.RED.A1T0 RZ, [R12+URZ], RZ ;  /* 0x000000ff0cff99a7 */ /* 0x0003e2000810043f */
        /* <DEDUP_REMOVED lines=34> */
[----:B------:R-:W-:Y:S01]  /*16970*/  PLOP3.LUT P1, PT, PT, PT, PT, 0x8, 0x0 ;  /* 0x000000000000781c */ /* 0x000fe20003f2e170 */
        /* <DEDUP_REMOVED lines=27> */
[----:B-1----:R-:W-:-:S07]  /*16b30*/  FMUL.FTZ R87, R87, R4 ;  /* 0x0000000457577220 */ /* 0x002fce0000410000 */
.L_x_559:
[----:B------:R-:W0:Y:S08]  /*16b40*/  S2UR UR5, SR_CgaCtaId ;  /* 0x00000000000579c3 */ /* 0x000e300000008800 */
[----:B------:R-:W-:Y:S06]  /*16b50*/  BAR.SYNC.DEFER_BLOCKING 0x5, 0x120 ;  /* 0x0144800000007b1d */ /* 0x000fec0000010000 */
[----:B------:R-:W-:Y:S01]  /*16b60*/  UMOV UR4, 0x400 ;  /* 0x0000040000047882 */ /* 0x000fe20000000000 */
[----:B------:R-:W-:Y:S01]  /*16b70*/  BSSY B0, `(.L_x_640) ;  /* 0x00001d6000007945 */ /* 0x000fe20003800000 */
[----:B0-----:R-:W-:-:S06]  /*16b80*/  ULEA UR4, UR5, UR4, 0x18 ;  /* 0x0000000405047291 */ /* 0x001fcc000f8ec03f */
[----:B------:R-:W-:-:S05]  /*16b90*/  IMAD.U32 R2, RZ, RZ, UR4 ;  /* 0x00000004ff027e24 */ /* 0x000fca000f8e00ff */
[----:B------:R0:W1:Y:S01]  /*16ba0*/  LDS.128 R148, [R2+0x348d0] ;  /* 0x0348d00002947984 */ /* 0x0000620000000c00 */
[----:B------:R-:W-:Y:S06]  /*16bb0*/  BAR.ARV 0x4, 0x120 ;  /* 0x0104800000007b1d */ /* 0x000fec0000002000 */
[----:B------:R-:W-:Y:S05]  /*16bc0*/  @P1 BRA `(.L_x_641) ;  /* 0x0000001000c41947 */ /* 0x000fea0003800000 */
[----:B------:R-:W2:Y:S01]  /*16bd0*/  S2R R5, SR_SWINHI ;  /* 0x0000000000057919 */ /* 0x000ea20000002f00 */
[----:B------:R-:W-:Y:S01]  /*16be0*/  F2FP.F16.F32.PACK_AB R10, R11, R10 ;  /* 0x0000000a0b0a723e */ /* 0x000fe200000000ff */
[----:B------:R-:W-:Y:S01]  /*16bf0*/  ULDC.64 UR4, c[0x0][0xbd8] ;  /* 0x0002f60000047ab9 */ /* 0x000fe20000000a00 */
[----:B------:R-:W-:Y:S02]  /*16c00*/  F2FP.F16.F32.PACK_AB R11, R26, R93 ;  /* 0x0000005d1a0b723e */ /* 0x000fe400000000ff */
[----:B------:R-:W-:Y:S02]  /*16c10*/  F2FP.F16.F32.PACK_AB R31, R31, R70 ;  /* 0x000000461f1f723e */ /* 0x000fe400000000ff */
[----:B------:R-:W-:Y:S02]  /*16c20*/  F2FP.F16.F32.PACK_AB R32, R73, R32 ;  /* 0x000000204920723e */ /* 0x000fe400000000ff */
[----:B------:R-:W-:Y:S02]  /*16c30*/  F2FP.F16.F32.PACK_AB R35, R35, R78 ;  /* 0x0000004e2323723e */ /* 0x000fe400000000ff */
[----:B------:R-:W-:-:S02]  /*16c40*/  MOV R20, R2 ;  /* 0x0000000200147202 */ /* 0x000fc40000000f00 */
[----:B--2---:R-:W-:-:S03]  /*16c50*/  MOV R21, R5 ;  /* 0x0000000500157202 */ /* 0x004fc60000000f00 */
[----:B------:R-:W-:-:S03]  /*16c60*/  IMAD.WIDE R8, R222, 0x2, R20 ;  /* 0x00000002de087825 */ /* 0x000fc600078e0214 */
[C---:B------:R-:W-:Y:S02]  /*16c70*/  LOP3.LUT R15, R8.reuse, 0x380, RZ, 0xc0, !PT ;  /* 0x00000380080f7812 */ /* 0x040fe400078ec0ff */
[C---:B------:R-:W-:Y:S02]  /*16c80*/  IADD3 R71, P6, R8.reuse, 0x20, RZ ;  /* 0x0000002008477810 */ /* 0x040fe40007fde0ff */
[----:B------:R-:W-:Y:S02]  /*16c90*/  SHF.R.U64 R15, R15, 0x3, RZ ;  /* 0x000000030f0f7819 */ /* 0x000fe400000012ff */
[C---:B------:R-:W-:Y:S02]  /*16ca0*/  IADD3 R79, P5, R8.reuse, 0x40, RZ ;  /* 0x00000040084f7810 */ /* 0x040fe40007fbe0ff */
[C---:B------:R-:W-:Y:S02]  /*16cb0*/  IADD3 R97, P4, R8.reuse, 0x60, RZ ;  /* 0x0000006008617810 */ /* 0x040fe40007f9e0ff */
[C---:B------:R-:W-:Y:S01]  /*16cc0*/  IADD3 R99, P3, R8.reuse, 0x4000, RZ ;  /* 0x0000400008637810 */ /* 0x040fe20007f7e0ff */
[----:B------:R-:W-:Y:S01]  /*16cd0*/  IMAD.X R7, RZ, RZ, R9, P5 ;  /* 0x000000ffff077224 */ /* 0x000fe200028e0609 */
[----:B------:R-:W-:-:S02]  /*16ce0*/  IADD3 R101, P2, R8, 0x4020, RZ ;  /* 0x0000402008657810 */ /* 0x000fc40007f5e0ff */
[C---:B------:R-:W-:Y:S02]  /*16cf0*/  IADD3 R103, P1, R8.reuse, 0x4040, RZ ;  /* 0x0000404008677810 */ /* 0x040fe40007f3e0ff */
[----:B------:R-:W-:Y:S02]  /*16d00*/  IADD3 R105, P0, R8, 0x4060, RZ ;  /* 0x0000406008697810 */ /* 0x000fe40007f1e0ff */
[----:B------:R-:W-:Y:S01]  /*16d10*/  LOP3.LUT R8, R15, R8, RZ, 0x3c, !PT ;  /* 0x000000080f087212 */ /* 0x000fe200078e3cff */
[--C-:B------:R-:W-:Y:S01]  /*16d20*/  IMAD.X R15, RZ, RZ, R9.reuse, P3 ;  /* 0x000000ffff0f7224 */ /* 0x100fe200018e0609 */
[-C--:B------:R-:W-:Y:S01]  /*16d30*/  IADD3.X R5, RZ, R9.reuse, RZ, P6, !PT ;  /* 0x00000009ff057210 */ /* 0x080fe200037fe4ff */
[----:B------:R-:W-:Y:S01]  /*16d40*/  IMAD.X R27, RZ, RZ, R9, P1 ;  /* 0x000000ffff1b7224 */ /* 0x000fe200008e0609 */
[-C--:B------:R-:W-:Y:S02]  /*16d50*/  IADD3.X R13, RZ, R9.reuse, RZ, P4, !PT ;  /* 0x00000009ff0d7210 */ /* 0x080fe400027fe4ff */
[----:B------:R-:W-:-:S02]  /*16d60*/  IADD3.X R25, RZ, R9, RZ, P2, !PT ;  /* 0x00000009ff197210 */ /* 0x000fc400017fe4ff */
[-C--:B------:R-:W-:Y:S02]  /*16d70*/  IADD3.X R29, RZ, R9.reuse, RZ, P0, !PT ;  /* 0x00000009ff1d7210 */ /* 0x080fe400007fe4ff */
[----:B------:R-:W-:Y:S02]  /*16d80*/  LOP3.LUT R4, R71, 0x380, RZ, 0xc0, !PT ;  /* 0x0000038047047812 */ /* 0x000fe400078ec0ff */
[----:B------:R-:W-:Y:S02]  /*16d90*/  LOP3.LUT R6, R79, 0x380, RZ, 0xc0, !PT ;  /* 0x000003804f067812 */ /* 0x000fe400078ec0ff */
[----:B------:R-:W-:Y:S02]  /*16da0*/  MOV R92, R8 ;  /* 0x00000008005c7202 */ /* 0x000fe40000000f00 */
[----:B------:R-:W-:Y:S02]  /*16db0*/  F2FP.F16.F32.PACK_AB R9, R28, R95 ;  /* 0x0000005f1c09723e */ /* 0x000fe400000000ff */
[----:B------:R-:W-:-:S02]  /*16dc0*/  LOP3.LUT R28, R103, 0x380, RZ, 0xc0, !PT ;  /* 0x00000380671c7812 */ /* 0x000fc400078ec0ff */
[----:B------:R-:W-:Y:S02]  /*16dd0*/  LOP3.LUT R34, R105, 0x380, RZ, 0xc0, !PT ;  /* 0x0000038069227812 */ /* 0x000fe400078ec0ff */
[----:B------:R-:W-:Y:S02]  /*16de0*/  SHF.R.U64 R4, R4, 0x3, RZ ;  /* 0x0000000304047819 */ /* 0x000fe400000012ff */
[----:B------:R-:W-:Y:S02]  /*16df0*/  SHF.R.U64 R6, R6, 0x3, RZ ;  /* 0x0000000306067819 */ /* 0x000fe400000012ff */
[----:B------:R-:W-:Y:S02]  /*16e00*/  LOP3.LUT R12, R97, 0x380, RZ, 0xc0, !PT ;  /* 0x00000380610c7812 */ /* 0x000fe400078ec0ff */
[----:B------:R-:W-:Y:S02]  /*16e10*/  LOP3.LUT R14, R99, 0x380, RZ, 0xc0, !PT ;  /* 0x00000380630e7812 */ /* 0x000fe400078ec0ff */
[----:B------:R-:W-:Y:S01]  /*16e20*/  F2FP.F16.F32.PACK_AB R8, R89, R24 ;  /* 0x000000185908723e */ /* 0x000fe200000000ff */
[----:B------:R-:W-:Y:S01]  /*16e30*/  BAR.SYNC.DEFER_BLOCKING 0x1, 0x100 ;  /* 0x0044000000007b1d */ /* 0x000fe20000010000 */
[----:B------:R-:W-:-:S02]  /*16e40*/  SHF.R.U64 R28, R28, 0x3, RZ ;  /* 0x000000031c1c7819 */ /* 0x000fc400000012ff */
[----:B------:R-:W-:Y:S02]  /*16e50*/  LOP3.LUT R24, R101, 0x380, RZ, 0xc0, !PT ;  /* 0x0000038065187812 */ /* 0x000fe400078ec0ff */
[----:B------:R-:W-:Y:S02]  /*16e60*/  SHF.R.U64 R34, R34, 0x3, RZ ;  /* 0x0000000322227819 */ /* 0x000fe400000012ff */
[----:B------:R-:W-:Y:S02]  /*16e70*/  LOP3.LUT R4, R4, R71, RZ, 0x3c, !PT ;  /* 0x0000004704047212 */ /* 0x000fe400078e3cff */
[----:B------:R-:W-:Y:S02]  /*16e80*/  LOP3.LUT R6, R6, R79, RZ, 0x3c, !PT ;  /* 0x0000004f06067212 */ /* 0x000fe400078e3cff */
[----:B------:R-:W-:Y:S02]  /*16e90*/  SHF.R.U64 R12, R12, 0x3, RZ ;  /* 0x000000030c0c7819 */ /* 0x000fe400000012ff */
[----:B------:R-:W-:-:S02]  /*16ea0*/  SHF.R.U64 R14, R14, 0x3, RZ ;  /* 0x000000030e0e7819 */ /* 0x000fc400000012ff */
[----:B------:R-:W-:Y:S02]  /*16eb0*/  LOP3.LUT R26, R28, R103, RZ, 0x3c, !PT ;  /* 0x000000671c1a7212 */ /* 0x000fe400078e3cff */
[----:B------:R-:W-:Y:S02]  /*16ec0*/  SHF.R.U64 R24, R24, 0x3, RZ ;  /* 0x0000000318187819 */ /* 0x000fe400000012ff */
[----:B------:R-:W-:Y:S02]  /*16ed0*/  LOP3.LUT R28, R34, R105, RZ, 0x3c, !PT ;  /* 0x00000069221c7212 */ /* 0x000fe400078e3cff */
[----:B------:R-:W-:Y:S02]  /*16ee0*/  MOV R90, R4 ;  /* 0x00000004005a7202 */ /* 0x000fe40000000f00 */
[----:B------:R-:W-:Y:S01]  /*16ef0*/  MOV R34, R6 ;  /* 0x0000000600227202 */ /* 0x000fe20000000f00 */
[----:B------:R2:W-:Y:S01]  /*16f00*/  STSM.16.M88.4 [R92], R8 ;  /* 0x000000085c007844 */ /* 0x0005e20000000200 */
[----:B------:R-:W-:-:S02]  /*16f10*/  F2FP.F16.F32.PACK_AB R4, R33, R88 ;  /* 0x000000582104723e */ /* 0x000fc400000000ff */
[----:B------:R-:W-:Y:S02]  /*16f20*/  F2FP.F16.F32.PACK_AB R5, R30, R91 ;  /* 0x0000005b1e05723e */ /* 0x000fe400000000ff */
[----:B------:R-:W-:Y:S02]  /*16f30*/  F2FP.F16.F32.PACK_AB R6, R37, R36 ;  /* 0x000000242506723e */ /* 0x000fe400000000ff */
[----:B------:R-:W-:Y:S02]  /*16f40*/  F2FP.F16.F32.PACK_AB R7, R39, R38 ;  /* 0x000000262707723e */ /* 0x000fe400000000ff */
[----:B------:R-:W-:Y:S02]  /*16f50*/  LOP3.LUT R12, R12, R97, RZ, 0x3c, !PT ;  /* 0x000000610c0c7212 */ /* 0x000fe400078e3cff */
[----:B------:R-:W-:Y:S01]  /*16f60*/  LOP3.LUT R14, R14, R99, RZ, 0x3c, !PT ;  /* 0x000000630e0e7212 */ /* 0x000fe200078e3cff */
[----:B------:R-:W-:Y:S01]  /*16f70*/  STSM.16.M88.4 [R90], R4 ;  /* 0x000000045a007844 */ /* 0x000fe20000000200 */
[----:B------:R-:W-:-:S02]  /*16f80*/  LOP3.LUT R24, R24, R101, RZ, 0x3c, !PT ;  /* 0x0000006518187212 */ /* 0x000fc400078e3cff */
[----:B------:R-:W-:Y:S02]  /*16f90*/  MOV R89, R12 ;  /* 0x0000000c00597202 */ /* 0x000fe40000000f00 */
[----:B--2---:R-:W-:Y:S02]  /*16fa0*/  F2FP.F16.F32.PACK_AB R8, R41, R40 ;  /* 0x000000282908723e */ /* 0x004fe400000000ff */
[----:B------:R-:W-:Y:S02]  /*16fb0*/  F2FP.F16.F32.PACK_AB R9, R43, R42 ;  /* 0x0000002a2b09723e */ /* 0x000fe400000000ff */
[----:B------:R-:W-:Y:S02]  /*16fc0*/  F2FP.F16.F32.PACK_AB R10, R45, R44 ;  /* 0x0000002c2d0a723e */ /* 0x000fe400000000ff */
[----:B------:R-:W-:Y:S02]  /*16fd0*/  F2FP.F16.F32.PACK_AB R11, R47, R46 ;  /* 0x0000002e2f0b723e */ /* 0x000fe400000000ff */
[----:B------:R-:W-:-:S02]  /*16fe0*/  MOV R79, R14 ;  /* 0x0000000e004f7202 */ /* 0x000fc40000000f00 */
[----:B------:R-:W-:Y:S01]  /*16ff0*/  MOV R72, R24 ;  /* 0x0000001800487202 */ /* 0x000fe20000000f00 */
[----:B------:R2:W-:Y:S01]  /*17000*/  STSM.16.M88.4 [R34], R8 ;  /* 0x0000000822007844 */ /* 0x0005e20000000200 */
[----:B------:R-:W-:Y:S02]  /*17010*/  MOV R71, R26 ;  /* 0x0000001a00477202 */ /* 0x000fe40000000f00 */
[----:B------:R-:W-:Y:S02]  /*17020*/  F2FP.F16.F32.PACK_AB R12, R49, R48 ;  /* 0x00000030310c723e */ /* 0x000fe400000000ff */
[----:B------:R-:W-:Y:S01]  /*17030*/  F2FP.F16.F32.PACK_AB R13, R51, R50 ;  /* 0x00000032330d723e */ /* 0x000fe200000000ff */
[----:B------:R-:W-:Y:S01]  /*17040*/  IMAD.MOV.U32 R51, RZ, RZ, RZ ;  /* 0x000000ffff337224 */ /* 0x000fe200078e00ff */
[----:B------:R-:W-:Y:S02]  /*17050*/  F2FP.F16.F32.PACK_AB R14, R53, R52 ;  /* 0x00000034350e723e */ /* 0x000fe400000000ff */
[----:B------:R-:W-:-:S02]  /*17060*/  F2FP.F16.F32.PACK_AB R15, R55, R54 ;  /* 0x00000036370f723e */ /* 0x000fc400000000ff */
[----:B------:R-:W-:Y:S02]  /*17070*/  F2FP.F16.F32.PACK_AB R24, R57, R56 ;  /* 0x000000383918723e */ /* 0x000fe400000000ff */
[----:B------:R-:W-:Y:S01]  /*17080*/  F2FP.F16.F32.PACK_AB R25, R59, R58 ;  /* 0x0000003a3b19723e */ /* 0x000fe200000000ff */
[----:B------:R3:W-:Y:S01]  /*17090*/  STSM.16.M88.4 [R89], R12 ;  /* 0x0000000c59007844 */ /* 0x0007e20000000200 */
[----:B------:R-:W-:Y:S02]  /*170a0*/  F2FP.F16.F32.PACK_AB R26, R61, R60 ;  /* 0x0000003c3d1a723e */ /* 0x000fe400000000ff */
[----:B------:R-:W-:Y:S02]  /*170b0*/  F2FP.F16.F32.PACK_AB R27, R63, R62 ;  /* 0x0000003e3f1b723e */ /* 0x000fe400000000ff */
[----:B------:R-:W-:Y:S02]  /*170c0*/  MOV R36, R28 ;  /* 0x0000001c00247202 */ /* 0x000fe40000000f00 */
[----:B------:R-:W-:Y:S01]  /*170d0*/  ISETP.NE.U32.AND P0, PT, RZ, UR4, PT ;  /* 0x00000004ff007c0c */ /* 0x000fe2000bf05070 */
[----:B------:R-:W-:Y:S01]  /*170e0*/  STSM.16.M88.4 [R79], R24 ;  /* 0x000000184f007844 */ /* 0x000fe20000000200 */
[----:B--2---:R-:W-:-:S02]  /*170f0*/  IADD3 R10, P1, R199, UR4, RZ ;  /* 0x00000004c70a7c10 */ /* 0x004fc4000ff3e0ff */
[----:B------:R-:W-:Y:S02]  /*17100*/  F2FP.F16.F32.PACK_AB R28, R65, R64 ;  /* 0x00000040411c723e */ /* 0x000fe400000000ff */
[----:B------:R-:W-:Y:S02]  /*17110*/  F2FP.F16.F32.PACK_AB R29, R67, R66 ;  /* 0x00000042431d723e */ /* 0x000fe400000000ff */
[----:B------:R-:W-:Y:S02]  /*17120*/  F2FP.F16.F32.PACK_AB R30, R69, R68 ;  /* 0x00000044451e723e */ /* 0x000fe400000000ff */
[----:B------:R-:W-:Y:S02]  /*17130*/  F2FP.F16.F32.PACK_AB R33, R75, R74 ;  /* 0x0000004a4b21723e */ /* 0x000fe400000000ff */
[----:B------:R-:W-:Y:S01]  /*17140*/  F2FP.F16.F32.PACK_AB R34, R77, R76 ;  /* 0x0000004c4d22723e */ /* 0x000fe200000000ff */
[----:B------:R-:W-:Y:S01]  /*17150*/  STSM.16.M88.4 [R72], R28 ;  /* 0x0000001c48007844 */ /* 0x000fe20000000200 */
[----:B------:R-:W-:-:S02]  /*17160*/  F2FP.F16.F32.PACK_AB R4, R81, R80 ;  /* 0x000000505104723e */ /* 0x000fc400000000ff */
[----:B------:R-:W-:Y:S01]  /*17170*/  F2FP.F16.F32.PACK_AB R5, R83, R82 ;  /* 0x000000525305723e */ /* 0x000fe200000000ff */
[----:B------:R-:W-:Y:S01]  /*17180*/  STSM.16.M88.4 [R71], R32 ;  /* 0x0000002047007844 */ /* 0x000fe20000000200 */
[----:B------:R-:W-:Y:S02]  /*17190*/  F2FP.F16.F32.PACK_AB R6, R85, R84 ;  /* 0x000000545506723e */ /* 0x000fe400000000ff */
[----:B------:R-:W-:Y:S02]  /*171a0*/  F2FP.F16.F32.PACK_AB R7, R87, R86 ;  /* 0x000000565707723e */ /* 0x000fe400000000ff */
[----:B------:R-:W-:Y:S02]  /*171b0*/  ISETP.NE.AND.EX P0, PT, RZ, UR5, PT, P0 ;  /* 0x00000005ff007c0c */ /* 0x000fe4000bf05300 */
[----:B------:R-:W-:Y:S01]  /*171c0*/  IADD3.X R11, R200, UR5, RZ, P1, !PT ;  /* 0x00000005c80b7c10 */ /* 0x000fe20008ffe4ff */
[----:B------:R-:W-:Y:S01]  /*171d0*/  ULDC.64 UR4, c[0x0][0xbe0] ;  /* 0x0002f80000047ab9 */ /* 0x000fe20000000a00 */
[----:B------:R2:W-:Y:S01]  /*171e0*/  STSM.16.M88.4 [R36], R4 ;  /* 0x0000000424007844 */ /* 0x0005e20000000200 */
[----:B------:R-:W-:Y:S01]  /*171f0*/  BAR.SYNC.DEFER_BLOCKING 0x1, 0x100 ;  /* 0x0044000000007b1d */ /* 0x000fe20000010000 */
[----:B------:R-:W-:-:S04]  /*17200*/  ISETP.NE.U32.AND P1, PT, RZ, UR4, PT ;  /* 0x00000004ff007c0c */ /* 0x000fc8000bf25070 */
[----:B------:R-:W-:-:S13]  /*17210*/  ISETP.NE.AND.EX P1, PT, RZ, UR5, PT, P1 ;  /* 0x00000005ff007c0c */ /* 0x000fda000bf25310 */
[----:B------:R-:W-:Y:S01]  /*17220*/  @P1 IADD3 R8, P2, R199, UR4, RZ ;  /* 0x00000004c7081c10 */ /* 0x000fe2000ff5e0ff */
[----:B------:R-:W-:Y:S02]  /*17230*/  ULDC UR4, c[0x0][0xa88] ;  /* 0x0002a20000047ab9 */ /* 0x000fe40000000800 */
[----:B------:R-:W-:Y:S01]  /*17240*/  IMAD.U32 R49, RZ, RZ, UR4 ;  /* 0x00000004ff317e24 */ /* 0x000fe2000f8e00ff */
[----:B------:R-:W-:Y:S01]  /*17250*/  @P1 IADD3.X R9, R200, UR5, RZ, P2, !PT ;  /* 0x00000005c8091c10 */ /* 0x000fe200097fe4ff */
[----:B------:R4:W5:Y:S01]  /*17260*/  @P0 LDG.E R51, desc[UR36][R10.64] ;  /* 0x000000240a330981 */ /* 0x000962000c1e1900 */
[----:B---3--:R-:W-:-:S03]  /*17270*/  LEA R13, R196, R195, 0x6 ;  /* 0x000000c3c40d7211 */ /* 0x008fc600078e30ff */
[----:B------:R4:W5:Y:S02]  /*17280*/  @P1 LDG.E R49, desc[UR36][R8.64] ;  /* 0x0000002408311981 */ /* 0x000964000c1e1900 */
[----:B--2---:R-:W-:Y:S01]  /*17290*/  IMAD.WIDE R4, R13, 0x2, R20 ;  /* 0x000000020d047825 */ /* 0x004fe200078e0214 */
[----:B------:R-:W-:Y:S06]  /*172a0*/  @P1 BRA `(.L_x_642) ;  /* 0x0000000000101947 */ /* 0x000fec0003800000 */
[----:B------:R-:W-:Y:S05]  /*172b0*/  @!P0 BRA `(.L_x_642) ;  /* 0x00000000000c8947 */ /* 0x000fea0003800000 */
[----:B------:R-:W2:Y:S04]  /*172c0*/  LDG.E R6, desc[UR36][R10.64] ;  /* 0x000000240a067981 */ /* 0x000ea8000c1e1900 */
[----:B-----5:R-:W2:Y:S02]  /*172d0*/  LDG.E R49, desc[UR36][R10.64+0x4] ;  /* 0x000004240a317981 */ /* 0x020ea4000c1e1900 */
[----:B--2---:R-:W-:-:S07]  /*172e0*/  IADD3 R49, -R6, R49, RZ ;  /* 0x0000003106317210 */ /* 0x004fce0007ffe1ff */
.L_x_642:
[----:B------:R-:W-:Y:S01]  /*172f0*/  SHF.R.S32.HI R48, RZ, 0x1f, R198 ;  /* 0x0000001fff307819 */ /* 0x000fe200000114c6 */
[----:B------:R-:W-:Y:S01]  /*17300*/  ULDC.64 UR4, c[0x0][0xb70] ;  /* 0x0002dc0000047ab9 */ /* 0x000fe20000000a00 */
[--C-:B-----5:R-:W-:Y:S01]  /*17310*/  SHF.R.S32.HI R21, RZ, 0x1f, R51.reuse ;  /* 0x0000001fff157819 */ /* 0x120fe20000011433 */
[----:B------:R-:W-:Y:S01]  /*17320*/  IMAD.MOV.U32 R20, RZ, RZ, R51 ;  /* 0x000000ffff147224 */ /* 0x000fe200078e0033 */
[----:B----4-:R-:W-:Y:S01]  /*17330*/  IADD3 R9, P1, R4, 0x1000, RZ ;  /* 0x0000100004097810 */ /* 0x010fe20007f3e0ff */
[----:B------:R-:W-:Y:S01]  /*17340*/  IMAD R7, R48, UR4, RZ ;  /* 0x0000000430077c24 */ /* 0x000fe2000f8e02ff */
[----:B------:R-:W-:Y:S02]  /*17350*/  SEL R205, R205, RZ, !P0 ;  /* 0x000000ffcdcd7207 */ /* 0x000fe40004000000 */
[----:B------:R-:W-:Y:S01]  /*17360*/  LOP3.LUT R8, R9, 0x380, RZ, 0xc0, !PT ;  /* 0x0000038009087812 */ /* 0x000fe200078ec0ff */
[C---:B------:R-:W-:Y:S01]  /*17370*/  IMAD R11, R198.reuse, UR5, R7 ;  /* 0x00000005c60b7c24 */ /* 0x040fe2000f8e0207 */
[----:B------:R-:W-:Y:S01]  /*17380*/  SEL R201, R201, RZ, !P0 ;  /* 0x000000ffc9c97207 */ /* 0x000fe20004000000 */
[----:B------:R-:W-:Y:S01]  /*17390*/  IMAD.WIDE.U32 R6, R198, UR4, R20 ;  /* 0x00000004c6067c25 */ /* 0x000fe2000f8e0014 */
[----:B------:R-:W-:Y:S01]  /*173a0*/  SHF.R.U64 R8, R8, 0x3, RZ ;  /* 0x0000000308087819 */ /* 0x000fe200000012ff */
[----:B------:R-:W-:Y:S01]  /*173b0*/  ULDC.64 UR4, c[0x0][0xb78] ;  /* 0x0002de0000047ab9 */ /* 0x000fe20000000a00 */
[----:B------:R-:W-:-:S02]  /*173c0*/  IADD3 R13, P2, R4, 0x2000, RZ ;  /* 0x00002000040d7810 */ /* 0x000fc40007f5e0ff */
[----:B------:R-:W-:Y:S01]  /*173d0*/  IADD3 R7, R7, R11, RZ ;  /* 0x0000000b07077210 */ /* 0x000fe20007ffe0ff */
[----:B------:R-:W-:Y:S01]  /*173e0*/  IMAD R11, R204, 0x80, R221 ;  /* 0x00000080cc0b7824 */ /* 0x000fe200078e02dd */
[----:B------:R-:W-:Y:S01]  /*173f0*/  LOP3.LUT R8, R8, R9, RZ, 0x3c, !PT ;  /* 0x0000000908087212 */ /* 0x000fe200078e3cff */
[----:B------:R-:W-:Y:S01]  /*17400*/  IMAD R9, R205, UR4, RZ ;  /* 0x00000004cd097c24 */ /* 0x000fe2000f8e02ff */
[----:B------:R-:W-:Y:S01]  /*17410*/  LOP3.LUT R12, R13, 0x380, RZ, 0xc0, !PT ;  /* 0x000003800d0c7812 */ /* 0x000fe200078ec0ff */
[C---:B------:R-:W-:Y:S01]  /*17420*/  IMAD.WIDE.U32 R6, R201.reuse, UR4, R6 ;  /* 0x00000004c9067c25 */ /* 0x040fe2000f8e0006 */
[----:B------:R-:W-:Y:S02]  /*17430*/  IADD3 R25, P6, R4, 0x3000, RZ ;  /* 0x0000300004197810 */ /* 0x000fe40007fde0ff */
[----:B------:R-:W-:Y:S01]  /*17440*/  SHF.R.U64 R12, R12, 0x3, RZ ;  /* 0x000000030c0c7819 */ /* 0x000fe200000012ff */
[----:B------:R-:W-:Y:S01]  /*17450*/  IMAD R10, R201, UR5, R9 ;  /* 0x00000005c90a7c24 */ /* 0x000fe2000f8e0209 */
[----:B------:R-:W-:Y:S01]  /*17460*/  SHF.R.S32.HI R9, RZ, 0x1f, R11 ;  /* 0x0000001fff097819 */ /* 0x000fe2000001140b */
[----:B------:R-:W-:Y:S01]  /*17470*/  ULDC.64 UR4, c[0x0][0xb40] ;  /* 0x0002d00000047ab9 */ /* 0x000fe20000000a00 */
[----:B------:R-:W-:-:S02]  /*17480*/  IADD3 R6, P0, R11, R6, RZ ;  /* 0x000000060b067210 */ /* 0x000fc40007f1e0ff */
[----:B------:R-:W-:Y:S02]  /*17490*/  LOP3.LUT R12, R12, R13, RZ, 0x3c, !PT ;  /* 0x0000000d0c0c7212 */ /* 0x000fe400078e3cff */
[----:B------:R-:W-:Y:S02]  /*174a0*/  IADD3.X R9, R9, R7, R10, P0, !PT ;  /* 0x0000000709097210 */ /* 0x000fe400007fe40a */
[----:B------:R-:W-:Y:S02]  /*174b0*/  LEA R46, P0, R6, UR4, 0x2 ;  /* 0x00000004062e7c11 */ /* 0x000fe4000f8010ff */
[----:B------:R-:W-:Y:S02]  /*174c0*/  IADD3 R29, P5, R4, 0x4000, RZ ;  /* 0x00004000041d7810 */ /* 0x000fe40007fbe0ff */
[----:B------:R-:W-:Y:S01]  /*174d0*/  LEA.HI.X R47, R6, UR5, R9, 0x2, P0 ;  /* 0x00000005062f7c11 */ /* 0x000fe200080f1409 */
[----:B------:R-:W-:Y:S01]  /*174e0*/  VIADD R6, R11, 0x8 ;  /* 0x000000080b067836 */ /* 0x000fe20000000000 */
[----:B------:R-:W-:Y:S01]  /*174f0*/  LOP3.LUT P0, RZ, R211, 0x3, RZ, 0xc0, !PT ;  /* 0x00000003d3ff7812 */ /* 0x000fe2000780c0ff */
[----:B------:R-:W-:Y:S01]  /*17500*/  ULDC.64 UR4, c[0x0][0xaa0] ;  /* 0x0002a80000047ab9 */ /* 0x000fe20000000a00 */
[----:B------:R-:W-:-:S02]  /*17510*/  IADD3 R33, P4, R4, 0x5000, RZ ;  /* 0x0000500004217810 */ /* 0x000fc40007f9e0ff */
[C---:B------:R-:W-:Y:S02]  /*17520*/  IADD3 R37, P3, R4.reuse, 0x6000, RZ ;  /* 0x0000600004257810 */ /* 0x040fe40007f7e0ff */
[-C--:B------:R-:W-:Y:S02]  /*17530*/  IADD3.X R13, RZ, R5.reuse, RZ, P2, !PT ;  /* 0x00000005ff0d7210 */ /* 0x080fe400017fe4ff */
[----:B------:R-:W-:Y:S02]  /*17540*/  IADD3 R7, P2, R4, 0x7000, RZ ;  /* 0x0000700004077810 */ /* 0x000fe40007f5e0ff */
[----:B------:R-:W-:Y:S02]  /*17550*/  IADD3.X R9, RZ, R5, RZ, P1, !PT ;  /* 0x00000005ff097210 */ /* 0x000fe40000ffe4ff */
[----:B------:R-:W-:Y:S01]  /*17560*/  ISETP.GE.OR P1, PT, R11, R49, P0 ;  /* 0x000000310b00720c */ /* 0x000fe20000726670 */
[----:B------:R-:W-:Y:S01]  /*17570*/  IMAD.X R41, RZ, RZ, R5, P2 ;  /* 0x000000ffff297224 */ /* 0x000fe200010e0605 */
[----:B------:R-:W-:-:S02]  /*17580*/  LOP3.LUT R24, R25, 0x380, RZ, 0xc0, !PT ;  /* 0x0000038019187812 */ /* 0x000fc400078ec0ff */
[----:B------:R-:W-:Y:S02]  /*17590*/  LOP3.LUT R28, R29, 0x380, RZ, 0xc0, !PT ;  /* 0x000003801d1c7812 */ /* 0x000fe400078ec0ff */
[----:B------:R-:W-:Y:S02]  /*175a0*/  LOP3.LUT R32, R33, 0x380, RZ, 0xc0, !PT ;  /* 0x0000038021207812 */ /* 0x000fe400078ec0ff */
[----:B------:R-:W-:Y:S02]  /*175b0*/  LOP3.LUT R36, R37, 0x380, RZ, 0xc0, !PT ;  /* 0x0000038025247812 */ /* 0x000fe400078ec0ff */
[----:B------:R-:W-:Y:S02]  /*175c0*/  ISETP.GE.OR P0, PT, R6, R49, P0 ;  /* 0x000000310600720c */ /* 0x000fe40000706670 */
[----:B------:R-:W-:Y:S01]  /*175d0*/  LOP3.LUT R11, R4, 0x380, RZ, 0xc0, !PT ;  /* 0x00000380040b7812 */ /* 0x000fe200078ec0ff */
[----:B------:R2:W-:Y:S01]  /*175e0*/  @!P1 STG.E desc[UR36][R46.64], R0 ;  /* 0x000000002e009986 */ /* 0x0005e2000c101924 */
[----:B------:R-:W-:-:S02]  /*175f0*/  LOP3.LUT R6, R7, 0x380, RZ, 0xc0, !PT ;  /* 0x0000038007067812 */ /* 0x000fc400078ec0ff */
[----:B------:R-:W-:Y:S02]  /*17600*/  SHF.R.U64 R24, R24, 0x3, RZ ;  /* 0x0000000318187819 */ /* 0x000fe400000012ff */
[----:B------:R-:W-:Y:S02]  /*17610*/  SHF.R.U64 R28, R28, 0x3, RZ ;  /* 0x000000031c1c7819 */ /* 0x000fe400000012ff */
[----:B------:R-:W-:Y:S02]  /*17620*/  SHF.R.U64 R32, R32, 0x3, RZ ;  /* 0x0000000320207819 */ /* 0x000fe400000012ff */
[----:B------:R-:W-:Y:S01]  /*17630*/  SHF.R.U64 R36, R36, 0x3, RZ ;  /* 0x0000000324247819 */ /* 0x000fe200000012ff */
[----:B------:R3:W-:Y:S01]  /*17640*/  @!P0 STG.E desc[UR36][R46.64+0x20], R3 ;  /* 0x000020032e008986 */ /* 0x0007e2000c101924 */
[----:B------:R-:W-:Y:S02]  /*17650*/  SHF.R.U64 R11, R11, 0x3, RZ ;  /* 0x000000030b0b7819 */ /* 0x000fe400000012ff */
[----:B------:R-:W-:Y:S01]  /*17660*/  SHF.R.U64 R6, R6, 0x3, RZ ;  /* 0x0000000306067819 */ /* 0x000fe200000012ff */
[----:B------:R-:W5:Y:S01]  /*17670*/  LD.E.128 R12, desc[UR36][R12.64] ;  /* 0x000000240c0c7980 */ /* 0x000f62000c101d00 */
[----:B------:R-:W-:Y:S01]  /*17680*/  LOP3.LUT R24, R24, R25, RZ, 0x3c, !PT ;  /* 0x0000001918187212 */ /* 0x000fe200078e3cff */
[----:B------:R-:W-:Y:S01]  /*17690*/  IMAD.X R25, RZ, RZ, R5, P6 ;  /* 0x000000ffff197224 */ /* 0x000fe200030e0605 */
[----:B------:R-:W-:-:S02]  /*176a0*/  LOP3.LUT R28, R28, R29, RZ, 0x3c, !PT ;  /* 0x0000001d1c1c7212 */ /* 0x000fc400078e3cff */
[----:B------:R-:W-:Y:S01]  /*176b0*/  LOP3.LUT R32, R32, R33, RZ, 0x3c, !PT ;  /* 0x0000002120207212 */ /* 0x000fe200078e3cff */
[----:B------:R-:W-:Y:S01]  /*176c0*/  IMAD.X R33, RZ, RZ, R5, P4 ;  /* 0x000000ffff217224 */ /* 0x000fe200020e0605 */
[----:B------:R-:W-:Y:S01]  /*176d0*/  LOP3.LUT R36, R36, R37, RZ, 0x3c, !PT ;  /* 0x0000002524247212 */ /* 0x000fe200078e3cff */
[----:B------:R-:W5:Y:S01]  /*176e0*/  LD.E.128 R24, desc[UR36][R24.64] ;  /* 0x0000002418187980 */ /* 0x000f62000c101d00 */
[-C--:B------:R-:W-:Y:S02]  /*176f0*/  IADD3.X R29, RZ, R5.reuse, RZ, P5, !PT ;  /* 0x00000005ff1d7210 */ /* 0x080fe40002ffe4ff */
[----:B------:R-:W-:Y:S01]  /*17700*/  LOP3.LUT R4, R11, R4, RZ, 0x3c, !PT ;  /* 0x000000040b047212 */ /* 0x000fe200078e3cff */
[----:B------:R-:W5:Y:S01]  /*17710*/  LD.E.128 R32, desc[UR36][R32.64] ;  /* 0x0000002420207980 */ /* 0x000f62000c101d00 */
[----:B------:R-:W-:Y:S02]  /*17720*/  IADD3.X R37, RZ, R5, RZ, P3, !PT ;  /* 0x00000005ff257210 */ /* 0x000fe40001ffe4ff */
[----:B------:R-:W-:Y:S01]  /*17730*/  LOP3.LUT R40, R6, R7, RZ, 0x3c, !PT ;  /* 0x0000000706287212 */ /* 0x000fe200078e3cff */
[----:B------:R-:W5:Y:S01]  /*17740*/  LD.E.128 R8, desc[UR36][R8.64] ;  /* 0x0000002408087980 */ /* 0x000f62000c101d00 */
[----:B------:R-:W-:-:S03]  /*17750*/  SHF.R.S32.HI R45, RZ, 0x1f, R195 ;  /* 0x0000001fff2d7819 */ /* 0x000fc600000114c3 */
[----:B------:R-:W5:Y:S01]  /*17760*/  LD.E.128 R4, desc[UR36][R4.64] ;  /* 0x0000002404047980 */ /* 0x000f62000c101d00 */
[----:B------:R-:W-:-:S03]  /*17770*/  MOV R44, R195 ;  /* 0x000000c3002c7202 */ /* 0x000fc60000000f00 */
[----:B------:R-:W5:Y:S04]  /*17780*/  LD.E.128 R28, desc[UR36][R28.64] ;  /* 0x000000241c1c7980 */ /* 0x000f68000c101d00 */
[----:B------:R-:W5:Y:S04]  /*17790*/  LD.E.128 R36, desc[UR36][R36.64] ;  /* 0x0000002424247980 */ /* 0x000f68000c101d00 */
[----:B------:R-:W5:Y:S01]  /*177a0*/  LD.E.128 R40, desc[UR36][R40.64] ;  /* 0x0000002428287980 */ /* 0x000f62000c101d00 */
[----:B--2---:R-:W-:Y:S01]  /*177b0*/  IMAD R0, R21, UR4, RZ ;  /* 0x0000000415007c24 */ /* 0x004fe2000f8e02ff */
[----:B------:R-:W-:Y:S01]  /*177c0*/  @!PT LDS RZ, [RZ] ;  /* 0x00000000fffff984 */ /* 0x000fe20000000800 */
[----:B------:R-:W-:Y:S01]  /*177d0*/  @!PT LDS RZ, [RZ] ;  /* 0x00000000fffff984 */ /* 0x000fe20000000800 */
[----:B------:R-:W-:Y:S01]  /*177e0*/  @!PT LDS RZ, [RZ] ;  /* 0x00000000fffff984 */ /* 0x000fe20000000800 */
[----:B------:R-:W-:Y:S01]  /*177f0*/  @!PT LDS RZ, [RZ] ;  /* 0x00000000fffff984 */ /* 0x000fe20000000800 */
[----:B------:R2:W-:Y:S06]  /*17800*/  MEMBAR.ALL.CTA ;  /* 0x0000000000007992 */ /* 0x0005ec0000008000 */
[----:B--2---:R-:W2:Y:S01]  /*17810*/  FENCE.VIEW.ASYNC.S ;  /* 0x00000000000073c6 */ /* 0x004ea20000000000 */
[----:B------:R-:W-:-:S04]  /*17820*/  IMAD.WIDE.U32 R20, R51, UR4, R44 ;  /* 0x0000000433147c25 */ /* 0x000fc8000f8e002c */
[----:B------:R-:W-:Y:S01]  /*17830*/  IMAD R51, R51, UR5, R0 ;  /* 0x0000000533337c24 */ /* 0x000fe2000f8e0200 */
[----:B------:R-:W-:Y:S01]  /*17840*/  ULDC.64 UR4, c[0x0][0xae0] ;  /* 0x0002b80000047ab9 */ /* 0x000fe20000000a00 */
[----:B------:R-:W-:Y:S01]  /*17850*/  IMAD R49, R204, -0x80, R49 ;  /* 0xffffff80cc317824 */ /* 0x000fe200078e0231 */
[----:B------:R-:W-:Y:S01]  /*17860*/  IADD3 R0, R196, 0x20, RZ ;  /* 0x00000020c4007810 */ /* 0x000fe20007ffe0ff */
[----:B------:R-:W-:Y:S02]  /*17870*/  IMAD.IADD R21, R21, 0x1, R51 ;  /* 0x0000000115157824 */ /* 0x000fe400078e0233 */
[----:B------:R-:W-:Y:S01]  /*17880*/  IMAD R45, R48, UR4, RZ ;  /* 0x00000004302d7c24 */ /* 0x000fe2000f8e02ff */
[CC--:B------:R-:W-:Y:S01]  /*17890*/  ISETP.GE.AND P2, PT, R196.reuse, R49.reuse, PT ;  /* 0x00000031c400720c */ /* 0x0c0fe20003f46270 */
[----:B---3--:R-:W-:Y:S01]  /*178a0*/  VIADD R3, R196, 0x40 ;  /* 0x00000040c4037836 */ /* 0x008fe20000000000 */
[-C--:B------:R-:W-:Y:S01]  /*178b0*/  ISETP.GE.AND P4, PT, R0, R49.reuse, PT ;  /* 0x000000310000720c */ /* 0x080fe20003f86270 */
[----:B------:R-:W-:Y:S01]  /*178c0*/  IMAD R45, R198, UR5, R45 ;  /* 0x00000005c62d7c24 */ /* 0x000fe2000f8e022d */
[----:B------:R-:W-:Y:S01]  /*178d0*/  IADD3 R0, R2, 0x34820, RZ ;  /* 0x0003482002007810 */ /* 0x000fe20007ffe0ff */
[----:B------:R-:W-:Y:S01]  /*178e0*/  IMAD.WIDE.U32 R20, R198, UR4, R20 ;  /* 0x00000004c6147c25 */ /* 0x000fe2000f8e0014 */
[----:B------:R-:W-:Y:S01]  /*178f0*/  ULDC.64 UR4, c[0x0][0xae8] ;  /* 0x0002ba0000047ab9 */ /* 0x000fe20000000a00 */
[----:B------:R-:W-:-:S02]  /*17900*/  ISETP.GE.AND P0, PT, R3, R49, PT ;  /* 0x000000310300720c */ /* 0x000fc40003f06270 */
[----:B------:R-:W-:Y:S01]  /*17910*/  IMAD.IADD R21, R21, 0x1, R45 ;  /* 0x0000000115157824 */ /* 0x000fe200078e022d */
[----:B------:R-:W-:Y:S01]  /*17920*/  PRMT R0, RZ, 0x654, R0 ;  /* 0x00000654ff007816 */ /* 0x000fe20000000000 */
[----:B------:R-:W-:Y:S01]  /*17930*/  IMAD R3, R205, UR4, RZ ;  /* 0x00000004cd037c24 */ /* 0x000fe2000f8e02ff */
[----:B------:R-:W-:Y:S01]  /*17940*/  IADD3 R44, R196, 0x60, RZ ;  /* 0x00000060c42c7810 */ /* 0x000fe20007ffe0ff */
[C---:B------:R-:W-:Y:S01]  /*17950*/  IMAD.WIDE.U32 R46, R201.reuse, UR4, R20 ;  /* 0x00000004c92e7c25 */ /* 0x040fe2000f8e0014 */
[--C-:B------:R-:W-:Y:S01]  /*17960*/  SHF.R.S32.HI R197, RZ, 0x1f, R196.reuse ;  /* 0x0000001fffc57819 */ /* 0x100fe200000114c4 */
[----:B--2---:R2:W-:Y:S01]  /*17970*/  SYNCS.ARRIVE.TRANS64.RED.A1T0 RZ, [R0+URZ], RZ ;  /* 0x000000ff00ff79a7 */ /* 0x0045e2000810043f */
[----:B------:R-:W-:Y:S01]  /*17980*/  BSSY B1, `(.L_x_643) ;  /* 0x0000016000017945 */ /* 0x000fe20003800000 */
[----:B------:R-:W-:Y:S01]  /*17990*/  IMAD R3, R201, UR5, R3 ;  /* 0x00000005c9037c24 */ /* 0x000fe2000f8e0203 */
[----:B------:R-:W-:Y:S01]  /*179a0*/  ISETP.GE.AND P1, PT, R44, R49, PT ;  /* 0x000000312c00720c */ /* 0x000fe20003f26270 */
[----:B------:R-:W-:-:S04]  /*179b0*/  IMAD.WIDE R44, R204, 0x80, R196 ;  /* 0x00000080cc2c7825 */ /* 0x000fc800078e02c4 */
[----:B------:R-:W-:Y:S01]  /*179c0*/  IMAD.IADD R51, R47, 0x1, R3 ;  /* 0x000000012f337824 */ /* 0x000fe200078e0203 */
[----:B--2---:R-:W-:Y:S07]  /*179d0*/  @P2 BRA `(.L_x_644) ;  /* 0x0000000000402947 */ /* 0x004fee0003800000 */
[----:B------:R-:W-:Y:S01]  /*179e0*/  MOV R21, R51 ;  /* 0x0000003300157202 */ /* 0x000fe20000000f00 */
[----:B------:R-:W-:Y:S01]  /*179f0*/  ULDC.64 UR4, c[0x0][0xad8] ;  /* 0x0002b60000047ab9 */ /* 0x000fe20000000a00 */
[----:B------:R-:W-:Y:S01]  /*17a00*/  IMAD.MOV.U32 R20, RZ, RZ, R46 ;  /* 0x000000ffff147224 */ /* 0x000fe200078e002e */
[----:B------:R-:W-:Y:S01]  /*17a10*/  IADD3 R0, R195, 0x40, RZ ;  /* 0x00000040c3007810 */ /* 0x000fe20007ffe0ff */
[----:B------:R-:W-:Y:S01]  /*17a20*/  IMAD R3, R45, UR4, RZ ;  /* 0x000000042d037c24 */ /* 0x000fe2000f8e02ff */
[----:B------:R-:W-:Y:S01]  /*17a30*/  ULDC.64 UR6, c[0x0][0xa80] ;  /* 0x0002a00000067ab9 */ /* 0x000fe20000000a00 */
[C---:B------:R-:W-:Y:S01]  /*17a40*/  IMAD.WIDE.U32 R20, R44.reuse, UR4, R20 ;  /* 0x000000042c147c25 */ /* 0x040fe2000f8e0014 */
[----:B------:R-:W-:Y:S02]  /*17a50*/  ULDC UR4, c[0x0][0xa8c] ;  /* 0x0002a30000047ab9 */ /* 0x000fe40000000800 */
[----:B------:R-:W-:Y:S01]  /*17a60*/  ISETP.GE.AND P2, PT, R195, UR4, PT ;  /* 0x00000004c3007c0c */ /* 0x000fe2000bf46270 */
[----:B------:R-:W-:Y:S01]  /*17a70*/  IMAD R3, R44, UR5, R3 ;  /* 0x000000052c037c24 */ /* 0x000fe2000f8e0203 */
[----:B------:R-:W-:-:S02]  /*17a80*/  ISETP.GE.AND P3, PT, R0, UR4, PT ;  /* 0x0000000400007c0c */ /* 0x000fc4000bf66270 */
[----:B------:R-:W-:Y:S01]  /*17a90*/  LEA R48, P5, R20, UR6, 0x1 ;  /* 0x0000000614307c11 */ /* 0x000fe2000f8a08ff */
[----:B------:R-:W-:-:S05]  /*17aa0*/  IMAD.IADD R3, R21, 0x1, R3 ;  /* 0x0000000115037824 */ /* 0x000fca00078e0203 */
[----:B------:R-:W-:-:S05]  /*17ab0*/  LEA.HI.X R49, R20, UR7, R3, 0x1, P5 ;  /* 0x0000000714317c11 */ /* 0x000fca000a8f0c03 */
[----:B-----5:R2:W-:Y:S04]  /*17ac0*/  @!P2 STG.E.128 desc[UR36][R48.64], R4 ;  /* 0x000000043000a986 */ /* 0x0205e8000c101d24 */
[----:B------:R2:W-:Y:S02]  /*17ad0*/  @!P3 STG.E.128 desc[UR36][R48.64+0x80], R28 ;  /* 0x0000801c3000b986 */ /* 0x0005e4000c101d24 */
.L_x_644:
[----:B------:R-:W-:Y:S05]  /*17ae0*/  BSYNC B1 ;  /* 0x0000000000017941 */ /* 0x000fea0003800000 */
.L_x_643:
[----:B------:R-:W-:Y:S04]  /*17af0*/  BSSY B1, `(.L_x_645) ;  /* 0x0000014000017945 */ /* 0x000fe80003800000 */
[----:B------:R-:W-:Y:S05]  /*17b00*/  @P4 BRA `(.L_x_646) ;  /* 0x0000000000484947 */ /* 0x000fea0003800000 */
[----:B------:R-:W-:Y:S01]  /*17b10*/  IADD3 R3, P2, R44, 0x20, RZ ;  /* 0x000000202c037810 */ /* 0x000fe20007f5e0ff */
[----:B------:R-:W-:Y:S01]  /*17b20*/  ULDC.64 UR4, c[0x0][0xad8] ;  /* 0x0002b60000047ab9 */ /* 0x000fe20000000a00 */
[----:B--2--5:R-:W-:Y:S01]  /*17b30*/  MOV R4, R46 ;  /* 0x0000002e00047202 */ /* 0x024fe20000000f00 */
[----:B------:R-:W-:Y:S01]  /*17b40*/  IMAD.MOV.U32 R5, RZ, RZ, R51 ;  /* 0x000000ffff057224 */ /* 0x000fe200078e0033 */
[----:B------:R-:W-:Y:S01]  /*17b50*/  IADD3.X R0, RZ, R45, RZ, P2, !PT ;  /* 0x0000002dff007210 */ /* 0x000fe200017fe4ff */
[----:B------:R-:W-:Y:S01]  /*17b60*/  VIADD R6, R195, 0x40 ;  /* 0x00000040c3067836 */ /* 0x000fe20000000000 */
[----:B------:R-:W-:Y:S01]  /*17b70*/  ULDC.64 UR6, c[0x0][0xa80] ;  /* 0x0002a00000067ab9 */ /* 0x000fe20000000a00 */
[----:B------:R-:W-:-:S04]  /*17b80*/  IMAD.WIDE.U32 R4, R3, UR4, R4 ;  /* 0x0000000403047c25 */ /* 0x000fc8000f8e0004 */
[----:B------:R-:W-:Y:S01]  /*17b90*/  IMAD R0, R0, UR4, RZ ;  /* 0x0000000400007c24 */ /* 0x000fe2000f8e02ff */
[----:B------:R-:W-:Y:S02]  /*17ba0*/  ULDC UR4, c[0x0][0xa8c] ;  /* 0x0002a30000047ab9 */ /* 0x000fe40000000800 */
[----:B------:R-:W-:Y:S01]  /*17bb0*/  ISETP.GE.AND P3, PT, R195, UR4, PT ;  /* 0x00000004c3007c0c */ /* 0x000fe2000bf66270 */
[----:B------:R-:W-:Y:S01]  /*17bc0*/  IMAD R3, R3, UR5, R0 ;  /* 0x0000000503037c24 */ /* 0x000fe2000f8e0200 */
[----:B------:R-:W-:Y:S02]  /*17bd0*/  ISETP.GE.AND P4, PT, R6, UR4, PT ;  /* 0x0000000406007c0c */ /* 0x000fe4000bf86270 */
[----:B------:R-:W-:Y:S02]  /*17be0*/  LEA R6, P2, R4, UR6, 0x1 ;  /* 0x0000000604067c11 */ /* 0x000fe4000f8408ff */
[----:B------:R-:W-:-:S04]  /*17bf0*/  IADD3 R3, R5, R3, RZ ;  /* 0x0000000305037210 */ /* 0x000fc80007ffe0ff */
[----:B------:R-:W-:-:S05]  /*17c00*/  LEA.HI.X R7, R4, UR7, R3, 0x1, P2 ;  /* 0x0000000704077c11 */ /* 0x000fca00090f0c03 */
[----:B------:R3:W-:Y:S04]  /*17c10*/  @!P3 STG.E.128 desc[UR36][R6.64], R8 ;  /* 0x000000080600b986 */ /* 0x0007e8000c101d24 */
[----:B------:R3:W-:Y:S02]  /*17c20*/  @!P4 STG.E.128 desc[UR36][R6.64+0x80], R32 ;  /* 0x000080200600c986 */ /* 0x0007e4000c101d24 */
.L_x_646:
[----:B------:R-:W-:Y:S05]  /*17c30*/  BSYNC B1 ;  /* 0x0000000000017941 */ /* 0x000fea0003800000 */
.L_x_645:
[----:B------:R-:W-:Y:S04]  /*17c40*/  BSSY B1, `(.L_x_647) ;  /* 0x0000014000017945 */ /* 0x000fe80003800000 */
[----:B------:R-:W-:Y:S05]  /*17c50*/  @P0 BRA `(.L_x_648) ;  /* 0x0000000000480947 */ /* 0x000fea0003800000 */
[----:B------:R-:W-:Y:S01]  /*17c60*/  IADD3 R3, P0, R44, 0x40, RZ ;  /* 0x000000402c037810 */ /* 0x000fe20007f1e0ff */
[----:B------:R-:W-:Y:S01]  /*17c70*/  ULDC.64 UR4, c[0x0][0xad8] ;  /* 0x0002b60000047ab9 */ /* 0x000fe20000000a00 */
[----:B--2--5:R-:W-:Y:S01]  /*17c80*/  MOV R5, R51 ;  /* 0x0000003300057202 */ /* 0x024fe20000000f00 */
[----:B------:R-:W-:Y:S01]  /*17c90*/  IMAD.MOV.U32 R4, RZ, RZ, R46 ;  /* 0x000000ffff047224 */ /* 0x000fe200078e002e */
[----:B---3--:R-:W-:Y:S01]  /*17ca0*/  IADD3 R6, R195, 0x40, RZ ;  /* 0x00000040c3067810 */ /* 0x008fe20007ffe0ff */
[----:B------:R-:W-:Y:S01]  /*17cb0*/  IMAD.X R0, RZ, RZ, R45, P0 ;  /* 0x000000ffff007224 */ /* 0x000fe200000e062d */
[----:B------:R-:W-:Y:S01]  /*17cc0*/  ULDC.64 UR6, c[0x0][0xa80] ;  /* 0x0002a00000067ab9 */ /* 0x000fe20000000a00 */
[----:B------:R-:W-:-:S04]  /*17cd0*/  IMAD.WIDE.U32 R4, R3, UR4, R4 ;  /* 0x0000000403047c25 */ /* 0x000fc8000f8e0004 */
[----:B------:R-:W-:Y:S01]  /*17ce0*/  IMAD R0, R0, UR4, RZ ;  /* 0x0000000400007c24 */ /* 0x000fe2000f8e02ff */
[----:B------:R-:W-:Y:S02]  /*17cf0*/  ULDC UR4, c[0x0][0xa8c] ;  /* 0x0002a30000047ab9 */ /* 0x000fe40000000800 */
[----:B------:R-:W-:Y:S01]  /*17d00*/  ISETP.GE.AND P2, PT, R195, UR4, PT ;  /* 0x00000004c3007c0c */ /* 0x000fe2000bf46270 */
[----:B------:R-:W-:Y:S01]  /*17d10*/  IMAD R3, R3, UR5, R0 ;  /* 0x0000000503037c24 */ /* 0x000fe2000f8e0200 */
[----:B------:R-:W-:Y:S02]  /*17d20*/  ISETP.GE.AND P3, PT, R6, UR4, PT ;  /* 0x0000000406007c0c */ /* 0x000fe4000bf66270 */
[----:B------:R-:W-:Y:S01]  /*17d30*/  LEA R6, P0, R4, UR6, 0x1 ;  /* 0x0000000604067c11 */ /* 0x000fe2000f8008ff */
[----:B------:R-:W-:-:S05]  /*17d40*/  IMAD.IADD R3, R5, 0x1, R3 ;  /* 0x0000000105037824 */ /* 0x000fca00078e0203 */
[----:B------:R-:W-:-:S05]  /*17d50*/  LEA.HI.X R7, R4, UR7, R3, 0x1, P0 ;  /* 0x0000000704077c11 */ /* 0x000fca00080f0c03 */
[----:B------:R4:W-:Y:S04]  /*17d60*/  @!P2 STG.E.128 desc[UR36][R6.64], R12 ;  /* 0x0000000c0600a986 */ /* 0x0009e8000c101d24 */
[----:B------:R4:W-:Y:S02]  /*17d70*/  @!P3 STG.E.128 desc[UR36][R6.64+0x80], R36 ;  /* 0x000080240600b986 */ /* 0x0009e4000c101d24 */
.L_x_648:
[----:B------:R-:W-:Y:S05]  /*17d80*/  BSYNC B1 ;  /* 0x0000000000017941 */ /* 0x000fea0003800000 */
.L_x_647:
[----:B------:R-:W-:Y:S05]  /*17d90*/  @P1 BRA `(.L_x_649) ;  /* 0x0000000800cc1947 */ /* 0x000fea0003800000 */
[----:B------:R-:W-:Y:S01]  /*17da0*/  IADD3 R3, P0, R44, 0x60, RZ ;  /* 0x000000602c037810 */ /* 0x000fe20007f1e0ff */
[----:B------:R-:W-:Y:S01]  /*17db0*/  ULDC.64 UR6, c[0x0][0xad8] ;  /* 0x0002b60000067ab9 */ /* 0x000fe20000000a00 */
[----:B--2--5:R-:W-:Y:S01]  /*17dc0*/  MOV R5, R51 ;  /* 0x0000003300057202 */ /* 0x024fe20000000f00 */
[----:B------:R-:W-:Y:S01]  /*17dd0*/  IMAD.MOV.U32 R4, RZ, RZ, R46 ;  /* 0x000000ffff047224 */ /* 0x000fe200078e002e */
[----:B------:R-:W-:Y:S01]  /*17de0*/  IADD3.X R44, RZ, R45, RZ, P0, !PT ;  /* 0x0000002dff2c7210 */ /* 0x000fe200007fe4ff */
[----:B------:R-:W-:Y:S01]  /*17df0*/  ULDC UR4, c[0x0][0xa8c] ;  /* 0x0002a30000047ab9 */ /* 0x000fe20000000800 */
[----:B------:R-:W-:Y:S01]  /*17e00*/  IADD3 R0, R195, 0x40, RZ ;  /* 0x00000040c3007810 */ /* 0x000fe20007ffe0ff */
[----:B------:R-:W-:Y:S01]  /*17e10*/  IMAD.WIDE.U32 R4, R3, UR6, R4 ;  /* 0x0000000603047c25 */ /* 0x000fe2000f8e0004 */
[----:B------:R-:W-:-:S03]  /*17e20*/  ISETP.GE.AND P1, PT, R195, UR4, PT ;  /* 0x00000004c3007c0c */ /* 0x000fc6000bf26270 */
[----:B------:R-:W-:-:S04]  /*17e30*/  IMAD R44, R44, UR6, RZ ;  /* 0x000000062c2c7c24 */ /* 0x000fc8000f8e02ff */
[----:B------:R-:W-:Y:S01]  /*17e40*/  IMAD R3, R3, UR7, R44 ;  /* 0x0000000703037c24 */ /* 0x000fe2000f8e022c */
[----:B------:R-:W-:Y:S02]  /*17e50*/  ULDC.64 UR6, c[0x0][0xa80] ;  /* 0x0002a00000067ab9 */ /* 0x000fe40000000a00 */
[----:B---34-:R-:W-:Y:S01]  /*17e60*/  LEA R6, P0, R4, UR6, 0x1 ;  /* 0x0000000604067c11 */ /* 0x018fe2000f8008ff */
[----:B------:R-:W-:-:S05]  /*17e70*/  IMAD.IADD R3, R5, 0x1, R3 ;  /* 0x0000000105037824 */ /* 0x000fca00078e0203 */
[----:B------:R-:W-:Y:S02]  /*17e80*/  LEA.HI.X R7, R4, UR7, R3, 0x1, P0 ;  /* 0x0000000704077c11 */ /* 0x000fe400080f0c03 */
[----:B------:R-:W-:-:S03]  /*17e90*/  ISETP.GE.AND P0, PT, R0, UR4, PT ;  /* 0x0000000400007c0c */ /* 0x000fc6000bf06270 */
[----:B------:R2:W-:Y:S10]  /*17ea0*/  @!P1 STG.E.128 desc[UR36][R6.64], R24 ;  /* 0x0000001806009986 */ /* 0x0005f4000c101d24 */
[----:B------:R-:W-:Y:S05]  /*17eb0*/  @P0 BRA `(.L_x_649) ;  /* 0x0000000800840947 */ /* 0x000fea0003800000 */
[----:B------:R3:W-:Y:S01]  /*17ec0*/  STG.E.128 desc[UR36][R6.64+0x80], R40 ;  /* 0x0000802806007986 */ /* 0x0007e2000c101d24 */
[----:B------:R-:W-:Y:S05]  /*17ed0*/  BRA `(.L_x_649) ;  /* 0x00000008007c7947 */ /* 0x000fea0003800000 */
.L_x_641:
[----:B------:R-:W-:Y:S01]  /*17ee0*/  ULDC.64 UR4, c[0x0][0xbd8] ;  /* 0x0002f60000047ab9 */ /* 0x000fe20000000a00 */
[----:B------:R-:W-:Y:S01]  /*17ef0*/  IMAD.MOV.U32 R9, RZ, RZ, RZ ;  /* 0x000000ffff097224 */ /* 0x000fe200078e00ff */
[----:B------:R-:W-:Y:S02]  /*17f00*/  ISETP.NE.U32.AND P0, PT, RZ, UR4, PT ;  /* 0x00000004ff007c0c */ /* 0x000fe4000bf05070 */
[----:B------:R-:W-:Y:S02]  /*17f10*/  IADD3 R4, P1, R199, UR4, RZ ;  /* 0x00000004c7047c10 */ /* 0x000fe4000ff3e0ff */
[----:B------:R-:W-:Y:S02]  /*17f20*/  ISETP.NE.AND.EX P0, PT, RZ, UR5, PT, P0 ;  /* 0x00000005ff007c0c */ /* 0x000fe4000bf05300 */
[----:B------:R-:W-:Y:S01]  /*17f30*/  IADD3.X R5, R200, UR5, RZ, P1, !PT ;  /* 0x00000005c8057c10 */ /* 0x000fe20008ffe4ff */
[----:B------:R-:W-:Y:S02]  /*17f40*/  ULDC.64 UR4, c[0x0][0xbe0] ;  /* 0x0002f80000047ab9 */ /* 0x000fe40000000a00 */
[----:B------:R-:W-:-:S04]  /*17f50*/  ISETP.NE.U32.AND P1, PT, RZ, UR4, PT ;  /* 0x00000004ff007c0c */ /* 0x000fc8000bf25070 */
[----:B------:R-:W-:-:S04]  /*17f60*/  ISETP.NE.AND.EX P1, PT, RZ, UR5, PT, P1 ;  /* 0x00000005ff007c0c */ /* 0x000fc8000bf25310 */
[----:B------:R2:W5:Y:S09]  /*17f70*/  @P0 LDG.E R9, desc[UR36][R4.64] ;  /* 0x0000002404090981 */ /* 0x000572000c1e1900 */
[----:B------:R-:W-:Y:S01]  /*17f80*/  @P1 IADD3 R6, P2, R199, UR4, RZ ;  /* 0x00000004c7061c10 */ /* 0x000fe2000ff5e0ff */
[----:B------:R-:W-:-:S02]  /*17f90*/  ULDC UR4, c[0x0][0xa88] ;  /* 0x0002a20000047ab9 */ /* 0x000fc40000000800 */
[----:B------:R-:W-:Y:S02]  /*17fa0*/  MOV R3, UR4 ;  /* 0x0000000400037c02 */ /* 0x000fe40008000f00 */
[----:B------:R-:W-:-:S05]  /*17fb0*/  @P1 IADD3.X R7, R200, UR5, RZ, P2, !PT ;  /* 0x00000005c8071c10 */ /* 0x000fca00097fe4ff */
[----:B------:R2:W5:Y:S01]  /*17fc0*/  @P1 LDG.E R3, desc[UR36][R6.64] ;  /* 0x0000002406031981 */ /* 0x000562000c1e1900 */
[----:B------:R-:W-:Y:S01]  /*17fd0*/  ISETP.GE.AND P2, PT, R223, 0x80, PT ;  /* 0x00000080df00780c */ /* 0x000fe20003f46270 */
[----:B------:R-:W-:-:S12]  /*17fe0*/  @P1 BRA `(.L_x_650) ;  /* 0x0000000000101947 */ /* 0x000fd80003800000 */
[----:B------:R-:W-:Y:S05]  /*17ff0*/  @!P0 BRA `(.L_x_650) ;  /* 0x00000000000c8947 */ /* 0x000fea0003800000 */
[----:B------:R-:W3:Y:S04]  /*18000*/  LDG.E R0, desc[UR36][R4.64] ;  /* 0x0000002404007981 */ /* 0x000ee8000c1e1900 */
[----:B-----5:R-:W3:Y:S02]  /*18010*/  LDG.E R3, desc[UR36][R4.64+0x4] ;  /* 0x0000042404037981 */ /* 0x020ee4000c1e1900 */
[----:B---3--:R-:W-:-:S07]  /*18020*/  IMAD.IADD R3, R3, 0x1, -R0 ;  /* 0x0000000103037824 */ /* 0x008fce00078e0a00 */
.L_x_650:
[----:B------:R-:W-:Y:S01]  /*18030*/  BSSY B1, `(.L_x_651) ;  /* 0x000001d000017945 */ /* 0x000fe20003800000 */
[----:B------:R-:W-:Y:S02]  /*18040*/  SHF.R.S32.HI R10, RZ, 0x1f, R198 ;  /* 0x0000001fff0a7819 */ /* 0x000fe400000114c6 */
[----:B------:R-:W-:Y:S02]  /*18050*/  SHF.R.S32.HI R12, RZ, 0x1f, R195 ;  /* 0x0000001fff0c7819 */ /* 0x000fe400000114c3 */
[----:B------:R-:W-:Y:S02]  /*18060*/  SEL R201, R201, RZ, !P0 ;  /* 0x000000ffc9c97207 */ /* 0x000fe40004000000 */
[----:B------:R-:W-:Y:S02]  /*18070*/  SEL R205, R205, RZ, !P0 ;  /* 0x000000ffcdcd7207 */ /* 0x000fe40004000000 */
[----:B-----5:R-:W-:Y:S01]  /*18080*/  SHF.R.S32.HI R8, RZ, 0x1f, R9 ;  /* 0x0000001fff087819 */ /* 0x020fe20000011409 */
[----:B------:R-:W-:Y:S06]  /*18090*/  @P2 BRA `(.L_x_652) ;  /* 0x0000000000582947 */ /* 0x000fec0003800000 */
[----:B--2---:R-:W2:Y:S02]  /*180a0*/  S2R R5, SR_TID.X ;  /* 0x0000000000057919 */ /* 0x004ea40000002100 */
[----:B--2---:R-:W-:-:S05]  /*180b0*/  LEA R0, R204, R5, 0x7 ;  /* 0x00000005cc007211 */ /* 0x004fca00078e38ff */
[----:B------:R-:W-:-:S05]  /*180c0*/  VIADD R0, R0, 0xffffff80 ;  /* 0xffffff8000007836 */ /* 0x000fca0000000000 */
[----:B------:R-:W-:-:S13]  /*180d0*/  ISETP.GE.AND P0, PT, R0, R3, PT ;  /* 0x000000030000720c */ /* 0x000fda0003f06270 */
[----:B------:R-:W-:Y:S05]  /*180e0*/  @P0 BRA `(.L_x_652) ;  /* 0x0000000000440947 */ /* 0x000fea0003800000 */
[----:B------:R-:W-:Y:S01]  /*180f0*/  IADD3 R4, P0, R0, R9, RZ ;  /* 0x0000000900047210 */ /* 0x000fe20007f1e0ff */
[----:B------:R-:W-:Y:S02]  /*18100*/  ULDC.64 UR4, c[0x0][0xb70] ;  /* 0x0002dc0000047ab9 */ /* 0x000fe40000000a00 */
[----:B------:R-:W-:Y:S01]  /*18110*/  IMAD R7, R10, UR4, RZ ;  /* 0x000000040a077c24 */ /* 0x000fe2000f8e02ff */
[----:B------:R-:W-:-:S03]  /*18120*/  LEA.HI.X.SX32 R5, R0, R8, 0x1, P0 ;  /* 0x0000000800057211 */ /* 0x000fc600000f0eff */
[C---:B------:R-:W-:Y:S02]  /*18130*/  IMAD R7, R198.reuse, UR5, R7 ;  /* 0x00000005c6077c24 */ /* 0x040fe4000f8e0207 */
[----:B------:R-:W-:Y:S01]  /*18140*/  IMAD.WIDE.U32 R4, R198, UR4, R4 ;  /* 0x00000004c6047c25 */ /* 0x000fe2000f8e0004 */
[----:B------:R-:W-:-:S03]  /*18150*/  ULDC.64 UR4, c[0x0][0xb78] ;  /* 0x0002de0000047ab9 */ /* 0x000fc60000000a00 */
[----:B------:R-:W-:Y:S01]  /*18160*/  IMAD R0, R205, UR4, RZ ;  /* 0x00000004cd007c24 */ /* 0x000fe2000f8e02ff */
[----:B------:R-:W-:-:S03]  /*18170*/  IADD3 R5, R5, R7, RZ ;  /* 0x0000000705057210 */ /* 0x000fc60007ffe0ff */
[C---:B------:R-:W-:Y:S02]  /*18180*/  IMAD R7, R201.reuse, UR5, R0 ;  /* 0x00000005c9077c24 */ /* 0x040fe4000f8e0200 */
[----:B------:R-:W-:Y:S01]  /*18190*/  IMAD.WIDE.U32 R4, R201, UR4, R4 ;  /* 0x00000004c9047c25 */ /* 0x000fe2000f8e0004 */
[----:B------:R-:W-:-:S03]  /*181a0*/  ULDC.64 UR4, c[0x0][0xb40] ;  /* 0x0002d00000047ab9 */ /* 0x000fc60000000a00 */
[----:B------:R-:W-:Y:S01]  /*181b0*/  IMAD.IADD R5, R5, 0x1, R7 ;  /* 0x0000000105057824 */ /* 0x000fe200078e0207 */
[----:B------:R-:W-:-:S04]  /*181c0*/  LEA R6, P0, R4, UR4, 0x2 ;  /* 0x0000000404067c11 */ /* 0x000fc8000f8010ff */
[----:B------:R-:W-:Y:S02]  /*181d0*/  LEA.HI.X R7, R4, UR5, R5, 0x2, P0 ;  /* 0x0000000504077c11 */ /* 0x000fe400080f1405 */
[----:B------:R-:W-:-:S05]  /*181e0*/  MOV R5, 0xff800000 ;  /* 0xff80000000057802 */ /* 0x000fca0000000f00 */
[----:B------:R3:W-:Y:S02]  /*181f0*/  STG.E desc[UR36][R6.64], R5 ;  /* 0x0000000506007986 */ /* 0x0007e4000c101924 */
.L_x_652:
[----:B------:R-:W-:Y:S05]  /*18200*/  BSYNC B1 ;  /* 0x0000000000017941 */ /* 0x000fea0003800000 */
.L_x_651:
[----:B------:R-:W-:Y:S01]  /*18210*/  ULDC.64 UR4, c[0x0][0xaa0] ;  /* 0x0002a80000047ab9 */ /* 0x000fe20000000a00 */
[----:B--23--:R-:W-:Y:S01]  /*18220*/  MOV R5, R12 ;  /* 0x0000000c00057202 */ /* 0x00cfe20000000f00 */
[----:B------:R-:W-:Y:S01]  /*18230*/  IMAD.MOV.U32 R4, RZ, RZ, R195 ;  /* 0x000000ffff047224 */ /* 0x000fe200078e00c3 */
[----:B------:R-:W-:Y:S01]  /*18240*/  BSSY B1, `(.L_x_653) ;  /* 0x000002b000017945 */ /* 0x000fe20003800000 */
[----:B------:R-:W-:Y:S01]  /*18250*/  IMAD R0, R8, UR4, RZ ;  /* 0x0000000408007c24 */ /* 0x000fe2000f8e02ff */
[----:B------:R-:W-:Y:S01]  /*18260*/  MOV R8, R196 ;  /* 0x000000c400087202 */ /* 0x000fe20000000f00 */
[----:B------:R-:W-:-:S04]  /*18270*/  IMAD.WIDE.U32 R4, R9, UR4, R4 ;  /* 0x0000000409047c25 */ /* 0x000fc8000f8e0004 */
[----:B------:R-:W-:Y:S01]  /*18280*/  IMAD R9, R9, UR5, R0 ;  /* 0x0000000509097c24 */ /* 0x000fe2000f8e0200 */
[----:B------:R-:W-:Y:S01]  /*18290*/  ULDC.64 UR4, c[0x0][0xae0] ;  /* 0x0002b80000047ab9 */ /* 0x000fe20000000a00 */
[----:B------:R-:W-:Y:S01]  /*182a0*/  IMAD R3, R204, -0x80, R3 ;  /* 0xffffff80cc037824 */ /* 0x000fe200078e0203 */
[----:B------:R-:W-:Y:S01]  /*182b0*/  IADD3 R0, R196, 0x20, RZ ;  /* 0x00000020c4007810 */ /* 0x000fe20007ffe0ff */
[----:B------:R-:W-:Y:S01]  /*182c0*/  IMAD.IADD R5, R5, 0x1, R9 ;  /* 0x0000000105057824 */ /* 0x000fe200078e0209 */
[----:B------:R-:W-:Y:S01]  /*182d0*/  SHF.R.S32.HI R9, RZ, 0x1f, R196 ;  /* 0x0000001fff097819 */ /* 0x000fe200000114c4 */
[----:B------:R-:W-:Y:S01]  /*182e0*/  IMAD R7, R10, UR4, RZ ;  /* 0x000000040a077c24 */ /* 0x000fe2000f8e02ff */
[-C--:B------:R-:W-:Y:S01]  /*182f0*/  ISETP.GE.AND P2, PT, R196, R3.reuse, PT ;  /* 0x00000003c400720c */ /* 0x080fe20003f46270 */
[----:B------:R-:W-:Y:S01]  /*18300*/  IMAD.WIDE.U32 R4, R198, UR4, R4 ;  /* 0x00000004c6047c25 */ /* 0x000fe2000f8e0004 */
[-C--:B------:R-:W-:Y:S02]  /*18310*/  ISETP.GE.AND P3, PT, R0, R3.reuse, PT ;  /* 0x000000030000720c */ /* 0x080fe40003f66270 */
[----:B------:R-:W-:Y:S01]  /*18320*/  IADD3 R0, R196, 0x60, RZ ;  /* 0x00000060c4007810 */ /* 0x000fe20007ffe0ff */
[----:B------:R-:W-:Y:S01]  /*18330*/  IMAD R7, R198, UR5, R7 ;  /* 0x00000005c6077c24 */ /* 0x000fe2000f8e0207 */
[----:B------:R-:W-:Y:S01]  /*18340*/  ULDC.64 UR4, c[0x0][0xae8] ;  /* 0x0002ba0000047ab9 */ /* 0x000fe20000000a00 */
[----:B------:R-:W-:Y:S01]  /*18350*/  VIADD R6, R196, 0x40 ;  /* 0x00000040c4067836 */ /* 0x000fe20000000000 */
[----:B------:R-:W-:Y:S01]  /*18360*/  ISETP.GE.AND P0, PT, R0, R3, PT ;  /* 0x000000030000720c */ /* 0x000fe20003f06270 */
[----:B------:R-:W-:-:S02]  /*18370*/  IMAD.IADD R5, R5, 0x1, R7 ;  /* 0x0000000105057824 */ /* 0x000fc400078e0207 */
[----:B------:R-:W-:Y:S01]  /*18380*/  IMAD R0, R205, UR4, RZ ;  /* 0x00000004cd007c24 */ /* 0x000fe2000f8e02ff */
[----:B------:R-:W-:Y:S01]  /*18390*/  ISETP.GE.AND P1, PT, R6, R3, PT ;  /* 0x000000030600720c */ /* 0x000fe20003f26270 */
[----:B------:R-:W-:-:S04]  /*183a0*/  IMAD.WIDE.U32 R6, R201, UR4, R4 ;  /* 0x00000004c9067c25 */ /* 0x000fc8000f8e0004 */
[----:B------:R-:W-:Y:S02]  /*183b0*/  IMAD R3, R201, UR5, R0 ;  /* 0x00000005c9037c24 */ /* 0x000fe4000f8e0200 */
[----:B------:R-:W-:-:S04]  /*183c0*/  IMAD.WIDE R8, R204, 0x80, R8 ;  /* 0x00000080cc087825 */ /* 0x000fc800078e0208 */
[----:B------:R-:W-:Y:S01]  /*183d0*/  IMAD.IADD R11, R7, 0x1, R3 ;  /* 0x00000001070b7824 */ /* 0x000fe200078e0203 */
[----:B------:R-:W-:Y:S06]  /*183e0*/  @P2 BRA `(.L_x_654) ;  /* 0x0000000000402947 */ /* 0x000fec0003800000 */
        /* <DEDUP_REMOVED lines=14> */
[----:B------:R2:W-:Y:S04]  /*184d0*/  @!P4 STG.E.128 desc[UR36][R12.64], RZ ;  /* 0x000000ff0c00c986 */ /* 0x0005e8000c101d24 */
[----:B------:R2:W-:Y:S02]  /*184e0*/  @!P5 STG.E.128 desc[UR36][R12.64+0x80], RZ ;  /* 0x000080ff0c00d986 */ /* 0x0005e4000c101d24 */
.L_x_654:
[----:B------:R-:W-:Y:S05]  /*184f0*/  BSYNC B1 ;  /* 0x0000000000017941 */ /* 0x000fea0003800000 */
.L_x_653:
[----:B------:R-:W-:Y:S04]  /*18500*/  BSSY B1, `(.L_x_655) ;  /* 0x0000014000017945 */ /* 0x000fe80003800000 */
[----:B------:R-:W-:Y:S05]  /*18510*/  @P3 BRA `(.L_x_656) ;  /* 0x0000000000483947 */ /* 0x000fea0003800000 */
[----:B------:R-:W-:Y:S01]  /*18520*/  IADD3 R3, P2, R8, 0x20, RZ ;  /* 0x0000002008037810 */ /* 0x000fe20007f5e0ff */
[----:B------:R-:W-:Y:S01]  /*18530*/  ULDC.64 UR4, c[0x0][0xad8] ;  /* 0x0002b60000047ab9 */ /* 0x000fe20000000a00 */
[----:B------:R-:W-:Y:S01]  /*18540*/  MOV R4, R6 ;  /* 0x0000000600047202 */ /* 0x000fe20000000f00 */
[----:B------:R-:W-:Y:S01]  /*18550*/  IMAD.MOV.U32 R5, RZ, RZ, R11 ;  /* 0x000000ffff057224 */ /* 0x000fe200078e000b */
[----:B------:R-:W-:Y:S01]  /*18560*/  IADD3.X R0, RZ, R9, RZ, P2, !PT ;  /* 0x00000009ff007210 */ /* 0x000fe200017fe4ff */
[----:B------:R-:W-:Y:S01]  /*18570*/  VIADD R10, R195, 0x40 ;  /* 0x00000040c30a7836 */ /* 0x000fe20000000000 */
[----:B------:R-:W-:Y:S01]  /*18580*/  ULDC.64 UR6, c[0x0][0xa80] ;  /* 0x0002a00000067ab9 */ /* 0x000fe20000000a00 */
[----:B------:R-:W-:-:S04]  /*18590*/  IMAD.WIDE.U32 R4, R3, UR4, R4 ;  /* 0x0000000403047c25 */ /* 0x000fc8000f8e0004 */
[----:B------:R-:W-:Y:S01]  /*185a0*/  IMAD R0, R0, UR4, RZ ;  /* 0x0000000400007c24 */ /* 0x000fe2000f8e02ff */
[----:B------:R-:W-:Y:S01]  /*185b0*/  ULDC UR4, c[0x0][0xa8c] ;  /* 0x0002a30000047ab9 */ /* 0x000fe20000000800 */
[----:B--2---:R-:W-:Y:S02]  /*185c0*/  LEA R12, P2, R4, UR6, 0x1 ;  /* 0x00000006040c7c11 */ /* 0x004fe4000f8408ff */
[----:B------:R-:W-:Y:S01]  /*185d0*/  IMAD R3, R3, UR5, R0 ;  /* 0x0000000503037c24 */ /* 0x000fe2000f8e0200 */
[----:B------:R-:W-:Y:S02]  /*185e0*/  ISETP.GE.AND P3, PT, R195, UR4, PT ;  /* 0x00000004c3007c0c */ /* 0x000fe4000bf66270 */
[----:B------:R-:W-:Y:S02]  /*185f0*/  ISETP.GE.AND P4, PT, R10, UR4, PT ;  /* 0x000000040a007c0c */ /* 0x000fe4000bf86270 */
[----:B------:R-:W-:-:S04]  /*18600*/  IADD3 R3, R5, R3, RZ ;  /* 0x0000000305037210 */ /* 0x000fc80007ffe0ff */
[----:B------:R-:W-:-:S05]  /*18610*/  LEA.HI.X R13, R4, UR7, R3, 0x1, P2 ;  /* 0x00000007040d7c11 */ /* 0x000fca00090f0c03 */
[----:B------:R3:W-:Y:S04]  /*18620*/  @!P3 STG.E.128 desc[UR36][R12.64], RZ ;  /* 0x000000ff0c00b986 */ /* 0x0007e8000c101d24 */
[----:B------:R3:W-:Y:S02]  /*18630*/  @!P4 STG.E.128 desc[UR36][R12.64+0x80], RZ ;  /* 0x000080ff0c00c986 */ /* 0x0007e4000c101d24 */
.L_x_656:
[----:B------:R-:W-:Y:S05]  /*18640*/  BSYNC B1 ;  /* 0x0000000000017941 */ /* 0x000fea0003800000 */
.L_x_655:
[----:B------:R-:W-:Y:S04]  /*18650*/  BSSY B1, `(.L_x_657) ;  /* 0x0000014000017945 */ /* 0x000fe80003800000 */
[----:B------:R-:W-:Y:S05]  /*18660*/  @P1 BRA `(.L_x_658) ;  /* 0x0000000000481947 */ /* 0x000fea0003800000 */
[----:B------:R-:W-:Y:S01]  /*18670*/  IADD3 R3, P1, R8, 0x40, RZ ;  /* 0x0000004008037810 */ /* 0x000fe20007f3e0ff */
[----:B------:R-:W-:Y:S01]  /*18680*/  ULDC.64 UR4, c[0x0][0xad8] ;  /* 0x0002b60000047ab9 */ /* 0x000fe20000000a00 */
[----:B------:R-:W-:Y:S01]  /*18690*/  MOV R5, R11 ;  /* 0x0000000b00057202 */ /* 0x000fe20000000f00 */
[----:B------:R-:W-:Y:S01]  /*186a0*/  IMAD.MOV.U32 R4, RZ, RZ, R6 ;  /* 0x000000ffff047224 */ /* 0x000fe200078e0006 */
[----:B------:R-:W-:Y:S01]  /*186b0*/  IADD3 R10, R195, 0x40, RZ ;  /* 0x00000040c30a7810 */ /* 0x000fe20007ffe0ff */
[----:B------:R-:W-:Y:S01]  /*186c0*/  IMAD.X R0, RZ, RZ, R9, P1 ;  /* 0x000000ffff007224 */ /* 0x000fe200008e0609 */
[----:B------:R-:W-:Y:S01]  /*186d0*/  ULDC.64 UR6, c[0x0][0xa80] ;  /* 0x0002a00000067ab9 */ /* 0x000fe20000000a00 */
[----:B------:R-:W-:-:S04]  /*186e0*/  IMAD.WIDE.U32 R4, R3, UR4, R4 ;  /* 0x0000000403047c25 */ /* 0x000fc8000f8e0004 */
[----:B------:R-:W-:Y:S01]  /*186f0*/  IMAD R0, R0, UR4, RZ ;  /* 0x0000000400007c24 */ /* 0x000fe2000f8e02ff */
[----:B------:R-:W-:Y:S01]  /*18700*/  ULDC UR4, c[0x0][0xa8c] ;  /* 0x0002a30000047ab9 */ /* 0x000fe20000000800 */
[----:B--23--:R-:W-:Y:S02]  /*18710*/  LEA R12, P1, R4, UR6, 0x1 ;  /* 0x00000006040c7c11 */ /* 0x00cfe4000f8208ff */
[----:B------:R-:W-:Y:S01]  /*18720*/  IMAD R3, R3, UR5, R0 ;  /* 0x0000000503037c24 */ /* 0x000fe2000f8e0200 */
[----:B------:R-:W-:Y:S02]  /*18730*/  ISETP.GE.AND P2, PT, R195, UR4, PT ;  /* 0x00000004c3007c0c */ /* 0x000fe4000bf46270 */
[----:B------:R-:W-:Y:S01]  /*18740*/  ISETP.GE.AND P3, PT, R10, UR4, PT ;  /* 0x000000040a007c0c */ /* 0x000fe2000bf66270 */
[----:B------:R-:W-:-:S05]  /*18750*/  IMAD.IADD R3, R5, 0x1, R3 ;  /* 0x0000000105037824 */ /* 0x000fca00078e0203 */
[----:B------:R-:W-:-:S05]  /*18760*/  LEA.HI.X R13, R4, UR7, R3, 0x1, P1 ;  /* 0x00000007040d7c11 */ /* 0x000fca00088f0c03 */
[----:B------:R4:W-:Y:S04]  /*18770*/  @!P2 STG.E.128 desc[UR36][R12.64], RZ ;  /* 0x000000ff0c00a986 */ /* 0x0009e8000c101d24 */
[----:B------:R4:W-:Y:S02]  /*18780*/  @!P3 STG.E.128 desc[UR36][R12.64+0x80], RZ ;  /* 0x000080ff0c00b986 */ /* 0x0009e4000c101d24 */
.L_x_658:
[----:B------:R-:W-:Y:S05]  /*18790*/  BSYNC B1 ;  /* 0x0000000000017941 */ /* 0x000fea0003800000 */
.L_x_657:
        /* <DEDUP_REMOVED lines=11> */
[----:B------:R-:W-:Y:S02]  /*18850*/  LEA R6, P0, R4, UR6, 0x1 ;  /* 0x0000000604067c11 */ /* 0x000fe4000f8008ff */
[----:B------:R-:W-:Y:S01]  /*18860*/  IMAD R3, R3, UR5, R8 ;  /* 0x0000000503037c24 */ /* 0x000fe2000f8e0208 */
[----:B------:R-:W-:Y:S02]  /*18870*/  ISETP.GE.AND P1, PT, R195, UR4, PT ;  /* 0x00000004c3007c0c */ /* 0x000fe4000bf26270 */
[----:B------:R-:W-:Y:S02]  /*18880*/  ISETP.GE.AND P2, PT, R0, UR4, PT ;  /* 0x0000000400007c0c */ /* 0x000fe4000bf46270 */
[----:B------:R-:W-:-:S04]  /*18890*/  IADD3 R3, R5, R3, RZ ;  /* 0x0000000305037210 */ /* 0x000fc80007ffe0ff */
[----:B------:R-:W-:-:S05]  /*188a0*/  LEA.HI.X R7, R4, UR7, R3, 0x1, P0 ;  /* 0x0000000704077c11 */ /* 0x000fca00080f0c03 */
[----:B------:R0:W-:Y:S04]  /*188b0*/  @!P1 STG.E.128 desc[UR36][R6.64], RZ ;  /* 0x000000ff06009986 */ /* 0x0001e8000c101d24 */
[----:B------:R0:W-:Y:S02]  /*188c0*/  @!P2 STG.E.128 desc[UR36][R6.64+0x80], RZ ;  /* 0x000080ff0600a986 */ /* 0x0001e4000c101d24 */
.L_x_649:
[----:B------:R-:W-:Y:S05]  /*188d0*/  BSYNC B0 ;  /* 0x0000000000007941 */ /* 0x000fea0003800000 */
.L_x_640:
[----:B------:R-:W-:Y:S02]  /*188e0*/  ULDC UR4, c[0x0][0xc14] ;  /* 0x0003050000047ab9 */ /* 0x000fe40000000800 */
[----:B-1----:R-:W-:-:S13]  /*188f0*/  ISETP.GE.AND P0, PT, R151, UR4, PT ;  /* 0x0000000497007c0c */ /* 0x002fda000bf06270 */
[----:B------:R-:W-:Y:S05]  /*18900*/  @!P0 BRA `(.L_x_659) ;  /* 0xfffffe88001c8947 */ /* 0x000fea000383ffff */
[----:B------:R-:W-:Y:S05]  /*18910*/  BRA `(.L_x_448) ;  /* 0x0000005800fc7947 */ /* 0x000fea0003800000 */
.L_x_446:
[----:B------:R-:W-:-:S08]  /*18920*/  NOP ;  /* 0x0000000000007918 */ /* 0x000fd00000000000 */
[----:B0-----:R-:W0:-:S00]  /*18930*/  USETMAXREG.DEALLOC.CTAPOOL 0x18 ;  /* 0x00000018000079c8 */ /* 0x001e0000080e0500 */
[----:B0-----:R-:W-:-:S06]  /*18940*/  LOP3.LUT R0, R0, 0x3, RZ, 0xc0, !PT ;  /* 0x0000000300007812 */ /* 0x001fcc00078ec0ff */
[----:B------:R-:W0:Y:S02]  /*18950*/  SHFL.IDX PT, R0, R0, RZ, 0x1f ;  /* 0x00001fff00007589 */ /* 0x000e2400000e0000 */
[----:B0-----:R-:W-:-:S13]  /*18960*/  ISETP.NE.AND P0, PT, R0, RZ, PT ;  /* 0x000000ff0000720c */ /* 0x001fda0003f05270 */
[----:B------:R-:W-:Y:S05]  /*18970*/  @P0 BRA `(.L_x_448) ;  /* 0x0000005800e40947 */ /* 0x000fea0003800000 */
[----:B------:R-:W-:Y:S01]  /*18980*/  LOP3.LUT R8, R3, 0x1f, RZ, 0xc0, !PT ;  /* 0x0000001f03087812 */ /* 0x000fe200078ec0ff */
[----:B------:R-:W-:Y:S01]  /*18990*/  ULDC UR5, c[0x0][0xc14] ;  /* 0x0003050000057ab9 */ /* 0x000fe20000000800 */
[----:B------:R-:W-:Y:S01]  /*189a0*/  LOP3.LUT R4, R4, 0xffffffdf, RZ, 0xc0, !PT ;  /* 0xffffffdf04047812 */ /* 0x000fe200078ec0ff */
[----:B------:R-:W-:Y:S01]  /*189b0*/  IMAD.MOV.U32 R0, RZ, RZ, RZ ;  /* 0x000000ffff007224 */ /* 0x000fe200078e00ff */
[----:B------:R-:W-:Y:S01]  /*189c0*/  ISETP.NE.AND P0, PT, R8, 0x1f, PT ;  /* 0x0000001f0800780c */ /* 0x000fe20003f05270 */
[----:B------:R-:W0:Y:S01]  /*189d0*/  S2UR UR6, SR_CTAID.X ;  /* 0x00000000000679c3 */ /* 0x000e220000002500 */
[----:B------:R-:W-:-:S11]  /*189e0*/  ULDC UR4, c[0x0][0xc10] ;  /* 0x0003040000047ab9 */ /* 0x000fd60000000800 */
[----:B------:R-:W-:Y:S02]  /*189f0*/  @P0 LOP3.LUT R4, R4, 0x20, RZ, 0xfc, !PT ;  /* 0x0000002004040812 */ /* 0x000fe400078efcff */
[----:B------:R-:W-:-:S13]  /*18a00*/  ISETP.GE.OR P0, PT, R8, UR5, !P0 ;  /* 0x0000000508007c0c */ /* 0x000fda000c706670 */
[----:B------:R-:W1:Y:S02]  /*18a10*/  @!P0 LDC.64 R2, c[0x0][0xc58] ;  /* 0x00031600ff028b82 */ /* 0x000e640000000a00 */
[----:B-1----:R-:W-:-:S05]  /*18a20*/  @!P0 IMAD.WIDE.U32 R2, R8, 0x4, R2 ;  /* 0x0000000408028825 */ /* 0x002fca00078e0002 */
[----:B------:R-:W2:Y:S01]  /*18a30*/  @!P0 LDG.E R0, desc[UR36][R2.64] ;  /* 0x0000002402008981 */ /* 0x000ea2000c1e1900 */
[C---:B------:R-:W-:Y:S01]  /*18a40*/  ISETP.NE.AND P1, PT, R8.reuse, RZ, PT ;  /* 0x000000ff0800720c */ /* 0x040fe20003f25270 */
[----:B------:R-:W-:Y:S01]  /*18a50*/  IMAD.MOV.U32 R16, RZ, RZ, RZ ;  /* 0x000000ffff107224 */ /* 0x000fe200078e00ff */
[----:B------:R-:W-:Y:S02]  /*18a60*/  ISETP.GE.U32.AND P0, PT, R8, 0x2, PT ;  /* 0x000000020800780c */ /* 0x000fe40003f06070 */
[----:B------:R-:W-:Y:S02]  /*18a70*/  LOP3.LUT R4, R4, 0xfffffffe, RZ, 0xc0, !PT ;  /* 0xfffffffe04047812 */ /* 0x000fe400078ec0ff */
[----:B------:R-:W-:-:S07]  /*18a80*/  MOV R19, RZ ;  /* 0x000000ff00137202 */ /* 0x000fce0000000f00 */
        /* <DEDUP_REMOVED lines=15> */
[----:B------:R-:W-:Y:S02]  /*18b80*/  ISETP.GE.U32.AND P0, PT, R8, 0x8, PT ;  /* 0x000000080800780c */ /* 0x000fe40003f06070 */
[----:B------:R-:W-:-:S05]  /*18b90*/  IADD3 R7, R6, R7, RZ ;  /* 0x0000000706077210 */ /* 0x000fca0007ffe0ff */
[----:B------:R-:W1:Y:S06]  /*18ba0*/  SHFL.UP PT, R2, R7, 0x8, RZ ;  /* 0x0500000007027989 */ /* 0x000e6c00000e00ff */
[----:B------:R-:W-:-:S04]  /*18bb0*/  @P0 LOP3.LUT R4, R4, 0x4, RZ, 0xfc, !PT ;  /* 0x0000000404040812 */ /* 0x000fc800078efcff */
[----:B------:R-:W-:Y:S02]  /*18bc0*/  LOP3.LUT R4, R4, 0xfffffffd, RZ, 0xc0, !PT ;  /* 0xfffffffd04047812 */ /* 0x000fe400078ec0ff */
[----:B-1----:R-:W-:Y:S02]  /*18bd0*/  SEL R2, R2, RZ, P0 ;  /* 0x000000ff02027207 */ /* 0x002fe40000000000 */
[----:B------:R-:W-:-:S03]  /*18be0*/  ISETP.GE.U32.AND P0, PT, R8, 0x10, PT ;  /* 0x000000100800780c */ /* 0x000fc60003f06070 */
[----:B------:R-:W-:-:S05]  /*18bf0*/  IMAD.IADD R3, R7, 0x1, R2 ;  /* 0x0000000107037824 */ /* 0x000fca00078e0202 */
[----:B------:R-:W1:Y:S05]  /*18c00*/  SHFL.UP PT, R2, R3, 0x10, RZ ;  /* 0x0600000003027989 */ /* 0x000e6a00000e00ff */
[----:B------:R-:W-:Y:S02]  /*18c10*/  @P0 LOP3.LUT R4, R4, 0x2, RZ, 0xfc, !PT ;  /* 0x0000000204040812 */ /* 0x000fe400078efcff */
[----:B-1----:R-:W-:-:S04]  /*18c20*/  SEL R2, R2, RZ, P0 ;  /* 0x000000ff02027207 */ /* 0x002fc80000000000 */
[----:B------:R-:W-:-:S05]  /*18c30*/  IADD3 R2, R3, R2, RZ ;  /* 0x0000000203027210 */ /* 0x000fca0007ffe0ff */
[----:B------:R-:W1:Y:S02]  /*18c40*/  SHFL.IDX PT, R5, R2, 0x1f, 0x1f ;  /* 0x03e01f0002057f89 */ /* 0x000e6400000e0000 */
[----:B-1----:R-:W-:-:S04]  /*18c50*/  IMAD R5, R5, UR4, RZ ;  /* 0x0000000405057c24 */ /* 0x002fc8000f8e02ff */
[----:B------:R-:W-:Y:S01]  /*18c60*/  IMAD.MOV.U32 R6, RZ, RZ, R5 ;  /* 0x000000ffff067224 */ /* 0x000fe200078e0005 */
[----:B0-----:R-:W-:-:S13]  /*18c70*/  ISETP.GT.AND P0, PT, R5, UR6, PT ;  /* 0x0000000605007c0c */ /* 0x001fda000bf04270 */
[----:B------:R-:W-:Y:S05]  /*18c80*/  @P0 BRA `(.L_x_660) ;  /* 0x0000000000c00947 */ /* 0x000fea0003800000 */
[----:B------:R-:W-:Y:S01]  /*18c90*/  MOV R5, R6 ;  /* 0x0000000600057202 */ /* 0x000fe20000000f00 */
[----:B------:R-:W-:Y:S01]  /*18ca0*/  IMAD.MOV.U32 R19, RZ, RZ, RZ ;  /* 0x000000ffff137224 */ /* 0x000fe200078e00ff */
[----:B------:R-:W-:Y:S01]  /*18cb0*/  ULDC UR5, c[0x0][0xc14] ;  /* 0x0003050000057ab9 */ /* 0x000fe20000000800 */
[----:B------:R-:W-:Y:S01]  /*18cc0*/  ULDC UR7, c[0x0][0xc14] ;  /* 0x0003050000077ab9 */ /* 0x000fe20000000800 */
[----:B------:R-:W-:-:S05]  /*18cd0*/  ULDC UR4, c[0x0][0xc10] ;  /* 0x0003040000047ab9 */ /* 0x000fca0000000800 */
.L_x_664:
[----:B------:R-:W-:Y:S01]  /*18ce0*/  IADD3 R0, R19, 0x1f, RZ ;  /* 0x0000001f13007810 */ /* 0x000fe20007ffe0ff */
[----:B------:R-:W-:-:S03]  /*18cf0*/  IMAD.U32 R19, RZ, RZ, UR7 ;  /* 0x00000007ff137e24 */ /* 0x000fc6000f8e00ff */
[----:B------:R-:W-:-:S13]  /*18d00*/  ISETP.GE.AND P0, PT, R0, UR5, PT ;  /* 0x0000000500007c0c */ /* 0x000fda000bf06270 */
[----:B------:R-:W-:Y:S05]  /*18d10*/  @P0 BRA `(.L_x_661) ;  /* 0x0000000400400947 */ /* 0x000fea0003800000 */
[----:B------:R-:W0:Y:S01]  /*18d20*/  S2R R8, SR_TID.X ;  /* 0x0000000000087919 */ /* 0x000e220000002100 */
[----:B------:R-:W-:Y:S01]  /*18d30*/  MOV R19, R0 ;  /* 0x0000000000137202 */ /* 0x000fe20000000f00 */
[----:B------:R-:W-:Y:S01]  /*18d40*/  BSSY B0, `(.L_x_662) ;  /* 0x000000a000007945 */ /* 0x000fe20003800000 */
[----:B------:R-:W-:Y:S02]  /*18d50*/  MOV R0, RZ ;  /* 0x000000ff00007202 */ /* 0x000fe40000000f00 */
[----:B0-----:R-:W-:-:S04]  /*18d60*/  LOP3.LUT R8, R8, 0x1f, RZ, 0xc0, !PT ;  /* 0x0000001f08087812 */ /* 0x001fc800078ec0ff */
[C---:B------:R-:W-:Y:S01]  /*18d70*/  ISETP.NE.AND P1, PT, R8.reuse, 0x1f, PT ;  /* 0x0000001f0800780c */ /* 0x040fe20003f25270 */
[----:B------:R-:W-:-:S05]  /*18d80*/  IMAD.IADD R7, R8, 0x1, R19 ;  /* 0x0000000108077824 */ /* 0x000fca00078e0213 */
[----:B------:R-:W-:-:S13]  /*18d90*/  ISETP.GE.OR P0, PT, R7, UR5, !P1 ;  /* 0x0000000507007c0c */ /* 0x000fda000cf06670 */
[----:B------:R-:W-:Y:S05]  /*18da0*/  @P0 BRA `(.L_x_663) ;  /* 0x00000000000c0947 */ /* 0x000fea0003800000 */
[----:B------:R-:W0:Y:S02]  /*18db0*/  LDC.64 R2, c[0x0][0xc58] ;  /* 0x00031600ff027b82 */ /* 0x000e240000000a00 */
[----:B0-----:R-:W-:-:S05]  /*18dc0*/  IMAD.WIDE R2, R7, 0x4, R2 ;  /* 0x0000000407027825 */ /* 0x001fca00078e0202 */
[----:B------:R0:W5:Y:S02]  /*18dd0*/  LDG.E R0, desc[UR36][R2.64] ;  /* 0x0000002402007981 */ /* 0x000164000c1e1900 */
.L_x_663:
[----:B------:R-:W-:Y:S05]  /*18de0*/  BSYNC B0 ;  /* 0x0000000000007941 */ /* 0x000fea0003800000 */
.L_x_662:
        /* <DEDUP_REMOVED lines=8> */
[----:B------:R-:W-:Y:S02]  /*18e70*/  ISETP.GE.U32.AND P1, PT, R8, 0x8, PT ;  /* 0x000000080800780c */ /* 0x000fe40003f26070 */
[----:B------:R-:W-:-:S05]  /*18e80*/  IADD3 R2, R3, R2, RZ ;  /* 0x0000000203027210 */ /* 0x000fca0007ffe0ff */
[----:B------:R-:W0:Y:S02]  /*18e90*/  SHFL.UP PT, R6, R2, 0x4, RZ ;  /* 0x0480000002067989 */ /* 0x000e2400000e00ff */
[----:B0-----:R-:W-:Y:S02]  /*18ea0*/  SEL R7, R6, RZ, P0 ;  /* 0x000000ff06077207 */ /* 0x001fe40000000000 */
[----:B------:R-:W-:-:S03]  /*18eb0*/  ISETP.GE.U32.AND P0, PT, R8, 0x10, PT ;  /* 0x000000100800780c */ /* 0x000fc60003f06070 */
[----:B------:R-:W-:-:S05]  /*18ec0*/  IMAD.IADD R7, R2, 0x1, R7 ;  /* 0x0000000102077824 */ /* 0x000fca00078e0207 */
[----:B------:R-:W0:Y:S02]  /*18ed0*/  SHFL.UP PT, R6, R7, 0x8, RZ ;  /* 0x0500000007067989 */ /* 0x000e2400000e00ff */
[----:B0-----:R-:W-:-:S04]  /*18ee0*/  SEL R6, R6, RZ, P1 ;  /* 0x000000ff06067207 */ /* 0x001fc80000800000 */
[----:B------:R-:W-:-:S05]  /*18ef0*/  IADD3 R6, R7, R6, RZ ;  /* 0x0000000607067210 */ /* 0x000fca0007ffe0ff */
[----:B------:R-:W0:Y:S02]  /*18f00*/  SHFL.UP PT, R8, R6, 0x10, RZ ;  /* 0x0600000006087989 */ /* 0x000e2400000e00ff */
[----:B0-----:R-:W-:-:S05]  /*18f10*/  SEL R9, R8, RZ, P0 ;  /* 0x000000ff08097207 */ /* 0x001fca0000000000 */
[----:B------:R-:W-:-:S05]  /*18f20*/  IMAD.IADD R9, R6, 0x1, R9 ;  /* 0x0000000106097824 */ /* 0x000fca00078e0209 */
[----:B------:R-:W0:Y:S02]  /*18f30*/  SHFL.IDX PT, R3, R9, 0x1f, 0x1f ;  /* 0x03e01f0009037f89 */ /* 0x000e2400000e0000 */
[----:B0-----:R-:W-:-:S05]  /*18f40*/  IMAD R6, R3, UR4, RZ ;  /* 0x0000000403067c24 */ /* 0x001fca000f8e02ff */
[----:B------:R-:W-:-:S04]  /*18f50*/  IADD3 R5, R6, R5, RZ ;  /* 0x0000000506057210 */ /* 0x000fc80007ffe0ff */
[----:B------:R-:W-:-:S13]  /*18f60*/  ISETP.GT.AND P0, PT, R5, UR6, PT ;  /* 0x0000000605007c0c */ /* 0x000fda000bf04270 */
[----:B------:R-:W-:Y:S05]  /*18f70*/  @!P0 BRA `(.L_x_664) ;  /* 0xfffffffc00588947 */ /* 0x000fea000383ffff */
[----:B------:R-:W-:-:S07]  /*18f80*/  IMAD.MOV.U32 R2, RZ, RZ, R9 ;  /* 0x000000ffff027224 */ /* 0x000fce00078e0009 */
.L_x_660:
[----:B------:R-:W-:-:S05]  /*18f90*/  IADD3 R7, -R6, R5, RZ ;  /* 0x0000000506077210 */ /* 0x000fca0007ffe1ff */
        /* <DEDUP_REMOVED lines=11> */
[----:B0-----:R-:W-:Y:S01]  /*19050*/  IADD3 R11, RZ, -R3, RZ ;  /* 0x80000003ff0b7210 */ /* 0x001fe20007ffe0ff */
[----:B------:R-:W-:Y:S06]  /*19060*/  @!P0 BRA `(.L_x_665) ;  /* 0x0000000000088947 */ /* 0x000fec0003800000 */
[----:B------:R-:W-:-:S05]  /*19070*/  VIADD R9, R5, 0xffffffff ;  /* 0xffffffff05097836 */ /* 0x000fca0000000000 */
[----:B------:R0:W1:Y:S02]  /*19080*/  SHFL.IDX PT, R16, R2, R9, 0x1f ;  /* 0x00001f0902107589 */ /* 0x00006400000e0000 */
.L_x_665:
[----:B-1----:R-:W-:Y:S01]  /*19090*/  IMAD R16, R16, UR4, R7 ;  /* 0x0000000410107c24 */ /* 0x002fe2000f8e0207 */
[----:B0-----:R-:W-:Y:S01]  /*190a0*/  MOV R2, RZ ;  /* 0x000000ff00027202 */ /* 0x001fe20000000f00 */
[----:B------:R-:W-:Y:S02]  /*190b0*/  IMAD R7, R11, R6, RZ ;  /* 0x000000060b077224 */ /* 0x000fe400078e02ff */
[----:B------:R-:W-:Y:S01]  /*190c0*/  IMAD.IADD R19, R5, 0x1, R19 ;  /* 0x0000000105137824 */ /* 0x000fe200078e0213 */
[----:B------:R-:W-:Y:S01]  /*190d0*/  IADD3 R17, -R16, UR6, RZ ;  /* 0x0000000610117c10 */ /* 0x000fe2000fffe1ff */
        /* <DEDUP_REMOVED lines=11> */
[----:B------:R-:W-:Y:S02]  /*19190*/  @P0 IADD3 R2, R2, 0x1, RZ ;  /* 0x0000000102020810 */ /* 0x000fe40007ffe0ff */
[----:B------:R-:W-:-:S13]  /*191a0*/  ISETP.GE.AND P0, PT, R3, RZ, PT ;  /* 0x000000ff0300720c */ /* 0x000fda0003f06270 */
[----:B------:R-:W-:Y:S01]  /*191b0*/  @!P0 IMAD.MOV R2, RZ, RZ, -R2 ;  /* 0x000000ffff028224 */ /* 0x000fe200078e0a02 */
[----:B------:R-:W-:-:S13]  /*191c0*/  ISETP.NE.AND P0, PT, R0, RZ, PT ;  /* 0x000000ff0000720c */ /* 0x000fda0003f05270 */
[----:B------:R-:W-:-:S04]  /*191d0*/  @!P0 LOP3.LUT R2, RZ, R0, RZ, 0x33, !PT ;  /* 0x00000000ff028212 */ /* 0x000fc800078e33ff */
[----:B------:R-:W-:Y:S02]  /*191e0*/  IADD3 R3, -R2, RZ, RZ ;  /* 0x000000ff02037210 */ /* 0x000fe40007ffe1ff */
[----:B------:R-:W-:-:S03]  /*191f0*/  MOV R18, R2 ;  /* 0x0000000200127202 */ /* 0x000fc60000000f00 */
[----:B------:R-:W-:Y:S01]  /*19200*/  IMAD R17, R0, R3, R17 ;  /* 0x0000000300117224 */ /* 0x000fe200078e0211 */
[----:B------:R-:W-:Y:S06]  /*19210*/  BRA `(.L_x_666) ;  /* 0x00000000000c7947 */ /* 0x000fec0003800000 */
.L_x_661:
[----:B------:R-:W-:Y:S01]  /*19220*/  IMAD.MOV.U32 R17, RZ, RZ, RZ ;  /* 0x000000ffff117224 */ /* 0x000fe200078e00ff */
[----:B------:R-:W-:Y:S01]  /*19230*/  MOV R16, UR6 ;  /* 0x0000000600107c02 */ /* 0x000fe20008000f00 */
[----:B------:R-:W-:-:S07]  /*19240*/  IMAD.MOV.U32 R18, RZ, RZ, RZ ;  /* 0x000000ffff127224 */ /* 0x000fce00078e00ff */
.L_x_666:
        /* <DEDUP_REMOVED lines=9> */
[----:B------:R-:W-:Y:S02]  /*192e0*/  ISETP.GE.AND P0, PT, R19, UR5, PT ;  /* 0x0000000513007c0c */ /* 0x000fe4000bf06270 */
[----:B0-----:R-:W-:-:S05]  /*192f0*/  MOV R0, 0x1 ;  /* 0x0000000100007802 */ /* 0x001fca0000000f00 */
[----:B------:R0:W-:Y:S04]  /*19300*/  STL [R1+0xc], R0 ;  /* 0x00000c0001007387 */ /* 0x0001e80000100800 */
[----:B------:R0:W-:Y:S02]  /*19310*/  STL [R1], RZ ;  /* 0x000000ff01007387 */ /* 0x0001e40000100800 */
[----:B------:R-:W-:Y:S05]  /*19320*/  @P0 BRA `(.L_x_667) ;  /* 0x0000004c00900947 */ /* 0x000fea0003800000 */
[----:B0-----:R-:W-:Y:S01]  /*19330*/  IMAD.MOV.U32 R0, RZ, RZ, 0x1 ;  /* 0x00000001ff007424 */ /* 0x001fe200078e00ff */
[----:B------:R0:W-:Y:S01]  /*19340*/  STL [R1], RZ ;  /* 0x000000ff01007387 */ /* 0x0001e20000100800 */
[----:B------:R-:W-:Y:S01]  /*19350*/  ULDC.64 UR38, c[0x0][0x198] ;  /* 0x0000660000267ab9 */ /* 0x000fe20000000a00 */
[----:B------:R-:W-:Y:S02]  /*19360*/  ULDC UR40, c[0x0][0xc] ;  /* 0x0000030000287ab9 */ /* 0x000fe40000000800 */
[----:B------:R0:W-:Y:S04]  /*19370*/  STL [R1+0xc], R0 ;  /* 0x00000c0001007387 */ /* 0x0001e80000100800 */
[----:B------:R0:W-:Y:S04]  /*19380*/  STL [R1+0x4], RZ ;  /* 0x000004ff01007387 */ /* 0x0001e80000100800 */
[----:B------:R0:W-:Y:S04]  /*19390*/  STL [R1+0x14], R0 ;  /* 0x0000140001007387 */ /* 0x0001e80000100800 */
[----:B------:R0:W-:Y:S02]  /*193a0*/  STL [R1+0x30], RZ ;  /* 0x000030ff01007387 */ /* 0x0001e40000100800 */
.L_x_751:
[----:B-12---:R-:W1:Y:S02]  /*193b0*/  LDC.64 R2, c[0x0][0xc60] ;  /* 0x00031800ff027b82 */ /* 0x006e640000000a00 */
[----:B-1----:R-:W-:-:S05]  /*193c0*/  IMAD.WIDE R2, R19, 0x4, R2 ;  /* 0x0000000413027825 */ /* 0x002fca00078e0202 */
[----:B------:R-:W2:Y:S01]  /*193d0*/  LDG.E R11, desc[UR36][R2.64] ;  /* 0x00000024020b7981 */ /* 0x000ea2000c1e1900 */
[----:B------:R-:W-:Y:S05]  /*193e0*/  YIELD ;  /* 0x0000000000007946 */ /* 0x000fea0003800000 */
[----:B------:R-:W-:Y:S01]  /*193f0*/  ULDC.64 UR4, c[0x0][0xa28] ;  /* 0x00028a0000047ab9 */ /* 0x000fe20000000a00 */
[----:B0-----:R-:W-:Y:S01]  /*19400*/  MOV R0, RZ ;  /* 0x000000ff00007202 */ /* 0x001fe20000000f00 */
[----:B------:R-:W-:Y:S01]  /*19410*/  IMAD.MOV.U32 R5, RZ, RZ, RZ ;  /* 0x000000ffff057224 */ /* 0x000fe200078e00ff */
[----:B------:R-:W-:Y:S01]  /*19420*/  ISETP.NE.U32.AND P0, PT, RZ, UR4, PT ;  /* 0x00000004ff007c0c */ /* 0x000fe2000bf05070 */
[----:B------:R-:W-:-:S03]  /*19430*/  ULDC.64 UR6, c[0x0][0xa10] ;  /* 0x0002840000067ab9 */ /* 0x000fc60000000a00 */
[----:B------:R-:W-:Y:S02]  /*19440*/  ISETP.NE.AND.EX P0, PT, RZ, UR5, PT, P0 ;  /* 0x00000005ff007c0c */ /* 0x000fe4000bf05300 */
        /* <DEDUP_REMOVED lines=12> */
[----:B------:R-:W-:Y:S01]  /*19510*/  ISETP.NE.U32.AND P1, PT, RZ, UR4, PT ;  /* 0x00000004ff007c0c */ /* 0x000fe2000bf25070 */
[----:B------:R-:W-:Y:S01]  /*19520*/  IMAD.MOV.U32 R10, RZ, RZ, RZ ;  /* 0x000000ffff0a7224 */ /* 0x000fe200078e00ff */
[C---:B------:R-:W-:Y:S02]  /*19530*/  SHF.L.U64.HI R4, R11.reuse, 0x2, R4 ;  /* 0x000000020b047819 */ /* 0x040fe40000010204 */
[----:B------:R-:W-:Y:S01]  /*19540*/  ISETP.NE.AND.EX P1, PT, RZ, UR5, PT, P1 ;  /* 0x00000005ff007c0c */ /* 0x000fe2000bf25310 */
[----:B--2---:R0:W-:Y:S02]  /*19550*/  STL [R1+0x38], R5 ;  /* 0x0000380501007387 */ /* 0x0041e40000100800 */
[----:B0-----:R-:W-:-:S10]  /*19560*/  SHF.L.U32 R5, R11, 0x2, RZ ;  /* 0x000000020b057819 */ /* 0x001fd400000006ff */
[C---:B------:R-:W-:Y:S01]  /*19570*/  @P1 IADD3 R8, P0, R5.reuse, UR4, RZ ;  /* 0x0000000405081c10 */ /* 0x040fe2000ff1e0ff */
[----:B------:R0:W-:Y:S03]  /*19580*/  STL [R1+0x28], R5 ;  /* 0x0000280501007387 */ /* 0x0001e60000100800 */
[C---:B------:R-:W-:Y:S01]  /*19590*/  @P1 IADD3.X R9, R4.reuse, UR5, RZ, P0, !PT ;  /* 0x0000000504091c10 */ /* 0x040fe200087fe4ff */
[----:B------:R-:W-:Y:S01]  /*195a0*/  ULDC.64 UR4, c[0x0][0xa08] ;  /* 0x0002820000047ab9 */ /* 0x000fe20000000a00 */
[----:B------:R1:W-:Y:S01]  /*195b0*/  STL [R1+0x2c], R4 ;  /* 0x00002c0401007387 */ /* 0x0003e20000100800 */
[----:B------:R-:W-:Y:S02]  /*195c0*/  IADD3 R2, P0, R5, UR4, RZ ;  /* 0x0000000405027c10 */ /* 0x000fe4000ff1e0ff */
[----:B------:R-:W-:Y:S02]  /*195d0*/  ISETP.NE.U32.AND P2, PT, RZ, UR4, PT ;  /* 0x00000004ff007c0c */ /* 0x000fe4000bf45070 */
[----:B------:R-:W-:-:S02]  /*195e0*/  IADD3.X R3, R4, UR5, RZ, P0, !PT ;  /* 0x0000000504037c10 */ /* 0x000fc400087fe4ff */
[----:B------:R-:W-:Y:S01]  /*195f0*/  ISETP.NE.AND.EX P2, PT, RZ, UR5, PT, P2 ;  /* 0x00000005ff007c0c */ /* 0x000fe2000bf45320 */
[----:B------:R-:W-:Y:S01]  /*19600*/  ULDC.64 UR4, c[0x0][0x3f8] ;  /* 0x0000fe0000047ab9 */ /* 0x000fe20000000a00 */
[----:B------:R-:W-:Y:S01]  /*19610*/  IADD3 R6, P0, R5, UR6, RZ ;  /* 0x0000000605067c10 */ /* 0x000fe2000ff1e0ff */
[----:B------:R-:W-:-:S03]  /*19620*/  UISETP.NE.U32.AND UP0, UPT, UR4, URZ, UPT ;  /* 0x0000003f0400728c */ /* 0x000fc6000bf05070 */
[----:B------:R-:W-:Y:S01]  /*19630*/  ULDC UR4, c[0x0][0x404] ;  /* 0x0001010000047ab9 */ /* 0x000fe20000000800 */
[----:B------:R-:W-:Y:S01]  /*19640*/  UISETP.NE.AND.EX UP0, UPT, UR5, URZ, UPT, UP0 ;  /* 0x0000003f0500728c */ /* 0x000fe2000bf05300 */
[----:B------:R-:W-:Y:S02]  /*19650*/  IADD3.X R7, R4, UR7, RZ, P0, !PT ;  /* 0x0000000704077c10 */ /* 0x000fe400087fe4ff */
[----:B------:R-:W-:Y:S01]  /*19660*/  ULDC UR5, c[0x0][0x2e0] ;  /* 0x0000b80000057ab9 */ /* 0x000fe20000000800 */
[----:B------:R-:W-:Y:S02]  /*19670*/  USEL UR4, UR4, 0x1, UP0 ;  /* 0x0000000104047887 */ /* 0x000fe40008000000 */
[----:B------:R2:W5:Y:S02]  /*19680*/  @P2 LDG.E R10, desc[UR36][R2.64] ;  /* 0x00000024020a2981 */ /* 0x000564000c1e1900 */
[----:B------:R-:W-:-:S06]  /*19690*/  UIMAD UR4, UR4, UR5, URZ ;  /* 0x00000005040472a4 */ /* 0x000fcc000f8e023f */
[----:B0-----:R-:W-:-:S06]  /*196a0*/  MOV R5, UR4 ;  /* 0x0000000400057c02 */ /* 0x001fcc0008000f00 */
[----:B------:R2:W5:Y:S01]  /*196b0*/  @P1 LDG.E R5, desc[UR36][R8.64] ;  /* 0x0000002408051981 */ /* 0x000562000c1e1900 */
[----:B------:R-:W-:Y:S01]  /*196c0*/  ISETP.NE.U32.AND P0, PT, RZ, UR6, PT ;  /* 0x00000006ff007c0c */ /* 0x000fe2000bf05070 */
[----:B------:R-:W-:Y:S02]  /*196d0*/  ULDC UR4, c[0x0][0x338] ;  /* 0x0000ce0000047ab9 */ /* 0x000fe40000000800 */
[----:B-1----:R-:W-:Y:S01]  /*196e0*/  IMAD.U32 R4, RZ, RZ, UR4 ;  /* 0x00000004ff047e24 */ /* 0x002fe2000f8e00ff */
[----:B------:R-:W-:Y:S01]  /*196f0*/  ISETP.NE.AND.EX P0, PT, RZ, UR7, PT, P0 ;  /* 0x00000007ff007c0c */ /* 0x000fe2000bf05300 */
[----:B------:R-:W-:-:S12]  /*19700*/  @P1 BRA `(.L_x_668) ;  /* 0x0000000000101947 */ /* 0x000fd80003800000 */
[----:B------:R-:W-:Y:S05]  /*19710*/  @!P2 BRA `(.L_x_668) ;  /* 0x00000000000ca947 */ /* 0x000fea0003800000 */
[----:B-----5:R-:W3:Y:S04]  /*19720*/  LDG.E R5, desc[UR36][R2.64] ;  /* 0x0000002402057981 */ /* 0x020ee8000c1e1900 */
[----:B--2---:R-:W3:Y:S02]  /*19730*/  LDG.E R2, desc[UR36][R2.64+0x4] ;  /* 0x0000042402027981 */ /* 0x004ee4000c1e1900 */
[----:B---3--:R-:W-:-:S07]  /*19740*/  IADD3 R5, -R5, R2, RZ ;  /* 0x0000000205057210 */ /* 0x008fce0007ffe1ff */
.L_x_668:
[----:B--2---:R-:W2:Y:S04]  /*19750*/  @P0 LDG.E R2, desc[UR36][R6.64] ;  /* 0x0000002406020981 */ /* 0x004ea8000c1e1900 */
[----:B------:R-:W2:Y:S01]  /*19760*/  @P0 LDG.E R3, desc[UR36][R6.64+0x4] ;  /* 0x0000042406030981 */ /* 0x000ea2000c1e1900 */
[----:B-----5:R-:W-:Y:S01]  /*19770*/  IADD3 R5, -R0, R5, RZ ;  /* 0x0000000500057210 */ /* 0x020fe20007ffe1ff */
[----:B--2---:R-:W-:-:S04]  /*19780*/  @P0 IMAD.IADD R4, R3, 0x1, -R2 ;  /* 0x0000000103040824 */ /* 0x004fc800078e0a02 */
[----:B------:R-:W-:-:S05]  /*19790*/  IMAD.IADD R8, R5, 0x1, R4 ;  /* 0x0000000105087824 */ /* 0x000fca00078e0204 */
[----:B------:R0:W-:Y:S01]  /*197a0*/  STL [R1+0x34], R8 ;  /* 0x0000340801007387 */ /* 0x0001e20000100800 */
[----:B------:R-:W-:-:S04]  /*197b0*/  IADD3 R2, R8, 0x7f, RZ ;  /* 0x0000007f08027810 */ /* 0x000fc80007ffe0ff */
[----:B------:R-:W-:-:S04]  /*197c0*/  SHF.R.S32.HI R3, RZ, 0x1f, R2 ;  /* 0x0000001fff037819 */ /* 0x000fc80000011402 */
[----:B------:R-:W-:Y:S02]  /*197d0*/  LEA.HI R2, R3, R2, RZ, 0x7 ;  /* 0x0000000203027211 */ /* 0x000fe400078f38ff */
[----:B0-----:R-:W-:Y:S02]  /*197e0*/  MOV R8, RZ ;  /* 0x000000ff00087202 */ /* 0x001fe40000000f00 */
[----:B------:R-:W-:-:S04]  /*197f0*/  LOP3.LUT R3, R2, 0xffffff80, RZ, 0xc0, !PT ;  /* 0xffffff8002037812 */ /* 0x000fc800078ec0ff */
[----:B------:R0:W5:Y:S01]  /*19800*/  @P0 LDG.E R8, desc[UR36][R6.64] ;  /* 0x0000002406080981 */ /* 0x000162000c1e1900 */
[----:B------:R-:W-:Y:S01]  /*19810*/  VIADDMNMX R4, R3, -R5, R4, PT ;  /* 0x8000000503047246 */ /* 0x000fe20003800104 */
[----:B------:R-:W-:-:S05]  /*19820*/  IMAD.MOV R5, RZ, RZ, -R5 ;  /* 0x000000ffff057224 */ /* 0x000fca00078e0a05 */
[----:B------:R-:W-:-:S04]  /*19830*/  VIMNMX R5, RZ, R5, !PT ;  /* 0x00000005ff057248 */ /* 0x000fc80007fe0100 */
[----:B------:R-:W-:-:S13]  /*19840*/  ISETP.GT.AND P1, PT, R4, R5, PT ;  /* 0x000000050400720c */ /* 0x000fda0003f24270 */
[----:B------:R-:W-:Y:S02]  /*19850*/  @P1 IADD3 R3, R4, 0x7f, RZ ;  /* 0x0000007f04031810 */ /* 0x000fe40007ffe0ff */
[----:B------:R-:W-:Y:S02]  /*19860*/  SHF.R.U32.HI R4, RZ, 0x7, R5 ;  /* 0x00000007ff047819 */ /* 0x000fe40000011605 */
[----:B------:R-:W-:-:S04]  /*19870*/  @P1 SHF.R.S32.HI R5, RZ, 0x1f, R3 ;  /* 0x0000001fff051819 */ /* 0x000fc80000011403 */
[----:B------:R-:W-:Y:S01]  /*19880*/  @P1 LEA.HI R5, R5, R3, RZ, 0x7 ;  /* 0x0000000305051211 */ /* 0x000fe200078f38ff */
[----:B------:R-:W-:-:S03]  /*19890*/  IMAD.MOV.U32 R3, RZ, RZ, R4 ;  /* 0x000000ffff037224 */ /* 0x000fc600078e0004 */
[----:B------:R-:W-:Y:S01]  /*198a0*/  @P1 SHF.R.S32.HI R3, RZ, 0x7, R5 ;  /* 0x00000007ff031819 */ /* 0x000fe20000011405 */
[----:B------:R-:W-:Y:S01]  /*198b0*/  IMAD.IADD R5, R10, 0x1, R0 ;  /* 0x000000010a057824 */ /* 0x000fe200078e0200 */
[----:B------:R-:W-:-:S04]  /*198c0*/  SHF.R.S32.HI R0, RZ, 0x7, R2 ;  /* 0x00000007ff007819 */ /* 0x000fc80000011402 */
[----:B------:R0:W-:Y:S04]  /*198d0*/  STL [R1+0x8], R5 ;  /* 0x0000080501007387 */ /* 0x0001e80000100800 */
[----:B------:R0:W-:Y:S01]  /*198e0*/  STL [R1+0x24], R0 ;  /* 0x0000240001007387 */ /* 0x0001e20000100800 */
[----:B------:R-:W-:Y:S01]  /*198f0*/  ISETP.GT.AND P1, PT, R3, R4, PT ;  /* 0x000000040300720c */ /* 0x000fe20003f24270 */
[----:B------:R-:W-:Y:S01]  /*19900*/  BSSY B0, `(.L_x_669) ;  /* 0x00000dd000007945 */ /* 0x000fe20003800000 */
[----:B------:R-:W-:-:S11]  /*19910*/  PLOP3.LUT P2, PT, PT, PT, PT, 0x80, 0x0 ;  /* 0x000000000000781c */ /* 0x000fd60003f4f070 */
[----:B0-----:R-:W-:Y:S05]  /*19920*/  @!P1 BRA `(.L_x_670) ;  /* 0x0000000c00689947 */ /* 0x001fea0003800000 */
[----:B------:R-:W0:Y:S01]  /*19930*/  LDC R0, c[0x0][0x428] ;  /* 0x00010a00ff007b82 */ /* 0x000e220000000800 */
[----:B------:R-:W-:Y:S01]  /*19940*/  UMOV UR4, 0xffffffff ;  /* 0xffffffff00047882 */ /* 0x000fe20000000000 */
[----:B------:R-:W-:Y:S02]  /*19950*/  MOV R2, R18 ;  /* 0x0000001200027202 */ /* 0x000fe40000000f00 */
[----:B0-----:R-:W-:-:S13]  /*19960*/  ISETP.NE.AND P1, PT, R0, 0x1, PT ;  /* 0x000000010000780c */ /* 0x001fda0003f25270 */
[----:B------:R-:W0:Y:S08]  /*19970*/  @P1 LDC R0, c[0x0][0x42c] ;  /* 0x00010b00ff001b82 */ /* 0x000e300000000800 */
[----:B------:R-:W1:Y:S01]  /*19980*/  @P1 LDC R5, c[0x0][0x430] ;  /* 0x00010c00ff051b82 */ /* 0x000e620000000800 */
[----:B0-----:R-:W-:-:S05]  /*19990*/  @P1 IMAD.HI.U32 R0, R18, R0, RZ ;  /* 0x0000000012001227 */ /* 0x001fca00078e00ff */
[----:B-1----:R-:W-:Y:S02]  /*199a0*/  @P1 SHF.R.U32.HI R2, RZ, R5, R0 ;  /* 0x00000005ff021219 */ /* 0x002fe40000011600 */
[----:B------:R-:W-:Y:S01]  /*199b0*/  SEL R0, R11, RZ, !P0 ;  /* 0x000000ff0b007207 */ /* 0x000fe20004000000 */
[----:B------:R-:W-:Y:S06]  /*199c0*/  BRA.DIV UR4, `(.L_x_671) ;  /* 0x0000005204e07947 */ /* 0x000fec000b800000 */
.L_x_794:
[----:B------:R-:W-:-:S03]  /*199d0*/  UMOV UR4, 0xffffffff ;  /* 0xffffffff00047882 */ /* 0x000fc60000000000 */
[----:B------:R-:W-:Y:S05]  /*199e0*/  BRA.DIV UR4, `(.L_x_672) ;  /* 0x00000056040c7947 */ /* 0x000fea000b800000 */
[----:B------:R-:W-:-:S13]  /*199f0*/  ELECT P6, URZ, PT ;  /* 0x00000000003f782f */ /* 0x000fda00038c0000 */
.L_x_797:
[----:B------:R-:W2:Y:S01]  /*19a00*/  LDL R5, [R1+0x30] ;  /* 0x0000300001057983 */ /* 0x000ea20000100800 */
[----:B------:R-:W-:Y:S01]  /*19a10*/  MOV R7, 0x400 ;  /* 0x0000040000077802 */ /* 0x000fe20000000f00 */
[----:B------:R-:W-:Y:S01]  /*19a20*/  BSSY B1, `(.L_x_673) ;  /* 0x000000a000017945 */ /* 0x000fe20003800000 */
[----:B--2---:R-:W-:-:S05]  /*19a30*/  VIADD R5, R5, 0x1 ;  /* 0x0000000105057836 */ /* 0x004fca0000000000 */
[----:B------:R-:W-:-:S04]  /*19a40*/  LEA.HI R6, R5, R5, RZ, 0x1 ;  /* 0x0000000505067211 */ /* 0x000fc800078f08ff */
[----:B------:R-:W-:-:S04]  /*19a50*/  LOP3.LUT R6, R6, 0xfffffffe, RZ, 0xc0, !PT ;  /* 0xfffffffe06067812 */ /* 0x000fc800078ec0ff */
[----:B------:R-:W-:Y:S02]  /*19a60*/  IADD3 R6, R5, -R6, RZ ;  /* 0x8000000605067210 */ /* 0x000fe40007ffe0ff */
[----:B------:R-:W0:Y:S02]  /*19a70*/  S2R R5, SR_CgaCtaId ;  /* 0x0000000000057919 */ /* 0x000e240000008800 */
[----:B------:R-:W-:Y:S02]  /*19a80*/  SHF.L.U32 R6, R6, 0x1f, RZ ;  /* 0x0000001f06067819 */ /* 0x000fe400000006ff */
[----:B0-----:R-:W-:-:S04]  /*19a90*/  LEA R5, R5, R7, 0x18 ;  /* 0x0000000705057211 */ /* 0x001fc800078ec0ff */
[----:B------:R-:W0:Y:S02]  /*19aa0*/  SYNCS.PHASECHK.TRANS64.TRYWAIT P0, [R5+URZ+0x34820], R6 ;  /* 0x03482006050075a7 */ /* 0x000e24000800017f */
[----:B0-----:R-:W-:Y:S05]  /*19ab0*/  @!P0 BRA `(.L_x_674) ;  /* 0x0000005000f88947 */ /* 0x001fea0003800000 */
.L_x_798:
[----:B------:R-:W-:Y:S05]  /*19ac0*/  BSYNC B1 ;  /* 0x0000000000017941 */ /* 0x000fea0003800000 */
.L_x_673:
[----:B------:R-:W-:Y:S04]  /*19ad0*/  BSSY B1, `(.L_x_675) ;  /* 0x0000053000017945 */ /* 0x000fe80003800000 */
[----:B------:R-:W-:Y:S05]  /*19ae0*/  @!P6 BRA `(.L_x_676) ;  /* 0x000000040044e947 */ /* 0x000fea0003800000 */
[----:B------:R-:W0:Y:S04]  /*19af0*/  LDL R9, [R1+0x4] ;  /* 0x0000040001097983 */ /* 0x000e280000100800 */
[----:B------:R-:W2:Y:S01]  /*19b00*/  LDL R7, [R1+0x14] ;  /* 0x0000140001077983 */ /* 0x000ea20000100800 */
[----:B0-----:R-:W-:Y:S01]  /*19b10*/  IMAD R6, R9, 0x8, R5 ;  /* 0x0000000809067824 */ /* 0x001fe200078e0205 */
[----:B--2---:R-:W-:-:S04]  /*19b20*/  SHF.L.U32 R9, R7, 0x1f, RZ ;  /* 0x0000001f07097819 */ /* 0x004fc800000006ff */
[----:B------:R-:W0:Y:S02]  /*19b30*/  SYNCS.PHASECHK.TRANS64.TRYWAIT P0, [R6+URZ+0x348a0], R9 ;  /* 0x0348a009060075a7 */ /* 0x000e24000800017f */
[----:B0-----:R-:W-:Y:S05]  /*19b40*/  @!P0 BRA `(.L_x_677) ;  /* 0x0000005000e88947 */ /* 0x001fea0003800000 */
.L_x_799:
[----:B------:R-:W1:Y:S02]  /*19b50*/  S2R R7, SR_TID.X ;  /* 0x0000000000077919 */ /* 0x000e640000002100 */
[----:B-1----:R-:W-:-:S04]  /*19b60*/  LOP3.LUT R7, R7, 0x7f, RZ, 0xc0, !PT ;  /* 0x0000007f07077812 */ /* 0x002fc800078ec0ff */
[----:B------:R-:W-:-:S13]  /*19b70*/  ISETP.NE.AND P1, PT, R7, RZ, PT ;  /* 0x000000ff0700720c */ /* 0x000fda0003f25270 */
[----:B------:R-:W-:Y:S05]  /*19b80*/  @P1 BRA `(.L_x_678) ;  /* 0x00000000001c1947 */ /* 0x000fea0003800000 */
[----:B------:R-:W1:Y:S02]  /*19b90*/  S2R R7, SR_TID.X ;  /* 0x0000000000077919 */ /* 0x000e640000002100 */
[----:B-1----:R-:W-:-:S04]  /*19ba0*/  LOP3.LUT R7, R7, 0x1f, RZ, 0xc0, !PT ;  /* 0x0000001f07077812 */ /* 0x002fc800078ec0ff */
[----:B------:R-:W-:Y:S02]  /*19bb0*/  ISETP.NE.AND P0, PT, R7, RZ, PT ;  /* 0x000000ff0700720c */ /* 0x000fe40003f05270 */
[----:B------:R-:W-:-:S04]  /*19bc0*/  MOV R7, 0xc000 ;  /* 0x0000c00000077802 */ /* 0x000fc80000000f00 */
[----:B------:R1:W-:Y:S07]  /*19bd0*/  SYNCS.ARRIVE.TRANS64 RZ, [R6+URZ+0x34890], R7 ;  /* 0x0348900706ff79a7 */ /* 0x0003ee000800003f */
[----:B------:R-:W-:Y:S05]  /*19be0*/  @!P0 BRA `(.L_x_678) ;  /* 0x0000000000048947 */ /* 0x000fea0003800000 */
[----:B------:R-:W-:Y:S01]  /*19bf0*/  BPT.TRAP 0x1 ;  /* 0x000000040000795c */ /* 0x000fe20000300000 */
.L_x_678:
[----:B-1----:R-:W2:Y:S01]  /*19c00*/  LDL R7, [R1+0x4] ;  /* 0x0000040001077983 */ /* 0x002ea20000100800 */
[----:B------:R-:W-:Y:S01]  /*19c10*/  R2UR UR9, R6 ;  /* 0x00000000060972ca */ /* 0x000fe200000e0000 */
[----:B------:R-:W-:Y:S01]  /*19c20*/  UIADD3 UR4, UP0, UR38, 0x570, URZ ;  /* 0x0000057026047890 */ /* 0x000fe2000ff1e03f */
[----:B------:R-:W-:Y:S01]  /*19c30*/  R2UR UR12, R2 ;  /* 0x00000000020c72ca */ /* 0x000fe200000e0000 */
[----:B------:R-:W-:Y:S01]  /*19c40*/  UMOV UR10, URZ ;  /* 0x0000003f000a7c82 */ /* 0x000fe20008000000 */
[----:B------:R-:W-:Y:S01]  /*19c50*/  R2UR UR13, R0 ;  /* 0x00000000000d72ca */ /* 0x000fe200000e0000 */
[----:B------:R-:W-:Y:S01]  /*19c60*/  UIADD3.X UR5, URZ, UR39, URZ, UP0, !UPT ;  /* 0x000000273f057290 */ /* 0x000fe200087fe43f */
[----:B------:R-:W-:Y:S01]  /*19c70*/  UMOV UR6, 0x0 ;  /* 0x0000000000067882 */ /* 0x000fe20000000000 */
[----:B------:R-:W-:Y:S01]  /*19c80*/  UMOV UR7, 0x12f00000 ;  /* 0x12f0000000077882 */ /* 0x000fe20000000000 */
[----:B------:R-:W-:-:S05]  /*19c90*/  UMOV UR17, 0x40 ;  /* 0x0000004000117882 */ /* 0x000fca0000000000 */
[----:B------:R-:W-:Y:S01]  /*19ca0*/  UIADD3 UR9, UR9, 0x34890, URZ ;  /* 0x0003489009097890 */ /* 0x000fe2000fffe03f */
[----:B--2---:R-:W-:-:S05]  /*19cb0*/  IMAD R7, R7, 0xc000, R5 ;  /* 0x0000c00007077824 */ /* 0x004fca00078e0205 */
[----:B------:R-:W-:Y:S01]  /*19cc0*/  R2UR UR8, R7 ;  /* 0x00000000070872ca */ /* 0x000fe200000e0000 */
[----:B-----5:R-:W-:-:S05]  /*19cd0*/  IMAD R7, R3, 0x80, R8 ;  /* 0x0000008003077824 */ /* 0x020fca00078e0208 */
[----:B------:R-:W-:-:S04]  /*19ce0*/  IADD3 R7, R7, -0x80, RZ ;  /* 0xffffff8007077810 */ /* 0x000fc80007ffe0ff */
[----:B------:R-:W-:-:S03]  /*19cf0*/  R2UR UR11, R7 ;  /* 0x00000000070b72ca */ /* 0x000fc600000e0000 */
[----:B------:R-:W-:Y:S02]  /*19d00*/  UIADD3 UR14, UR8, 0x1c400, URZ ;  /* 0x0001c400080e7890 */ /* 0x000fe4000fffe03f */
[----:B------:R-:W-:Y:S02]  /*19d10*/  UIADD3 UR15, UR8, 0x20400, URZ ;  /* 0x00020400080f7890 */ /* 0x000fe4000fffe03f */
[----:B------:R-:W-:-:S03]  /*19d20*/  UIADD3 UR16, UR8, 0x24400, URZ ;  /* 0x0002440008107890 */ /* 0x000fc6000fffe03f */
[----:B------:R-:W-:Y:S01]  /*19d30*/  UMOV UR8, UR14 ;  /* 0x0000000e00087c82 */ /* 0x000fe20008000000 */
[----:B------:R-:W-:Y:S02]  /*19d40*/  UMOV UR14, 0x80 ;  /* 0x00000080000e7882 */ /* 0x000fe40000000000 */
        /* <DEDUP_REMOVED lines=9> */
.L_x_800:
[----:B------:R-:W-:Y:S05]  /*19de0*/  @P1 BRA `(.L_x_680) ;  /* 0x00000000001c1947 */ /* 0x000fea0003800000 */
[----:B------:R-:W2:Y:S01]  /*19df0*/  S2R R10, SR_TID.X ;  /* 0x00000000000a7919 */ /* 0x000ea20000002100 */
[----:B01----:R-:W-:-:S04]  /*19e00*/  IMAD.MOV.U32 R9, RZ, RZ, 0x8000 ;  /* 0x00008000ff097424 */ /* 0x003fc800078e00ff */
[----:B------:R3:W-:Y:S01]  /*19e10*/  SYNCS.ARRIVE.TRANS64 RZ, [R6+URZ+0x348b0], R9 ;  /* 0x0348b00906ff79a7 */ /* 0x0007e2000800003f */
[----:B--2---:R-:W-:-:S04]  /*19e20*/  LOP3.LUT R10, R10, 0x1f, RZ, 0xc0, !PT ;  /* 0x0000001f0a0a7812 */ /* 0x004fc800078ec0ff */
[----:B------:R-:W-:-:S13]  /*19e30*/  ISETP.NE.AND P0, PT, R10, RZ, PT ;  /* 0x000000ff0a00720c */ /* 0x000fda0003f05270 */
[----:B---3--:R-:W-:Y:S05]  /*19e40*/  @!P0 BRA `(.L_x_680) ;  /* 0x0000000000048947 */ /* 0x008fea0003800000 */
[----:B------:R-:W-:Y:S01]  /*19e50*/  BPT.TRAP 0x1 ;  /* 0x000000040000795c */ /* 0x000fe20000300000 */
.L_x_680:
[----:B01----:R-:W2:Y:S01]  /*19e60*/  LDL R9, [R1+0x4] ;  /* 0x0000040001097983 */ /* 0x003ea20000100800 */
[----:B------:R-:W-:Y:S01]  /*19e70*/  R2UR UR11, R7 ;  /* 0x00000000070b72ca */ /* 0x000fe200000e0000 */
[----:B------:R-:W-:Y:S01]  /*19e80*/  UIADD3 UR4, UP0, UR38, 0x670, URZ ;  /* 0x0000067026047890 */ /* 0x000fe2000ff1e03f */
[----:B------:R-:W-:Y:S01]  /*19e90*/  IADD3 R7, R5, 0x400, RZ ;  /* 0x0000040005077810 */ /* 0x000fe20007ffe0ff */
[----:B------:R-:W-:Y:S01]  /*19ea0*/  UMOV UR10, URZ ;  /* 0x0000003f000a7c82 */ /* 0x000fe20008000000 */
[----:B------:R-:W-:Y:S01]  /*19eb0*/  R2UR UR9, R6 ;  /* 0x00000000060972ca */ /* 0x000fe200000e0000 */
[----:B------:R-:W-:Y:S01]  /*19ec0*/  UIADD3.X UR5, URZ, UR39, URZ, UP0, !UPT ;  /* 0x000000273f057290 */ /* 0x000fe200087fe43f */
[----:B------:R-:W-:Y:S01]  /*19ed0*/  R2UR UR15, R7 ;  /* 0x00000000070f72ca */ /* 0x000fe200000e0000 */
[----:B------:R-:W-:Y:S01]  /*19ee0*/  UMOV UR6, 0x0 ;  /* 0x0000000000067882 */ /* 0x000fe20000000000 */
[----:B------:R-:W-:Y:S01]  /*19ef0*/  R2UR UR12, R2 ;  /* 0x00000000020c72ca */ /* 0x000fe200000e0000 */
[----:B------:R-:W-:Y:S01]  /*19f00*/  UMOV UR7, 0x12f00000 ;  /* 0x12f0000000077882 */ /* 0x000fe20000000000 */
[----:B------:R-:W-:-:S07]  /*19f10*/  R2UR UR13, R0 ;  /* 0x00000000000d72ca */ /* 0x000fce00000e0000 */
[----:B------:R-:W-:Y:S01]  /*19f20*/  UIADD3 UR9, UR9, 0x348b0, URZ ;  /* 0x000348b009097890 */ /* 0x000fe2000fffe03f */
[----:B--2---:R-:W-:-:S05]  /*19f30*/  IMAD R6, R9, 0x8000, R7 ;  /* 0x0000800009067824 */ /* 0x004fca00078e0207 */
[----:B------:R-:W-:Y:S02]  /*19f40*/  R2UR UR8, R6 ;  /* 0x00000000060872ca */ /* 0x000fe400000e0000 */
[----:B------:R-:W-:-:S05]  /*19f50*/  MOV R6, 0x6000 ;  /* 0x0000600000067802 */ /* 0x000fca0000000f00 */
[----:B------:R-:W-:-:S04]  /*19f60*/  IMAD R6, R9, R6, 0x2000 ;  /* 0x0000200009067424 */ /* 0x000fc800078e0206 */
[----:B------:R-:W-:Y:S02]  /*19f70*/  IMAD R6, R9, -0x2000, R6 ;  /* 0xffffe00009067824 */ /* 0x000fe400078e0206 */
[----:B------:R0:W-:Y:S03]  /*19f80*/  UTMALDG.4D [UR8], [UR4], desc[UR6] ;  /* 0x00000608040075b4 */ /* 0x0001e60008019000 */
[----:B------:R-:W-:-:S13]  /*19f90*/  R2UR UR14, R6 ;  /* 0x00000000060e72ca */ /* 0x000fda00000e0000 */
[----:B------:R-:W-:-:S03]  /*19fa0*/  ULEA UR14, UR14, UR15, 0x1 ;  /* 0x0000000f0e0e7291 */ /* 0x000fc6000f8e083f */
[----:B------:R-:W-:Y:S02]  /*19fb0*/  UMOV UR15, 0x40 ;  /* 0x00000040000f7882 */ /* 0x000fe40000000000 */
[----:B0-----:R-:W-:Y:S02]  /*19fc0*/  UMOV UR10, UR15 ;  /* 0x0000000f000a7c82 */ /* 0x001fe40008000000 */
[----:B------:R-:W-:Y:S02]  /*19fd0*/  UMOV UR8, UR14 ;  /* 0x0000000e00087c82 */ /* 0x000fe40008000000 */
[----:B------:R1:W-:Y:S02]  /*19fe0*/  UTMALDG.4D [UR8], [UR4], desc[UR6] ;  /* 0x00000608040075b4 */ /* 0x0003e40008019000 */
[----:B-1----:R-:W-:Y:S01]  /*19ff0*/  NOP ;  /* 0x0000000000007918 */ /* 0x002fe20000000000 */
.L_x_676:
[----:B------:R-:W-:Y:S05]  /*1a000*/  BSYNC B1 ;  /* 0x0000000000017941 */ /* 0x000fea0003800000 */
.L_x_675:
[----:B0-----:R-:W2:Y:S04]  /*1a010*/  LDL.LU R6, [R1+0x4] ;  /* 0x0000040001067983 */ /* 0x001ea80000300800 */
[----:B------:R-:W3:Y:S01]  /*1a020*/  LDL.LU R9, [R1+0x14] ;  /* 0x0000140001097983 */ /* 0x000ee20000300800 */
[----:B------:R-:W-:Y:S01]  /*1a030*/  PLOP3.LUT P2, PT, PT, PT, PT, 0x8, 0x0 ;  /* 0x000000000000781c */ /* 0x000fe20003f4e170 */
[----:B--2---:R-:W-:-:S05]  /*1a040*/  VIADD R6, R6, 0x1 ;  /* 0x0000000106067836 */ /* 0x004fca0000000000 */
[----:B------:R-:W-:-:S04]  /*1a050*/  ISETP.NE.AND P0, PT, R6, 0x2, PT ;  /* 0x000000020600780c */ /* 0x000fc80003f05270 */
[----:B------:R-:W-:Y:S02]  /*1a060*/  SEL R7, RZ, 0x1, P0 ;  /* 0x00000001ff077807 */ /* 0x000fe40000000000 */
[----:B------:R-:W-:Y:S02]  /*1a070*/  SEL R10, R6, RZ, P0 ;  /* 0x000000ff060a7207 */ /* 0x000fe40000000000 */
[----:B---3--:R-:W-:Y:S02]  /*1a080*/  LOP3.LUT R9, R9, R7, RZ, 0x3c, !PT ;  /* 0x0000000709097212 */ /* 0x008fe400078e3cff */
[----:B------:R-:W-:Y:S01]  /*1a090*/  IADD3 R6, R3, -0x2, RZ ;  /* 0xfffffffe03067810 */ /* 0x000fe20007ffe0ff */
[----:B------:R0:W-:Y:S03]  /*1a0a0*/  STL [R1+0x4], R10 ;  /* 0x0000040a01007387 */ /* 0x0001e60000100800 */
[----:B------:R-:W-:Y:S01]  /*1a0b0*/  ISETP.GE.AND P0, PT, R6, R4, PT ;  /* 0x000000040600720c */ /* 0x000fe20003f06270 */
[----:B------:R0:W-:-:S12]  /*1a0c0*/  STL [R1+0x14], R9 ;  /* 0x0000140901007387 */ /* 0x0001d80000100800 */
[----:B0-----:R-:W-:Y:S05]  /*1a0d0*/  @!P0 BRA `(.L_x_670) ;  /* 0x00000004007c8947 */ /* 0x001fea0003800000 */
[C---:B-----5:R-:W-:Y:S01]  /*1a0e0*/  IMAD R6, R3.reuse, 0x80, R8 ;  /* 0x0000008003067824 */ /* 0x060fe200078e0208 */
[----:B------:R-:W-:-:S03]  /*1a0f0*/  IADD3 R3, R3, -0x1, RZ ;  /* 0xffffffff03037810 */ /* 0x000fc60007ffe0ff */
[----:B------:R-:W-:-:S07]  /*1a100*/  VIADD R6, R6, 0xffffff00 ;  /* 0xffffff0006067836 */ /* 0x000fce0000000000 */
.L_x_687:
[----:B------:R-:W-:Y:S05]  /*1a110*/  YIELD ;  /* 0x0000000000007946 */ /* 0x000fea0003800000 */
[----:B------:R-:W-:Y:S04]  /*1a120*/  BSSY B1, `(.L_x_681) ;  /* 0x000004d000017945 */ /* 0x000fe80003800000 */
[----:B0-----:R-:W-:Y:S05]  /*1a130*/  @!P6 BRA `(.L_x_682) ;  /* 0x00000004002ce947 */ /* 0x001fea0003800000 */
[----:B------:R-:W2:Y:S04]  /*1a140*/  LDL R7, [R1+0x4] ;  /* 0x0000040001077983 */ /* 0x000ea80000100800 */
[----:B------:R-:W3:Y:S01]  /*1a150*/  LDL R8, [R1+0x14] ;  /* 0x0000140001087983 */ /* 0x000ee20000100800 */
[----:B--2---:R-:W-:Y:S02]  /*1a160*/  LEA R7, R7, R5, 0x3 ;  /* 0x0000000507077211 */ /* 0x004fe400078e18ff */
[----:B---3--:R-:W-:-:S04]  /*1a170*/  SHF.L.U32 R8, R8, 0x1f, RZ ;  /* 0x0000001f08087819 */ /* 0x008fc800000006ff */
[----:B------:R-:W0:Y:S02]  /*1a180*/  SYNCS.PHASECHK.TRANS64.TRYWAIT P0, [R7+URZ+0x348a0], R8 ;  /* 0x0348a008070075a7 */ /* 0x000e24000800017f */
[----:B0-----:R-:W-:Y:S05]  /*1a190*/  @!P0 BRA `(.L_x_683) ;  /* 0x0000004c007c8947 */ /* 0x001fea0003800000 */
.L_x_801:
[----:B------:R-:W1:Y:S02]  /*1a1a0*/  S2R R9, SR_TID.X ;  /* 0x0000000000097919 */ /* 0x000e640000002100 */
[----:B-1----:R-:W-:-:S04]  /*1a1b0*/  LOP3.LUT R9, R9, 0x7f, RZ, 0xc0, !PT ;  /* 0x0000007f09097812 */ /* 0x002fc800078ec0ff */
[----:B------:R-:W-:-:S13]  /*1a1c0*/  ISETP.NE.AND P0, PT, R9, RZ, PT ;  /* 0x000000ff0900720c */ /* 0x000fda0003f05270 */
        /* <DEDUP_REMOVED lines=8> */
.L_x_684:
[----:B-1----:R-:W2:Y:S01]  /*1a250*/  LDL R9, [R1+0x4] ;  /* 0x0000040001097983 */ /* 0x002ea20000100800 */
[----:B------:R-:W-:Y:S01]  /*1a260*/  R2UR UR9, R7 ;  /* 0x00000000070972ca */ /* 0x000fe200000e0000 */
        /* <DEDUP_REMOVED lines=8> */
[----:B------:R-:W-:-:S04]  /*1a2f0*/  UMOV UR17, 0x40 ;  /* 0x0000004000117882 */ /* 0x000fc80000000000 */
[----:B------:R-:W-:Y:S01]  /*1a300*/  UIADD3 UR9, UR9, 0x34890, URZ ;  /* 0x0003489009097890 */ /* 0x000fe2000fffe03f */
[----:B--2---:R-:W-:-:S05]  /*1a310*/  IMAD R9, R9, 0xc000, R5 ;  /* 0x0000c00009097824 */ /* 0x004fca00078e0205 */
[----:B------:R-:W-:-:S13]  /*1a320*/  R2UR UR8, R9 ;  /* 0x00000000090872ca */ /* 0x000fda00000e0000 */
[----:B------:R-:W-:Y:S02]  /*1a330*/  UIADD3 UR14, UR8, 0x1c400, URZ ;  /* 0x0001c400080e7890 */ /* 0x000fe4000fffe03f */
[----:B------:R-:W-:Y:S02]  /*1a340*/  UIADD3 UR15, UR8, 0x20400, URZ ;  /* 0x00020400080f7890 */ /* 0x000fe4000fffe03f */
[----:B------:R-:W-:-:S03]  /*1a350*/  UIADD3 UR16, UR8, 0x24400, URZ ;  /* 0x0002440008107890 */ /* 0x000fc6000fffe03f */
[----:B------:R-:W-:Y:S01]  /*1a360*/  UMOV UR8, UR14 ;  /* 0x0000000e00087c82 */ /* 0x000fe20008000000 */
[----:B------:R-:W-:Y:S01]  /*1a370*/  UMOV UR14, 0x80 ;  /* 0x00000080000e7882 */ /* 0x000fe20000000000 */
        /* <DEDUP_REMOVED lines=9> */
.L_x_802:
[----:B------:R-:W-:Y:S05]  /*1a410*/  @P0 BRA `(.L_x_686) ;  /* 0x00000000001c0947 */ /* 0x000fea0003800000 */
[----:B------:R-:W2:Y:S01]  /*1a420*/  S2R R9, SR_TID.X ;  /* 0x0000000000097919 */ /* 0x000ea20000002100 */
[----:B01----:R-:W-:-:S04]  /*1a430*/  MOV R8, 0x8000 ;  /* 0x0000800000087802 */ /* 0x003fc80000000f00 */
[----:B------:R3:W-:Y:S01]  /*1a440*/  SYNCS.ARRIVE.TRANS64 RZ, [R7+URZ+0x348b0], R8 ;  /* 0x0348b00807ff79a7 */ /* 0x0007e2000800003f */
[----:B--2---:R-:W-:-:S04]  /*1a450*/  LOP3.LUT R9, R9, 0x1f, RZ, 0xc0, !PT ;  /* 0x0000001f09097812 */ /* 0x004fc800078ec0ff */
[----:B------:R-:W-:-:S13]  /*1a460*/  ISETP.NE.AND P1, PT, R9, RZ, PT ;  /* 0x000000ff0900720c */ /* 0x000fda0003f25270 */
[----:B---3--:R-:W-:Y:S05]  /*1a470*/  @!P1 BRA `(.L_x_686) ;  /* 0x0000000000049947 */ /* 0x008fea0003800000 */
[----:B------:R-:W-:Y:S01]  /*1a480*/  BPT.TRAP 0x1 ;  /* 0x000000040000795c */ /* 0x000fe20000300000 */
.L_x_686:
[----:B01----:R-:W2:Y:S01]  /*1a490*/  LDL R8, [R1+0x4] ;  /* 0x0000040001087983 */ /* 0x003ea20000100800 */
        /* <DEDUP_REMOVED lines=9> */
[----:B------:R-:W-:-:S04]  /*1a530*/  UMOV UR15, 0x40 ;  /* 0x00000040000f7882 */ /* 0x000fc80000000000 */
[----:B------:R-:W-:Y:S02]  /*1a540*/  UIADD3 UR8, UR8, 0x400, URZ ;  /* 0x0000040008087890 */ /* 0x000fe4000fffe03f */
[----:B------:R-:W-:Y:S01]  /*1a550*/  UIADD3 UR9, UR9, 0x348b0, URZ ;  /* 0x000348b009097890 */ /* 0x000fe2000fffe03f */
[----:B--2---:R-:W-:-:S13]  /*1a560*/  R2UR UR5, R8 ;  /* 0x00000000080572ca */ /* 0x004fda00000e0000 */
[----:B------:R-:W-:Y:S02]  /*1a570*/  ULEA UR8, UR5, UR8, 0xf ;  /* 0x0000000805087291 */ /* 0x000fe4000f8e783f */
[----:B------:R-:W-:Y:S02]  /*1a580*/  UIADD3.X UR5, URZ, UR39, URZ, UP0, !UPT ;  /* 0x000000273f057290 */ /* 0x000fe400087fe43f */
[----:B------:R-:W-:-:S07]  /*1a590*/  UIADD3 UR14, UR8, 0x4000, URZ ;  /* 0x00004000080e7890 */ /* 0x000fce000fffe03f */
[----:B------:R0:W-:Y:S02]  /*1a5a0*/  UTMALDG.4D [UR8], [UR4], desc[UR6] ;  /* 0x00000608040075b4 */ /* 0x0001e40008019000 */
[----:B0-----:R-:W-:Y:S01]  /*1a5b0*/  UMOV UR8, UR14 ;  /* 0x0000000e00087c82 */ /* 0x001fe20008000000 */
[----:B------:R-:W-:Y:S02]  /*1a5c0*/  UMOV UR10, UR15 ;  /* 0x0000000f000a7c82 */ /* 0x000fe40008000000 */
[----:B------:R0:W-:Y:S02]  /*1a5d0*/  UTMALDG.4D [UR8], [UR4], desc[UR6] ;  /* 0x00000608040075b4 */ /* 0x0001e40008019000 */
[----:B0-----:R-:W-:Y:S01]  /*1a5e0*/  NOP ;  /* 0x0000000000007918 */ /* 0x001fe20000000000 */
.L_x_682:
[----:B------:R-:W-:Y:S05]  /*1a5f0*/  BSYNC B1 ;  /* 0x0000000000017941 */ /* 0x000fea0003800000 */
.L_x_681:
[----:B------:R-:W2:Y:S04]  /*1a600*/  LDL.LU R7, [R1+0x4] ;  /* 0x0000040001077983 */ /* 0x000ea80000300800 */
[----:B------:R-:W3:Y:S01]  /*1a610*/  LDL.LU R8, [R1+0x14] ;  /* 0x0000140001087983 */ /* 0x000ee20000300800 */
[----:B------:R-:W-:Y:S01]  /*1a620*/  IADD3 R3, R3, -0x1, RZ ;  /* 0xffffffff03037810 */ /* 0x000fe20007ffe0ff */
[----:B------:R-:W-:Y:S02]  /*1a630*/  VIADD R6, R6, 0xffffff80 ;  /* 0xffffff8006067836 */ /* 0x000fe40000000000 */
[----:B--2---:R-:W-:-:S05]  /*1a640*/  VIADD R7, R7, 0x1 ;  /* 0x0000000107077836 */ /* 0x004fca0000000000 */
[----:B------:R-:W-:-:S04]  /*1a650*/  ISETP.NE.AND P0, PT, R7, 0x2, PT ;  /* 0x000000020700780c */ /* 0x000fc80003f05270 */
[----:B------:R-:W-:Y:S02]  /*1a660*/  SEL R9, R7, RZ, P0 ;  /* 0x000000ff07097207 */ /* 0x000fe40000000000 */
[----:B------:R-:W-:Y:S02]  /*1a670*/  SEL R7, RZ, 0x1, P0 ;  /* 0x00000001ff077807 */ /* 0x000fe40000000000 */
[----:B------:R-:W-:Y:S01]  /*1a680*/  ISETP.GT.AND P0, PT, R3, R4, PT ;  /* 0x000000040300720c */ /* 0x000fe20003f04270 */
[----:B------:R0:W-:Y:S01]  /*1a690*/  STL [R1+0x4], R9 ;  /* 0x0000040901007387 */ /* 0x0001e20000100800 */
[----:B---3--:R-:W-:-:S05]  /*1a6a0*/  LOP3.LUT R8, R8, R7, RZ, 0x3c, !PT ;  /* 0x0000000708087212 */ /* 0x008fca00078e3cff */
[----:B------:R0:W-:Y:S06]  /*1a6b0*/  STL [R1+0x14], R8 ;  /* 0x0000140801007387 */ /* 0x0001ec0000100800 */
[----:B------:R-:W-:Y:S05]  /*1a6c0*/  @P0 BRA `(.L_x_687) ;  /* 0xfffffff800900947 */ /* 0x000fea000383ffff */
.L_x_670:
[----:B------:R-:W-:Y:S05]  /*1a6d0*/  BSYNC B0 ;  /* 0x0000000000007941 */ /* 0x000fea0003800000 */
.L_x_669:
[----:B------:R-:W2:Y:S01]  /*1a6e0*/  LDL R7, [R1+0x34] ;  /* 0x0000340001077983 */ /* 0x000ea20000100800 */
[----:B------:R-:W-:Y:S05]  /*1a6f0*/  @!P2 WARPSYNC.ALL ;  /* 0x000000000000a948 */ /* 0x000fea0003800000 */
[----:B------:R-:W-:Y:S01]  /*1a700*/  BSSY B6, `(.L_x_688) ;  /* 0x0000309000067945 */ /* 0x000fe20003800000 */
[----:B------:R-:W-:Y:S01]  /*1a710*/  @!P2 BAR.SYNC.DEFER_BLOCKING 0xc, 0x120 ;  /* 0x030480000000ab1d */ /* 0x000fe20000010000 */
[----:B--2---:R-:W-:-:S13]  /*1a720*/  ISETP.GT.AND P0, PT, R7, RZ, PT ;  /* 0x000000ff0700720c */ /* 0x004fda0003f04270 */
        /* <DEDUP_REMOVED lines=8> */
[----:B------:R-:W1:Y:S08]  /*1a7b0*/  FLO.U32 R0, UR4 ;  /* 0x0000000400007d00 */ /* 0x000e7000080e0000 */
[----:B------:R-:W2:Y:S01]  /*1a7c0*/  POPC R5, UR4 ;  /* 0x0000000400057d09 */ /* 0x000ea20008000000 */
[----:B-1----:R-:W-:-:S13]  /*1a7d0*/  ISETP.EQ.U32.AND P0, PT, R0, R7, PT ;  /* 0x000000070000720c */ /* 0x002fda0003f02070 */
[----:B--2---:R-:W2:Y:S01]  /*1a7e0*/  @P0 ATOMG.E.ADD.STRONG.GPU PT, R3, desc[UR36][R2.64], R5 ;  /* 0x00000005020309a8 */ /* 0x004ea200081ee1e4 */
[----:B------:R-:W1:Y:S02]  /*1a7f0*/  S2R R4, SR_LTMASK ;  /* 0x0000000000047919 */ /* 0x000e640000003900 */
[----:B-1----:R-:W-:-:S04]  /*1a800*/  LOP3.LUT R4, R4, UR4, RZ, 0xc0, !PT ;  /* 0x0000000404047c12 */ /* 0x002fc8000f8ec0ff */
[----:B------:R-:W1:Y:S01]  /*1a810*/  POPC R7, R4 ;  /* 0x0000000400077309 */ /* 0x000e620000000000 */
[----:B--2---:R-:W1:Y:S02]  /*1a820*/  SHFL.IDX PT, R0, R3, R0, 0x1f ;  /* 0x00001f0003007589 */ /* 0x004e6400000e0000 */
[----:B-1----:R-:W-:Y:S01]  /*1a830*/  IADD3 R16, R0, UR40, R7 ;  /* 0x0000002800107c10 */ /* 0x002fe2000fffe007 */
[----:B------:R-:W-:Y:S06]  /*1a840*/  BRA `(.L_x_690) ;  /* 0x0000002c00d07947 */ /* 0x000fec0003800000 */
.L_x_689:
[----:B------:R-:W1:Y:S01]  /*1a850*/  S2R R0, SR_CgaCtaId ;  /* 0x0000000000007919 */ /* 0x000e620000008800 */
[----:B------:R-:W-:-:S04]  /*1a860*/  MOV R2, 0x400 ;  /* 0x0000040000027802 */ /* 0x000fc80000000f00 */
[----:B-1----:R-:W-:-:S04]  /*1a870*/  LEA R3, R0, R2, 0x18 ;  /* 0x0000000200037211 */ /* 0x002fc800078ec0ff */
[----:B------:R-:W-:Y:S01]  /*1a880*/  IADD3 R0, R3, 0x1c400, RZ ;  /* 0x0001c40003007810 */ /* 0x000fe20007ffe0ff */
[----:B------:R1:W-:Y:S03]  /*1a890*/  STL [R1+0x18], R3 ;  /* 0x0000180301007387 */ /* 0x0003e60000100800 */
[----:B------:R-:W-:-:S13]  /*1a8a0*/  LOP3.LUT P0, RZ, R0, 0x3ff, RZ, 0xc0, !PT ;  /* 0x000003ff00ff7812 */ /* 0x000fda000780c0ff */
[----:B-1----:R-:W-:Y:S05]  /*1a8b0*/  @!P0 BRA `(.L_x_691) ;  /* 0x0000000000408947 */ /* 0x002fea0003800000 */
        /* <DEDUP_REMOVED lines=10> */
[----:B------:R-:W-:Y:S01]  /*1a960*/  MOV R11, UR5 ;  /* 0x00000005000b7c02 */ /* 0x000fe20008000f00 */
[----:B0----5:R-:W-:Y:S01]  /*1a970*/  IMAD.MOV.U32 R8, RZ, RZ, 0x70 ;  /* 0x00000070ff087424 */ /* 0x021fe200078e00ff */
[----:B------:R-:W-:Y:S01]  /*1a980*/  MOV R12, 0x1 ;  /* 0x00000001000c7802 */ /* 0x000fe20000000f00 */
[----:B------:R-:W-:-:S07]  /*1a990*/  IMAD.MOV.U32 R13, RZ, RZ, RZ ;  /* 0x000000ffff0d7224 */ /* 0x000fce00078e00ff */
[----:B------:R-:W-:-:S07]  /*1a9a0*/  LEPC R20, `(.L_x_691) ;  /* 0x000000001014794e */ /* 0x000fce0000000000 */
[----:B-1----:R-:W-:Y:S05]  /*1a9b0*/  CALL.ABS.NOINC R2 ;  /* 0x0000000002007343 */ /* 0x002fea0003c00000 */
.L_x_691:
        /* <DEDUP_REMOVED lines=14> */
[----:B------:R-:W-:Y:S01]  /*1aaa0*/  MOV R11, UR5 ;  /* 0x00000005000b7c02 */ /* 0x000fe20008000f00 */
[----:B0----5:R-:W-:Y:S01]  /*1aab0*/  IMAD.MOV.U32 R8, RZ, RZ, 0x70 ;  /* 0x00000070ff087424 */ /* 0x021fe200078e00ff */
[----:B------:R-:W-:Y:S01]  /*1aac0*/  MOV R12, 0x1 ;  /* 0x00000001000c7802 */ /* 0x000fe20000000f00 */
[----:B-1----:R-:W-:-:S07]  /*1aad0*/  IMAD.MOV.U32 R13, RZ, RZ, RZ ;  /* 0x000000ffff0d7224 */ /* 0x002fce00078e00ff */
[----:B------:R-:W-:-:S07]  /*1aae0*/  LEPC R20, `(.L_x_693) ;  /* 0x000000001014794e */ /* 0x000fce0000000000 */
[----:B--2---:R-:W-:Y:S05]  /*1aaf0*/  CALL.ABS.NOINC R2 ;  /* 0x0000000002007343 */ /* 0x004fea0003c00000 */
.L_x_693:
[----:B------:R-:W-:Y:S01]  /*1ab00*/  MOV R2, 0x0 ;  /* 0x0000000000027802 */ /* 0x000fe20000000f00 */
[----:B------:R-:W-:Y:S01]  /*1ab10*/  ULDC.64 UR4, c[0x4][0xb8] ;  /* 0x01002e0000047ab9 */ /* 0x000fe20000000a00 */
[----:B------:R-:W-:Y:S01]  /*1ab20*/  ULDC.64 UR6, c[0x4][0xc0] ;  /* 0x0100300000067ab9 */ /* 0x000fe20000000a00 */
[----:B------:R-:W-:Y:S01]  /*1ab30*/  ULDC.64 UR8, c[0x4][0x18] ;  /* 0x0100060000087ab9 */ /* 0x000fe20000000a00 */
[----:B------:R-:W-:Y:S01]  /*1ab40*/  MOV R4, UR4 ;  /* 0x0000000400047c02 */ /* 0x000fe20008000f00 */
[----:B------:R-:W-:Y:S01]  /*1ab50*/  IMAD.U32 R5, RZ, RZ, UR5 ;  /* 0x00000005ff057e24 */ /* 0x000fe2000f8e00ff */
[----:B------:R-:W0:Y:S01]  /*1ab60*/  LDC.64 R2, c[0x4][R2] ;  /* 0x0100000002027b82 */ /* 0x000e220000000a00 */
[----:B------:R-:W-:Y:S01]  /*1ab70*/  MOV R6, UR6 ;  /* 0x0000000600067c02 */ /* 0x000fe20008000f00 */
[----:B------:R-:W-:Y:S01]  /*1ab80*/  IMAD.U32 R7, RZ, RZ, UR7 ;  /* 0x00000007ff077e24 */ /* 0x000fe2000f8e00ff */
[----:B------:R-:W-:Y:S01]  /*1ab90*/  MOV R10, UR8 ;  /* 0x00000008000a7c02 */ /* 0x000fe20008000f00 */
[----:B------:R-:W-:Y:S01]  /*1aba0*/  IMAD.U32 R11, RZ, RZ, UR9 ;  /* 0x00000009ff0b7e24 */ /* 0x000fe2000f8e00ff */
[----:B------:R-:W-:Y:S01]  /*1abb0*/  MOV R8, 0x70 ;  /* 0x0000007000087802 */ /* 0x000fe20000000f00 */
[----:B------:R-:W-:Y:S01]  /*1abc0*/  IMAD.MOV.U32 R12, RZ, RZ, 0x1 ;  /* 0x00000001ff0c7424 */ /* 0x000fe200078e00ff */
[----:B------:R-:W-:-:S07]  /*1abd0*/  MOV R13, RZ ;  /* 0x000000ff000d7202 */ /* 0x000fce0000000f00 */
[----:B------:R-:W-:-:S07]  /*1abe0*/  LEPC R20, `(.L_x_692) ;  /* 0x000000001014794e */ /* 0x000fce0000000000 */
[----:B0-----:R-:W-:Y:S05]  /*1abf0*/  CALL.ABS.NOINC R2 ;  /* 0x0000000002007343 */ /* 0x001fea0003c00000 */
.L_x_692:
[----:B------:R-:W2:Y:S01]  /*1ac00*/  LDL.LU R2, [R1+0x28] ;  /* 0x0000280001027983 */ /* 0x000ea20000300800 */
[----:B------:R-:W-:-:S03]  /*1ac10*/  ULDC.64 UR4, c[0x0][0x9f8] ;  /* 0x00027e0000047ab9 */ /* 0x000fc60000000a00 */
[----:B------:R-:W3:Y:S04]  /*1ac20*/  LDL.LU R0, [R1+0x2c] ;  /* 0x00002c0001007983 */ /* 0x000ee80000300800 */
[----:B------:R-:W4:Y:S04]  /*1ac30*/  LDL.LU R4, [R1+0x38] ;  /* 0x0000380001047983 */ /* 0x000f280000300800 */
[----:B------:R-:W4:Y:S01]  /*1ac40*/  LDL.LU R5, [R1+0x20] ;  /* 0x0000200001057983 */ /* 0x000f220000300800 */
[----:B------:R-:W-:-:S04]  /*1ac50*/  ISETP.NE.U32.AND P0, PT, RZ, UR4, PT ;  /* 0x00000004ff007c0c */ /* 0x000fc8000bf05070 */
[----:B------:R-:W-:Y:S01]  /*1ac60*/  ISETP.NE.AND.EX P0, PT, RZ, UR5, PT, P0 ;  /* 0x00000005ff007c0c */ /* 0x000fe2000bf05300 */
[----:B------:R-:W1:Y:S02]  /*1ac70*/  S2R R6, SR_TID.X ;  /* 0x0000000000067919 */ /* 0x000e640000002100 */
[----:B-1----:R-:W-:-:S04]  /*1ac80*/  LOP3.LUT R6, R6, 0x1f, RZ, 0xc0, !PT ;  /* 0x0000001f06067812 */ /* 0x002fc800078ec0ff */
        /* <DEDUP_REMOVED lines=8> */
[----:B----4-:R-:W-:Y:S02]  /*1ad10*/  LEA R17, R17, R4, 0x7 ;  /* 0x0000000411117211 */ /* 0x010fe400078e38ff */
[----:B------:R-:W1:Y:S01]  /*1ad20*/  LDC R4, c[0x0][0x428] ;  /* 0x00010a00ff047b82 */ /* 0x000e620000000800 */
[----:B------:R-:W-:-:S06]  /*1ad30*/  IMAD.MOV.U32 R0, RZ, RZ, R5 ;  /* 0x000000ffff007224 */ /* 0x000fcc00078e0005 */
[----:B------:R2:W5:Y:S01]  /*1ad40*/  @P0 LDG.E R0, desc[UR36][R2.64] ;  /* 0x0000002402000981 */ /* 0x000562000c1e1900 */
[----:B------:R-:W-:Y:S02]  /*1ad50*/  PLOP3.LUT P1, PT, P6, PT, PT, 0x8, 0x0 ;  /* 0x000000000000781c */ /* 0x000fe4000372e170 */
[----:B-1----:R-:W-:Y:S01]  /*1ad60*/  ISETP.NE.AND P0, PT, R4, 0x1, PT ;  /* 0x000000010400780c */ /* 0x002fe20003f05270 */
[----:B------:R-:W-:-:S12]  /*1ad70*/  IMAD.MOV.U32 R4, RZ, RZ, R18 ;  /* 0x000000ffff047224 */ /* 0x000fd800078e0012 */
[----:B--2---:R-:W1:Y:S08]  /*1ad80*/  @P0 LDC R3, c[0x0][0x42c] ;  /* 0x00010b00ff030b82 */ /* 0x004e700000000800 */
[----:B------:R-:W2:Y:S01]  /*1ad90*/  @P0 LDC R2, c[0x0][0x430] ;  /* 0x00010c00ff020b82 */ /* 0x000ea20000000800 */
[----:B-1----:R-:W-:-:S05]  /*1ada0*/  @P0 IMAD.HI.U32 R3, R18, R3, RZ ;  /* 0x0000000312030227 */ /* 0x002fca00078e00ff */
[----:B--2---:R-:W-:Y:S02]  /*1adb0*/  @P0 SHF.R.U32.HI R4, RZ, R2, R3 ;  /* 0x00000002ff040219 */ /* 0x004fe40000011603 */
[----:B------:R-:W-:-:S04]  /*1adc0*/  ISETP.NE.U32.AND P0, PT, RZ, UR4, PT ;  /* 0x00000004ff007c0c */ /* 0x000fc8000bf05070 */
[----:B------:R-:W-:-:S04]  /*1add0*/  ISETP.NE.AND.EX P0, PT, RZ, UR5, PT, P0 ;  /* 0x00000005ff007c0c */ /* 0x000fc8000bf05300 */
[----:B------:R-:W-:-:S09]  /*1ade0*/  SEL R2, R5, RZ, !P0 ;  /* 0x000000ff05027207 */ /* 0x000fd20004000000 */
.L_x_694:
        /* <DEDUP_REMOVED lines=9> */
[----:B-1----:R-:W-:Y:S05]  /*1ae80*/  @P1 BRA.U.ANY `(.L_x_694) ;  /* 0xfffffffd00d81947 */ /* 0x002fea000393ffff */
[----:B------:R-:W1:Y:S01]  /*1ae90*/  S2R R3, SR_TID.X ;  /* 0x0000000000037919 */ /* 0x000e620000002100 */
[----:B------:R-:W-:Y:S01]  /*1aea0*/  UMOV UR4, 0x40 ;  /* 0x0000004000047882 */ /* 0x000fe20000000000 */
[----:B-1----:R-:W-:-:S04]  /*1aeb0*/  LOP3.LUT R3, R3, 0x1f, RZ, 0xc0, !PT ;  /* 0x0000001f03037812 */ /* 0x002fc800078ec0ff */
[----:B------:R-:W-:-:S04]  /*1aec0*/  ISETP.NE.AND P2, PT, R3, RZ, PT ;  /* 0x000000ff0300720c */ /* 0x000fc80003f45270 */
[----:B------:R-:W-:-:S09]  /*1aed0*/  PLOP3.LUT P1, PT, P2, PT, PT, 0x8, 0x0 ;  /* 0x000000000000781c */ /* 0x000fd2000172e170 */
[----:B------:R-:W-:-:S05]  /*1aee0*/  VOTEU.ALL UP0, P2 ;  /* 0x00000000003f7886 */ /* 0x000fca0001000000 */
.L_x_695:
        /* <DEDUP_REMOVED lines=15> */
.L_x_696:
        /* <DEDUP_REMOVED lines=9> */
[----:B0----5:R-:W0:Y:S01]  /*1b070*/  LDC.64 R8, c[0x0][0x3f8] ;  /* 0x0000fe00ff087b82 */ /* 0x021e220000000a00 */
[----:B------:R-:W-:Y:S02]  /*1b080*/  ULDC.64 UR4, c[0x0][0xa08] ;  /* 0x0002820000047ab9 */ /* 0x000fe40000000a00 */
[----:B0-----:R-:W-:Y:S01]  /*1b090*/  LOP3.LUT P0, RZ, R8, UR4, RZ, 0xfc, !PT ;  /* 0x0000000408ff7c12 */ /* 0x001fe2000f80fcff */
[----:B------:R-:W-:-:S03]  /*1b0a0*/  UMOV UR4, 0xffffffff ;  /* 0xffffffff00047882 */ /* 0x000fc60000000000 */
[----:B------:R-:W-:-:S04]  /*1b0b0*/  LOP3.LUT P0, RZ, R9, UR5, RZ, 0xfc, P0 ;  /* 0x0000000509ff7c12 */ /* 0x000fc8000800fcff */
[----:B------:R-:W-:Y:S01]  /*1b0c0*/  SEL R5, R0, RZ, !P0 ;  /* 0x000000ff00057207 */ /* 0x000fe20004000000 */
[----:B------:R-:W-:Y:S08]  /*1b0d0*/  BRA.DIV UR4, `(.L_x_697) ;  /* 0x0000003e04d47947 */ /* 0x000ff0000b800000 */
.L_x_805:
[----:B------:R-:W2:Y:S01]  /*1b0e0*/  LDL R3, [R1+0x24] ;  /* 0x0000240001037983 */ /* 0x000ea20000100800 */
[----:B------:R-:W-:Y:S01]  /*1b0f0*/  UMOV UR4, 0xffffffff ;  /* 0xffffffff00047882 */ /* 0x000fe20000000000 */
[----:B------:R-:W-:Y:S02]  /*1b100*/  SHF.R.S32.HI R12, RZ, 0x1f, R0 ;  /* 0x0000001fff0c7819 */ /* 0x000fe40000011400 */
[----:B--2---:R-:W-:Y:S01]  /*1b110*/  IADD3 R3, R3, -0x1, RZ ;  /* 0xffffffff03037810 */ /* 0x004fe20007ffe0ff */
[----:B------:R-:W-:Y:S06]  /*1b120*/  BRA.DIV UR4, `(.L_x_698) ;  /* 0x0000003e04f47947 */ /* 0x000fec000b800000 */
[----:B------:R-:W-:-:S13]  /*1b130*/  ELECT P6, URZ, PT ;  /* 0x00000000003f782f */ /* 0x000fda00038c0000 */
.L_x_808:
        /* <DEDUP_REMOVED lines=8> */
[----:B0-----:R-:W-:-:S13]  /*1b1c0*/  ISETP.NE.AND P0, PT, R10, 0x1, PT ;  /* 0x000000010a00780c */ /* 0x001fda0003f05270 */
[----:B------:R-:W0:Y:S02]  /*1b1d0*/  @P0 LDC.64 R6, c[0x0][0x420] ;  /* 0x00010800ff060b82 */ /* 0x000e240000000a00 */
[----:B0-----:R-:W-:-:S05]  /*1b1e0*/  @P0 IMAD.HI.U32 R6, R3, R6, RZ ;  /* 0x0000000603060227 */ /* 0x001fca00078e00ff */
[----:B------:R-:W-:-:S04]  /*1b1f0*/  @P0 SHF.R.U32.HI R5, RZ, R7, R6 ;  /* 0x00000007ff050219 */ /* 0x000fc80000011606 */
[----:B------:R-:W-:-:S05]  /*1b200*/  IADD3 R6, -R5, RZ, RZ ;  /* 0x000000ff05067210 */ /* 0x000fca0007ffe1ff */
[----:B------:R-:W-:Y:S02]  /*1b210*/  IMAD R7, R10, R6, R3 ;  /* 0x000000060a077224 */ /* 0x000fe400078e0203 */
[----:B------:R-:W-:-:S03]  /*1b220*/  IMAD R6, R12, UR4, RZ ;  /* 0x000000040c067c24 */ /* 0x000fc6000f8e02ff */
[----:B------:R0:W-:Y:S01]  /*1b230*/  STL [R1+0x10], R7 ;  /* 0x0000100701007387 */ /* 0x0001e20000100800 */
[----:B------:R-:W-:Y:S02]  /*1b240*/  IMAD R10, R0, UR5, R6 ;  /* 0x00000005000a7c24 */ /* 0x000fe4000f8e0206 */
[--C-:B------:R-:W-:Y:S01]  /*1b250*/  IMAD.MOV.U32 R6, RZ, RZ, R5.reuse ;  /* 0x000000ffff067224 */ /* 0x100fe200078e0005 */
[----:B0-----:R-:W-:-:S03]  /*1b260*/  SHF.R.S32.HI R7, RZ, 0x1f, R5 ;  /* 0x0000001fff077819 */ /* 0x001fc60000011405 */
[----:B------:R-:W-:-:S05]  /*1b270*/  IMAD.WIDE.U32 R6, R0, UR4, R6 ;  /* 0x0000000400067c25 */ /* 0x000fca000f8e0006 */
[----:B------:R-:W-:Y:S02]  /*1b280*/  IADD3 R5, R7, R10, RZ ;  /* 0x0000000a07057210 */ /* 0x000fe40007ffe0ff */
[----:B------:R-:W-:-:S04]  /*1b290*/  LEA R10, P0, R6, R8, 0x2 ;  /* 0x00000008060a7211 */ /* 0x000fc800078010ff */
[----:B------:R-:W-:-:S05]  /*1b2a0*/  LEA.HI.X R11, R6, R9, R5, 0x2, P0 ;  /* 0x00000009060b7211 */ /* 0x000fca00000f1405 */
[----:B------:R0:W5:Y:S04]  /*1b2b0*/  LDG.E R5, desc[UR36][R10.64] ;  /* 0x000000240a057981 */ /* 0x000168000c1e1900 */
.L_x_700:
        /* <DEDUP_REMOVED lines=9> */
.L_x_809:
[----:B------:R-:W1:Y:S02]  /*1b350*/  S2R R10, SR_TID.X ;  /* 0x00000000000a7919 */ /* 0x000e640000002100 */
[----:B-1----:R-:W-:-:S04]  /*1b360*/  LOP3.LUT R10, R10, 0x7f, RZ, 0xc0, !PT ;  /* 0x0000007f0a0a7812 */ /* 0x002fc800078ec0ff */
[----:B------:R-:W-:-:S13]  /*1b370*/  ISETP.NE.AND P0, PT, R10, RZ, PT ;  /* 0x000000ff0a00720c */ /* 0x000fda0003f05270 */
[----:B------:R-:W-:Y:S05]  /*1b380*/  @P0 BRA `(.L_x_702) ;  /* 0x00000000001c0947 */ /* 0x000fea0003800000 */
[----:B------:R-:W1:Y:S01]  /*1b390*/  S2R R10, SR_TID.X ;  /* 0x00000000000a7919 */ /* 0x000e620000002100 */
[----:B0-----:R-:W-:-:S04]  /*1b3a0*/  MOV R7, 0xc000 ;  /* 0x0000c00000077802 */ /* 0x001fc80000000f00 */
[----:B------:R2:W-:Y:S01]  /*1b3b0*/  SYNCS.ARRIVE.TRANS64 RZ, [R6+URZ+0x34830], R7 ;  /* 0x0348300706ff79a7 */ /* 0x0005e2000800003f */
[----:B-1----:R-:W-:-:S04]  /*1b3c0*/  LOP3.LUT R10, R10, 0x1f, RZ, 0xc0, !PT ;  /* 0x0000001f0a0a7812 */ /* 0x002fc800078ec0ff */
[----:B------:R-:W-:-:S13]  /*1b3d0*/  ISETP.NE.AND P1, PT, R10, RZ, PT ;  /* 0x000000ff0a00720c */ /* 0x000fda0003f25270 */
[----:B--2---:R-:W-:Y:S05]  /*1b3e0*/  @!P1 BRA `(.L_x_702) ;  /* 0x0000000000049947 */ /* 0x004fea0003800000 */
[----:B------:R-:W-:Y:S01]  /*1b3f0*/  BPT.TRAP 0x1 ;  /* 0x000000040000795c */ /* 0x000fe20000300000 */
.L_x_702:
        /* <DEDUP_REMOVED lines=34> */
.L_x_699:
        /* <DEDUP_REMOVED lines=39> */
[----:B--2---:R-:W-:-:S04]  /*1b890*/  IADD3 R11, R11, 0x1, RZ ;  /* 0x000000010b0b7810 */ /* 0x004fc80007ffe0ff */
[----:B------:R-:W-:Y:S01]  /*1b8a0*/  LEA.HI R2, R11, R11, RZ, 0x1 ;  /* 0x0000000b0b027211 */ /* 0x000fe200078f08ff */
[----:B------:R0:W-:Y:S03]  /*1b8b0*/  STL [R1+0x30], R11 ;  /* 0x0000300b01007387 */ /* 0x0001e60000100800 */
[----:B------:R-:W-:-:S05]  /*1b8c0*/  LOP3.LUT R2, R2, 0xfffffffe, RZ, 0xc0, !PT ;  /* 0xfffffffe02027812 */ /* 0x000fca00078ec0ff */
[----:B------:R-:W-:-:S05]  /*1b8d0*/  IMAD.IADD R2, R11, 0x1, -R2 ;  /* 0x000000010b027824 */ /* 0x000fca00078e0a02 */
[----:B------:R-:W-:-:S04]  /*1b8e0*/  SHF.L.U32 R2, R2, 0x1f, RZ ;  /* 0x0000001f02027819 */ /* 0x000fc800000006ff */
[----:B------:R-:W1:Y:S02]  /*1b8f0*/  SYNCS.PHASECHK.TRANS64.TRYWAIT P0, [R7+URZ+0x34820], R2 ;  /* 0x03482002070075a7 */ /* 0x000e64000800017f */
[----:B01----:R-:W-:Y:S05]  /*1b900*/  @!P0 BRA `(.L_x_704) ;  /* 0x0000003800308947 */ /* 0x003fea0003800000 */
.L_x_810:
[----:B------:R-:W-:Y:S05]  /*1b910*/  BSYNC B0 ;  /* 0x0000000000007941 */ /* 0x000fea0003800000 */
.L_x_703:
        /* <DEDUP_REMOVED lines=8> */
[----:B------:R-:W-:-:S04]  /*1b9a0*/  VIADDMNMX R13, R13, R2, 0xffffffff, !PT ;  /* 0xffffffff0d0d7446 */ /* 0x000fc80007800102 */
[C---:B------:R-:W-:Y:S01]  /*1b9b0*/  IADD3 R2, R6.reuse, R13, RZ ;  /* 0x0000000d06027210 */ /* 0x040fe20007ffe0ff */
[----:B------:R-:W-:-:S03]  /*1b9c0*/  VIADD R6, R6, 0xfffffffe ;  /* 0xfffffffe06067836 */ /* 0x000fc60000000000 */
[----:B------:R-:W-:-:S04]  /*1b9d0*/  LOP3.LUT R2, R2, 0x1, RZ, 0xc0, !PT ;  /* 0x0000000102027812 */ /* 0x000fc800078ec0ff */
[----:B------:R-:W-:-:S13]  /*1b9e0*/  ISETP.NE.U32.AND P0, PT, R2, 0x1, PT ;  /* 0x000000010200780c */ /* 0x000fda0003f05070 */
[----:B------:R-:W-:Y:S05]  /*1b9f0*/  @P0 BRA `(.L_x_708) ;  /* 0x00000008001c0947 */ /* 0x000fea0003800000 */
[----:B------:R-:W2:Y:S04]  /*1ba00*/  LDL R7, [R1] ;  /* 0x0000000001077983 */ /* 0x000ea80000100800 */
[----:B------:R-:W3:Y:S01]  /*1ba10*/  LDL R10, [R1+0xc] ;  /* 0x00000c00010a7983 */ /* 0x000ee20000100800 */
[----:B------:R-:W-:Y:S01]  /*1ba20*/  BSSY B2, `(.L_x_709) ;  /* 0x0000080000027945 */ /* 0x000fe20003800000 */
[----:B--2---:R-:W-:-:S04]  /*1ba30*/  IADD3 R7, R7, 0x1, RZ ;  /* 0x0000000107077810 */ /* 0x004fc80007ffe0ff */
        /* <DEDUP_REMOVED lines=10> */
[----:B------:R-:W-:Y:S01]  /*1bae0*/  MOV R2, R6 ;  /* 0x0000000600027202 */ /* 0x000fe20000000f00 */
[----:B------:R-:W-:Y:S01]  /*1baf0*/  ULDC.64 UR4, c[0x0][0x408] ;  /* 0x0001020000047ab9 */ /* 0x000fe20000000a00 */
[----:B0-----:R-:W-:-:S13]  /*1bb00*/  ISETP.NE.AND P0, PT, R17, 0x1, PT ;  /* 0x000000011100780c */ /* 0x001fda0003f05270 */
[----:B------:R-:W0:Y:S02]  /*1bb10*/  @P0 LDC.64 R10, c[0x0][0x420] ;  /* 0x00010800ff0a0b82 */ /* 0x000e240000000a00 */
[----:B0-----:R-:W-:-:S05]  /*1bb20*/  @P0 IMAD.HI.U32 R10, R6, R10, RZ ;  /* 0x0000000a060a0227 */ /* 0x001fca00078e00ff */
[----:B------:R-:W-:Y:S01]  /*1bb30*/  @P0 SHF.R.U32.HI R2, RZ, R11, R10 ;  /* 0x0000000bff020219 */ /* 0x000fe2000001160a */
[----:B------:R-:W-:-:S03]  /*1bb40*/  IMAD R10, R12, UR4, RZ ;  /* 0x000000040c0a7c24 */ /* 0x000fc6000f8e02ff */
[----:B------:R-:W-:Y:S01]  /*1bb50*/  SHF.R.S32.HI R11, RZ, 0x1f, R2 ;  /* 0x0000001fff0b7819 */ /* 0x000fe20000011402 */
[C---:B------:R-:W-:Y:S02]  /*1bb60*/  IMAD R15, R0.reuse, UR5, R10 ;  /* 0x00000005000f7c24 */ /* 0x040fe4000f8e020a */
[--C-:B------:R-:W-:Y:S02]  /*1bb70*/  IMAD.MOV.U32 R10, RZ, RZ, R2.reuse ;  /* 0x000000ffff0a7224 */ /* 0x100fe400078e0002 */
[----:B------:R-:W-:Y:S02]  /*1bb80*/  IMAD.MOV R2, RZ, RZ, -R2 ;  /* 0x000000ffff027224 */ /* 0x000fe400078e0a02 */
[----:B------:R-:W-:-:S04]  /*1bb90*/  IMAD.WIDE.U32 R10, R0, UR4, R10 ;  /* 0x00000004000a7c25 */ /* 0x000fc8000f8e000a */
[----:B------:R-:W-:Y:S01]  /*1bba0*/  IMAD R6, R17, R2, R6 ;  /* 0x0000000211067224 */ /* 0x000fe200078e0206 */
[----:B------:R-:W-:Y:S02]  /*1bbb0*/  IADD3 R15, R15, R11, RZ ;  /* 0x0000000b0f0f7210 */ /* 0x000fe40007ffe0ff */
[----:B------:R-:W-:-:S04]  /*1bbc0*/  LEA R8, P0, R10, R8, 0x2 ;  /* 0x000000080a087211 */ /* 0x000fc800078010ff */
[----:B------:R-:W-:-:S05]  /*1bbd0*/  LEA.HI.X R9, R10, R9, R15, 0x2, P0 ;  /* 0x000000090a097211 */ /* 0x000fca00000f140f */
[----:B------:R0:W5:Y:S04]  /*1bbe0*/  LDG.E R2, desc[UR36][R8.64] ;  /* 0x0000002408027981 */ /* 0x000168000c1e1900 */
.L_x_711:
[----:B0-----:R-:W0:Y:S01]  /*1bbf0*/  S2R R9, SR_CgaCtaId ;  /* 0x0000000000097919 */ /* 0x001e220000008800 */
[----:B------:R-:W-:-:S04]  /*1bc00*/  MOV R8, 0x400 ;  /* 0x0000040000087802 */ /* 0x000fc80000000f00 */
[----:B0-----:R-:W-:Y:S02]  /*1bc10*/  LEA R8, R9, R8, 0x18 ;  /* 0x0000000809087211 */ /* 0x001fe400078ec0ff */
[----:B------:R-:W-:Y:S02]  /*1bc20*/  SHF.L.U32 R9, R14, 0x1f, RZ ;  /* 0x0000001f0e097819 */ /* 0x000fe400000006ff */
[----:B------:R-:W-:-:S04]  /*1bc30*/  LEA R8, R7, R8, 0x3 ;  /* 0x0000000807087211 */ /* 0x000fc800078e18ff */
[----:B------:R-:W0:Y:S02]  /*1bc40*/  SYNCS.PHASECHK.TRANS64.TRYWAIT P0, [R8+URZ+0x34840], R9 ;  /* 0x03484009080075a7 */ /* 0x000e24000800017f */
[----:B0-----:R-:W-:Y:S05]  /*1bc50*/  @!P0 BRA `(.L_x_712) ;  /* 0x00000034007c8947 */ /* 0x001fea0003800000 */
.L_x_811:
        /* <DEDUP_REMOVED lines=11> */
.L_x_713:
        /* <DEDUP_REMOVED lines=37> */
.L_x_812:
[----:B------:R-:W-:Y:S05]  /*1bf60*/  @P1 BRA `(.L_x_715) ;  /* 0x0000000000301947 */ /* 0x000fea0003800000 */
[----:B------:R-:W2:Y:S01]  /*1bf70*/  LDL R10, [R1] ;  /* 0x00000000010a7983 */ /* 0x000ea20000100800 */
[----:B------:R-:W-:Y:S01]  /*1bf80*/  MOV R11, 0x400 ;  /* 0x00000400000b7802 */ /* 0x000fe20000000f00 */
[----:B------:R-:W1:Y:S01]  /*1bf90*/  S2R R17, SR_TID.X ;  /* 0x0000000000117919 */ /* 0x000e620000002100 */
[----:B------:R-:W3:Y:S01]  /*1bfa0*/  S2R R15, SR_CgaCtaId ;  /* 0x00000000000f7919 */ /* 0x000ee20000008800 */
[----:B0-----:R-:W-:Y:S01]  /*1bfb0*/  IMAD.MOV.U32 R9, RZ, RZ, 0x8000 ;  /* 0x00008000ff097424 */ /* 0x001fe200078e00ff */
[----:B-1----:R-:W-:-:S04]  /*1bfc0*/  LOP3.LUT R17, R17, 0x1f, RZ, 0xc0, !PT ;  /* 0x0000001f11117812 */ /* 0x002fc800078ec0ff */
[----:B------:R-:W-:Y:S02]  /*1bfd0*/  ISETP.NE.AND P0, PT, R17, RZ, PT ;  /* 0x000000ff1100720c */ /* 0x000fe40003f05270 */
[----:B---3--:R-:W-:-:S04]  /*1bfe0*/  LEA R11, R15, R11, 0x18 ;  /* 0x0000000b0f0b7211 */ /* 0x008fc800078ec0ff */
[----:B--2---:R-:W-:-:S04]  /*1bff0*/  LEA R8, R10, R11, 0x3 ;  /* 0x0000000b0a087211 */ /* 0x004fc800078e18ff */
[----:B------:R1:W-:Y:S03]  /*1c000*/  SYNCS.ARRIVE.TRANS64 RZ, [R8+URZ+0x34850], R9 ;  /* 0x0348500908ff79a7 */ /* 0x0003e6000800003f */
[----:B------:R-:W-:Y:S05]  /*1c010*/  @!P0 BRA `(.L_x_715) ;  /* 0x0000000000048947 */ /* 0x000fea0003800000 */
[----:B------:R-:W-:Y:S01]  /*1c020*/  BPT.TRAP 0x1 ;  /* 0x000000040000795c */ /* 0x000fe20000300000 */
.L_x_715:
        /* <DEDUP_REMOVED lines=13> */
[----:B------:R-:W-:-:S02]  /*1c100*/  MOV R5, R2 ;  /* 0x0000000200057202 */ /* 0x000fc40000000f00 */
[----:B--2---:R-:W-:Y:S02]  /*1c110*/  R2UR UR11, R8 ;  /* 0x00000000080b72ca */ /* 0x004fe400000e0000 */
[----:B---3--:R-:W-:-:S04]  /*1c120*/  LEA R8, R10, R11, 0x3 ;  /* 0x0000000b0a087211 */ /* 0x008fc800078e18ff */
        /* <DEDUP_REMOVED lines=15> */
.L_x_710:
[----:B------:R-:W-:Y:S05]  /*1c220*/  BSYNC B2 ;  /* 0x0000000000027941 */ /* 0x000fea0003800000 */
.L_x_709:
[----:B------:R-:W2:Y:S04]  /*1c230*/  LDL.LU R2, [R1+0x24] ;  /* 0x0000240001027983 */ /* 0x000ea80000300800 */
[----:B------:R0:W-:Y:S04]  /*1c240*/  STL [R1], R7 ;  /* 0x0000000701007387 */ /* 0x0001e80000100800 */
[----:B------:R0:W-:Y:S02]  /*1c250*/  STL [R1+0xc], R14 ;  /* 0x00000c0e01007387 */ /* 0x0001e40000100800 */
[----:B0-2---:R-:W-:-:S07]  /*1c260*/  VIADD R6, R2, 0xfffffffd ;  /* 0xfffffffd02067836 */ /* 0x005fce0000000000 */
.L_x_708:
[----:B------:R-:W-:Y:S05]  /*1c270*/  BSYNC B1 ;  /* 0x0000000000017941 */ /* 0x000fea0003800000 */
.L_x_707:
[----:B------:R-:W-:-:S04]  /*1c280*/  IADD3 R2, -R13, RZ, RZ ;  /* 0x000000ff0d027210 */ /* 0x000fc80007ffe1ff */
[----:B------:R-:W-:-:S13]  /*1c290*/  ISETP.NE.AND P0, PT, R3, R2, PT ;  /* 0x000000020300720c */ /* 0x000fda0003f05270 */
[----:B------:R-:W-:Y:S05]  /*1c2a0*/  @!P0 BRA `(.L_x_706) ;  /* 0x0000000c00fc8947 */ /* 0x000fea0003800000 */
[----:B------:R-:W-:-:S07]  /*1c2b0*/  IMAD.MOV.U32 R10, RZ, RZ, R5 ;  /* 0x000000ffff0a7224 */ /* 0x000fce00078e0005 */
.L_x_730:
        /* <DEDUP_REMOVED lines=17> */
[----:B0-----:R-:W-:-:S13]  /*1c3d0*/  ISETP.NE.AND P0, PT, R10, 0x1, PT ;  /* 0x000000010a00780c */ /* 0x001fda0003f05270 */
[----:B------:R-:W0:Y:S02]  /*1c3e0*/  @P0 LDC.64 R2, c[0x0][0x420] ;  /* 0x00010800ff020b82 */ /* 0x000e240000000a00 */
[----:B0-----:R-:W-:Y:S01]  /*1c3f0*/  @P0 IMAD.HI.U32 R9, R6, R2, RZ ;  /* 0x0000000206090227 */ /* 0x001fe200078e00ff */
[----:B------:R-:W-:-:S04]  /*1c400*/  MOV R2, R6 ;  /* 0x0000000600027202 */ /* 0x000fc80000000f00 */
[----:B------:R-:W-:-:S04]  /*1c410*/  @P0 SHF.R.U32.HI R2, RZ, R3, R9 ;  /* 0x00000003ff020219 */ /* 0x000fc80000011609 */
[--C-:B------:R-:W-:Y:S01]  /*1c420*/  SHF.R.S32.HI R3, RZ, 0x1f, R2.reuse ;  /* 0x0000001fff037819 */ /* 0x100fe20000011402 */
[----:B------:R-:W-:-:S04]  /*1c430*/  IMAD.MOV R9, RZ, RZ, -R2 ;  /* 0x000000ffff097224 */ /* 0x000fc800078e0a02 */
[----:B------:R-:W-:Y:S02]  /*1c440*/  IMAD R9, R10, R9, R6 ;  /* 0x000000090a097224 */ /* 0x000fe400078e0206 */
[----:B------:R-:W-:Y:S02]  /*1c450*/  IMAD R10, R12, UR6, RZ ;  /* 0x000000060c0a7c24 */ /* 0x000fe4000f8e02ff */
[----:B------:R-:W-:-:S04]  /*1c460*/  IMAD.WIDE.U32 R2, R0, UR6, R2 ;  /* 0x0000000600027c25 */ /* 0x000fc8000f8e0002 */
[----:B------:R-:W-:-:S05]  /*1c470*/  IMAD R10, R0, UR7, R10 ;  /* 0x00000007000a7c24 */ /* 0x000fca000f8e020a */
[----:B------:R-:W-:Y:S02]  /*1c480*/  IADD3 R3, R10, R3, RZ ;  /* 0x000000030a037210 */ /* 0x000fe40007ffe0ff */
[----:B------:R-:W-:-:S04]  /*1c490*/  LEA R10, P0, R2, UR4, 0x2 ;  /* 0x00000004020a7c11 */ /* 0x000fc8000f8010ff */
[----:B------:R-:W-:-:S05]  /*1c4a0*/  LEA.HI.X R11, R2, UR5, R3, 0x2, P0 ;  /* 0x00000005020b7c11 */ /* 0x000fca00080f1403 */
[----:B------:R0:W5:Y:S04]  /*1c4b0*/  LDG.E R10, desc[UR36][R10.64] ;  /* 0x000000240a0a7981 */ /* 0x000168000c1e1900 */
.L_x_718:
[----:B------:R-:W1:Y:S01]  /*1c4c0*/  S2R R3, SR_CgaCtaId ;  /* 0x0000000000037919 */ /* 0x000e620000008800 */
[----:B------:R-:W-:-:S04]  /*1c4d0*/  MOV R2, 0x400 ;  /* 0x0000040000027802 */ /* 0x000fc80000000f00 */
[----:B-1----:R-:W-:Y:S02]  /*1c4e0*/  LEA R2, R3, R2, 0x18 ;  /* 0x0000000203027211 */ /* 0x002fe400078ec0ff */
[----:B------:R-:W-:-:S03]  /*1c4f0*/  SHF.L.U32 R3, R8, 0x1f, RZ ;  /* 0x0000001f08037819 */ /* 0x000fc600000006ff */
[----:B------:R-:W-:-:S04]  /*1c500*/  IMAD R2, R7, 0x8, R2 ;  /* 0x0000000807027824 */ /* 0x000fc800078e0202 */
[----:B------:R-:W1:Y:S02]  /*1c510*/  SYNCS.PHASECHK.TRANS64.TRYWAIT P0, [R2+URZ+0x34840], R3 ;  /* 0x03484003020075a7 */ /* 0x000e64000800017f */
[----:B-1----:R-:W-:Y:S05]  /*1c520*/  @!P0 BRA `(.L_x_719) ;  /* 0x0000002c00708947 */ /* 0x002fea0003800000 */
.L_x_813:
[----:B0-----:R-:W0:Y:S02]  /*1c530*/  S2R R11, SR_TID.X ;  /* 0x00000000000b7919 */ /* 0x001e240000002100 */
[----:B0-----:R-:W-:-:S04]  /*1c540*/  LOP3.LUT R11, R11, 0x7f, RZ, 0xc0, !PT ;  /* 0x0000007f0b0b7812 */ /* 0x001fc800078ec0ff */
[----:B------:R-:W-:-:S13]  /*1c550*/  ISETP.NE.AND P0, PT, R11, RZ, PT ;  /* 0x000000ff0b00720c */ /* 0x000fda0003f05270 */
[----:B------:R-:W-:Y:S05]  /*1c560*/  @P0 BRA `(.L_x_720) ;  /* 0x00000000001c0947 */ /* 0x000fea0003800000 */
[----:B------:R-:W0:Y:S01]  /*1c570*/  S2R R11, SR_TID.X ;  /* 0x00000000000b7919 */ /* 0x000e220000002100 */
[----:B-1----:R-:W-:-:S04]  /*1c580*/  MOV R3, 0xc000 ;  /* 0x0000c00000037802 */ /* 0x002fc80000000f00 */
[----:B------:R2:W-:Y:S01]  /*1c590*/  SYNCS.ARRIVE.TRANS64 RZ, [R2+URZ+0x34830], R3 ;  /* 0x0348300302ff79a7 */ /* 0x0005e2000800003f */
[----:B0-----:R-:W-:-:S04]  /*1c5a0*/  LOP3.LUT R11, R11, 0x1f, RZ, 0xc0, !PT ;  /* 0x0000001f0b0b7812 */ /* 0x001fc800078ec0ff */
[----:B------:R-:W-:-:S13]  /*1c5b0*/  ISETP.NE.AND P1, PT, R11, RZ, PT ;  /* 0x000000ff0b00720c */ /* 0x000fda0003f25270 */
[----:B--2---:R-:W-:Y:S05]  /*1c5c0*/  @!P1 BRA `(.L_x_720) ;  /* 0x0000000000049947 */ /* 0x004fea0003800000 */
[----:B------:R-:W-:Y:S01]  /*1c5d0*/  BPT.TRAP 0x1 ;  /* 0x000000040000795c */ /* 0x000fe20000300000 */
.L_x_720:
[----:B------:R-:W2:Y:S04]  /*1c5e0*/  LDL R15, [R1+0x8] ;  /* 0x00000800010f7983 */ /* 0x000ea80000100800 */
[----:B------:R-:W3:Y:S01]  /*1c5f0*/  LDL.LU R14, [R1+0xc] ;  /* 0x00000c00010e7983 */ /* 0x000ee20000300800 */
[----:B-1----:R-:W-:-:S03]  /*1c600*/  MOV R3, 0x400 ;  /* 0x0000040000037802 */ /* 0x002fc60000000f00 */
        /* <DEDUP_REMOVED lines=23> */
[----:B---3--:R-:W-:Y:S02]  /*1c780*/  SHF.L.U32 R2, R14, 0x1f, RZ ;  /* 0x0000001f0e027819 */ /* 0x008fe400000006ff */
[----:B----4-:R-:W-:-:S06]  /*1c790*/  LEA R3, R11, R3, 0x3 ;  /* 0x000000030b037211 */ /* 0x010fcc00078e18ff */
        /* <DEDUP_REMOVED lines=9> */
.L_x_814:
        /* <DEDUP_REMOVED lines=8> */
.L_x_722:
        /* <DEDUP_REMOVED lines=16> */
[----:B--2---:R-:W-:Y:S02]  /*1c9b0*/  R2UR UR11, R15 ;  /* 0x000000000f0b72ca */ /* 0x004fe400000e0000 */
[----:B---3--:R-:W-:Y:S02]  /*1c9c0*/  LEA R2, R2, R13, 0xf ;  /* 0x0000000d02027211 */ /* 0x008fe400078e78ff */
[----:B----4-:R-:W-:-:S02]  /*1c9d0*/  R2UR UR5, R11 ;  /* 0x000000000b0572ca */ /* 0x010fc400000e0000 */
[----:B------:R-:W-:-:S11]  /*1c9e0*/  R2UR UR6, R2 ;  /* 0x00000000020672ca */ /* 0x000fd600000e0000 */
[----:B------:R-:W-:Y:S02]  /*1c9f0*/  ULEA UR11, UR11, UR5, 0x7 ;  /* 0x000000050b0b7291 */ /* 0x000fe4000f8e383f */
        /* <DEDUP_REMOVED lines=9> */
.L_x_717:
[----:B------:R-:W-:Y:S05]  /*1ca90*/  BSYNC B1 ;  /* 0x0000000000017941 */ /* 0x000fea0003800000 */
.L_x_716:
[----:B------:R-:W-:Y:S01]  /*1caa0*/  IADD3 R3, R7, 0x1, RZ ;  /* 0x0000000107037810 */ /* 0x000fe20007ffe0ff */
[----:B------:R-:W-:Y:S03]  /*1cab0*/  BSSY B1, `(.L_x_723) ;  /* 0x000007b000017945 */ /* 0x000fe60003800000 */
        /* <DEDUP_REMOVED lines=24> */
[----:B------:R-:W-:-:S05]  /*1cc40*/  IMAD.WIDE.U32 R2, R0, UR6, R2 ;  /* 0x0000000600027c25 */ /* 0x000fca000f8e0002 */
[----:B------:R-:W-:Y:S02]  /*1cc50*/  IADD3 R3, R10, R3, RZ ;  /* 0x000000030a037210 */ /* 0x000fe40007ffe0ff */
[----:B------:R-:W-:-:S04]  /*1cc60*/  LEA R10, P0, R2, UR4, 0x2 ;  /* 0x00000004020a7c11 */ /* 0x000fc8000f8010ff */
[----:B------:R-:W-:-:S05]  /*1cc70*/  LEA.HI.X R11, R2, UR5, R3, 0x2, P0 ;  /* 0x00000005020b7c11 */ /* 0x000fca00080f1403 */
[----:B------:R1:W5:Y:S04]  /*1cc80*/  LDG.E R10, desc[UR36][R10.64] ;  /* 0x000000240a0a7981 */ /* 0x000368000c1e1900 */
.L_x_725:
[----:B------:R-:W2:Y:S01]  /*1cc90*/  S2R R3, SR_CgaCtaId ;  /* 0x0000000000037919 */ /* 0x000ea20000008800 */
[----:B------:R-:W-:-:S04]  /*1cca0*/  MOV R2, 0x400 ;  /* 0x0000040000027802 */ /* 0x000fc80000000f00 */
[----:B--2---:R-:W-:Y:S02]  /*1ccb0*/  LEA R2, R3, R2, 0x18 ;  /* 0x0000000203027211 */ /* 0x004fe400078ec0ff */
[----:B------:R-:W-:-:S03]  /*1ccc0*/  SHF.L.U32 R3, R13, 0x1f, RZ ;  /* 0x0000001f0d037819 */ /* 0x000fc600000006ff */
[----:B------:R-:W-:-:S04]  /*1ccd0*/  IMAD R2, R14, 0x8, R2 ;  /* 0x000000080e027824 */ /* 0x000fc800078e0202 */
[----:B------:R-:W2:Y:S02]  /*1cce0*/  SYNCS.PHASECHK.TRANS64.TRYWAIT P0, [R2+URZ+0x34840], R3 ;  /* 0x03484003020075a7 */ /* 0x000ea4000800017f */
[----:B--2---:R-:W-:Y:S05]  /*1ccf0*/  @!P0 BRA `(.L_x_726) ;  /* 0x0000002400a48947 */ /* 0x004fea0003800000 */
.L_x_815:
        /* <DEDUP_REMOVED lines=11> */
.L_x_727:
        /* <DEDUP_REMOVED lines=15> */
[----:B------:R-:W-:Y:S02]  /*1cea0*/  SHF.L.U32 R8, R8, 0x1f, RZ ;  /* 0x0000001f08087819 */ /* 0x000fe400000006ff */
        /* <DEDUP_REMOVED lines=13> */
[----:B------:R-:W-:Y:S01]  /*1cf80*/  IMAD R2, R7, 0x8, R2 ;  /* 0x0000000807027824 */ /* 0x000fe200078e0202 */
        /* <DEDUP_REMOVED lines=8> */
.L_x_816:
        /* <DEDUP_REMOVED lines=8> */
.L_x_729:
        /* <DEDUP_REMOVED lines=19> */
[----:B------:R-:W-:Y:S02]  /*1d1c0*/  MOV R5, R10 ;  /* 0x0000000a00057202 */ /* 0x000fe40000000f00 */
        /* <DEDUP_REMOVED lines=9> */
.L_x_724:
[----:B------:R-:W-:Y:S05]  /*1d260*/  BSYNC B1 ;  /* 0x0000000000017941 */ /* 0x000fea0003800000 */
.L_x_723:
[C---:B------:R-:W-:Y:S01]  /*1d270*/  ISETP.GT.AND P0, PT, R6.reuse, 0x1, PT ;  /* 0x000000010600780c */ /* 0x040fe20003f04270 */
[----:B------:R-:W-:-:S12]  /*1d280*/  VIADD R6, R6, 0xfffffffe ;  /* 0xfffffffe06067836 */ /* 0x000fd80000000000 */
[----:B------:R-:W-:Y:S05]  /*1d290*/  @P0 BRA `(.L_x_730) ;  /* 0xfffffff000080947 */ /* 0x000fea000383ffff */
.L_x_706:
[----:B------:R-:W-:Y:S05]  /*1d2a0*/  BSYNC B0 ;  /* 0x0000000000007941 */ /* 0x000fea0003800000 */
.L_x_705:
[----:B------:R-:W1:Y:S01]  /*1d2b0*/  S2R R2, SR_TID.X ;  /* 0x0000000000027919 */ /* 0x000e620000002100 */
[----:B------:R-:W-:Y:S01]  /*1d2c0*/  BSSY B0, `(.L_x_731) ;  /* 0x0000010000007945 */ /* 0x000fe20003800000 */
[----:B-1----:R-:W-:-:S04]  /*1d2d0*/  LOP3.LUT R2, R2, 0x1f, RZ, 0xc0, !PT ;  /* 0x0000001f02027812 */ /* 0x002fc800078ec0ff */
[----:B------:R-:W-:-:S13]  /*1d2e0*/  ISETP.NE.AND P0, PT, R2, RZ, PT ;  /* 0x000000ff0200720c */ /* 0x000fda0003f05270 */
[----:B------:R-:W-:Y:S05]  /*1d2f0*/  @P0 BRA `(.L_x_732) ;  /* 0x0000000000300947 */ /* 0x000fea0003800000 */
[----:B------:R-:W1:Y:S01]  /*1d300*/  S2R R3, SR_LANEID ;  /* 0x0000000000037919 */ /* 0x000e620000000000 */
[----:B------:R-:W-:Y:S02]  /*1d310*/  VOTEU.ANY UR4, UPT, PT ;  /* 0x0000000000047886 */ /* 0x000fe400038e0100 */
[----:B------:R-:W1:Y:S08]  /*1d320*/  FLO.U32 R0, UR4 ;  /* 0x0000000400007d00 */ /* 0x000e7000080e0000 */
[----:B------:R-:W2:Y:S01]  /*1d330*/  POPC R7, UR4 ;  /* 0x0000000400077d09 */ /* 0x000ea20008000000 */
[----:B-1----:R-:W-:-:S02]  /*1d340*/  ISETP.EQ.U32.AND P0, PT, R0, R3, PT ;  /* 0x000000030000720c */ /* 0x002fc40003f02070 */
[----:B------:R-:W2:Y:S11]  /*1d350*/  LDC.64 R2, c[0x0][0xc38] ;  /* 0x00030e00ff027b82 */ /* 0x000eb60000000a00 */
[----:B--2---:R-:W2:Y:S01]  /*1d360*/  @P0 ATOMG.E.ADD.STRONG.GPU PT, R3, desc[UR36][R2.64], R7 ;  /* 0x00000007020309a8 */ /* 0x004ea200081ee1e4 */
[----:B------:R-:W1:Y:S02]  /*1d370*/  S2R R6, SR_LTMASK ;  /* 0x0000000000067919 */ /* 0x000e640000003900 */
[----:B-1----:R-:W-:-:S04]  /*1d380*/  LOP3.LUT R6, R6, UR4, RZ, 0xc0, !PT ;  /* 0x0000000406067c12 */ /* 0x002fc8000f8ec0ff */
[----:B------:R-:W1:Y:S01]  /*1d390*/  POPC R9, R6 ;  /* 0x0000000600097309 */ /* 0x000e620000000000 */
[----:B--2---:R-:W1:Y:S02]  /*1d3a0*/  SHFL.IDX PT, R0, R3, R0, 0x1f ;  /* 0x00001f0003007589 */ /* 0x004e6400000e0000 */
[----:B-1----:R-:W-:-:S07]  /*1d3b0*/  IADD3 R16, R0, UR40, R9 ;  /* 0x0000002800107c10 */ /* 0x002fce000fffe009 */
.L_x_732:
[----:B------:R-:W-:Y:S05]  /*1d3c0*/  BSYNC B0 ;  /* 0x0000000000007941 */ /* 0x000fea0003800000 */
.L_x_731:
[----:B------:R-:W-:Y:S04]  /*1d3d0*/  BSSY B0, `(.L_x_733) ;  /* 0x0000032000007945 */ /* 0x000fe80003800000 */
[----:B------:R-:W-:Y:S05]  /*1d3e0*/  @!P6 BRA `(.L_x_734) ;  /* 0x0000000000c0e947 */ /* 0x000fea0003800000 */
[----:B------:R-:W2:Y:S01]  /*1d3f0*/  LDL R2, [R1] ;  /* 0x0000000001027983 */ /* 0x000ea20000100800 */
[----:B------:R-:W-:-:S03]  /*1d400*/  MOV R3, 0x400 ;  /* 0x0000040000037802 */ /* 0x000fc60000000f00 */
[----:B------:R-:W3:Y:S01]  /*1d410*/  LDL R0, [R1+0xc] ;  /* 0x00000c0001007983 */ /* 0x000ee20000100800 */
[----:B------:R-:W1:Y:S02]  /*1d420*/  S2R R6, SR_CgaCtaId ;  /* 0x0000000000067919 */ /* 0x000e640000008800 */
[----:B-1----:R-:W-:-:S04]  /*1d430*/  LEA R3, R6, R3, 0x18 ;  /* 0x0000000306037211 */ /* 0x002fc800078ec0ff */
[----:B--2---:R-:W-:Y:S02]  /*1d440*/  LEA R3, R2, R3, 0x3 ;  /* 0x0000000302037211 */ /* 0x004fe400078e18ff */
[----:B---3--:R-:W-:-:S04]  /*1d450*/  SHF.L.U32 R0, R0, 0x1f, RZ ;  /* 0x0000001f00007819 */ /* 0x008fc800000006ff */
[----:B------:R-:W1:Y:S02]  /*1d460*/  SYNCS.PHASECHK.TRANS64.TRYWAIT P0, [R3+URZ+0x34860], R0 ;  /* 0x03486000030075a7 */ /* 0x000e64000800017f */
[----:B-1----:R-:W-:Y:S05]  /*1d470*/  @!P0 BRA `(.L_x_735) ;  /* 0x0000001c00ec8947 */ /* 0x002fea0003800000 */
.L_x_817:
        /* <DEDUP_REMOVED lines=11> */
.L_x_736:
        /* <DEDUP_REMOVED lines=14> */
[----:B--2---:R-:W-:Y:S02]  /*1d610*/  R2UR UR5, R8 ;  /* 0x00000000080572ca */ /* 0x004fe400000e0000 */
[----:B---3--:R-:W-:Y:S02]  /*1d620*/  LEA R0, R0, R6, 0xf ;  /* 0x0000000600007211 */ /* 0x008fe400078e78ff */
[----:B----4-:R-:W-:Y:S02]  /*1d630*/  R2UR UR11, R2 ;  /* 0x00000000020b72ca */ /* 0x010fe400000e0000 */
        /* <DEDUP_REMOVED lines=11> */
.L_x_734:
[----:B------:R-:W-:Y:S05]  /*1d6f0*/  BSYNC B0 ;  /* 0x0000000000007941 */ /* 0x000fea0003800000 */
.L_x_733:
        /* <DEDUP_REMOVED lines=9> */
.L_x_690:
[----:B------:R-:W-:Y:S05]  /*1d790*/  BSYNC B6 ;  /* 0x0000000000067941 */ /* 0x000fea0003800000 */
.L_x_688:
[----:B------:R-:W-:-:S03]  /*1d7a0*/  UMOV UR4, 0xffffffff ;  /* 0xffffffff00047882 */ /* 0x000fc60000000000 */
[----:B------:R-:W-:Y:S05]  /*1d7b0*/  BRA.DIV UR4, `(.L_x_737) ;  /* 0x0000001e04307947 */ /* 0x000fea000b800000 */
[----:B------:R2:W3:Y:S04]  /*1d7c0*/  SHFL.IDX PT, R4, R16, RZ, 0x1f ;  /* 0x00001fff10047589 */ /* 0x0004e800000e0000 */
[----:B------:R2:W4:Y:S02]  /*1d7d0*/  SHFL.IDX PT, R6, R16, 0x1, 0x1f ;  /* 0x00201f0010067f89 */ /* 0x00052400000e0000 */
.L_x_821:
[----:B0----5:R-:W0:Y:S01]  /*1d7e0*/  S2R R8, SR_TID.X ;  /* 0x0000000000087919 */ /* 0x021e220000002100 */
[----:B------:R-:W-:Y:S01]  /*1d7f0*/  ULDC UR4, c[0x0][0xc14] ;  /* 0x0003050000047ab9 */ /* 0x000fe20000000800 */
[----:B------:R-:W-:Y:S01]  /*1d800*/  BSSY B0, `(.L_x_738) ;  /* 0x000000b000007945 */ /* 0x000fe20003800000 */
[----:B-1----:R-:W-:Y:S01]  /*1d810*/  IMAD.U32 R0, RZ, RZ, UR4 ;  /* 0x00000004ff007e24 */ /* 0x002fe2000f8e00ff */
[----:B------:R-:W-:Y:S02]  /*1d820*/  MOV R17, RZ ;  /* 0x000000ff00117202 */ /* 0x000fe40000000f00 */
[----:B0-----:R-:W-:-:S04]  /*1d830*/  LOP3.LUT R8, R8, 0x1f, RZ, 0xc0, !PT ;  /* 0x0000001f08087812 */ /* 0x001fc800078ec0ff */
[C---:B------:R-:W-:Y:S02]  /*1d840*/  ISETP.NE.AND P0, PT, R8.reuse, 0x1f, PT ;  /* 0x0000001f0800780c */ /* 0x040fe40003f05270 */
[----:B------:R-:W-:-:S04]  /*1d850*/  IADD3 R5, R8, R19, RZ ;  /* 0x0000001308057210 */ /* 0x000fc80007ffe0ff */
[----:B------:R-:W-:-:S13]  /*1d860*/  ISETP.GE.OR P0, PT, R5, R0, !P0 ;  /* 0x000000000500720c */ /* 0x000fda0004706670 */
[----:B------:R-:W-:Y:S05]  /*1d870*/  @P0 BRA `(.L_x_739) ;  /* 0x00000000000c0947 */ /* 0x000fea0003800000 */
[----:B------:R-:W0:Y:S02]  /*1d880*/  LDC.64 R2, c[0x0][0xc58] ;  /* 0x00031600ff027b82 */ /* 0x000e240000000a00 */
[----:B0-----:R-:W-:-:S05]  /*1d890*/  IMAD.WIDE R2, R5, 0x4, R2 ;  /* 0x0000000405027825 */ /* 0x001fca00078e0202 */
[----:B------:R0:W5:Y:S02]  /*1d8a0*/  LDG.E R17, desc[UR36][R2.64] ;  /* 0x0000002402117981 */ /* 0x000164000c1e1900 */
.L_x_739:
[----:B------:R-:W-:Y:S05]  /*1d8b0*/  BSYNC B0 ;  /* 0x0000000000007941 */ /* 0x000fea0003800000 */
.L_x_738:
        /* <DEDUP_REMOVED lines=8> */
[----:B------:R-:W1:Y:S02]  /*1d940*/  SHFL.UP PT, R14, R13, 0x2, RZ ;  /* 0x044000000d0e7989 */ /* 0x000e6400000e00ff */
[----:B-1----:R-:W-:Y:S02]  /*1d950*/  SEL R14, R14, RZ, P1 ;  /* 0x000000ff0e0e7207 */ /* 0x002fe40000800000 */
[----:B------:R-:W-:Y:S02]  /*1d960*/  ISETP.GE.U32.AND P1, PT, R8, 0x8, PT ;  /* 0x000000080800780c */ /* 0x000fe40003f26070 */
[----:B0-----:R-:W-:-:S05]  /*1d970*/  IADD3 R3, R13, R14, RZ ;  /* 0x0000000e0d037210 */ /* 0x001fca0007ffe0ff */
        /* <DEDUP_REMOVED lines=10> */
[----:B------:R0:W1:Y:S02]  /*1da20*/  SHFL.IDX PT, R14, R2, 0x1f, 0x1f ;  /* 0x03e01f00020e7f89 */ /* 0x00006400000e0000 */
.L_x_829:
[----:B------:R-:W-:Y:S02]  /*1da30*/  ULDC UR4, c[0x0][0xc10] ;  /* 0x0003040000047ab9 */ /* 0x000fe40000000800 */
[----:B--2---:R-:W-:-:S05]  /*1da40*/  MOV R16, UR4 ;  /* 0x0000000400107c02 */ /* 0x004fca0008000f00 */
[----:B-1----:R-:W-:-:S04]  /*1da50*/  IMAD R3, R14, R16, RZ ;  /* 0x000000100e037224 */ /* 0x002fc800078e02ff */
[----:B----4-:R-:W-:-:S05]  /*1da60*/  IMAD.IADD R6, R6, 0x1, R3 ;  /* 0x0000000106067824 */ /* 0x010fca00078e0203 */
[----:B---3--:R-:W-:-:S13]  /*1da70*/  ISETP.GT.AND P0, PT, R6, R4, PT ;  /* 0x000000040600720c */ /* 0x008fda0003f04270 */
[----:B------:R-:W-:Y:S05]  /*1da80*/  @P0 BRA `(.L_x_741) ;  /* 0x0000000000b40947 */ /* 0x000fea0003800000 */
[----:B------:R-:W1:Y:S02]  /*1da90*/  LDC R0, c[0x0][0xc14] ;  /* 0x00030500ff007b82 */ /* 0x000e640000000800 */
.L_x_746:
[----:B------:R-:W-:-:S04]  /*1daa0*/  IADD3 R19, R19, 0x1f, RZ ;  /* 0x0000001f13137810 */ /* 0x000fc80007ffe0ff */
[----:B-1----:R-:W-:-:S13]  /*1dab0*/  ISETP.GE.AND P0, PT, R19, R0, PT ;  /* 0x000000001300720c */ /* 0x002fda0003f06270 */
[----:B------:R-:W-:Y:S05]  /*1dac0*/  @P0 BRA `(.L_x_742) ;  /* 0x00000004005c0947 */ /* 0x000fea0003800000 */
[----:B------:R-:W1:Y:S01]  /*1dad0*/  S2R R8, SR_TID.X ;  /* 0x0000000000087919 */ /* 0x000e620000002100 */
[----:B------:R-:W-:Y:S01]  /*1dae0*/  BSSY B0, `(.L_x_743) ;  /* 0x000000a000007945 */ /* 0x000fe20003800000 */
[----:B------:R-:W-:Y:S02]  /*1daf0*/  MOV R17, RZ ;  /* 0x000000ff00117202 */ /* 0x000fe40000000f00 */
[----:B-1----:R-:W-:-:S04]  /*1db00*/  LOP3.LUT R8, R8, 0x1f, RZ, 0xc0, !PT ;  /* 0x0000001f08087812 */ /* 0x002fc800078ec0ff */
[C---:B------:R-:W-:Y:S01]  /*1db10*/  ISETP.NE.AND P1, PT, R8.reuse, 0x1f, PT ;  /* 0x0000001f0800780c */ /* 0x040fe20003f25270 */
[----:B------:R-:W-:-:S05]  /*1db20*/  IMAD.IADD R5, R8, 0x1, R19 ;  /* 0x0000000108057824 */ /* 0x000fca00078e0213 */
[----:B------:R-:W-:-:S13]  /*1db30*/  ISETP.GE.OR P0, PT, R5, R0, !P1 ;  /* 0x000000000500720c */ /* 0x000fda0004f06670 */
[----:B------:R-:W-:Y:S05]  /*1db40*/  @P0 BRA `(.L_x_744) ;  /* 0x00000000000c0947 */ /* 0x000fea0003800000 */
[----:B0-----:R-:W0:Y:S02]  /*1db50*/  LDC.64 R2, c[0x0][0xc58] ;  /* 0x00031600ff027b82 */ /* 0x001e240000000a00 */
[----:B0-----:R-:W-:-:S05]  /*1db60*/  IMAD.WIDE R2, R5, 0x4, R2 ;  /* 0x0000000405027825 */ /* 0x001fca00078e0202 */
[----:B------:R1:W5:Y:S02]  /*1db70*/  LDG.E R17, desc[UR36][R2.64] ;  /* 0x0000002402117981 */ /* 0x000364000c1e1900 */
.L_x_744:
[----:B------:R-:W-:Y:S05]  /*1db80*/  BSYNC B0 ;  /* 0x0000000000007941 */ /* 0x000fea0003800000 */
.L_x_743:
[----:B------:R-:W-:-:S03]  /*1db90*/  UMOV UR4, 0xffffffff ;  /* 0xffffffff00047882 */ /* 0x000fc60000000000 */
[----:B------:R-:W-:Y:S05]  /*1dba0*/  BRA.DIV UR4, `(.L_x_745) ;  /* 0x0000001e04507947 */ /* 0x000fea000b800000 */
[----:B-----5:R-:W2:Y:S01]  /*1dbb0*/  SHFL.UP PT, R14, R17, 0x1, RZ ;  /* 0x04200000110e7989 */ /* 0x020ea200000e00ff */
[C---:B------:R-:W-:Y:S02]  /*1dbc0*/  ISETP.NE.AND P0, PT, R8.reuse, RZ, PT ;  /* 0x000000ff0800720c */ /* 0x040fe40003f05270 */
[----:B------:R-:W-:Y:S02]  /*1dbd0*/  ISETP.GE.U32.AND P1, PT, R8, 0x2, PT ;  /* 0x000000020800780c */ /* 0x000fe40003f26070 */
[----:B--2---:R-:W-:Y:S02]  /*1dbe0*/  SEL R14, R14, RZ, P0 ;  /* 0x000000ff0e0e7207 */ /* 0x004fe40000000000 */
[----:B------:R-:W-:-:S03]  /*1dbf0*/  ISETP.GE.U32.AND P0, PT, R8, 0x4, PT ;  /* 0x000000040800780c */ /* 0x000fc60003f06070 */
[----:B------:R-:W-:-:S05]  /*1dc00*/  IMAD.IADD R13, R17, 0x1, R14 ;  /* 0x00000001110d7824 */ /* 0x000fca00078e020e */
[----:B------:R-:W2:Y:S02]  /*1dc10*/  SHFL.UP PT, R14, R13, 0x2, RZ ;  /* 0x044000000d0e7989 */ /* 0x000ea400000e00ff */
[----:B--2---:R-:W-:Y:S02]  /*1dc20*/  SEL R14, R14, RZ, P1 ;  /* 0x000000ff0e0e7207 */ /* 0x004fe40000800000 */
[----:B------:R-:W-:Y:S02]  /*1dc30*/  ISETP.GE.U32.AND P1, PT, R8, 0x8, PT ;  /* 0x000000080800780c */ /* 0x000fe40003f26070 */
[----:B-1----:R-:W-:-:S05]  /*1dc40*/  IADD3 R3, R13, R14, RZ ;  /* 0x0000000e0d037210 */ /* 0x002fca0007ffe0ff */
[----:B------:R-:W1:Y:S02]  /*1dc50*/  SHFL.UP PT, R14, R3, 0x4, RZ ;  /* 0x04800000030e7989 */ /* 0x000e6400000e00ff */
[----:B-1----:R-:W-:Y:S02]  /*1dc60*/  SEL R14, R14, RZ, P0 ;  /* 0x000000ff0e0e7207 */ /* 0x002fe40000000000 */
[----:B------:R-:W-:-:S03]  /*1dc70*/  ISETP.GE.U32.AND P0, PT, R8, 0x10, PT ;  /* 0x000000100800780c */ /* 0x000fc60003f06070 */
[----:B------:R-:W-:-:S05]  /*1dc80*/  IMAD.IADD R5, R3, 0x1, R14 ;  /* 0x0000000103057824 */ /* 0x000fca00078e020e */
[----:B------:R-:W1:Y:S02]  /*1dc90*/  SHFL.UP PT, R14, R5, 0x8, RZ ;  /* 0x05000000050e7989 */ /* 0x000e6400000e00ff */
[----:B-1----:R-:W-:-:S04]  /*1dca0*/  SEL R14, R14, RZ, P1 ;  /* 0x000000ff0e0e7207 */ /* 0x002fc80000800000 */
[----:B------:R-:W-:-:S05]  /*1dcb0*/  IADD3 R7, R5, R14, RZ ;  /* 0x0000000e05077210 */ /* 0x000fca0007ffe0ff */
[----:B------:R-:W0:Y:S02]  /*1dcc0*/  SHFL.UP PT, R14, R7, 0x10, RZ ;  /* 0x06000000070e7989 */ /* 0x000e2400000e00ff */
[----:B0-----:R-:W-:-:S05]  /*1dcd0*/  SEL R2, R14, RZ, P0 ;  /* 0x000000ff0e027207 */ /* 0x001fca0000000000 */
[----:B------:R-:W-:-:S05]  /*1dce0*/  IMAD.IADD R2, R7, 0x1, R2 ;  /* 0x0000000107027824 */ /* 0x000fca00078e0202 */
[----:B------:R0:W1:Y:S02]  /*1dcf0*/  SHFL.IDX PT, R14, R2, 0x1f, 0x1f ;  /* 0x03e01f00020e7f89 */ /* 0x00006400000e0000 */
.L_x_837:
[----:B------:R-:W-:Y:S02]  /*1dd00*/  ULDC UR4, c[0x0][0xc10] ;  /* 0x0003040000047ab9 */ /* 0x000fe40000000800 */
[----:B------:R-:W-:-:S05]  /*1dd10*/  MOV R16, UR4 ;  /* 0x0000000400107c02 */ /* 0x000fca0008000f00 */
[----:B-1----:R-:W-:-:S04]  /*1dd20*/  IMAD R3, R14, R16, RZ ;  /* 0x000000100e037224 */ /* 0x002fc800078e02ff */
[----:B------:R-:W-:-:S05]  /*1dd30*/  IMAD.IADD R6, R3, 0x1, R6 ;  /* 0x0000000103067824 */ /* 0x000fca00078e0206 */
[----:B------:R-:W-:-:S13]  /*1dd40*/  ISETP.GT.AND P0, PT, R6, R4, PT ;  /* 0x000000040600720c */ /* 0x000fda0003f04270 */
[----:B------:R-:W-:Y:S05]  /*1dd50*/  @!P0 BRA `(.L_x_746) ;  /* 0xfffffffc00508947 */ /* 0x000fea000383ffff */
.L_x_741:
[----:B------:R-:W-:Y:S01]  /*1dd60*/  IADD3 R6, -R3, R6, RZ ;  /* 0x0000000603067210 */ /* 0x000fe20007ffe1ff */
[----:B------:R-:W-:-:S04]  /*1dd70*/  UMOV UR4, 0xffffffff ;  /* 0xffffffff00047882 */ /* 0x000fc80000000000 */
[----:B------:R-:W-:-:S05]  /*1dd80*/  IMAD R3, R2, R16, R6 ;  /* 0x0000001002037224 */ /* 0x000fca00078e0206 */
[----:B------:R-:W-:Y:S01]  /*1dd90*/  ISETP.GT.AND P6, PT, R3, R4, PT ;  /* 0x000000040300720c */ /* 0x000fe20003fc4270 */
[----:B------:R-:W-:-:S12]  /*1dda0*/  BRA.DIV UR4, `(.L_x_747) ;  /* 0x0000001e04a07947 */ /* 0x000fd8000b800000 */
[----:B------:R-:W-:-:S04]  /*1ddb0*/  VOTE.ANY R3, PT, !P6 ;  /* 0x0000000000037806 */ /* 0x000fc800070e0100 */
[----:B------:R-:W1:Y:S02]  /*1ddc0*/  POPC R5, R3 ;  /* 0x0000000300057309 */ /* 0x000e640000000000 */
[----:B-1----:R1:W2:Y:S02]  /*1ddd0*/  SHFL.IDX PT, R17, R17, R5, 0x1f ;  /* 0x00001f0511117589 */ /* 0x0022a400000e0000 */
.L_x_841:
[----:B------:R-:W-:Y:S01]  /*1dde0*/  ISETP.NE.AND P0, PT, R3, RZ, PT ;  /* 0x000000ff0300720c */ /* 0x000fe20003f05270 */
[----:B------:R-:W-:-:S12]  /*1ddf0*/  IMAD.MOV.U32 R14, RZ, RZ, RZ ;  /* 0x000000ffff0e7224 */ /* 0x000fd800078e00ff */
[----:B------:R-:W-:Y:S05]  /*1de00*/  @!P0 BRA `(.L_x_748) ;  /* 0x0000000000108947 */ /* 0x000fea0003800000 */
[----:B------:R-:W-:Y:S01]  /*1de10*/  UMOV UR4, 0xffffffff ;  /* 0xffffffff00047882 */ /* 0x000fe20000000000 */
[----:B------:R-:W-:Y:S02]  /*1de20*/  IADD3 R12, R5, -0x1, RZ ;  /* 0xffffffff050c7810 */ /* 0x000fe40007ffe0ff */
[----:B------:R-:W-:Y:S05]  /*1de30*/  BRA.DIV UR4, `(.L_x_749) ;  /* 0x0000001e04c47947 */ /* 0x000fea000b800000 */
[----:B------:R3:W4:Y:S02]  /*1de40*/  SHFL.IDX PT, R14, R2, R12, 0x1f ;  /* 0x00001f0c020e7589 */ /* 0x00072400000e0000 */
.L_x_748:
[----:B----4-:R-:W-:Y:S01]  /*1de50*/  IMAD R16, R14, R16, R6 ;  /* 0x000000100e107224 */ /* 0x010fe200078e0206 */
[----:B--2---:R-:W-:Y:S01]  /*1de60*/  IABS R6, R17 ;  /* 0x0000001100067213 */ /* 0x004fe20000000000 */
[----:B0--3--:R-:W-:Y:S02]  /*1de70*/  IMAD.MOV.U32 R2, RZ, RZ, RZ ;  /* 0x000000ffff027224 */ /* 0x009fe400078e00ff */
[----:B------:R-:W-:Y:S01]  /*1de80*/  IMAD.IADD R19, R5, 0x1, R19 ;  /* 0x0000000105137824 */ /* 0x000fe200078e0213 */
[----:B------:R-:W0:Y:S08]  /*1de90*/  I2F.RP R7, R6 ;  /* 0x0000000600077306 */ /* 0x000e300000209400 */
[----:B0-----:R-:W0:Y:S02]  /*1dea0*/  MUFU.RCP R7, R7 ;  /* 0x0000000700077308 */ /* 0x001e240000001000 */
[----:B0-----:R-:W-:-:S06]  /*1deb0*/  VIADD R8, R7, 0xffffffe ;  /* 0x0ffffffe07087836 */ /* 0x001fcc0000000000 */
[----:B------:R-:W0:Y:S02]  /*1dec0*/  F2I.FTZ.U32.TRUNC.NTZ R3, R8 ;  /* 0x0000000800037305 */ /* 0x000e24000021f000 */
[----:B0-----:R-:W-:-:S05]  /*1ded0*/  IADD3 R9, RZ, -R3, RZ ;  /* 0x80000003ff097210 */ /* 0x001fca0007ffe0ff */
[----:B------:R-:W-:-:S04]  /*1dee0*/  IMAD R9, R9, R6, RZ ;  /* 0x0000000609097224 */ /* 0x000fc800078e02ff */
[----:B------:R-:W-:Y:S01]  /*1def0*/  IMAD.HI.U32 R3, R3, R9, R2 ;  /* 0x0000000903037227 */ /* 0x000fe200078e0002 */
[----:B------:R-:W-:Y:S02]  /*1df00*/  IADD3 R2, R4, -R16, RZ ;  /* 0x8000001004027210 */ /* 0x000fe40007ffe0ff */
[----:B------:R-:W-:Y:S02]  /*1df10*/  IABS R9, R17 ;  /* 0x0000001100097213 */ /* 0x000fe40000000000 */
[----:B------:R-:W-:-:S03]  /*1df20*/  IABS R4, R2 ;  /* 0x0000000200047213 */ /* 0x000fc60000000000 */
[----:B------:R-:W-:Y:S02]  /*1df30*/  IMAD.MOV R7, RZ, RZ, -R9 ;  /* 0x000000ffff077224 */ /* 0x000fe400078e0a09 */
[----:B------:R-:W-:-:S04]  /*1df40*/  IMAD.HI.U32 R3, R3, R4, RZ ;  /* 0x0000000403037227 */ /* 0x000fc800078e00ff */
[----:B------:R-:W-:Y:S01]  /*1df50*/  IMAD R7, R3, R7, R4 ;  /* 0x0000000703077224 */ /* 0x000fe200078e0204 */
[----:B------:R-:W-:-:S04]  /*1df60*/  LOP3.LUT R4, R2, R17, RZ, 0x3c, !PT ;  /* 0x0000001102047212 */ /* 0x000fc800078e3cff */
[----:B------:R-:W-:-:S13]  /*1df70*/  ISETP.GT.U32.AND P0, PT, R6, R7, PT ;  /* 0x000000070600720c */ /* 0x000fda0003f04070 */
[----:B------:R-:W-:Y:S01]  /*1df80*/  @!P0 IADD3 R7, R7, -R6, RZ ;  /* 0x8000000607078210 */ /* 0x000fe20007ffe0ff */
[----:B------:R-:W-:-:S03]  /*1df90*/  @!P0 VIADD R3, R3, 0x1 ;  /* 0x0000000103038836 */ /* 0x000fc60000000000 */
[----:B------:R-:W-:-:S13]  /*1dfa0*/  ISETP.GE.U32.AND P0, PT, R7, R6, PT ;  /* 0x000000060700720c */ /* 0x000fda0003f06070 */
        /* <DEDUP_REMOVED lines=9> */
.L_x_742:
[----:B------:R-:W-:Y:S01]  /*1e040*/  UMOV UR4, URZ ;  /* 0x0000003f00047c82 */ /* 0x000fe20008000000 */
[----:B------:R-:W-:Y:S01]  /*1e050*/  UMOV UR5, URZ ;  /* 0x0000003f00057c82 */ /* 0x000fe20008000000 */
[----:B------:R-:W-:Y:S01]  /*1e060*/  ULDC UR6, c[0x0][0xc14] ;  /* 0x0003050000067ab9 */ /* 0x000fe20000000800 */
[----:B------:R-:W-:Y:S01]  /*1e070*/  IMAD.MOV.U32 R16, RZ, RZ, R4 ;  /* 0x000000ffff107224 */ /* 0x000fe200078e0004 */
[----:B------:R-:W-:Y:S01]  /*1e080*/  MOV R17, UR4 ;  /* 0x0000000400117c02 */ /* 0x000fe20008000f00 */
[----:B------:R-:W-:Y:S01]  /*1e090*/  IMAD.U32 R18, RZ, RZ, UR5 ;  /* 0x00000005ff127e24 */ /* 0x000fe2000f8e00ff */
[----:B------:R-:W-:-:S07]  /*1e0a0*/  MOV R19, UR6 ;  /* 0x0000000600137c02 */ /* 0x000fce0008000f00 */
.L_x_750:
        /* <DEDUP_REMOVED lines=12> */
.L_x_667:
[----:B0-----:R-:W3:Y:S01]  /*1e170*/  LDL.LU R0, [R1+0x30] ;  /* 0x0000300001007983 */ /* 0x001ee20000300800 */
[----:B------:R-:W-:Y:S01]  /*1e180*/  BSSY B0, `(.L_x_752) ;  /* 0x000000b000007945 */ /* 0x000fe20003800000 */
[----:B-1----:R-:W0:Y:S01]  /*1e190*/  S2R R5, SR_CgaCtaId ;  /* 0x0000000000057919 */ /* 0x002e220000008800 */
[----:B---3--:R-:W-:-:S05]  /*1e1a0*/  VIADD R0, R0, 0x1 ;  /* 0x0000000100007836 */ /* 0x008fca0000000000 */
[----:B--2---:R-:W-:-:S04]  /*1e1b0*/  LEA.HI R2, R0, R0, RZ, 0x1 ;  /* 0x0000000000027211 */ /* 0x004fc800078f08ff */
[----:B------:R-:W-:-:S04]  /*1e1c0*/  LOP3.LUT R3, R2, 0xfffffffe, RZ, 0xc0, !PT ;  /* 0xfffffffe02037812 */ /* 0x000fc800078ec0ff */
[----:B------:R-:W-:Y:S02]  /*1e1d0*/  IADD3 R3, R0, -R3, RZ ;  /* 0x8000000300037210 */ /* 0x000fe40007ffe0ff */
[----:B------:R-:W-:Y:S02]  /*1e1e0*/  MOV R0, 0x400 ;  /* 0x0000040000007802 */ /* 0x000fe40000000f00 */
[----:B------:R-:W-:Y:S02]  /*1e1f0*/  SHF.L.U32 R3, R3, 0x1f, RZ ;  /* 0x0000001f03037819 */ /* 0x000fe400000006ff */
[----:B0-----:R-:W-:-:S04]  /*1e200*/  LEA R0, R5, R0, 0x18 ;  /* 0x0000000005007211 */ /* 0x001fc800078ec0ff */
[----:B------:R-:W0:Y:S02]  /*1e210*/  SYNCS.PHASECHK.TRANS64.TRYWAIT P0, [R0+URZ+0x34820], R3 ;  /* 0x03482003000075a7 */ /* 0x000e24000800017f */
[----:B0-----:R-:W-:Y:S05]  /*1e220*/  @!P0 BRA `(.L_x_753) ;  /* 0x0000001800ec8947 */ /* 0x001fea0003800000 */
.L_x_844:
[----:B------:R-:W-:Y:S05]  /*1e230*/  BSYNC B0 ;  /* 0x0000000000007941 */ /* 0x000fea0003800000 */
.L_x_752:
[----:B------:R-:W-:-:S03]  /*1e240*/  UMOV UR4, 0xffffffff ;  /* 0xffffffff00047882 */ /* 0x000fc60000000000 */
[----:B------:R-:W-:Y:S05]  /*1e250*/  BRA.DIV UR4, `(.L_x_754) ;  /* 0x0000001a04f47947 */ /* 0x000fea000b800000 */
[----:B------:R-:W1:Y:S02]  /*1e260*/  S2R R2, SR_TID.X ;  /* 0x0000000000027919 */ /* 0x000e640000002100 */
[----:B-1----:R-:W-:-:S04]  /*1e270*/  SHF.R.U32.HI R2, RZ, 0x5, R2 ;  /* 0x00000005ff027819 */ /* 0x002fc80000011602 */
[----:B------:R-:W-:-:S05]  /*1e280*/  LOP3.LUT R2, R2, 0x3, RZ, 0xc0, !PT ;  /* 0x0000000302027812 */ /* 0x000fca00078ec0ff */
[----:B------:R1:W2:Y:S02]  /*1e290*/  SHFL.IDX PT, R14, R2, RZ, 0x1f ;  /* 0x00001fff020e7589 */ /* 0x0002a400000e0000 */
.L_x_847:
[----:B--2---:R-:W-:-:S13]  /*1e2a0*/  ISETP.NE.AND P0, PT, R14, RZ, PT ;  /* 0x000000ff0e00720c */ /* 0x004fda0003f05270 */
[----:B------:R-:W-:Y:S05]  /*1e2b0*/  @P0 BRA `(.L_x_448) ;  /* 0x0000000000940947 */ /* 0x000fea0003800000 */
[----:B------:R-:W-:-:S03]  /*1e2c0*/  UMOV UR4, 0xffffffff ;  /* 0xffffffff00047882 */ /* 0x000fc60000000000 */
[----:B------:R-:W-:Y:S05]  /*1e2d0*/  BRA.DIV UR4, `(.L_x_755) ;  /* 0x0000001e04087947 */ /* 0x000fea000b800000 */
[----:B------:R-:W-:-:S13]  /*1e2e0*/  ELECT P6, URZ, PT ;  /* 0x00000000003f782f */ /* 0x000fda00038c0000 */
.L_x_850:
[----:B------:R-:W-:Y:S05]  /*1e2f0*/  @!P6 BRA `(.L_x_448) ;  /* 0x000000000084e947 */ /* 0x000fea0003800000 */
[----:B-1----:R-:W2:Y:S02]  /*1e300*/  LDL.LU R2, [R1+0x3c] ;  /* 0x00003c0001027983 */ /* 0x002ea40000300800 */
[----:B--2---:R-:W-:-:S04]  /*1e310*/  LOP3.LUT R2, R2, 0x2, RZ, 0xfc, !PT ;  /* 0x0000000202027812 */ /* 0x004fc800078efcff */
[----:B------:R-:W-:-:S13]  /*1e320*/  ISETP.NE.AND P2, PT, R2, 0x3, PT ;  /* 0x000000030200780c */ /* 0x000fda0003f45270 */
[----:B------:R-:W-:Y:S05]  /*1e330*/  @!P2 BRA `(.L_x_756) ;  /* 0x000000000004a947 */ /* 0x000fea0003800000 */
[----:B------:R-:W-:Y:S01]  /*1e340*/  BPT.TRAP 0x1 ;  /* 0x000000040000795c */ /* 0x000fe20000300000 */
.L_x_756:
[----:B0-----:R-:W2:Y:S04]  /*1e350*/  LDL R3, [R1] ;  /* 0x0000000001037983 */ /* 0x001ea80000100800 */
[----:B------:R-:W3:Y:S01]  /*1e360*/  LDL.LU R7, [R1+0xc] ;  /* 0x00000c0001077983 */ /* 0x000ee20000300800 */
[----:B------:R-:W-:-:S05]  /*1e370*/  VIADD R2, R0, 0x34840 ;  /* 0x0003484000027836 */ /* 0x000fca0000000000 */
[C---:B--2---:R-:W-:Y:S01]  /*1e380*/  LEA R6, R3.reuse, R2, 0x3 ;  /* 0x0000000203067211 */ /* 0x044fe200078e18ff */
[----:B------:R-:W-:Y:S01]  /*1e390*/  VIADD R3, R3, 0x1 ;  /* 0x0000000103037836 */ /* 0x000fe20000000000 */
[----:B---3--:R-:W-:-:S04]  /*1e3a0*/  SHF.L.U32 R5, R7, 0x1f, RZ ;  /* 0x0000001f07057819 */ /* 0x008fc800000006ff */
[C---:B------:R-:W-:Y:S01]  /*1e3b0*/  ISETP.NE.AND P1, PT, R3.reuse, 0x2, PT ;  /* 0x000000020300780c */ /* 0x040fe20003f25270 */
[----:B------:R-:W0:Y:S03]  /*1e3c0*/  SYNCS.PHASECHK.TRANS64.TRYWAIT P0, [R6+URZ], R5 ;  /* 0x00000005060075a7 */ /* 0x000e26000800017f */
[----:B------:R-:W-:Y:S02]  /*1e3d0*/  SEL R4, RZ, 0x1, P1 ;  /* 0x00000001ff047807 */ /* 0x000fe40000800000 */
[----:B------:R-:W-:Y:S02]  /*1e3e0*/  SEL R3, R3, RZ, P1 ;  /* 0x000000ff03037207 */ /* 0x000fe40000800000 */
[----:B------:R-:W-:Y:S02]  /*1e3f0*/  LOP3.LUT R4, R7, R4, RZ, 0x3c, !PT ;  /* 0x0000000407047212 */ /* 0x000fe400078e3cff */
[----:B------:R-:W-:-:S02]  /*1e400*/  LEA R7, R3, R2, 0x3 ;  /* 0x0000000203077211 */ /* 0x000fc400078e18ff */
[----:B------:R-:W-:Y:S01]  /*1e410*/  SHF.L.U32 R2, R4, 0x1f, RZ ;  /* 0x0000001f04027819 */ /* 0x000fe200000006ff */
[----:B0-----:R-:W-:Y:S06]  /*1e420*/  @!P0 BRA `(.L_x_757) ;  /* 0x0000001800d48947 */ /* 0x001fec0003800000 */
.L_x_851:
[----:B------:R-:W1:Y:S02]  /*1e430*/  SYNCS.PHASECHK.TRANS64.TRYWAIT P0, [R7+URZ], R2 ;  /* 0x00000002070075a7 */ /* 0x000e64000800017f */
[----:B-1----:R-:W-:Y:S05]  /*1e440*/  @!P0 BRA `(.L_x_758) ;  /* 0x0000001800e08947 */ /* 0x002fea0003800000 */
.L_x_852:
[----:B------:R-:W-:Y:S05]  /*1e450*/  @!P2 BRA `(.L_x_759) ;  /* 0x000000000004a947 */ /* 0x000fea0003800000 */
[----:B------:R-:W-:Y:S01]  /*1e460*/  BPT.TRAP 0x1 ;  /* 0x000000040000795c */ /* 0x000fe20000300000 */
.L_x_759:
[----:B------:R-:W2:Y:S01]  /*1e470*/  LDL.LU R4, [R1] ;  /* 0x0000000001047983 */ /* 0x000ea20000300800 */
[----:B------:R-:W-:-:S05]  /*1e480*/  VIADD R0, R0, 0x34860 ;  /* 0x0003486000007836 */ /* 0x000fca0000000000 */
[----:B--2---:R-:W-:-:S04]  /*1e490*/  LEA R4, R4, R0, 0x3 ;  /* 0x0000000004047211 */ /* 0x004fc800078e18ff */
[----:B------:R-:W2:Y:S02]  /*1e4a0*/  SYNCS.PHASECHK.TRANS64.TRYWAIT P0, [R4+URZ], R5 ;  /* 0x00000005040075a7 */ /* 0x000ea4000800017f */
[----:B--2---:R-:W-:Y:S05]  /*1e4b0*/  @!P0 BRA `(.L_x_760) ;  /* 0x0000001800d88947 */ /* 0x004fea0003800000 */
.L_x_853:
[----:B------:R-:W-:-:S07]  /*1e4c0*/  IMAD R3, R3, 0x8, R0 ;  /* 0x0000000803037824 */ /* 0x000fce00078e0200 */
.L_x_761:
[----:B---3--:R3:W4:Y:S02]  /*1e4d0*/  SYNCS.PHASECHK.TRANS64.TRYWAIT P0, [R3+URZ], R2 ;  /* 0x00000002030075a7 */ /* 0x008724000800017f */
[----:B----4-:R-:W-:Y:S05]  /*1e4e0*/  @!P0 NANOSLEEP.SYNCS 0x989680 ;  /* 0x009896800000895d */ /* 0x010fea0003900000 */
[----:B------:R-:W4:Y:S02]  /*1e4f0*/  @!P0 SYNCS.PHASECHK.TRANS64 P0, [R3+URZ], R2 ;  /* 0x00000002030085a7 */ /* 0x000f24000800007f */
[----:B----4-:R-:W-:Y:S05]  /*1e500*/  @!P0 BRA `(.L_x_761) ;  /* 0xfffffffc00f08947 */ /* 0x010fea000383ffff */
.L_x_448:
[----:B------:R-:W-:Y:S05]  /*1e510*/  BSYNC B7 ;  /* 0x0000000000077941 */ /* 0x000fea0003800000 */
.L_x_445:
[----:B------:R-:W-:Y:S05]  /*1e520*/  EXIT ;  /* 0x000000000000794d */ /* 0x000fea0003800000 */
.L_x_466:
[----:B0-----:R0:W1:Y:S02]  /*1e530*/  SYNCS.PHASECHK.TRANS64.TRYWAIT P5, [R3+URZ+0x34890], R0 ;  /* 0x03489000030075a7 */ /* 0x00106400080a017f */
[----:B-1----:R-:W-:Y:S05]  /*1e540*/  @!P5 NANOSLEEP.SYNCS 0x989680 ;  /* 0x009896800000d95d */ /* 0x002fea0003900000 */
[----:B------:R-:W1:Y:S02]  /*1e550*/  @!P5 SYNCS.PHASECHK.TRANS64 P5, [R3+URZ+0x34890], R0 ;  /* 0x034890000300d5a7 */ /* 0x000e6400080a007f */
[----:B-1----:R-:W-:Y:S05]  /*1e560*/  @!P5 BRA `(.L_x_466) ;  /* 0xfffffffc00f0d947 */ /* 0x002fea000383ffff */
[----:B------:R-:W-:Y:S05]  /*1e570*/  BRA `(.L_x_762) ;  /* 0xfffffe4c00ec7947 */ /* 0x000fea000383ffff */
.L_x_520:
[----:B-1----:R1:W3:Y:S02]  /*1e580*/  SYNCS.PHASECHK.TRANS64.TRYWAIT P5, [R3+URZ+0x34890], R0 ;  /* 0x03489000030075a7 */ /* 0x0022e400080a017f */
[----:B---3--:R-:W-:Y:S05]  /*1e590*/  @!P5 NANOSLEEP.SYNCS 0x989680 ;  /* 0x009896800000d95d */ /* 0x008fea0003900000 */
[----:B------:R-:W3:Y:S02]  /*1e5a0*/  @!P5 SYNCS.PHASECHK.TRANS64 P5, [R3+URZ+0x34890], R0 ;  /* 0x034890000300d5a7 */ /* 0x000ee400080a007f */
[----:B---3--:R-:W-:Y:S05]  /*1e5b0*/  @!P5 BRA `(.L_x_520) ;  /* 0xfffffffc00f0d947 */ /* 0x008fea000383ffff */
[----:B------:R-:W-:Y:S05]  /*1e5c0*/  BRA `(.L_x_763) ;  /* 0xfffffe8000747947 */ /* 0x000fea000383ffff */
.L_x_545:
[----:B0-----:R0:W1:Y:S02]  /*1e5d0*/  SYNCS.PHASECHK.TRANS64.TRYWAIT P4, [R3+URZ+0x34890], R0 ;  /* 0x03489000030075a7 */ /* 0x001064000808017f */
[----:B-1----:R-:W-:Y:S05]  /*1e5e0*/  @!P4 NANOSLEEP.SYNCS 0x989680 ;  /* 0x009896800000c95d */ /* 0x002fea0003900000 */
[----:B------:R-:W1:Y:S02]  /*1e5f0*/  @!P4 SYNCS.PHASECHK.TRANS64 P4, [R3+URZ+0x34890], R0 ;  /* 0x034890000300c5a7 */ /* 0x000e64000808007f */
[----:B-1----:R-:W-:Y:S05]  /*1e600*/  @!P4 BRA `(.L_x_545) ;  /* 0xfffffffc00f0c947 */ /* 0x002fea000383ffff */
[----:B------:R-:W-:Y:S05]  /*1e610*/  BRA `(.L_x_764) ;  /* 0xfffffeb000547947 */ /* 0x000fea000383ffff */
.L_x_551:
[----:B--2---:R2:W3:Y:S02]  /*1e620*/  SYNCS.PHASECHK.TRANS64.TRYWAIT P4, [R3+URZ+0x348b0], R0 ;  /* 0x0348b000030075a7 */ /* 0x0044e4000808017f */
[----:B---3--:R-:W-:Y:S05]  /*1e630*/  @!P4 NANOSLEEP.SYNCS 0x989680 ;  /* 0x009896800000c95d */ /* 0x008fea0003900000 */
[----:B------:R-:W3:Y:S02]  /*1e640*/  @!P4 SYNCS.PHASECHK.TRANS64 P4, [R3+URZ+0x348b0], R0 ;  /* 0x0348b0000300c5a7 */ /* 0x000ee4000808007f */
[----:B---3--:R-:W-:Y:S05]  /*1e650*/  @!P4 BRA `(.L_x_551) ;  /* 0xfffffffc00f0c947 */ /* 0x008fea000383ffff */
[----:B------:R-:W-:Y:S05]  /*1e660*/  BRA `(.L_x_765) ;  /* 0xfffffeb400547947 */ /* 0x000fea000383ffff */
.L_x_571:
[----:B------:R-:W-:Y:S01]  /*1e670*/  BSSY B1, `(.L_x_766) ;  /* 0x0000008000017945 */ /* 0x000fe20003800000 */
[----:B------:R-:W-:Y:S01]  /*1e680*/  MOV R13, R38 ;  /* 0x00000026000d7202 */ /* 0x000fe20000000f00 */
[----:B------:R-:W-:Y:S01]  /*1e690*/  IMAD.MOV.U32 R12, RZ, RZ, RZ ;  /* 0x000000ffff0c7224 */ /* 0x000fe200078e00ff */
[----:B------:R-:W-:Y:S01]  /*1e6a0*/  MOV R11, 0x1c1f ;  /* 0x00001c1f000b7802 */ /* 0x000fe20000000f00 */
[----:B------:R-:W-:-:S07]  /*1e6b0*/  IMAD.MOV.U32 R15, RZ, RZ, -0x1 ;  /* 0xffffffffff0f7424 */ /* 0x000fce00078e00ff */
[----:B------:R-:W-:Y:S05]  /*1e6c0*/  WARPSYNC.COLLECTIVE R15, `(.L_x_767) ;  /* 0x000000000f087348 */ /* 0x000fea0003c00000 */
[----:B------:R0:W1:Y:S02]  /*1e6d0*/  SHFL.IDX P6, R14, R13, R12, R11 ;  /* 0x0000000c0d0e7389 */ /* 0x00006400000c000b */
[----:B01----:R-:W-:Y:S01]  /*1e6e0*/  ENDCOLLECTIVE ;  /* 0x000000000000791b */ /* 0x003fe20003800000 */
.L_x_767:
[----:B------:R-:W-:Y:S05]  /*1e6f0*/  BSYNC B1 ;  /* 0x0000000000017941 */ /* 0x000fea0003800000 */
.L_x_766:
[----:B------:R-:W-:Y:S05]  /*1e700*/  BRA `(.L_x_768) ;  /* 0xfffffec8007c7947 */ /* 0x000fea000383ffff */
.L_x_572:
        /* <DEDUP_REMOVED lines=8> */
.L_x_770:
[----:B------:R-:W-:Y:S05]  /*1e790*/  BSYNC B1 ;  /* 0x0000000000017941 */ /* 0x000fea0003800000 */
.L_x_769:
[----:B------:R-:W-:Y:S05]  /*1e7a0*/  BRA `(.L_x_771) ;  /* 0xfffffec800607947 */ /* 0x000fea000383ffff */
.L_x_573:
        /* <DEDUP_REMOVED lines=8> */
.L_x_773:
[----:B------:R-:W-:Y:S05]  /*1e830*/  BSYNC B1 ;  /* 0x0000000000017941 */ /* 0x000fea0003800000 */
.L_x_772:
[----:B------:R-:W-:Y:S05]  /*1e840*/  BRA `(.L_x_774) ;  /* 0xfffffec800447947 */ /* 0x000fea000383ffff */
.L_x_574:
        /* <DEDUP_REMOVED lines=8> */
.L_x_776:
[----:B------:R-:W-:Y:S05]  /*1e8d0*/  BSYNC B1 ;  /* 0x0000000000017941 */ /* 0x000fea0003800000 */
.L_x_775:
[----:B------:R-:W-:Y:S05]  /*1e8e0*/  BRA `(.L_x_777) ;  /* 0xfffffec800287947 */ /* 0x000fea000383ffff */
.L_x_576:
[----:B0-----:R0:W1:Y:S02]  /*1e8f0*/  SYNCS.PHASECHK.TRANS64.TRYWAIT P1, [R2+URZ+0x34800], R5 ;  /* 0x03480005020075a7 */ /* 0x001064000802017f */
[----:B-1----:R-:W-:Y:S05]  /*1e900*/  @!P1 NANOSLEEP.SYNCS 0x989680 ;  /* 0x009896800000995d */ /* 0x002fea0003900000 */
[----:B------:R-:W1:Y:S02]  /*1e910*/  @!P1 SYNCS.PHASECHK.TRANS64 P1, [R2+URZ+0x34800], R5 ;  /* 0x03480005020095a7 */ /* 0x000e64000802007f */
[----:B-1----:R-:W-:Y:S05]  /*1e920*/  @!P1 BRA `(.L_x_576) ;  /* 0xfffffffc00f09947 */ /* 0x002fea000383ffff */
[----:B------:R-:W-:Y:S05]  /*1e930*/  BRA `(.L_x_778) ;  /* 0xfffffec800647947 */ /* 0x000fea000383ffff */
.L_x_602:
        /* <DEDUP_REMOVED lines=8> */
.L_x_780:
[----:B------:R-:W-:Y:S05]  /*1e9c0*/  BSYNC B1 ;  /* 0x0000000000017941 */ /* 0x000fea0003800000 */
.L_x_779:
[----:B------:R-:W-:Y:S05]  /*1e9d0*/  BRA `(.L_x_781) ;  /* 0xfffffeec00d87947 */ /* 0x000fea000383ffff */
.L_x_603:
        /* <DEDUP_REMOVED lines=8> */
.L_x_783:
[----:B------:R-:W-:Y:S05]  /*1ea60*/  BSYNC B1 ;  /* 0x0000000000017941 */ /* 0x000fea0003800000 */
.L_x_782:
[----:B------:R-:W-:Y:S05]  /*1ea70*/  BRA `(.L_x_784) ;  /* 0xfffffeec00bc7947 */ /* 0x000fea000383ffff */
.L_x_604:
        /* <DEDUP_REMOVED lines=8> */
.L_x_786:
[----:B------:R-:W-:Y:S05]  /*1eb00*/  BSYNC B1 ;  /* 0x0000000000017941 */ /* 0x000fea0003800000 */
.L_x_785:
[----:B------:R-:W-:Y:S05]  /*1eb10*/  BRA `(.L_x_787) ;  /* 0xfffffeec00a07947 */ /* 0x000fea000383ffff */
.L_x_605:
        /* <DEDUP_REMOVED lines=8> */
.L_x_789:
[----:B------:R-:W-:Y:S05]  /*1eba0*/  BSYNC B1 ;  /* 0x0000000000017941 */ /* 0x000fea0003800000 */
.L_x_788:
[----:B------:R-:W-:Y:S05]  /*1ebb0*/  BRA `(.L_x_790) ;  /* 0xfffffeec00847947 */ /* 0x000fea000383ffff */
.L_x_607:
[----:B0-----:R0:W1:Y:S02]  /*1ebc0*/  SYNCS.PHASECHK.TRANS64.TRYWAIT P0, [R2+URZ+0x34800], R5 ;  /* 0x03480005020075a7 */ /* 0x001064000800017f */
[----:B-1----:R-:W-:Y:S05]  /*1ebd0*/  @!P0 NANOSLEEP.SYNCS 0x989680 ;  /* 0x009896800000895d */ /* 0x002fea0003900000 */
[----:B------:R-:W1:Y:S02]  /*1ebe0*/  @!P0 SYNCS.PHASECHK.TRANS64 P0, [R2+URZ+0x34800], R5 ;  /* 0x03480005020085a7 */ /* 0x000e64000800007f */
[----:B-1----:R-:W-:Y:S05]  /*1ebf0*/  @!P0 BRA `(.L_x_607) ;  /* 0xfffffffc00f08947 */ /* 0x002fea000383ffff */
[----:B------:R-:W-:Y:S05]  /*1ec00*/  BRA `(.L_x_791) ;  /* 0xfffffeec00c07947 */ /* 0x000fea000383ffff */
.L_x_621:
[----:B-1----:R1:W2:Y:S02]  /*1ec10*/  SYNCS.PHASECHK.TRANS64.TRYWAIT P2, [R0+URZ+0x34830], R3 ;  /* 0x03483003000075a7 */ /* 0x0022a4000804017f */
[----:B--2---:R-:W-:Y:S05]  /*1ec20*/  @!P2 NANOSLEEP.SYNCS 0x989680 ;  /* 0x009896800000a95d */ /* 0x004fea0003900000 */
[----:B------:R-:W2:Y:S02]  /*1ec30*/  @!P2 SYNCS.PHASECHK.TRANS64 P2, [R0+URZ+0x34830], R3 ;  /* 0x034830030000a5a7 */ /* 0x000ea4000804007f */
[----:B--2---:R-:W-:Y:S05]  /*1ec40*/  @!P2 BRA `(.L_x_621) ;  /* 0xfffffffc00f0a947 */ /* 0x004fea000383ffff */
[----:B------:R-:W-:Y:S05]  /*1ec50*/  BRA `(.L_x_620) ;  /* 0xffffff1000ac7947 */ /* 0x000fea000383ffff */
.L_x_628:
[----:B-1----:R1:W2:Y:S02]  /*1ec60*/  SYNCS.PHASECHK.TRANS64.TRYWAIT P2, [R14+URZ+0x34830], R11 ;  /* 0x0348300b0e0075a7 */ /* 0x0022a4000804017f */
[----:B--2---:R-:W-:Y:S05]  /*1ec70*/  @!P2 NANOSLEEP.SYNCS 0x989680 ;  /* 0x009896800000a95d */ /* 0x004fea0003900000 */
[----:B------:R-:W2:Y:S02]  /*1ec80*/  @!P2 SYNCS.PHASECHK.TRANS64 P2, [R14+URZ+0x34830], R11 ;  /* 0x0348300b0e00a5a7 */ /* 0x000ea4000804007f */
[----:B--2---:R-:W-:Y:S05]  /*1ec90*/  @!P2 BRA `(.L_x_628) ;  /* 0xfffffffc00f0a947 */ /* 0x004fea000383ffff */
[----:B------:R-:W-:Y:S05]  /*1eca0*/  BRA `(.L_x_627) ;  /* 0xffffff4400187947 */ /* 0x000fea000383ffff */
.L_x_633:
[----:B-1----:R1:W2:Y:S02]  /*1ecb0*/  SYNCS.PHASECHK.TRANS64.TRYWAIT P2, [R15+URZ+0x34850], R4 ;  /* 0x034850040f0075a7 */ /* 0x0022a4000804017f */
[----:B--2---:R-:W-:Y:S05]  /*1ecc0*/  @!P2 NANOSLEEP.SYNCS 0x989680 ;  /* 0x009896800000a95d */ /* 0x004fea0003900000 */
[----:B------:R-:W2:Y:S02]  /*1ecd0*/  @!P2 SYNCS.PHASECHK.TRANS64 P2, [R15+URZ+0x34850], R4 ;  /* 0x034850040f00a5a7 */ /* 0x000ea4000804007f */
[----:B--2---:R-:W-:Y:S05]  /*1ece0*/  @!P2 BRA `(.L_x_633) ;  /* 0xfffffffc00f0a947 */ /* 0x004fea000383ffff */
[----:B------:R-:W-:Y:S05]  /*1ecf0*/  BRA `(.L_x_632) ;  /* 0xffffff4c00f87947 */ /* 0x000fea000383ffff */
.L_x_639:
[----:B-1----:R1:W2:Y:S02]  /*1ed00*/  SYNCS.PHASECHK.TRANS64.TRYWAIT P0, [R12+URZ+0x34850], R5 ;  /* 0x034850050c0075a7 */ /* 0x0022a4000800017f */
[----:B--2---:R-:W-:Y:S05]  /*1ed10*/  @!P0 NANOSLEEP.SYNCS 0x989680 ;  /* 0x009896800000895d */ /* 0x004fea0003900000 */
[----:B------:R-:W2:Y:S02]  /*1ed20*/  @!P0 SYNCS.PHASECHK.TRANS64 P0, [R12+URZ+0x34850], R5 ;  /* 0x034850050c0085a7 */ /* 0x000ea4000800007f */
[----:B--2---:R-:W-:Y:S05]  /*1ed30*/  @!P0 BRA `(.L_x_639) ;  /* 0xfffffffc00f08947 */ /* 0x004fea000383ffff */
[----:B------:R-:W-:Y:S05]  /*1ed40*/  BRA `(.L_x_638) ;  /* 0xffffff7400187947 */ /* 0x000fea000383ffff */
.L_x_671:
[----:B------:R-:W0:Y:S01]  /*1ed50*/  S2R R9, SR_TID.X ;  /* 0x0000000000097919 */ /* 0x000e220000002100 */
[----:B------:R-:W-:Y:S01]  /*1ed60*/  BSSY B1, `(.L_x_792) ;  /* 0x000000a000017945 */ /* 0x000fe20003800000 */
[----:B------:R-:W-:Y:S01]  /*1ed70*/  IMAD.MOV.U32 R12, RZ, RZ, RZ ;  /* 0x000000ffff0c7224 */ /* 0x000fe200078e00ff */
[----:B------:R-:W-:Y:S01]  /*1ed80*/  MOV R11, 0x1f ;  /* 0x0000001f000b7802 */ /* 0x000fe20000000f00 */
[----:B------:R-:W-:Y:S01]  /*1ed90*/  IMAD.MOV.U32 R15, RZ, RZ, -0x1 ;  /* 0xffffffffff0f7424 */ /* 0x000fe200078e00ff */
[----:B0-----:R-:W-:-:S04]  /*1eda0*/  SHF.R.U32.HI R9, RZ, 0x5, R9 ;  /* 0x00000005ff097819 */ /* 0x001fc80000011609 */
[----:B------:R-:W-:-:S04]  /*1edb0*/  LOP3.LUT R9, R9, 0x3, RZ, 0xc0, !PT ;  /* 0x0000000309097812 */ /* 0x000fc800078ec0ff */
[----:B------:R-:W-:-:S07]  /*1edc0*/  MOV R13, R9 ;  /* 0x00000009000d7202 */ /* 0x000fce0000000f00 */
[----:B-----5:R-:W-:Y:S05]  /*1edd0*/  WARPSYNC.COLLECTIVE R15, `(.L_x_793) ;  /* 0x000000000f087348 */ /* 0x020fea0003c00000 */
[----:B------:R0:W1:Y:S02]  /*1ede0*/  SHFL.IDX P6, R14, R13, R12, R11 ;  /* 0x0000000c0d0e7389 */ /* 0x00006400000c000b */
[----:B01---5:R-:W-:Y:S01]  /*1edf0*/  ENDCOLLECTIVE ;  /* 0x000000000000791b */ /* 0x023fe20003800000 */
.L_x_793:
[----:B------:R-:W-:Y:S05]  /*1ee00*/  BSYNC B1 ;  /* 0x0000000000017941 */ /* 0x000fea0003800000 */
.L_x_792:
[----:B------:R-:W-:Y:S05]  /*1ee10*/  BRA `(.L_x_794) ;  /* 0xffffffa800ec7947 */ /* 0x000fea000383ffff */
.L_x_672:
[----:B------:R-:W-:Y:S01]  /*1ee20*/  BSSY B1, `(.L_x_795) ;  /* 0x0000006000017945 */ /* 0x000fe20003800000 */
[----:B------:R-:W-:-:S07]  /*1ee30*/  MOV R15, 0xffffffff ;  /* 0xffffffff000f7802 */ /* 0x000fce0000000f00 */
[----:B-----5:R-:W-:Y:S05]  /*1ee40*/  WARPSYNC.COLLECTIVE R15, `(.L_x_796) ;  /* 0x000000000f0c7348 */ /* 0x020fea0003c00000 */
[----:B------:R-:W-:Y:S02]  /*1ee50*/  ELECT P6, UR62, PT ;  /* 0x00000000003e782f */ /* 0x000fe400038c0000 */
[----:B------:R-:W-:Y:S01]  /*1ee60*/  MOV R14, UR62 ;  /* 0x0000003e000e7c02 */ /* 0x000fe20008000f00 */
[----:B-----5:R-:W-:Y:S10]  /*1ee70*/  ENDCOLLECTIVE ;  /* 0x000000000000791b */ /* 0x020ff40003800000 */
.L_x_796:
[----:B------:R-:W-:Y:S05]  /*1ee80*/  BSYNC B1 ;  /* 0x0000000000017941 */ /* 0x000fea0003800000 */
.L_x_795:
[----:B------:R-:W-:Y:S05]  /*1ee90*/  BRA `(.L_x_797) ;  /* 0xffffffa800d87947 */ /* 0x000fea000383ffff */
.L_x_674:
[----:B0-----:R0:W1:Y:S02]  /*1eea0*/  SYNCS.PHASECHK.TRANS64.TRYWAIT P0, [R5+URZ+0x34820], R6 ;  /* 0x03482006050075a7 */ /* 0x001064000800017f */
[----:B-1----:R-:W-:Y:S05]  /*1eeb0*/  @!P0 NANOSLEEP.SYNCS 0x989680 ;  /* 0x009896800000895d */ /* 0x002fea0003900000 */
[----:B------:R-:W1:Y:S02]  /*1eec0*/  @!P0 SYNCS.PHASECHK.TRANS64 P0, [R5+URZ+0x34820], R6 ;  /* 0x03482006050085a7 */ /* 0x000e64000800007f */
[----:B-1----:R-:W-:Y:S05]  /*1eed0*/  @!P0 BRA `(.L_x_674) ;  /* 0xfffffffc00f08947 */ /* 0x002fea000383ffff */
[----:B------:R-:W-:Y:S05]  /*1eee0*/  BRA `(.L_x_798) ;  /* 0xffffffa800f47947 */ /* 0x000fea000383ffff */
.L_x_677:
[----:B0-----:R0:W1:Y:S02]  /*1eef0*/  SYNCS.PHASECHK.TRANS64.TRYWAIT P0, [R6+URZ+0x348a0], R9 ;  /* 0x0348a009060075a7 */ /* 0x001064000800017f */
[----:B-1----:R-:W-:Y:S05]  /*1ef00*/  @!P0 NANOSLEEP.SYNCS 0x989680 ;  /* 0x009896800000895d */ /* 0x002fea0003900000 */
[----:B------:R-:W1:Y:S02]  /*1ef10*/  @!P0 SYNCS.PHASECHK.TRANS64 P0, [R6+URZ+0x348a0], R9 ;  /* 0x0348a009060085a7 */ /* 0x000e64000800007f */
[----:B-1----:R-:W-:Y:S05]  /*1ef20*/  @!P0 BRA `(.L_x_677) ;  /* 0xfffffffc00f08947 */ /* 0x002fea000383ffff */
[----:B------:R-:W-:Y:S05]  /*1ef30*/  BRA `(.L_x_799) ;  /* 0xffffffac00047947 */ /* 0x000fea000383ffff */
.L_x_679:
[----:B-1----:R1:W2:Y:S02]  /*1ef40*/  SYNCS.PHASECHK.TRANS64.TRYWAIT P0, [R6+URZ+0x348c0], R9 ;  /* 0x0348c009060075a7 */ /* 0x0022a4000800017f */
[----:B--2---:R-:W-:Y:S05]  /*1ef50*/  @!P0 NANOSLEEP.SYNCS 0x989680 ;  /* 0x009896800000895d */ /* 0x004fea0003900000 */
[----:B------:R-:W2:Y:S02]  /*1ef60*/  @!P0 SYNCS.PHASECHK.TRANS64 P0, [R6+URZ+0x348c0], R9 ;  /* 0x0348c009060085a7 */ /* 0x000ea4000800007f */
[----:B--2---:R-:W-:Y:S05]  /*1ef70*/  @!P0 BRA `(.L_x_679) ;  /* 0xfffffffc00f08947 */ /* 0x004fea000383ffff */
[----:B------:R-:W-:Y:S05]  /*1ef80*/  BRA `(.L_x_800) ;  /* 0xffffffac00947947 */ /* 0x000fea000383ffff */
.L_x_683:
[----:B0-----:R0:W1:Y:S02]  /*1ef90*/  SYNCS.PHASECHK.TRANS64.TRYWAIT P0, [R7+URZ+0x348a0], R8 ;  /* 0x0348a008070075a7 */ /* 0x001064000800017f */
[----:B-1----:R-:W-:Y:S05]  /*1efa0*/  @!P0 NANOSLEEP.SYNCS 0x989680 ;  /* 0x009896800000895d */ /* 0x002fea0003900000 */
[----:B------:R-:W1:Y:S02]  /*1efb0*/  @!P0 SYNCS.PHASECHK.TRANS64 P0, [R7+URZ+0x348a0], R8 ;  /* 0x0348a008070085a7 */ /* 0x000e64000800007f */
[----:B-1----:R-:W-:Y:S05]  /*1efc0*/  @!P0 BRA `(.L_x_683) ;  /* 0xfffffffc00f08947 */ /* 0x002fea000383ffff */
[----:B------:R-:W-:Y:S05]  /*1efd0*/  BRA `(.L_x_801) ;  /* 0xffffffb000707947 */ /* 0x000fea000383ffff */
.L_x_685:
[----:B-1----:R1:W2:Y:S02]  /*1efe0*/  SYNCS.PHASECHK.TRANS64.TRYWAIT P1, [R7+URZ+0x348c0], R8 ;  /* 0x0348c008070075a7 */ /* 0x0022a4000802017f */
[----:B--2---:R-:W-:Y:S05]  /*1eff0*/  @!P1 NANOSLEEP.SYNCS 0x989680 ;  /* 0x009896800000995d */ /* 0x004fea0003900000 */
[----:B------:R-:W2:Y:S02]  /*1f000*/  @!P1 SYNCS.PHASECHK.TRANS64 P1, [R7+URZ+0x348c0], R8 ;  /* 0x0348c008070095a7 */ /* 0x000ea4000802007f */
[----:B--2---:R-:W-:Y:S05]  /*1f010*/  @!P1 BRA `(.L_x_685) ;  /* 0xfffffffc00f09947 */ /* 0x004fea000383ffff */
[----:B------:R-:W-:Y:S05]  /*1f020*/  BRA `(.L_x_802) ;  /* 0xffffffb000f87947 */ /* 0x000fea000383ffff */
.L_x_697:
[----:B------:R-:W0:Y:S01]  /*1f030*/  S2R R3, SR_TID.X ;  /* 0x0000000000037919 */ /* 0x000e220000002100 */
[----:B------:R-:W-:Y:S01]  /*1f040*/  BSSY B0, `(.L_x_803) ;  /* 0x000000a000007945 */ /* 0x000fe20003800000 */
[----:B------:R-:W-:Y:S01]  /*1f050*/  MOV R12, RZ ;  /* 0x000000ff000c7202 */ /* 0x000fe20000000f00 */
[----:B------:R-:W-:Y:S01]  /*1f060*/  IMAD.MOV.U32 R11, RZ, RZ, 0x1f ;  /* 0x0000001fff0b7424 */ /* 0x000fe200078e00ff */
[----:B------:R-:W-:Y:S02]  /*1f070*/  MOV R15, 0xffffffff ;  /* 0xffffffff000f7802 */ /* 0x000fe40000000f00 */
[----:B0-----:R-:W-:-:S04]  /*1f080*/  SHF.R.U32.HI R3, RZ, 0x5, R3 ;  /* 0x00000005ff037819 */ /* 0x001fc80000011603 */
[----:B------:R-:W-:-:S05]  /*1f090*/  LOP3.LUT R3, R3, 0x3, RZ, 0xc0, !PT ;  /* 0x0000000303037812 */ /* 0x000fca00078ec0ff */
[----:B------:R-:W-:-:S07]  /*1f0a0*/  IMAD.MOV.U32 R13, RZ, RZ, R3 ;  /* 0x000000ffff0d7224 */ /* 0x000fce00078e0003 */
[----:B------:R-:W-:Y:S05]  /*1f0b0*/  WARPSYNC.COLLECTIVE R15, `(.L_x_804) ;  /* 0x000000000f087348 */ /* 0x000fea0003c00000 */
[----:B------:R0:W1:Y:S02]  /*1f0c0*/  SHFL.IDX P6, R14, R13, R12, R11 ;  /* 0x0000000c0d0e7389 */ /* 0x00006400000c000b */
[----:B01----:R-:W-:Y:S01]  /*1f0d0*/  ENDCOLLECTIVE ;  /* 0x000000000000791b */ /* 0x003fe20003800000 */
.L_x_804:
[----:B------:R-:W-:Y:S05]  /*1f0e0*/  BSYNC B0 ;  /* 0x0000000000007941 */ /* 0x000fea0003800000 */
.L_x_803:
[----:B------:R-:W-:Y:S05]  /*1f0f0*/  BRA `(.L_x_805) ;  /* 0xffffffbc00f87947 */ /* 0x000fea000383ffff */
.L_x_698:
[----:B------:R-:W-:Y:S01]  /*1f100*/  BSSY B0, `(.L_x_806) ;  /* 0x0000006000007945 */ /* 0x000fe20003800000 */
[----:B------:R-:W-:-:S07]  /*1f110*/  IMAD.MOV.U32 R15, RZ, RZ, -0x1 ;  /* 0xffffffffff0f7424 */ /* 0x000fce00078e00ff */
[----:B------:R-:W-:Y:S05]  /*1f120*/  WARPSYNC.COLLECTIVE R15, `(.L_x_807) ;  /* 0x000000000f0c7348 */ /* 0x000fea0003c00000 */
[----:B------:R-:W-:Y:S02]  /*1f130*/  ELECT P6, UR62, PT ;  /* 0x00000000003e782f */ /* 0x000fe400038c0000 */
[----:B------:R-:W-:Y:S01]  /*1f140*/  MOV R14, UR62 ;  /* 0x0000003e000e7c02 */ /* 0x000fe20008000f00 */
[----:B------:R-:W-:Y:S10]  /*1f150*/  ENDCOLLECTIVE ;  /* 0x000000000000791b */ /* 0x000ff40003800000 */
.L_x_807:
[----:B------:R-:W-:Y:S05]  /*1f160*/  BSYNC B0 ;  /* 0x0000000000007941 */ /* 0x000fea0003800000 */
.L_x_806:
[----:B------:R-:W-:Y:S05]  /*1f170*/  BRA `(.L_x_808) ;  /* 0xffffffbc00f07947 */ /* 0x000fea000383ffff */
.L_x_701:
[----:B0-----:R0:W1:Y:S02]  /*1f180*/  SYNCS.PHASECHK.TRANS64.TRYWAIT P0, [R6+URZ+0x34840], R7 ;  /* 0x03484007060075a7 */ /* 0x001064000800017f */
[----:B-1----:R-:W-:Y:S05]  /*1f190*/  @!P0 NANOSLEEP.SYNCS 0x989680 ;  /* 0x009896800000895d */ /* 0x002fea0003900000 */
[----:B------:R-:W1:Y:S02]  /*1f1a0*/  @!P0 SYNCS.PHASECHK.TRANS64 P0, [R6+URZ+0x34840], R7 ;  /* 0x03484007060085a7 */ /* 0x000e64000800007f */
[----:B-1----:R-:W-:Y:S05]  /*1f1b0*/  @!P0 BRA `(.L_x_701) ;  /* 0xfffffffc00f08947 */ /* 0x002fea000383ffff */
[----:B------:R-:W-:Y:S05]  /*1f1c0*/  BRA `(.L_x_809) ;  /* 0xffffffc000607947 */ /* 0x000fea000383ffff */
.L_x_704:
        /* <DEDUP_REMOVED lines=8> */
.L_x_712:
[----:B0-----:R0:W1:Y:S02]  /*1f250*/  SYNCS.PHASECHK.TRANS64.TRYWAIT P0, [R8+URZ+0x34840], R9 ;  /* 0x03484009080075a7 */ /* 0x001064000800017f */
[----:B-1----:R-:W-:Y:S05]  /*1f260*/  @!P0 NANOSLEEP.SYNCS 0x989680 ;  /* 0x009896800000895d */ /* 0x002fea0003900000 */
[----:B------:R-:W1:Y:S02]  /*1f270*/  @!P0 SYNCS.PHASECHK.TRANS64 P0, [R8+URZ+0x34840], R9 ;  /* 0x03484009080085a7 */ /* 0x000e64000800007f */
[----:B-1----:R-:W-:Y:S05]  /*1f280*/  @!P0 BRA `(.L_x_712) ;  /* 0xfffffffc00f08947 */ /* 0x002fea000383ffff */
[----:B------:R-:W-:Y:S05]  /*1f290*/  BRA `(.L_x_811) ;  /* 0xffffffc800707947 */ /* 0x000fea000383ffff */
.L_x_714:
[----:B0-----:R0:W1:Y:S02]  /*1f2a0*/  SYNCS.PHASECHK.TRANS64.TRYWAIT P0, [R9+URZ+0x60], R8 ;  /* 0x00006008090075a7 */ /* 0x001064000800017f */
[----:B-1----:R-:W-:Y:S05]  /*1f2b0*/  @!P0 NANOSLEEP.SYNCS 0x989680 ;  /* 0x009896800000895d */ /* 0x002fea0003900000 */
[----:B------:R-:W1:Y:S02]  /*1f2c0*/  @!P0 SYNCS.PHASECHK.TRANS64 P0, [R9+URZ+0x60], R8 ;  /* 0x00006008090085a7 */ /* 0x000e64000800007f */
[----:B-1----:R-:W-:Y:S05]  /*1f2d0*/  @!P0 BRA `(.L_x_714) ;  /* 0xfffffffc00f08947 */ /* 0x002fea000383ffff */
[----:B------:R-:W-:Y:S05]  /*1f2e0*/  BRA `(.L_x_812) ;  /* 0xffffffcc001c7947 */ /* 0x000fea000383ffff */
.L_x_719:
[----:B-1----:R1:W2:Y:S02]  /*1f2f0*/  SYNCS.PHASECHK.TRANS64.TRYWAIT P0, [R2+URZ+0x34840], R3 ;  /* 0x03484003020075a7 */ /* 0x0022a4000800017f */
[----:B--2---:R-:W-:Y:S05]  /*1f300*/  @!P0 NANOSLEEP.SYNCS 0x989680 ;  /* 0x009896800000895d */ /* 0x004fea0003900000 */
[----:B------:R-:W2:Y:S02]  /*1f310*/  @!P0 SYNCS.PHASECHK.TRANS64 P0, [R2+URZ+0x34840], R3 ;  /* 0x03484003020085a7 */ /* 0x000ea4000800007f */
[----:B--2---:R-:W-:Y:S05]  /*1f320*/  @!P0 BRA `(.L_x_719) ;  /* 0xfffffffc00f08947 */ /* 0x004fea000383ffff */
[----:B------:R-:W-:Y:S05]  /*1f330*/  BRA `(.L_x_813) ;  /* 0xffffffd0007c7947 */ /* 0x000fea000383ffff */
.L_x_721:
[----:B0-----:R0:W1:Y:S02]  /*1f340*/  SYNCS.PHASECHK.TRANS64.TRYWAIT P1, [R3+URZ+0x60], R2 ;  /* 0x00006002030075a7 */ /* 0x001064000802017f */
[----:B-1----:R-:W-:Y:S05]  /*1f350*/  @!P1 NANOSLEEP.SYNCS 0x989680 ;  /* 0x009896800000995d */ /* 0x002fea0003900000 */
[----:B------:R-:W1:Y:S02]  /*1f360*/  @!P1 SYNCS.PHASECHK.TRANS64 P1, [R3+URZ+0x60], R2 ;  /* 0x00006002030095a7 */ /* 0x000e64000802007f */
[----:B-1----:R-:W-:Y:S05]  /*1f370*/  @!P1 BRA `(.L_x_721) ;  /* 0xfffffffc00f09947 */ /* 0x002fea000383ffff */
[----:B------:R-:W-:Y:S05]  /*1f380*/  BRA `(.L_x_814) ;  /* 0xffffffd400287947 */ /* 0x000fea000383ffff */
.L_x_726:
[----:B--2---:R2:W3:Y:S02]  /*1f390*/  SYNCS.PHASECHK.TRANS64.TRYWAIT P0, [R2+URZ+0x34840], R3 ;  /* 0x03484003020075a7 */ /* 0x0044e4000800017f */
[----:B---3--:R-:W-:Y:S05]  /*1f3a0*/  @!P0 NANOSLEEP.SYNCS 0x989680 ;  /* 0x009896800000895d */ /* 0x008fea0003900000 */
[----:B------:R-:W3:Y:S02]  /*1f3b0*/  @!P0 SYNCS.PHASECHK.TRANS64 P0, [R2+URZ+0x34840], R3 ;  /* 0x03484003020085a7 */ /* 0x000ee4000800007f */
[----:B---3--:R-:W-:Y:S05]  /*1f3c0*/  @!P0 BRA `(.L_x_726) ;  /* 0xfffffffc00f08947 */ /* 0x008fea000383ffff */
[----:B------:R-:W-:Y:S05]  /*1f3d0*/  BRA `(.L_x_815) ;  /* 0xffffffd800487947 */ /* 0x000fea000383ffff */
.L_x_728:
[----:B0-----:R0:W1:Y:S02]  /*1f3e0*/  SYNCS.PHASECHK.TRANS64.TRYWAIT P1, [R2+URZ+0x60], R8 ;  /* 0x00006008020075a7 */ /* 0x001064000802017f */
[----:B-1----:R-:W-:Y:S05]  /*1f3f0*/  @!P1 NANOSLEEP.SYNCS 0x989680 ;  /* 0x009896800000995d */ /* 0x002fea0003900000 */
[----:B------:R-:W1:Y:S02]  /*1f400*/  @!P1 SYNCS.PHASECHK.TRANS64 P1, [R2+URZ+0x60], R8 ;  /* 0x00006008020095a7 */ /* 0x000e64000802007f */
[----:B-1----:R-:W-:Y:S05]  /*1f410*/  @!P1 BRA `(.L_x_728) ;  /* 0xfffffffc00f09947 */ /* 0x002fea000383ffff */
[----:B------:R-:W-:Y:S05]  /*1f420*/  BRA `(.L_x_816) ;  /* 0xffffffd800f87947 */ /* 0x000fea000383ffff */
.L_x_735:
[----:B-1----:R1:W2:Y:S02]  /*1f430*/  SYNCS.PHASECHK.TRANS64.TRYWAIT P0, [R3+URZ+0x34860], R0 ;  /* 0x03486000030075a7 */ /* 0x0022a4000800017f */
[----:B--2---:R-:W-:Y:S05]  /*1f440*/  @!P0 NANOSLEEP.SYNCS 0x989680 ;  /* 0x009896800000895d */ /* 0x004fea0003900000 */
[----:B------:R-:W2:Y:S02]  /*1f450*/  @!P0 SYNCS.PHASECHK.TRANS64 P0, [R3+URZ+0x34860], R0 ;  /* 0x03486000030085a7 */ /* 0x000ea4000800007f */
[----:B--2---:R-:W-:Y:S05]  /*1f460*/  @!P0 BRA `(.L_x_735) ;  /* 0xfffffffc00f08947 */ /* 0x004fea000383ffff */
[----:B------:R-:W-:Y:S05]  /*1f470*/  BRA `(.L_x_817) ;  /* 0xffffffe000007947 */ /* 0x000fea000383ffff */
.L_x_737:
[----:B------:R-:W-:Y:S01]  /*1f480*/  BSSY B0, `(.L_x_818) ;  /* 0x0000008000007945 */ /* 0x000fe20003800000 */
[----:B0-----:R-:W-:Y:S01]  /*1f490*/  MOV R13, R16 ;  /* 0x00000010000d7202 */ /* 0x001fe20000000f00 */
[----:B------:R-:W-:Y:S01]  /*1f4a0*/  IMAD.MOV.U32 R12, RZ, RZ, RZ ;  /* 0x000000ffff0c7224 */ /* 0x000fe200078e00ff */
[----:B------:R-:W-:Y:S01]  /*1f4b0*/  MOV R11, 0x1f ;  /* 0x0000001f000b7802 */ /* 0x000fe20000000f00 */
[----:B------:R-:W-:-:S07]  /*1f4c0*/  IMAD.MOV.U32 R15, RZ, RZ, -0x1 ;  /* 0xffffffffff0f7424 */ /* 0x000fce00078e00ff */
[----:B-1---5:R-:W-:Y:S05]  /*1f4d0*/  WARPSYNC.COLLECTIVE R15, `(.L_x_819) ;  /* 0x000000000f087348 */ /* 0x022fea0003c00000 */
[----:B------:R0:W2:Y:S02]  /*1f4e0*/  SHFL.IDX P6, R14, R13, R12, R11 ;  /* 0x0000000c0d0e7389 */ /* 0x0000a400000c000b */
[----:B012--5:R-:W-:Y:S01]  /*1f4f0*/  ENDCOLLECTIVE ;  /* 0x000000000000791b */ /* 0x027fe20003800000 */
.L_x_819:
[----:B------:R-:W-:Y:S05]  /*1f500*/  BSYNC B0 ;  /* 0x0000000000007941 */ /* 0x000fea0003800000 */
.L_x_818:
[----:B------:R-:W-:Y:S01]  /*1f510*/  IMAD.MOV.U32 R13, RZ, RZ, R16 ;  /* 0x000000ffff0d7224 */ /* 0x000fe200078e0010 */
[----:B------:R-:W-:Y:S01]  /*1f520*/  MOV R12, 0x1 ;  /* 0x00000001000c7802 */ /* 0x000fe20000000f00 */
[----:B------:R-:W-:Y:S01]  /*1f530*/  IMAD.MOV.U32 R11, RZ, RZ, 0x1f ;  /* 0x0000001fff0b7424 */ /* 0x000fe200078e00ff */
[----:B------:R-:W-:Y:S02]  /*1f540*/  MOV R15, 0xffffffff ;  /* 0xffffffff000f7802 */ /* 0x000fe40000000f00 */
[----:B------:R-:W-:-:S07]  /*1f550*/  MOV R4, R14 ;  /* 0x0000000e00047202 */ /* 0x000fce0000000f00 */
[----:B------:R-:W-:Y:S05]  /*1f560*/  WARPSYNC.COLLECTIVE R15, `(.L_x_820) ;  /* 0x000000000f087348 */ /* 0x000fea0003c00000 */
[----:B------:R0:W1:Y:S02]  /*1f570*/  SHFL.IDX P6, R14, R13, R12, R11 ;  /* 0x0000000c0d0e7389 */ /* 0x00006400000c000b */
[----:B01----:R-:W-:Y:S01]  /*1f580*/  ENDCOLLECTIVE ;  /* 0x000000000000791b */ /* 0x003fe20003800000 */
.L_x_820:
[----:B------:R-:W-:Y:S01]  /*1f590*/  IMAD.MOV.U32 R6, RZ, RZ, R14 ;  /* 0x000000ffff067224 */ /* 0x000fe200078e000e */
[----:B------:R-:W-:Y:S06]  /*1f5a0*/  BRA `(.L_x_821) ;  /* 0xffffffe0008c7947 */ /* 0x000fec000383ffff */
.L_x_740:
[----:B------:R-:W-:Y:S01]  /*1f5b0*/  BSSY B0, `(.L_x_822) ;  /* 0x0000008000007945 */ /* 0x000fe20003800000 */
[----:B-----5:R-:W-:Y:S01]  /*1f5c0*/  MOV R13, R17 ;  /* 0x00000011000d7202 */ /* 0x020fe20000000f00 */
[----:B------:R-:W-:Y:S01]  /*1f5d0*/  IMAD.MOV.U32 R12, RZ, RZ, 0x1 ;  /* 0x00000001ff0c7424 */ /* 0x000fe200078e00ff */
[----:B------:R-:W-:Y:S01]  /*1f5e0*/  MOV R11, RZ ;  /* 0x000000ff000b7202 */ /* 0x000fe20000000f00 */
[----:B------:R-:W-:-:S07]  /*1f5f0*/  IMAD.MOV.U32 R15, RZ, RZ, -0x1 ;  /* 0xffffffffff0f7424 */ /* 0x000fce00078e00ff */
[----:B0-234-:R-:W-:Y:S05]  /*1f600*/  WARPSYNC.COLLECTIVE R15, `(.L_x_823) ;  /* 0x000000000f087348 */ /* 0x01dfea0003c00000 */
[----:B------:R1:W0:Y:S02]  /*1f610*/  SHFL.UP P6, R14, R13, R12, R11 ;  /* 0x0400000c0d0e7389 */ /* 0x00022400000c000b */
[----:B01234-:R-:W-:Y:S01]  /*1f620*/  ENDCOLLECTIVE ;  /* 0x000000000000791b */ /* 0x01ffe20003800000 */
.L_x_823:
[----:B------:R-:W-:Y:S05]  /*1f630*/  BSYNC B0 ;  /* 0x0000000000007941 */ /* 0x000fea0003800000 */
.L_x_822:
[----:B------:R-:W-:Y:S01]  /*1f640*/  ISETP.NE.AND P0, PT, R8, RZ, PT ;  /* 0x000000ff0800720c */ /* 0x000fe20003f05270 */
[----:B------:R-:W-:Y:S01]  /*1f650*/  IMAD.MOV.U32 R12, RZ, RZ, 0x2 ;  /* 0x00000002ff0c7424 */ /* 0x000fe200078e00ff */
[----:B------:R-:W-:Y:S01]  /*1f660*/  MOV R11, RZ ;  /* 0x000000ff000b7202 */ /* 0x000fe20000000f00 */
[----:B------:R-:W-:Y:S01]  /*1f670*/  IMAD.MOV.U32 R15, RZ, RZ, -0x1 ;  /* 0xffffffffff0f7424 */ /* 0x000fe200078e00ff */
[----:B------:R-:W-:Y:S02]  /*1f680*/  SEL R14, R14, RZ, P0 ;  /* 0x000000ff0e0e7207 */ /* 0x000fe40000000000 */
[----:B------:R-:W-:Y:S02]  /*1f690*/  ISETP.GE.U32.AND P0, PT, R8, 0x2, PT ;  /* 0x000000020800780c */ /* 0x000fe40003f06070 */
[----:B------:R-:W-:-:S11]  /*1f6a0*/  IADD3 R13, R17, R14, RZ ;  /* 0x0000000e110d7210 */ /* 0x000fd60007ffe0ff */
[----:B------:R-:W-:Y:S05]  /*1f6b0*/  WARPSYNC.COLLECTIVE R15, `(.L_x_824) ;  /* 0x000000000f087348 */ /* 0x000fea0003c00000 */
[----:B------:R0:W1:Y:S02]  /*1f6c0*/  SHFL.UP P6, R14, R13, R12, R11 ;  /* 0x0400000c0d0e7389 */ /* 0x00006400000c000b */
[----:B01----:R-:W-:Y:S01]  /*1f6d0*/  ENDCOLLECTIVE ;  /* 0x000000000000791b */ /* 0x003fe20003800000 */
.L_x_824:
[----:B------:R-:W-:Y:S02]  /*1f6e0*/  MOV R12, 0x4 ;  /* 0x00000004000c7802 */ /* 0x000fe40000000f00 */
[----:B------:R-:W-:Y:S02]  /*1f6f0*/  SEL R14, R14, RZ, P0 ;  /* 0x000000ff0e0e7207 */ /* 0x000fe40000000000 */
[----:B------:R-:W-:Y:S02]  /*1f700*/  ISETP.GE.U32.AND P0, PT, R8, 0x4, PT ;  /* 0x000000040800780c */ /* 0x000fe40003f06070 */
[----:B------:R-:W-:-:S05]  /*1f710*/  IADD3 R3, R13, R14, RZ ;  /* 0x0000000e0d037210 */ /* 0x000fca0007ffe0ff */
[----:B------:R-:W-:-:S07]  /*1f720*/  IMAD.MOV.U32 R13, RZ, RZ, R3 ;  /* 0x000000ffff0d7224 */ /* 0x000fce00078e0003 */
[----:B------:R-:W-:Y:S05]  /*1f730*/  WARPSYNC.COLLECTIVE R15, `(.L_x_825) ;  /* 0x000000000f087348 */ /* 0x000fea0003c00000 */
[----:B------:R0:W1:Y:S02]  /*1f740*/  SHFL.UP P6, R14, R13, R12, R11 ;  /* 0x0400000c0d0e7389 */ /* 0x00006400000c000b */
[----:B01----:R-:W-:Y:S01]  /*1f750*/  ENDCOLLECTIVE ;  /* 0x000000000000791b */ /* 0x003fe20003800000 */
.L_x_825:
        /* <DEDUP_REMOVED lines=8> */
.L_x_826:
        /* <DEDUP_REMOVED lines=8> */
.L_x_827:
[----:B------:R-:W-:Y:S01]  /*1f860*/  IMAD.MOV.U32 R12, RZ, RZ, 0x1f ;  /* 0x0000001fff0c7424 */ /* 0x000fe200078e00ff */
[----:B------:R-:W-:Y:S02]  /*1f870*/  MOV R11, 0x1f ;  /* 0x0000001f000b7802 */ /* 0x000fe40000000f00 */
[----:B------:R-:W-:-:S05]  /*1f880*/  SEL R2, R14, RZ, P0 ;  /* 0x000000ff0e027207 */ /* 0x000fca0000000000 */
[----:B------:R-:W-:-:S05]  /*1f890*/  IMAD.IADD R2, R7, 0x1, R2 ;  /* 0x0000000107027824 */ /* 0x000fca00078e0202 */
[----:B------:R-:W-:-:S07]  /*1f8a0*/  MOV R13, R2 ;  /* 0x00000002000d7202 */ /* 0x000fce0000000f00 */
[----:B------:R-:W-:Y:S05]  /*1f8b0*/  WARPSYNC.COLLECTIVE R15, `(.L_x_828) ;  /* 0x000000000f087348 */ /* 0x000fea0003c00000 */
[----:B------:R0:W1:Y:S02]  /*1f8c0*/  SHFL.IDX P6, R14, R13, R12, R11 ;  /* 0x0000000c0d0e7389 */ /* 0x00006400000c000b */
[----:B01----:R-:W-:Y:S01]  /*1f8d0*/  ENDCOLLECTIVE ;  /* 0x000000000000791b */ /* 0x003fe20003800000 */
.L_x_828:
[----:B------:R-:W-:Y:S05]  /*1f8e0*/  BRA `(.L_x_829) ;  /* 0xffffffe000507947 */ /* 0x000fea000383ffff */
.L_x_745:
[----:B------:R-:W-:Y:S01]  /*1f8f0*/  BSSY B0, `(.L_x_830) ;  /* 0x0000008000007945 */ /* 0x000fe20003800000 */
[----:B-----5:R-:W-:Y:S01]  /*1f900*/  IMAD.MOV.U32 R13, RZ, RZ, R17 ;  /* 0x000000ffff0d7224 */ /* 0x020fe200078e0011 */
[----:B------:R-:W-:Y:S01]  /*1f910*/  MOV R12, 0x1 ;  /* 0x00000001000c7802 */ /* 0x000fe20000000f00 */
[----:B------:R-:W-:Y:S01]  /*1f920*/  IMAD.MOV.U32 R11, RZ, RZ, RZ ;  /* 0x000000ffff0b7224 */ /* 0x000fe200078e00ff */
[----:B------:R-:W-:-:S07]  /*1f930*/  MOV R15, 0xffffffff ;  /* 0xffffffff000f7802 */ /* 0x000fce0000000f00 */
[----:B01----:R-:W-:Y:S05]  /*1f940*/  WARPSYNC.COLLECTIVE R15, `(.L_x_831) ;  /* 0x000000000f087348 */ /* 0x003fea0003c00000 */
[----:B------:R2:W3:Y:S02]  /*1f950*/  SHFL.UP P6, R14, R13, R12, R11 ;  /* 0x0400000c0d0e7389 */ /* 0x0004e400000c000b */
[----:B0123--:R-:W-:Y:S01]  /*1f960*/  ENDCOLLECTIVE ;  /* 0x000000000000791b */ /* 0x00ffe20003800000 */
.L_x_831:
[----:B------:R-:W-:Y:S05]  /*1f970*/  BSYNC B0 ;  /* 0x0000000000007941 */ /* 0x000fea0003800000 */
.L_x_830:
[----:B------:R-:W-:Y:S01]  /*1f980*/  ISETP.NE.AND P0, PT, R8, RZ, PT ;  /* 0x000000ff0800720c */ /* 0x000fe20003f05270 */
[----:B------:R-:W-:Y:S01]  /*1f990*/  IMAD.MOV.U32 R11, RZ, RZ, RZ ;  /* 0x000000ffff0b7224 */ /* 0x000fe200078e00ff */
[----:B------:R-:W-:Y:S02]  /*1f9a0*/  MOV R12, 0x2 ;  /* 0x00000002000c7802 */ /* 0x000fe40000000f00 */
[----:B------:R-:W-:Y:S02]  /*1f9b0*/  SEL R14, R14, RZ, P0 ;  /* 0x000000ff0e0e7207 */ /* 0x000fe40000000000 */
[----:B------:R-:W-:Y:S02]  /*1f9c0*/  MOV R15, 0xffffffff ;  /* 0xffffffff000f7802 */ /* 0x000fe40000000f00 */
[----:B------:R-:W-:Y:S01]  /*1f9d0*/  ISETP.GE.U32.AND P0, PT, R8, 0x2, PT ;  /* 0x000000020800780c */ /* 0x000fe20003f06070 */
[----:B------:R-:W-:-:S12]  /*1f9e0*/  IMAD.IADD R13, R17, 0x1, R14 ;  /* 0x00000001110d7824 */ /* 0x000fd800078e020e */
[----:B------:R-:W-:Y:S05]  /*1f9f0*/  WARPSYNC.COLLECTIVE R15, `(.L_x_832) ;  /* 0x000000000f087348 */ /* 0x000fea0003c00000 */
[----:B------:R0:W1:Y:S02]  /*1fa00*/  SHFL.UP P6, R14, R13, R12, R11 ;  /* 0x0400000c0d0e7389 */ /* 0x00006400000c000b */
[----:B01----:R-:W-:Y:S01]  /*1fa10*/  ENDCOLLECTIVE ;  /* 0x000000000000791b */ /* 0x003fe20003800000 */
.L_x_832:
        /* <DEDUP_REMOVED lines=8> */
.L_x_833:
        /* <DEDUP_REMOVED lines=8> */
.L_x_834:
        /* <DEDUP_REMOVED lines=8> */
.L_x_835:
[----:B------:R-:W-:Y:S01]  /*1fba0*/  MOV R12, 0x1f ;  /* 0x0000001f000c7802 */ /* 0x000fe20000000f00 */
[----:B------:R-:W-:Y:S01]  /*1fbb0*/  IMAD.MOV.U32 R11, RZ, RZ, 0x1f ;  /* 0x0000001fff0b7424 */ /* 0x000fe200078e00ff */
[----:B------:R-:W-:-:S04]  /*1fbc0*/  SEL R2, R14, RZ, P0 ;  /* 0x000000ff0e027207 */ /* 0x000fc80000000000 */
[----:B------:R-:W-:-:S05]  /*1fbd0*/  IADD3 R2, R7, R2, RZ ;  /* 0x0000000207027210 */ /* 0x000fca0007ffe0ff */
[----:B------:R-:W-:-:S07]  /*1fbe0*/  IMAD.MOV.U32 R13, RZ, RZ, R2 ;  /* 0x000000ffff0d7224 */ /* 0x000fce00078e0002 */
[----:B------:R-:W-:Y:S05]  /*1fbf0*/  WARPSYNC.COLLECTIVE R15, `(.L_x_836) ;  /* 0x000000000f087348 */ /* 0x000fea0003c00000 */
[----:B------:R0:W1:Y:S02]  /*1fc00*/  SHFL.IDX P6, R14, R13, R12, R11 ;  /* 0x0000000c0d0e7389 */ /* 0x00006400000c000b */
[----:B01----:R-:W-:Y:S01]  /*1fc10*/  ENDCOLLECTIVE ;  /* 0x000000000000791b */ /* 0x003fe20003800000 */
.L_x_836:
[----:B------:R-:W-:Y:S05]  /*1fc20*/  BRA `(.L_x_837) ;  /* 0xffffffe000347947 */ /* 0x000fea000383ffff */
.L_x_747:
[----:B------:R-:W-:Y:S01]  /*1fc30*/  BSSY B0, `(.L_x_838) ;  /* 0x0000006000007945 */ /* 0x000fe20003800000 */
[----:B------:R-:W-:Y:S02]  /*1fc40*/  PLOP3.LUT P6, PT, P6, PT, PT, 0x8, 0x0 ;  /* 0x000000000000781c */ /* 0x000fe400037ce170 */
[----:B------:R-:W-:-:S11]  /*1fc50*/  MOV R15, 0xffffffff ;  /* 0xffffffff000f7802 */ /* 0x000fd60000000f00 */
[----:B0-----:R-:W-:Y:S05]  /*1fc60*/  WARPSYNC.COLLECTIVE R15, `(.L_x_839) ;  /* 0x000000000f087348 */ /* 0x001fea0003c00000 */
[----:B------:R-:W-:Y:S01]  /*1fc70*/  VOTE.ANY R14, PT, P6 ;  /* 0x00000000000e7806 */ /* 0x000fe200030e0100 */
[----:B0-----:R-:W-:Y:S06]  /*1fc80*/  ENDCOLLECTIVE ;  /* 0x000000000000791b */ /* 0x001fec0003800000 */
.L_x_839:
[----:B------:R-:W-:Y:S05]  /*1fc90*/  BSYNC B0 ;  /* 0x0000000000007941 */ /* 0x000fea0003800000 */
.L_x_838:
[----:B------:R-:W-:Y:S01]  /*1fca0*/  IMAD.MOV.U32 R3, RZ, RZ, R14 ;  /* 0x000000ffff037224 */ /* 0x000fe200078e000e */
[----:B------:R-:W-:Y:S01]  /*1fcb0*/  MOV R13, R17 ;  /* 0x00000011000d7202 */ /* 0x000fe20000000f00 */
[----:B------:R-:W-:Y:S01]  /*1fcc0*/  IMAD.MOV.U32 R15, RZ, RZ, -0x1 ;  /* 0xffffffffff0f7424 */ /* 0x000fe200078e00ff */
[----:B------:R-:W-:Y:S01]  /*1fcd0*/  MOV R11, 0x1f ;  /* 0x0000001f000b7802 */ /* 0x000fe20000000f00 */
[----:B------:R-:W0:Y:S02]  /*1fce0*/  POPC R5, R3 ;  /* 0x0000000300057309 */ /* 0x000e240000000000 */
[----:B0-----:R-:W-:-:S07]  /*1fcf0*/  IMAD.MOV.U32 R12, RZ, RZ, R5 ;  /* 0x000000ffff0c7224 */ /* 0x001fce00078e0005 */
[----:B------:R-:W-:Y:S05]  /*1fd00*/  WARPSYNC.COLLECTIVE R15, `(.L_x_840) ;  /* 0x000000000f087348 */ /* 0x000fea0003c00000 */
[----:B------:R0:W1:Y:S02]  /*1fd10*/  SHFL.IDX P6, R14, R13, R12, R11 ;  /* 0x0000000c0d0e7389 */ /* 0x00006400000c000b */
[----:B01----:R-:W-:Y:S01]  /*1fd20*/  ENDCOLLECTIVE ;  /* 0x000000000000791b */ /* 0x003fe20003800000 */
.L_x_840:
[----:B------:R-:W-:Y:S01]  /*1fd30*/  MOV R17, R14 ;  /* 0x0000000e00117202 */ /* 0x000fe20000000f00 */
[----:B------:R-:W-:Y:S06]  /*1fd40*/  BRA `(.L_x_841) ;  /* 0xffffffe000247947 */ /* 0x000fec000383ffff */
.L_x_749:
[----:B------:R-:W-:Y:S01]  /*1fd50*/  BSSY B0, `(.L_x_842) ;  /* 0x0000007000007945 */ /* 0x000fe20003800000 */
[----:B------:R-:W-:Y:S01]  /*1fd60*/  IMAD.MOV.U32 R13, RZ, RZ, R2 ;  /* 0x000000ffff0d7224 */ /* 0x000fe200078e0002 */
[----:B------:R-:W-:Y:S01]  /*1fd70*/  MOV R11, 0x1f ;  /* 0x0000001f000b7802 */ /* 0x000fe20000000f00 */
[----:B------:R-:W-:-:S07]  /*1fd80*/  IMAD.MOV.U32 R15, RZ, RZ, -0x1 ;  /* 0xffffffffff0f7424 */ /* 0x000fce00078e00ff */
[----:B012---:R-:W-:Y:S05]  /*1fd90*/  WARPSYNC.COLLECTIVE R15, `(.L_x_843) ;  /* 0x000000000f087348 */ /* 0x007fea0003c00000 */
[----:B------:R3:W4:Y:S02]  /*1fda0*/  SHFL.IDX P6, R14, R13, R12, R11 ;  /* 0x0000000c0d0e7389 */ /* 0x00072400000c000b */
[----:B01234-:R-:W-:Y:S01]  /*1fdb0*/  ENDCOLLECTIVE ;  /* 0x000000000000791b */ /* 0x01ffe20003800000 */
.L_x_843:
[----:B------:R-:W-:Y:S05]  /*1fdc0*/  BSYNC B0 ;  /* 0x0000000000007941 */ /* 0x000fea0003800000 */
.L_x_842:
[----:B------:R-:W-:Y:S05]  /*1fdd0*/  BRA `(.L_x_748) ;  /* 0xffffffe0001c7947 */ /* 0x000fea000383ffff */
.L_x_753:
[----:B0-----:R0:W1:Y:S02]  /*1fde0*/  SYNCS.PHASECHK.TRANS64.TRYWAIT P0, [R0+URZ+0x34820], R3 ;  /* 0x03482003000075a7 */ /* 0x001064000800017f */
[----:B-1----:R-:W-:Y:S05]  /*1fdf0*/  @!P0 NANOSLEEP.SYNCS 0x989680 ;  /* 0x009896800000895d */ /* 0x002fea0003900000 */
[----:B------:R-:W1:Y:S02]  /*1fe00*/  @!P0 SYNCS.PHASECHK.TRANS64 P0, [R0+URZ+0x34820], R3 ;  /* 0x03482003000085a7 */ /* 0x000e64000800007f */
[----:B-1----:R-:W-:Y:S05]  /*1fe10*/  @!P0 BRA `(.L_x_753) ;  /* 0xfffffffc00f08947 */ /* 0x002fea000383ffff */
[----:B------:R-:W-:Y:S05]  /*1fe20*/  BRA `(.L_x_844) ;  /* 0xffffffe400007947 */ /* 0x000fea000383ffff */
.L_x_754:
[----:B------:R-:W1:Y:S01]  /*1fe30*/  S2R R2, SR_TID.X ;  /* 0x0000000000027919 */ /* 0x000e620000002100 */
[----:B------:R-:W-:Y:S01]  /*1fe40*/  BSSY B0, `(.L_x_845) ;  /* 0x000000a000007945 */ /* 0x000fe20003800000 */
[----:B------:R-:W-:Y:S01]  /*1fe50*/  IMAD.MOV.U32 R12, RZ, RZ, RZ ;  /* 0x000000ffff0c7224 */ /* 0x000fe200078e00ff */
[----:B------:R-:W-:Y:S01]  /*1fe60*/  MOV R11, 0x1f ;  /* 0x0000001f000b7802 */ /* 0x000fe20000000f00 */
[----:B------:R-:W-:Y:S01]  /*1fe70*/  IMAD.MOV.U32 R15, RZ, RZ, -0x1 ;  /* 0xffffffffff0f7424 */ /* 0x000fe200078e00ff */
[----:B-1----:R-:W-:-:S04]  /*1fe80*/  SHF.R.U32.HI R2, RZ, 0x5, R2 ;  /* 0x00000005ff027819 */ /* 0x002fc80000011602 */
[----:B------:R-:W-:-:S04]  /*1fe90*/  LOP3.LUT R2, R2, 0x3, RZ, 0xc0, !PT ;  /* 0x0000000302027812 */ /* 0x000fc800078ec0ff */
[----:B------:R-:W-:-:S07]  /*1fea0*/  MOV R13, R2 ;  /* 0x00000002000d7202 */ /* 0x000fce0000000f00 */
[----:B0-----:R-:W-:Y:S05]  /*1feb0*/  WARPSYNC.COLLECTIVE R15, `(.L_x_846) ;  /* 0x000000000f087348 */ /* 0x001fea0003c00000 */
[----:B------:R1:W2:Y:S02]  /*1fec0*/  SHFL.IDX P6, R14, R13, R12, R11 ;  /* 0x0000000c0d0e7389 */ /* 0x0002a400000c000b */
[----:B012---:R-:W-:Y:S01]  /*1fed0*/  ENDCOLLECTIVE ;  /* 0x000000000000791b */ /* 0x007fe20003800000 */
.L_x_846:
[----:B------:R-:W-:Y:S05]  /*1fee0*/  BSYNC B0 ;  /* 0x0000000000007941 */ /* 0x000fea0003800000 */
.L_x_845:
[----:B------:R-:W-:Y:S05]  /*1fef0*/  BRA `(.L_x_847) ;  /* 0xffffffe000e87947 */ /* 0x000fea000383ffff */
.L_x_755:
[----:B------:R-:W-:Y:S01]  /*1ff00*/  BSSY B0, `(.L_x_848) ;  /* 0x0000006000007945 */ /* 0x000fe20003800000 */
[----:B------:R-:W-:-:S07]  /*1ff10*/  MOV R15, 0xffffffff ;  /* 0xffffffff000f7802 */ /* 0x000fce0000000f00 */
[----:B01----:R-:W-:Y:S05]  /*1ff20*/  WARPSYNC.COLLECTIVE R15, `(.L_x_849) ;  /* 0x000000000f0c7348 */ /* 0x003fea0003c00000 */
[----:B------:R-:W-:Y:S02]  /*1ff30*/  ELECT P6, UR62, PT ;  /* 0x00000000003e782f */ /* 0x000fe400038c0000 */
[----:B------:R-:W-:Y:S01]  /*1ff40*/  MOV R14, UR62 ;  /* 0x0000003e000e7c02 */ /* 0x000fe20008000f00 */
[----:B01----:R-:W-:Y:S10]  /*1ff50*/  ENDCOLLECTIVE ;  /* 0x000000000000791b */ /* 0x003ff40003800000 */
.L_x_849:
[----:B------:R-:W-:Y:S05]  /*1ff60*/  BSYNC B0 ;  /* 0x0000000000007941 */ /* 0x000fea0003800000 */
.L_x_848:
[----:B------:R-:W-:Y:S05]  /*1ff70*/  BRA `(.L_x_850) ;  /* 0xffffffe000dc7947 */ /* 0x000fea000383ffff */
.L_x_757:
[----:B0-----:R0:W1:Y:S02]  /*1ff80*/  SYNCS.PHASECHK.TRANS64.TRYWAIT P0, [R6+URZ], R5 ;  /* 0x00000005060075a7 */ /* 0x001064000800017f */
[----:B-1----:R-:W-:Y:S05]  /*1ff90*/  @!P0 NANOSLEEP.SYNCS 0x989680 ;  /* 0x009896800000895d */ /* 0x002fea0003900000 */
[----:B------:R-:W1:Y:S02]  /*1ffa0*/  @!P0 SYNCS.PHASECHK.TRANS64 P0, [R6+URZ], R5 ;  /* 0x00000005060085a7 */ /* 0x000e64000800007f */
[----:B-1----:R-:W-:Y:S05]  /*1ffb0*/  @!P0 BRA `(.L_x_757) ;  /* 0xfffffffc00f08947 */ /* 0x002fea000383ffff */
[----:B------:R-:W-:Y:S05]  /*1ffc0*/  BRA `(.L_x_851) ;  /* 0xffffffe400187947 */ /* 0x000fea000383ffff */
.L_x_758:
[----:B-1----:R1:W2:Y:S02]  /*1ffd0*/  SYNCS.PHASECHK.TRANS64.TRYWAIT P0, [R7+URZ], R2 ;  /* 0x00000002070075a7 */ /* 0x0022a4000800017f */
[----:B--2---:R-:W-:Y:S05]  /*1ffe0*/  @!P0 NANOSLEEP.SYNCS 0x989680 ;  /* 0x009896800000895d */ /* 0x004fea0003900000 */
[----:B------:R-:W2:Y:S02]  /*1fff0*/  @!P0 SYNCS.PHASECHK.TRANS64 P0, [R7+URZ], R2 ;  /* 0x00000002070085a7 */ /* 0x000ea4000800007f */
[----:B--2---:R-:W-:Y:S05]  /*20000*/  @!P0 BRA `(.L_x_758) ;  /* 0xfffffffc00f08947 */ /* 0x004fea000383ffff */
[----:B------:R-:W-:Y:S05]  /*20010*/  BRA `(.L_x_852) ;  /* 0xffffffe4000c7947 */ /* 0x000fea000383ffff */
.L_x_760:
[----:B--2---:R2:W3:Y:S02]  /*20020*/  SYNCS.PHASECHK.TRANS64.TRYWAIT P0, [R4+URZ], R5 ;  /* 0x00000005040075a7 */ /* 0x0044e4000800017f */
[----:B---3--:R-:W-:Y:S05]  /*20030*/  @!P0 NANOSLEEP.SYNCS 0x989680 ;  /* 0x009896800000895d */ /* 0x008fea0003900000 */
[----:B------:R-:W3:Y:S02]  /*20040*/  @!P0 SYNCS.PHASECHK.TRANS64 P0, [R4+URZ], R5 ;  /* 0x00000005040085a7 */ /* 0x000ee4000800007f */
[----:B---3--:R-:W-:Y:S05]  /*20050*/  @!P0 BRA `(.L_x_760) ;  /* 0xfffffffc00f08947 */ /* 0x008fea000383ffff */
[----:B------:R-:W-:Y:S05]  /*20060*/  BRA `(.L_x_853) ;  /* 0xffffffe400147947 */ /* 0x000fea000383ffff */
.L_x_854:
        /* <DEDUP_REMOVED lines=9> */
.L_x_2659:


//--------------------- .text._ZN7cutlass13device_kernelIN5flash11enable_sm90INS1_16FlashAttnFwdSm90INS1_25CollectiveMainloopFwdSm90ILi2EN4cute5tupleIJNS5_1CILi1EEES8_S8_EEENS6_IJNS7_ILi128EEENS7_ILi96EEENS7_ILi192EEEEEELi128ENS_6half_tEfNS_4arch4Sm90ELb0ELb1ELb1ELb0ELb0ELb0ELb0ELb1ELb1ELb0ELb0ELb0EEENS1_21CollectiveEpilogueFwdINS6_IJSA_SA_SB_EEES9_SE_SG_Li256ELb0ELb0ELb0ELb0EEENS1_30DynamicPersistentTileSchedulerILi256ELi32ELb0ELb0ELb1EEEEEEEEEvNT_6ParamsE --------------------------
	.section	.text._ZN7cutlass13device_kernelIN5flash11enable_sm90INS1_16FlashAttnFwdSm90INS1_25CollectiveMainloopFwdSm90ILi2EN4cute5tupleIJNS5_1CILi1EEES8_S8_EEENS6_IJNS7_ILi128EEENS7_ILi96EEENS7_ILi192EEEEEELi128ENS_6half_tEfNS_4arch4Sm90ELb0ELb1ELb1ELb0ELb0ELb0ELb0ELb1ELb1ELb0ELb0ELb0EEENS1_21CollectiveEpilogueFwdINS6_IJSA_SA_SB_EEES9_SE_SG_Li256ELb0ELb0ELb0ELb0EEENS1_30DynamicPersistentTileSchedulerILi256ELi32ELb0ELb0ELb1EEEEEEEEEvNT_6ParamsE,"ax",@progbits
	.align	128
.text._ZN7cutlass13device_kernelIN5flash11enable_sm90INS1_16FlashAttnFwdSm90INS1_25CollectiveMainloopFwdSm90ILi2EN4cute5tupleIJNS5_1CILi1EEES8_S8_EEENS6_IJNS7_ILi128EEENS7_ILi96EEENS7_ILi192EEEEEELi128ENS_6half_tEfNS_4arch4Sm90ELb0ELb1ELb1ELb0ELb0ELb0ELb0ELb1ELb1ELb0ELb0ELb0EEENS1_21CollectiveEpilogueFwdINS6_IJSA_SA_SB_EEES9_SE_SG_Li256ELb0ELb0ELb0ELb0EEENS1_30DynamicPersistentTileSchedulerILi256ELi32ELb0ELb0ELb1EEEEEEEEEvNT_6ParamsE:
        .type           _ZN7cutlass13device_kernelIN5flash11enable_sm90INS1_16FlashAttnFwdSm90INS1_25CollectiveMainloopFwdSm90ILi2EN4cute5tupleIJNS5_1CILi1EEES8_S8_EEENS6_IJNS7_ILi128EEENS7_ILi96EEENS7_ILi192EEEEEELi128ENS_6half_tEfNS_4arch4Sm90ELb0ELb1ELb1ELb0ELb0ELb0ELb0ELb1ELb1ELb0ELb0ELb0EEENS1_21CollectiveEpilogueFwdINS6_IJSA_SA_SB_EEES9_SE_SG_Li256ELb0ELb0ELb0ELb0EEENS1_30DynamicPersistentTileSchedulerILi256ELi32ELb0ELb0ELb1EEEEEEEEEvNT_6ParamsE,@function
        .size           _ZN7cutlass13device_kernelIN5flash11enable_sm90INS1_16FlashAttnFwdSm90INS1_25CollectiveMainloopFwdSm90ILi2EN4cute5tupleIJNS5_1CILi1EEES8_S8_EEENS6_IJNS7_ILi128EEENS7_ILi96EEENS7_ILi192EEEEEELi128ENS_6half_tEfNS_4arch4Sm90ELb0ELb1ELb1ELb0ELb0ELb0ELb0ELb1ELb1ELb0ELb0ELb0EEENS1_21CollectiveEpilogueFwdINS6_IJSA_SA_SB_EEES9_SE_SG_Li256ELb0ELb0ELb0ELb0EEENS1_30DynamicPersistentTileSchedulerILi256ELi32ELb0ELb0ELb1EEEEEEEEEvNT_6ParamsE,(.L_x_2660 - _ZN7cutlass13device_kernelIN5flash11enable_sm90INS1_16FlashAttnFwdSm90INS1_25CollectiveMainloopFwdSm90ILi2EN4cute5tupleIJNS5_1CILi1EEES8_S8_EEENS6_IJNS7_ILi128EEENS7_ILi96EEENS7_ILi192EEEEEELi128ENS_6half_tEfNS_4arch4Sm90ELb0ELb1ELb1ELb0ELb0ELb0ELb0ELb1ELb1ELb0ELb0ELb0EEENS1_21CollectiveEpilogueFwdINS6_IJSA_SA_SB_EEES9_SE_SG_Li256ELb0ELb0ELb0ELb0EEENS1_30DynamicPersistentTileSchedulerILi256ELi32ELb0ELb0ELb1EEEEEEEEEvNT_6ParamsE)
        .other          _ZN7cutlass13device_kernelIN5flash11enable_sm90INS1_16FlashAttnFwdSm90INS1_25CollectiveMainloopFwdSm90ILi2EN4cute5tupleIJNS5_1CILi1EEES8_S8_EEENS6_IJNS7_ILi128EEENS7_ILi96EEENS7_ILi192EEEEEELi128ENS_6half_tEfNS_4arch4Sm90ELb0ELb1ELb1ELb0ELb0ELb0ELb0ELb1ELb1ELb0ELb0ELb0EEENS1_21CollectiveEpilogueFwdINS6_IJSA_SA_SB_EEES9_SE_SG_Li256ELb0ELb0ELb0ELb0EEENS1_30DynamicPersistentTileSchedulerILi256ELi32ELb0ELb0ELb1EEEEEEEEEvNT_6ParamsE,@"STO_CUDA_ENTRY STV_DEFAULT"
_ZN7cutlass13device_kernelIN5flash11enable_sm90INS1_16FlashAttnFwdSm90INS1_25CollectiveMainloopFwdSm90ILi2EN4cute5tupleIJNS5_1CILi1EEES8_S8_EEENS6_IJNS7_ILi128EEENS7_ILi96EEENS7_ILi192EEEEEELi128ENS_6half_tEfNS_4arch4Sm90ELb0ELb1ELb1ELb0ELb0ELb0ELb0ELb1ELb1ELb0ELb0ELb0EEENS1_21CollectiveEpilogueFwdINS6_IJSA_SA_SB_EEES9_SE_SG_Li256ELb0ELb0ELb0ELb0EEENS1_30DynamicPersistentTileSchedulerILi256ELi32ELb0ELb0ELb1EEEEEEEEEvNT_6ParamsE:
        /* <DEDUP_REMOVED lines=24> */
.L_x_856:
[----:B------:R-:W-:Y:S05]  /*0180*/  BSYNC B0 ;  /* 0x0000000000007941 */ /* 0x000fea0003800000 */
.L_x_855:
[----:B------:R-:W-:Y:S01]  /*0190*/  VOTEU.ANY UP0, P0 ;  /* 0x00000000003f7886 */ /* 0x000fe20000000100 */
[----:B------:R-:W1:Y:S01]  /*01a0*/  SHFL.IDX PT, R2, R2, RZ, 0x1f ;  /* 0x00001fff02027589 */ /* 0x000e6200000e0000 */
[----:B------:R-:W-:Y:S01]  /*01b0*/  UMOV UR4, 0x1 ;  /* 0x0000000100047882 */ /* 0x000fe20000000000 */
[----:B------:R-:W-:Y:S01]  /*01c0*/  VOTEU.ANY UP1, P0 ;  /* 0x00000000003f7886 */ /* 0x000fe20000020100 */
[----:B------:R-:W-:Y:S01]  /*01d0*/  VOTEU.ANY UP2, P0 ;  /* 0x00000000003f7886 */ /* 0x000fe20000040100 */
[----:B------:R-:W2:Y:S01]  /*01e0*/  @UP0 S2UR UR7, SR_CgaCtaId ;  /* 0x00000000000709c3 */ /* 0x000ea20000008800 */
[----:B------:R-:W3:Y:S01]  /*01f0*/  SHFL.IDX PT, R3, R0, RZ, 0x1f ;  /* 0x00001fff00037589 */ /* 0x000ee200000e0000 */
[----:B------:R-:W-:Y:S01]  /*0200*/  @UP0 UMOV UR6, 0x400 ;  /* 0x0000040000060882 */ /* 0x000fe20000000000 */
[----:B------:R-:W-:-:S04]  /*0210*/  @UP0 UIADD3 UR4, -UR4, 0x100000, URZ ;  /* 0x0010000004040890 */ /* 0x000fc8000fffe13f */
[----:B------:R-:W-:Y:S02]  /*0220*/  @UP0 USHF.L.U32 UR5, UR4, 0xb, URZ ;  /* 0x0000000b04050899 */ /* 0x000fe4000800063f */
[----:B------:R-:W-:Y:S01]  /*0230*/  @UP0 USHF.L.U32 UR4, UR4, 0x1, URZ ;  /* 0x0000000104040899 */ /* 0x000fe2000800063f */
[----:B-1----:R-:W-:Y:S01]  /*0240*/  R2UR UR8, R2 ;  /* 0x00000000020872ca */ /* 0x002fe200000e0000 */
[----:B--2---:R-:W-:Y:S01]  /*0250*/  @UP0 ULEA UR6, UR7, UR6, 0x18 ;  /* 0x0000000607060291 */ /* 0x004fe2000f8ec03f */
[----:B---3--:R-:W-:-:S11]  /*0260*/  ISETP.NE.AND P1, PT, R3, RZ, PT ;  /* 0x000000ff0300720c */ /* 0x008fd60003f25270 */
[----:B------:R-:W-:Y:S01]  /*0270*/  UISETP.NE.AND UP0, UPT, UR8, URZ, UPT ;  /* 0x0000003f0800728c */ /* 0x000fe2000bf05270 */
[----:B------:R-:W1:Y:S02]  /*0280*/  FENCE.VIEW.ASYNC.S ;  /* 0x00000000000073c6 */ /* 0x000e640000000000 */
[----:B-1----:R1:W2:Y:S01]  /*0290*/  @UP1 SYNCS.EXCH.64 URZ, [UR6+0x2a800], UR4 ;  /* 0x02a80004063f15b2 */ /* 0x0022a20008000100 */
[----:B------:R1:W3:Y:S01]  /*02a0*/  @UP2 SYNCS.EXCH.64 URZ, [UR6+0x2a820], UR4 ;  /* 0x02a82004063f25b2 */ /* 0x0002e20008000100 */
[----:B------:R-:W-:Y:S06]  /*02b0*/  @P1 BRA `(.L_x_857) ;  /* 0x0000000000481947 */ /* 0x000fec0003800000 */
        /* <DEDUP_REMOVED lines=18> */
.L_x_857:
        /* <DEDUP_REMOVED lines=22> */
.L_x_858:
        /* <DEDUP_REMOVED lines=14> */
[----:B------:R4:W1:Y:S01]  /*0620*/  SYNCS.EXCH.64 URZ, [UR6+0x2a880], UR4 ;  /* 0x02a88004063f75b2 */ /* 0x0008620008000100 */
[----:B------:R4:W1:Y:S01]  /*0630*/  SYNCS.EXCH.64 URZ, [UR6+0x2a878], UR4 ;  /* 0x02a87804063f75b2 */ /* 0x0008620008000100 */
[----:B------:R4:W1:Y:S02]  /*0640*/  SYNCS.EXCH.64 URZ, [UR6+0x2a888], UR4 ;  /* 0x02a88804063f75b2 */ /* 0x0008640008000100 */
[----:B----4-:R-:W-:Y:S01]  /*0650*/  NOP ;  /* 0x0000000000007918 */ /* 0x010fe20000000000 */
.L_x_859:
        /* <DEDUP_REMOVED lines=22> */
.L_x_860:
        /* <DEDUP_REMOVED lines=22> */
.L_x_861:
[----:B-1----:R-:W-:Y:S01]  /*0920*/  UMOV UR4, 0x1 ;  /* 0x0000000100047882 */ /* 0x002fe20000000000 */
[----:B------:R-:W-:Y:S01]  /*0930*/  PLOP3.LUT P0, PT, PT, PT, UP0, 0x80, 0x0 ;  /* 0x000000000000781c */ /* 0x000fe20003f0f008 */
[----:B------:R-:W-:Y:S01]  /*0940*/  USEL UR4, UR4, 0x2, !UP0 ;  /* 0x0000000204047887 */ /* 0x000fe2000c000000 */
[----:B------:R-:W-:Y:S01]  /*0950*/  NOP ;  /* 0x0000000000007918 */ /* 0x000fe20000000000 */
[----:B------:R-:W-:-:S04]  /*0960*/  ULDC.64 UR60, c[0x0][0x208] ;  /* 0x00008200003c7ab9 */ /* 0x000fc80000000a00 */
[----:B------:R-:W-:-:S05]  /*0970*/  IMAD.U32 R2, RZ, RZ, UR4 ;  /* 0x00000004ff027e24 */ /* 0x000fca000f8e00ff */
[----:B------:R1:W-:Y:S01]  /*0980*/  STL [R1], R2 ;  /* 0x0000000201007387 */ /* 0x0003e20000100800 */
[----:B--23--:R-:W-:Y:S06]  /*0990*/  BAR.SYNC.DEFER_BLOCKING 0x0 ;  /* 0x0000000000007b1d */ /* 0x00cfec0000010000 */
[----:B------:R-:W-:Y:S05]  /*09a0*/  @!P0 BRA `(.L_x_862) ;  /* 0x000000e800c08947 */ /* 0x000fea0003800000 */
.L_x_863:
[----:B------:R-:W-:-:S08]  /*09b0*/  NOP ;  /* 0x0000000000007918 */ /* 0x000fd00000000000 */
[----:B------:R-:W2:Y:S02]  /*09c0*/  USETMAXREG.TRY_ALLOC.CTAPOOL UP0, 0xf0 ;  /* 0x000000f0000079c8 */ /* 0x000ea40008000600 */
[----:B--2---:R-:W-:-:S13]  /*09d0*/  PLOP3.LUT P0, PT, PT, PT, UP0, 0x80, 0x0 ;  /* 0x000000000000781c */ /* 0x004fda0003f0f008 */
[----:B------:R-:W-:Y:S05]  /*09e0*/  @!P0 BRA `(.L_x_863) ;  /* 0xfffffffc00f08947 */ /* 0x000fea000383ffff */
[----:B------:R-:W2:Y:S08]  /*09f0*/  S2UR UR7, SR_CTAID.X ;  /* 0x00000000000779c3 */ /* 0x000eb00000002500 */
[----:B------:R-:W-:Y:S08]  /*0a00*/  BAR.ARV 0x4, 0x120 ;  /* 0x0104800000007b1d */ /* 0x000ff00000002000 */
[----:B------:R-:W2:Y:S08]  /*0a10*/  LDC R0, c[0x0][0xda8] ;  /* 0x00036a00ff007b82 */ /* 0x000eb00000000800 */
[----:B------:R-:W-:Y:S06]  /*0a20*/  BAR.ARV 0x8, 0x120 ;  /* 0x0204800000007b1d */ /* 0x000fec0000002000 */
[----:B--2---:R-:W-:-:S13]  /*0a30*/  ISETP.LE.AND P0, PT, R0, UR7, PT ;  /* 0x0000000700007c0c */ /* 0x004fda000bf03270 */
[----:B------:R-:W-:Y:S05]  /*0a40*/  @P0 EXIT ;  /* 0x000000000000094d */ /* 0x000fea0003800000 */
[----:B------:R-:W2:Y:S01]  /*0a50*/  LDL R3, [R1] ;  /* 0x0000000001037983 */ /* 0x000ea20000100800 */
[----:B------:R-:W3:Y:S01]  /*0a60*/  S2UR UR4, SR_CgaCtaId ;  /* 0x00000000000479c3 */ /* 0x000ee20000008800 */
[----:B------:R-:W-:Y:S01]  /*0a70*/  UMOV UR37, 0x400 ;  /* 0x0000040000257882 */ /* 0x000fe20000000000 */
[----:B------:R-:W-:Y:S01]  /*0a80*/  IMAD.MOV.U32 R164, RZ, RZ, RZ ;  /* 0x000000ffffa47224 */ /* 0x000fe200078e00ff */
[----:B-1----:R-:W1:Y:S01]  /*0a90*/  S2R R2, SR_TID.X ;  /* 0x0000000000027919 */ /* 0x002e620000002100 */
[----:B------:R-:W-:Y:S01]  /*0aa0*/  UMOV UR39, URZ ;  /* 0x0000003f00277c82 */ /* 0x000fe20008000000 */
[----:B------:R-:W-:-:S03]  /*0ab0*/  UMOV UR36, URZ ;  /* 0x0000003f00247c82 */ /* 0x000fc60008000000 */
[----:B------:R-:W4:Y:S01]  /*0ac0*/  S2UR UR6, SR_SWINHI ;  /* 0x00000000000679c3 */ /* 0x000f220000002f00 */
[----:B---3--:R-:W-:-:S07]  /*0ad0*/  ULEA UR37, UR4, UR37, 0x18 ;  /* 0x0000002504257291 */ /* 0x008fce000f8ec03f */
[----:B------:R-:W-:Y:S01]  /*0ae0*/  UMOV UR4, UR37 ;  /* 0x0000002500047c82 */ /* 0x000fe20008000000 */
[----:B----4-:R-:W-:Y:S01]  /*0af0*/  UMOV UR5, UR6 ;  /* 0x0000000600057c82 */ /* 0x010fe20008000000 */
[----:B------:R-:W-:Y:S01]  /*0b00*/  IMAD.U32 R22, RZ, RZ, UR4 ;  /* 0x00000004ff167e24 */ /* 0x000fe2000f8e00ff */
[----:B------:R-:W-:Y:S01]  /*0b10*/  UMOV UR4, UR7 ;  /* 0x0000000700047c82 */ /* 0x000fe20008000000 */
[----:B-1----:R-:W-:Y:S02]  /*0b20*/  VIADD R171, R2, 0xffffff80 ;  /* 0xffffff8002ab7836 */ /* 0x002fe40000000000 */
[----:B------:R-:W-:-:S03]  /*0b30*/  IMAD.U32 R23, RZ, RZ, UR5 ;  /* 0x00000005ff177e24 */ /* 0x000fc6000f8e00ff */
[----:B------:R-:W-:-:S04]  /*0b40*/  SHF.R.S32.HI R0, RZ, 0x1f, R171 ;  /* 0x0000001fff007819 */ /* 0x000fc800000114ab */
[CC--:B------:R-:W-:Y:S02]  /*0b50*/  LEA.HI R2, R0.reuse, R171.reuse, RZ, 0x4 ;  /* 0x000000ab00027211 */ /* 0x0c0fe400078f20ff */
[----:B------:R-:W-:Y:S02]  /*0b60*/  LEA.HI R169, R0, R171, RZ, 0x5 ;  /* 0x000000ab00a97211 */ /* 0x000fe400078f28ff */
[----:B------:R-:W-:Y:S02]  /*0b70*/  SHF.R.S32.HI R5, RZ, 0x4, R2 ;  /* 0x00000004ff057819 */ /* 0x000fe40000011402 */
[----:B------:R-:W-:Y:S02]  /*0b80*/  SHF.R.S32.HI R169, RZ, 0x5, R169 ;  /* 0x00000005ffa97819 */ /* 0x000fe400000114a9 */
[C---:B------:R-:W-:Y:S02]  /*0b90*/  LEA.HI R4, R2.reuse, R5, RZ, 0x1 ;  /* 0x0000000502047211 */ /* 0x040fe400078f08ff */
[----:B------:R-:W-:-:S02]  /*0ba0*/  LOP3.LUT R2, R2, 0x3fffff0, RZ, 0xc0, !PT ;  /* 0x03fffff002027812 */ /* 0x000fc400078ec0ff */
[----:B------:R-:W-:-:S03]  /*0bb0*/  LOP3.LUT R4, R4, 0x1ffffffe, RZ, 0xc0, !PT ;  /* 0x1ffffffe04047812 */ /* 0x000fc600078ec0ff */
[----:B------:R-:W-:Y:S02]  /*0bc0*/  IMAD.IADD R2, R171, 0x1, -R2 ;  /* 0x00000001ab027824 */ /* 0x000fe400078e0a02 */
[----:B------:R-:W-:Y:S02]  /*0bd0*/  IMAD.IADD R4, R5, 0x1, -R4 ;  /* 0x0000000105047824 */ /* 0x000fe400078e0a04 */
[----:B------:R-:W-:-:S04]  /*0be0*/  IMAD R9, R169, 0x10, R2 ;  /* 0x00000010a9097824 */ /* 0x000fc800078e0202 */
[----:B------:R-:W-:Y:S01]  /*0bf0*/  IMAD R4, R9, 0x8, R4 ;  /* 0x0000000809047824 */ /* 0x000fe200078e0204 */
[----:B--2---:R-:W-:Y:S02]  /*0c00*/  R2UR UR8, R3 ;  /* 0x00000000030872ca */ /* 0x004fe400000e0000 */
[CC--:B------:R-:W-:Y:S02]  /*0c10*/  LEA.HI R3, R0.reuse, R171.reuse, RZ, 0x7 ;  /* 0x000000ab00037211 */ /* 0x0c0fe400078f38ff */
[----:B------:R-:W-:Y:S02]  /*0c20*/  LEA.HI R0, R0, R171, RZ, 0x3 ;  /* 0x000000ab00007211 */ /* 0x000fe400078f18ff */
[----:B------:R-:W-:Y:S02]  /*0c30*/  LOP3.LUT R166, R3, 0xffffff80, RZ, 0xc0, !PT ;  /* 0xffffff8003a67812 */ /* 0x000fe400078ec0ff */
[----:B------:R-:W-:Y:S02]  /*0c40*/  SHF.R.S32.HI R168, RZ, 0x7, R3 ;  /* 0x00000007ffa87819 */ /* 0x000fe40000011403 */
[----:B------:R-:W-:Y:S01]  /*0c50*/  LOP3.LUT R2, R0, 0x1ffffff8, RZ, 0xc0, !PT ;  /* 0x1ffffff800027812 */ /* 0x000fe200078ec0ff */
[----:B------:R-:W-:Y:S01]  /*0c60*/  IMAD.IADD R166, R171, 0x1, -R166 ;  /* 0x00000001aba67824 */ /* 0x000fe200078e0aa6 */
[----:B------:R-:W-:Y:S01]  /*0c70*/  LEA.HI R3, R3, R168, RZ, 0x1 ;  /* 0x000000a803037211 */ /* 0x000fe200078f08ff */
[----:B------:R-:W-:Y:S01]  /*0c80*/  ULOP3.LUT UR5, UR8, 0x1, URZ, 0xfc, !UPT ;  /* 0x0000000108057892 */ /* 0x000fe2000f8efc3f */
[----:B------:R-:W-:Y:S01]  /*0c90*/  SHF.R.S32.HI R162, RZ, 0x3, R0 ;  /* 0x00000003ffa27819 */ /* 0x000fe20000011400 */
[----:B------:R-:W-:Y:S01]  /*0ca0*/  IMAD.IADD R2, R171, 0x1, -R2 ;  /* 0x00000001ab027824 */ /* 0x000fe200078e0a02 */
[----:B------:R-:W-:-:S03]  /*0cb0*/  SHF.R.S32.HI R7, RZ, 0x1f, R166 ;  /* 0x0000001fff077819 */ /* 0x000fc600000114a6 */
[----:B------:R-:W-:Y:S01]  /*0cc0*/  IMAD.U32 R170, RZ, RZ, UR5 ;  /* 0x00000005ffaa7e24 */ /* 0x000fe2000f8e00ff */
[CC--:B------:R-:W-:Y:S01]  /*0cd0*/  LEA.HI R6, R7.reuse, R166.reuse, RZ, 0x2 ;  /* 0x000000a607067211 */ /* 0x0c0fe200078f10ff */
[----:B------:R-:W-:Y:S01]  /*0ce0*/  IMAD.SHL.U32 R160, R2, 0x8, RZ ;  /* 0x0000000802a07824 */ /* 0x000fe200078e00ff */
[----:B------:R-:W-:Y:S02]  /*0cf0*/  LEA.HI R7, R7, R166, RZ, 0x5 ;  /* 0x000000a607077211 */ /* 0x000fe400078f28ff */
[--C-:B------:R-:W-:Y:S02]  /*0d00*/  SHF.R.S32.HI R5, RZ, 0x2, R6.reuse ;  /* 0x00000002ff057819 */ /* 0x100fe40000011406 */
[----:B------:R-:W-:Y:S02]  /*0d10*/  SHF.R.S32.HI R8, RZ, 0x1f, R6 ;  /* 0x0000001fff087819 */ /* 0x000fe40000011406 */
[----:B------:R-:W-:Y:S02]  /*0d20*/  SHF.R.S32.HI R7, RZ, 0x5, R7 ;  /* 0x00000005ff077819 */ /* 0x000fe40000011407 */
[----:B------:R-:W-:-:S04]  /*0d30*/  LEA.HI R8, R8, R5, RZ, 0x3 ;  /* 0x0000000508087211 */ /* 0x000fc800078f18ff */
[----:B------:R-:W-:-:S05]  /*0d40*/  LOP3.LUT R8, R8, 0xfffffff8, RZ, 0xc0, !PT ;  /* 0xfffffff808087812 */ /* 0x000fca00078ec0ff */
[----:B------:R-:W-:Y:S01]  /*0d50*/  IMAD.IADD R8, R5, 0x1, -R8 ;  /* 0x0000000105087824 */ /* 0x000fe200078e0a08 */
[----:B------:R-:W-:Y:S01]  /*0d60*/  LOP3.LUT R5, R3, 0x3fffffe, RZ, 0xc0, !PT ;  /* 0x03fffffe03057812 */ /* 0x000fe200078ec0ff */
[----:B------:R-:W-:Y:S02]  /*0d70*/  IMAD.SHL.U32 R3, R4, 0x8, RZ ;  /* 0x0000000804037824 */ /* 0x000fe400078e00ff */
[----:B------:R-:W-:Y:S02]  /*0d80*/  IMAD R8, R7, 0x10, R8 ;  /* 0x0000001007087824 */ /* 0x000fe400078e0208 */
[----:B------:R-:W-:Y:S01]  /*0d90*/  IMAD.WIDE R22, R3, 0x2, R22 ;  /* 0x0000000203167825 */ /* 0x000fe200078e0216 */
[----:B------:R-:W-:-:S03]  /*0da0*/  LOP3.LUT R3, R6, 0x7ffffffc, RZ, 0xc0, !PT ;  /* 0x7ffffffc06037812 */ /* 0x000fc600078ec0ff */
[----:B------:R-:W-:Y:S02]  /*0db0*/  IMAD.IADD R5, R168, 0x1, -R5 ;  /* 0x00000001a8057824 */ /* 0x000fe400078e0a05 */
[----:B------:R-:W-:Y:S02]  /*0dc0*/  IMAD.IADD R16, R166, 0x1, -R3 ;  /* 0x00000001a6107824 */ /* 0x000fe400078e0a03 */
[----:B------:R-:W-:-:S07]  /*0dd0*/  IMAD R167, R5, 0x40, R8 ;  /* 0x0000004005a77824 */ /* 0x000fce00078e0208 */
.L_x_956:
[----:B------:R-:W-:Y:S01]  /*0de0*/  ULDC UR5, c[0x0][0xdd0] ;  /* 0x0003740000057ab9 */ /* 0x000fe20000000800 */
[----:B-1----:R-:W1:Y:S01]  /*0df0*/  LDC R0, c[0x0][0xde8] ;  /* 0x00037a00ff007b82 */ /* 0x002e620000000800 */
[----:B------:R-:W-:Y:S01]  /*0e00*/  UISETP.NE.AND UP0, UPT, UR5, 0x1, UPT ;  /* 0x000000010500788c */ /* 0x000fe2000bf05270 */
[----:B------:R-:W-:-:S10]  /*0e10*/  UMOV UR8, UR4 ;  /* 0x0000000400087c82 */ /* 0x000fd40008000000 */
[----:B------:R-:W-:Y:S01]  /*0e20*/  @UP0 ULDC UR6, c[0x0][0xdd4] ;  /* 0x0003750000060ab9 */ /* 0x000fe20000000800 */
[----:B------:R-:W-:Y:S01]  /*0e30*/  @UP0 ULDC UR9, c[0x0][0xdd8] ;  /* 0x0003760000090ab9 */ /* 0x000fe20000000800 */
[----:B------:R-:W-:-:S04]  /*0e40*/  UIMAD.WIDE.U32 UR6, UR4, UR6, URZ ;  /* 0x00000006040672a5 */ /* 0x000fc8000f8e003f */
[----:B------:R-:W-:-:S04]  /*0e50*/  @UP0 USHF.R.U32.HI UR8, URZ, UR9, UR7 ;  /* 0x000000093f080299 */ /* 0x000fc80008011607 */
[----:B------:R-:W-:Y:S02]  /*0e60*/  UIADD3 UR6, -UR8, URZ, URZ ;  /* 0x0000003f08067290 */ /* 0x000fe4000fffe13f */
[----:B-1----:R-:W-:Y:S02]  /*0e70*/  ISETP.LE.AND P0, PT, R0, UR8, PT ;  /* 0x0000000800007c0c */ /* 0x002fe4000bf03270 */
[----:B------:R-:W-:-:S11]  /*0e80*/  UIMAD UR7, UR5, UR6, UR4 ;  /* 0x00000006050772a4 */ /* 0x000fd6000f8e0204 */
[----:B--234-:R-:W-:Y:S05]  /*0e90*/  @!P0 BRA `(.L_x_864) ;  /* 0x0000000000208947 */ /* 0x01cfea0003800000 */
[----:B------:R-:W-:Y:S01]  /*0ea0*/  ULDC UR6, c[0x0][0xddc] ;  /* 0x0003770000067ab9 */ /* 0x000fe20000000800 */
[----:B------:R-:W-:Y:S01]  /*0eb0*/  UMOV UR46, UR7 ;  /* 0x00000007002e7c82 */ /* 0x000fe20008000000 */
[----:B------:R-:W-:-:S11]  /*0ec0*/  UISETP.NE.AND UP0, UPT, UR6, 0x1, UPT ;  /* 0x000000010600788c */ /* 0x000fd6000bf05270 */
[----:B------:R-:W-:Y:S02]  /*0ed0*/  @UP0 ULDC.64 UR10, c[0x0][0xde0] ;  /* 0x00037800000a0ab9 */ /* 0x000fe40000000a00 */
[----:B------:R-:W-:-:S04]  /*0ee0*/  UIMAD.WIDE.U32 UR4, UR7, UR10, URZ ;  /* 0x0000000a070472a5 */ /* 0x000fc8000f8e003f */
[----:B------:R-:W-:-:S04]  /*0ef0*/  @UP0 USHF.R.U32.HI UR46, URZ, UR11, UR5 ;  /* 0x0000000b3f2e0299 */ /* 0x000fc80008011605 */
[----:B------:R-:W-:Y:S01]  /*0f00*/  UIMAD UR4, UR46, UR6, URZ ;  /* 0x000000062e0472a4 */ /* 0x000fe2000f8e023f */
[----:B------:R-:W-:Y:S11]  /*0f10*/  BRA `(.L_x_865) ;  /* 0x00000000001c7947 */ /* 0x000ff60003800000 */
.L_x_864:
[----:B------:R-:W-:Y:S01]  /*0f20*/  ULDC UR6, c[0x0][0xdc4] ;  /* 0x0003710000067ab9 */ /* 0x000fe20000000800 */
[----:B------:R-:W-:Y:S01]  /*0f30*/  UMOV UR46, UR7 ;  /* 0x00000007002e7c82 */ /* 0x000fe20008000000 */
[----:B------:R-:W-:-:S11]  /*0f40*/  UISETP.NE.AND UP0, UPT, UR6, 0x1, UPT ;  /* 0x000000010600788c */ /* 0x000fd6000bf05270 */
[----:B------:R-:W-:Y:S02]  /*0f50*/  @UP0 ULDC.64 UR10, c[0x0][0xdc8] ;  /* 0x00037200000a0ab9 */ /* 0x000fe40000000a00 */
[----:B------:R-:W-:-:S04]  /*0f60*/  UIMAD.WIDE.U32 UR4, UR7, UR10, URZ ;  /* 0x0000000a070472a5 */ /* 0x000fc8000f8e003f */
[----:B------:R-:W-:-:S04]  /*0f70*/  @UP0 USHF.R.U32.HI UR46, URZ, UR11, UR5 ;  /* 0x0000000b3f2e0299 */ /* 0x000fc80008011605 */
[----:B------:R-:W-:-:S12]  /*0f80*/  UIMAD UR4, UR46, UR6, URZ ;  /* 0x000000062e0472a4 */ /* 0x000fd8000f8e023f */
.L_x_865:
[----:B------:R-:W1:Y:S01]  /*0f90*/  LDC.64 R10, c[0x0][0x9e0] ;  /* 0x00027800ff0a7b82 */ /* 0x000e620000000a00 */
[----:B------:R-:W-:Y:S01]  /*0fa0*/  ULDC UR43, c[0x0][0xdb8] ;  /* 0x00036e00002b7ab9 */ /* 0x000fe20000000800 */
[----:B------:R-:W-:Y:S02]  /*0fb0*/  ULOP3.LUT UR5, URZ, UR46, URZ, 0x33, !UPT ;  /* 0x0000002e3f057292 */ /* 0x000fe4000f8e333f */
[----:B------:R-:W-:Y:S01]  /*0fc0*/  UISETP.NE.AND UP0, UPT, UR43, 0x1, UPT ;  /* 0x000000012b00788c */ /* 0x000fe2000bf05270 */
[----:B------:R-:W-:Y:S01]  /*0fd0*/  ULDC UR6, c[0x0][0xdac] ;  /* 0x00036b0000067ab9 */ /* 0x000fe20000000800 */
[----:B------:R-:W-:Y:S02]  /*0fe0*/  UIADD3 UR4, UR7, -UR4, URZ ;  /* 0x8000000407047290 */ /* 0x000fe4000fffe03f */
[----:B------:R-:W2:Y:S01]  /*0ff0*/  LDC R17, c[0x0][0x404] ;  /* 0x00010100ff117b82 */ /* 0x000ea20000000800 */
[----:B------:R-:W-:Y:S01]  /*1000*/  UIADD3 UR5, UR5, UR6, URZ ;  /* 0x0000000605057290 */ /* 0x000fe2000fffe03f */
[----:B------:R-:W-:Y:S01]  /*1010*/  ULDC UR7, c[0x0][0xdc4] ;  /* 0x0003710000077ab9 */ /* 0x000fe20000000800 */
[----:B------:R-:W-:-:S02]  /*1020*/  ULDC.64 UR10, c[0x0][0x3f8] ;  /* 0x0000fe00000a7ab9 */ /* 0x000fc40000000a00 */
[----:B------:R-:W-:Y:S01]  /*1030*/  USHF.L.U32 UR42, UR5, 0x7, URZ ;  /* 0x00000007052a7899 */ /* 0x000fe2000800063f */
[----:B------:R-:W-:Y:S01]  /*1040*/  ISETP.NE.U32.AND P0, PT, RZ, UR10, PT ;  /* 0x0000000aff007c0c */ /* 0x000fe2000bf05070 */
[----:B------:R-:W-:Y:S01]  /*1050*/  UIMAD UR8, UR8, UR7, UR4 ;  /* 0x00000007080872a4 */ /* 0x000fe2000f8e0204 */
[----:B------:R-:W3:Y:S01]  /*1060*/  LDC R8, c[0x0][0x288] ;  /* 0x0000a200ff087b82 */ /* 0x000ee20000000800 */
[----:B------:R-:W-:Y:S01]  /*1070*/  @UP0 ULDC UR6, c[0x0][0xdc0] ;  /* 0x0003700000060ab9 */ /* 0x000fe20000000800 */
[----:B------:R-:W-:Y:S01]  /*1080*/  @UP0 ULDC UR4, c[0x0][0xdbc] ;  /* 0x00036f0000040ab9 */ /* 0x000fe20000000800 */
[----:B------:R-:W-:Y:S01]  /*1090*/  IMAD.U32 R165, RZ, RZ, UR42 ;  /* 0x0000002affa57e24 */ /* 0x000fe2000f8e00ff */
[----:B------:R-:W-:Y:S01]  /*10a0*/  UIMAD.WIDE.U32 UR4, UR8, UR4, URZ ;  /* 0x00000004080472a5 */ /* 0x000fe2000f8e003f */
[----:B------:R-:W-:Y:S01]  /*10b0*/  ISETP.NE.AND.EX P0, PT, RZ, UR11, PT, P0 ;  /* 0x0000000bff007c0c */ /* 0x000fe2000bf05300 */
[----:B------:R-:W-:Y:S02]  /*10c0*/  UMOV UR44, UR8 ;  /* 0x00000008002c7c82 */ /* 0x000fe40008000000 */
[----:B------:R-:W4:Y:S01]  /*10d0*/  LDC R6, c[0x0][0x2e0] ;  /* 0x0000b800ff067b82 */ /* 0x000f220000000800 */
[----:B-1----:R-:W-:Y:S01]  /*10e0*/  ISETP.GE.AND P1, PT, R11, 0x1, PT ;  /* 0x000000010b00780c */ /* 0x002fe20003f26270 */
[----:B------:R-:W-:-:S04]  /*10f0*/  @UP0 USHF.R.U32.HI UR44, URZ, UR6, UR5 ;  /* 0x000000063f2c0299 */ /* 0x000fc80008011605 */
[----:B------:R-:W-:Y:S01]  /*1100*/  UIADD3 UR4, -UR44, URZ, URZ ;  /* 0x0000003f2c047290 */ /* 0x000fe2000fffe13f */
[----:B--2---:R-:W-:-:S03]  /*1110*/  SEL R17, R17, 0x1, P0 ;  /* 0x0000000111117807 */ /* 0x004fc60000000000 */
[----:B------:R-:W-:Y:S01]  /*1120*/  UIMAD UR43, UR43, UR4, UR8 ;  /* 0x000000042b2b72a4 */ /* 0x000fe2000f8e0208 */
[----:B---3--:R-:W-:-:S05]  /*1130*/  IADD3 R0, R165, 0x80, -R8 ;  /* 0x00000080a5007810 */ /* 0x008fca0007ffe808 */
[CC--:B----4-:R-:W-:Y:S02]  /*1140*/  IMAD R173, R17.reuse, R6.reuse, R0 ;  /* 0x0000000611ad7224 */ /* 0x0d0fe400078e0200 */
[----:B------:R-:W-:Y:S02]  /*1150*/  IMAD R73, R17, R6, RZ ;  /* 0x0000000611497224 */ /* 0x000fe400078e02ff */
[----:B------:R-:W-:Y:S01]  /*1160*/  IMAD.IADD R0, R173, 0x1, R10 ;  /* 0x00000001ad007824 */ /* 0x000fe200078e020a */
[----:B------:R-:W-:Y:S06]  /*1170*/  @!P1 BRA `(.L_x_866) ;  /* 0x0000000000409947 */ /* 0x000fec0003800000 */
[C---:B------:R-:W-:Y:S01]  /*1180*/  ISETP.GT.AND P0, PT, R173.reuse, RZ, PT ;  /* 0x000000ffad00720c */ /* 0x040fe20003f04270 */
[----:B------:R-:W-:-:S12]  /*1190*/  VIADD R2, R173, 0xffffffff ;  /* 0xffffffffad027836 */ /* 0x000fd80000000000 */
[----:B------:R-:W-:Y:S05]  /*11a0*/  @P0 BRA `(.L_x_867) ;  /* 0x00000000001c0947 */ /* 0x000fea0003800000 */
[----:B------:R-:W-:Y:S01]  /*11b0*/  ISETP.NE.AND P0, PT, R11, 0x1, PT ;  /* 0x000000010b00780c */ /* 0x000fe20003f05270 */
[----:B------:R-:W-:-:S12]  /*11c0*/  IMAD.MOV R3, RZ, RZ, -R173 ;  /* 0x000000ffff037224 */ /* 0x000fd800078e0aad */
[----:B------:R-:W1:Y:S02]  /*11d0*/  @P0 LDC.64 R4, c[0x0][0x9e8] ;  /* 0x00027a00ff040b82 */ /* 0x000e640000000a00 */
[----:B-1----:R-:W-:-:S05]  /*11e0*/  @P0 IMAD.HI.U32 R2, R3, R4, RZ ;  /* 0x0000000403020227 */ /* 0x002fca00078e00ff */
[----:B------:R-:W-:-:S04]  /*11f0*/  @P0 SHF.R.U32.HI R3, RZ, R5, R2 ;  /* 0x00000005ff030219 */ /* 0x000fc80000011602 */
[----:B------:R-:W-:Y:S01]  /*1200*/  LOP3.LUT R2, RZ, R3, RZ, 0x33, !PT ;  /* 0x00000003ff027212 */ /* 0x000fe200078e33ff */
[----:B------:R-:W-:Y:S06]  /*1210*/  BRA `(.L_x_868) ;  /* 0x0000000000107947 */ /* 0x000fec0003800000 */
.L_x_867:
[----:B------:R-:W-:-:S13]  /*1220*/  ISETP.NE.AND P0, PT, R11, 0x1, PT ;  /* 0x000000010b00780c */ /* 0x000fda0003f05270 */
[----:B------:R-:W1:Y:S02]  /*1230*/  @P0 LDC.64 R4, c[0x0][0x9e8] ;  /* 0x00027a00ff040b82 */ /* 0x000e640000000a00 */
[----:B-1----:R-:W-:-:S05]  /*1240*/  @P0 IMAD.HI.U32 R4, R2, R4, RZ ;  /* 0x0000000402040227 */ /* 0x002fca00078e00ff */
[----:B------:R-:W-:-:S07]  /*1250*/  @P0 SHF.R.U32.HI R2, RZ, R5, R4 ;  /* 0x00000005ff020219 */ /* 0x000fce0000011604 */
.L_x_868:
[----:B------:R-:W-:-:S05]  /*1260*/  IMAD R3, R2, R11, R11 ;  /* 0x0000000b02037224 */ /* 0x000fca00078e020b */
[----:B------:R-:W-:-:S07]  /*1270*/  VIMNMX R0, R0, R3, PT ;  /* 0x0000000300007248 */ /* 0x000fce0003fe0100 */
.L_x_866:
[----:B------:R-:W-:Y:S01]  /*1280*/  VIADD R2, R0, 0x5f ;  /* 0x0000005f00027836 */ /* 0x000fe20000000000 */
[----:B------:R-:W-:Y:S01]  /*1290*/  IADD3 R4, -R8, UR42, RZ ;  /* 0x0000002a08047c10 */ /* 0x000fe2000fffe1ff */
[----:B------:R-:W-:Y:S01]  /*12a0*/  IMAD R0, R17, R6, 0x5f ;  /* 0x0000005f11007424 */ /* 0x000fe200078e0206 */
[----:B------:R-:W-:Y:S01]  /*12b0*/  ULDC UR4, c[0x0][0x9dc] ;  /* 0x0002770000047ab9 */ /* 0x000fe20000000800 */
[----:B------:R-:W-:-:S04]  /*12c0*/  IMAD.HI R2, R2, 0x2aaaaaab, RZ ;  /* 0x2aaaaaab02027827 */ /* 0x000fc800078e02ff */
[----:B------:R-:W-:Y:S01]  /*12d0*/  IMAD.HI R0, R0, 0x2aaaaaab, RZ ;  /* 0x2aaaaaab00007827 */ /* 0x000fe200078e02ff */
[----:B------:R-:W-:-:S03]  /*12e0*/  SHF.R.U32.HI R5, RZ, 0x1f, R2 ;  /* 0x0000001fff057819 */ /* 0x000fc60000011602 */
[----:B------:R-:W-:Y:S01]  /*12f0*/  IMAD R4, R17, R6, R4 ;  /* 0x0000000611047224 */ /* 0x000fe200078e0204 */
[----:B------:R-:W-:Y:S02]  /*1300*/  SHF.R.U32.HI R3, RZ, 0x1f, R0 ;  /* 0x0000001fff037819 */ /* 0x000fe40000011600 */
[----:B------:R-:W-:Y:S02]  /*1310*/  LEA.HI.SX32 R72, R2, R5, 0x1c ;  /* 0x0000000502487211 */ /* 0x000fe400078fe2ff */
[----:B------:R-:W-:Y:S01]  /*1320*/  LEA.HI.SX32 R3, R0, R3, 0x1c ;  /* 0x0000000300037211 */ /* 0x000fe200078fe2ff */
[----:B------:R-:W-:-:S03]  /*1330*/  VIADD R0, R4, -UR4 ;  /* 0x8000000404007c36 */ /* 0x000fc60008000000 */
[----:B------:R-:W-:Y:S01]  /*1340*/  VIMNMX R72, R3, R72, PT ;  /* 0x0000004803487248 */ /* 0x000fe20003fe0100 */
[----:B------:R-:W-:Y:S06]  /*1350*/  @!P1 BRA `(.L_x_869) ;  /* 0x00000000003c9947 */ /* 0x000fec0003800000 */
[----:B------:R-:W-:-:S13]  /*1360*/  ISETP.GT.AND P0, PT, R4, -0x1, PT ;  /* 0xffffffff0400780c */ /* 0x000fda0003f04270 */
[----:B------:R-:W-:Y:S05]  /*1370*/  @P0 BRA `(.L_x_870) ;  /* 0x00000000001c0947 */ /* 0x000fea0003800000 */
[----:B------:R-:W-:Y:S02]  /*1380*/  ISETP.NE.AND P0, PT, R11, 0x1, PT ;  /* 0x000000010b00780c */ /* 0x000fe40003f05270 */
[----:B------:R-:W-:-:S11]  /*1390*/  LOP3.LUT R3, RZ, R4, RZ, 0x33, !PT ;  /* 0x00000004ff037212 */ /* 0x000fd600078e33ff */
[----:B------:R-:W1:Y:S02]  /*13a0*/  @P0 LDC.64 R6, c[0x0][0x9e8] ;  /* 0x00027a00ff060b82 */ /* 0x000e640000000a00 */
[----:B-1----:R-:W-:-:S05]  /*13b0*/  @P0 IMAD.HI.U32 R2, R3, R6, RZ ;  /* 0x0000000603020227 */ /* 0x002fca00078e00ff */
[----:B------:R-:W-:-:S04]  /*13c0*/  @P0 SHF.R.U32.HI R3, RZ, R7, R2 ;  /* 0x00000007ff030219 */ /* 0x000fc80000011602 */
[----:B------:R-:W-:Y:S01]  /*13d0*/  LOP3.LUT R4, RZ, R3, RZ, 0x33, !PT ;  /* 0x00000003ff047212 */ /* 0x000fe200078e33ff */
[----:B------:R-:W-:Y:S06]  /*13e0*/  BRA `(.L_x_871) ;  /* 0x0000000000107947 */ /* 0x000fec0003800000 */
.L_x_870:
[----:B------:R-:W-:-:S13]  /*13f0*/  ISETP.NE.AND P0, PT, R11, 0x1, PT ;  /* 0x000000010b00780c */ /* 0x000fda0003f05270 */
[----:B------:R-:W1:Y:S02]  /*1400*/  @P0 LDC.64 R2, c[0x0][0x9e8] ;  /* 0x00027a00ff020b82 */ /* 0x000e640000000a00 */
[----:B-1----:R-:W-:-:S05]  /*1410*/  @P0 IMAD.HI.U32 R2, R4, R2, RZ ;  /* 0x0000000204020227 */ /* 0x002fca00078e00ff */
[----:B------:R-:W-:-:S07]  /*1420*/  @P0 SHF.R.U32.HI R4, RZ, R3, R2 ;  /* 0x00000003ff040219 */ /* 0x000fce0000011602 */
.L_x_871:
[----:B------:R-:W-:-:S05]  /*1430*/  IMAD R3, R4, R11, RZ ;  /* 0x0000000b04037224 */ /* 0x000fca00078e02ff */
[----:B------:R-:W-:-:S07]  /*1440*/  VIMNMX R0, R0, R3, !PT ;  /* 0x0000000300007248 */ /* 0x000fce0007fe0100 */
.L_x_869:
[----:B------:R-:W-:Y:S01]  /*1450*/  IMAD.HI R2, R0, 0x2aaaaaab, RZ ;  /* 0x2aaaaaab00027827 */ /* 0x000fe200078e02ff */
[----:B------:R-:W-:Y:S02]  /*1460*/  PLOP3.LUT P0, PT, PT, PT, PT, 0x80, 0x0 ;  /* 0x000000000000781c */ /* 0x000fe40003f0f070 */
[----:B------:R-:W-:Y:S02]  /*1470*/  CS2R R86, SRZ ;  /* 0x0000000000567805 */ /* 0x000fe4000001ff00 */
[----:B------:R-:W-:Y:S01]  /*1480*/  CS2R R84, SRZ ;  /* 0x0000000000547805 */ /* 0x000fe2000001ff00 */
[----:B------:R-:W-:Y:S01]  /*1490*/  IMAD.MOV.U32 R0, RZ, RZ, RZ ;  /* 0x000000ffff007224 */ /* 0x000fe200078e00ff */
[----:B------:R-:W-:Y:S02]  /*14a0*/  SHF.R.U32.HI R3, RZ, 0x1f, R2 ;  /* 0x0000001fff037819 */ /* 0x000fe40000011602 */
[----:B------:R-:W-:Y:S02]  /*14b0*/  CS2R R82, SRZ ;  /* 0x0000000000527805 */ /* 0x000fe4000001ff00 */
[----:B------:R-:W-:-:S02]  /*14c0*/  CS2R R80, SRZ ;  /* 0x0000000000507805 */ /* 0x000fc4000001ff00 */
[----:B------:R-:W-:Y:S02]  /*14d0*/  CS2R R78, SRZ ;  /* 0x00000000004e7805 */ /* 0x000fe4000001ff00 */
[----:B------:R-:W-:Y:S02]  /*14e0*/  LEA.HI.SX32 R3, R2, R3, 0x1c ;  /* 0x0000000302037211 */ /* 0x000fe400078fe2ff */
[----:B------:R-:W-:Y:S02]  /*14f0*/  CS2R R76, SRZ ;  /* 0x00000000004c7805 */ /* 0x000fe4000001ff00 */
[----:B------:R-:W-:Y:S02]  /*1500*/  CS2R R74, SRZ ;  /* 0x00000000004a7805 */ /* 0x000fe4000001ff00 */
[----:B------:R-:W-:Y:S02]  /*1510*/  CS2R R28, SRZ ;  /* 0x00000000001c7805 */ /* 0x000fe4000001ff00 */
[----:B------:R-:W-:-:S02]  /*1520*/  VIMNMX R19, RZ, R3, !PT ;  /* 0x00000003ff137248 */ /* 0x000fc40007fe0100 */
[----:B------:R-:W-:Y:S02]  /*1530*/  CS2R R70, SRZ ;  /* 0x0000000000467805 */ /* 0x000fe4000001ff00 */
[----:B------:R-:W-:Y:S02]  /*1540*/  CS2R R68, SRZ ;  /* 0x0000000000447805 */ /* 0x000fe4000001ff00 */
[----:B------:R-:W-:Y:S02]  /*1550*/  CS2R R66, SRZ ;  /* 0x0000000000427805 */ /* 0x000fe4000001ff00 */
[----:B------:R-:W-:Y:S02]  /*1560*/  ISETP.GT.AND P1, PT, R72, R19, PT ;  /* 0x000000134800720c */ /* 0x000fe40003f24270 */
        /* <DEDUP_REMOVED lines=20> */
[----:B------:R-:W-:Y:S01]  /*16b0*/  CS2R R8, SRZ ;  /* 0x0000000000087805 */ /* 0x000fe2000001ff00 */
[----:B------:R-:W-:-:S02]  /*16c0*/  IMAD.MOV.U32 R25, RZ, RZ, RZ ;  /* 0x000000ffff197224 */ /* 0x000fc400078e00ff */
[----:B------:R-:W-:Y:S01]  /*16d0*/  IMAD.MOV.U32 R10, RZ, RZ, RZ ;  /* 0x000000ffff0a7224 */ /* 0x000fe200078e00ff */
[----:B------:R-:W-:Y:S06]  /*16e0*/  @!P1 BRA `(.L_x_872) ;  /* 0x000000c800d89947 */ /* 0x000fec0003800000 */
[----:B------:R-:W1:Y:S01]  /*16f0*/  SHFL.IDX PT, R0, R168, RZ, 0x1f ;  /* 0x00001fffa8007589 */ /* 0x000e6200000e0000 */
[----:B------:R-:W-:-:S04]  /*1700*/  UIADD3 UR6, UR37, 0xc400, URZ ;  /* 0x0000c40025067890 */ /* 0x000fc8000fffe03f */
[----:B------:R-:W-:-:S06]  /*1710*/  ULOP3.LUT UP0, URZ, UR6, 0x1bf, URZ, 0xc0, !UPT ;  /* 0x000001bf063f7892 */ /* 0x000fcc000f80c03f */
[----:B------:R-:W-:Y:S02]  /*1720*/  PLOP3.LUT P0, PT, PT, PT, UP0, 0x80, 0x0 ;  /* 0x000000000000781c */ /* 0x000fe40003f0f008 */
[----:B-1----:R-:W-:-:S13]  /*1730*/  R2UR UR4, R0 ;  /* 0x00000000000472ca */ /* 0x002fda00000e0000 */
[----:B------:R-:W-:-:S04]  /*1740*/  ULEA.HI UR5, UR4, UR4, URZ, 0x1 ;  /* 0x0000000404057291 */ /* 0x000fc8000f8f083f */
        /* <DEDUP_REMOVED lines=13> */
[----:B------:R-:W-:Y:S02]  /*1820*/  IMAD.U32 R10, RZ, RZ, UR6 ;  /* 0x00000006ff0a7e24 */ /* 0x000fe4000f8e00ff */
[----:B------:R-:W-:Y:S02]  /*1830*/  IMAD.U32 R6, RZ, RZ, UR4 ;  /* 0x00000004ff067e24 */ /* 0x000fe4000f8e00ff */
[----:B------:R-:W-:-:S02]  /*1840*/  IMAD.U32 R7, RZ, RZ, UR5 ;  /* 0x00000005ff077e24 */ /* 0x000fc4000f8e00ff */
[----:B------:R-:W-:Y:S02]  /*1850*/  IMAD.U32 R11, RZ, RZ, UR7 ;  /* 0x00000007ff0b7e24 */ /* 0x000fe4000f8e00ff */
[----:B------:R-:W-:Y:S02]  /*1860*/  IMAD.MOV.U32 R8, RZ, RZ, 0x70 ;  /* 0x00000070ff087424 */ /* 0x000fe400078e00ff */
[----:B------:R-:W-:Y:S02]  /*1870*/  IMAD.MOV.U32 R12, RZ, RZ, 0x1 ;  /* 0x00000001ff0c7424 */ /* 0x000fe400078e00ff */
[----:B-1----:R-:W-:-:S07]  /*1880*/  IMAD.MOV.U32 R13, RZ, RZ, RZ ;  /* 0x000000ffff0d7224 */ /* 0x002fce00078e00ff */
[----:B------:R-:W-:-:S07]  /*1890*/  LEPC R20, `(.L_x_873) ;  /* 0x000000001014794e */ /* 0x000fce0000000000 */
[----:B--2---:R-:W-:Y:S05]  /*18a0*/  CALL.ABS.NOINC R2 ;  /* 0x0000000002007343 */ /* 0x004fea0003c00000 */
.L_x_873:
[----:B------:R-:W-:Y:S02]  /*18b0*/  LEA.HI R0, R164, R164, RZ, 0x1 ;  /* 0x000000a4a4007211 */ /* 0x000fe400078f08ff */
[----:B------:R-:W-:Y:S02]  /*18c0*/  R2UR UR4, R170 ;  /* 0x00000000aa0472ca */ /* 0x000fe400000e0000 */
[----:B------:R-:W-:-:S05]  /*18d0*/  LOP3.LUT R3, R0, 0xfffffffe, RZ, 0xc0, !PT ;  /* 0xfffffffe00037812 */ /* 0x000fca00078ec0ff */
[----:B------:R-:W-:-:S05]  /*18e0*/  IMAD.IADD R0, R164, 0x1, -R3 ;  /* 0x00000001a4007824 */ /* 0x000fca00078e0a03 */
[----:B------:R-:W-:Y:S01]  /*18f0*/  SHF.L.U32 R0, R0, 0x1f, RZ ;  /* 0x0000001f00007819 */ /* 0x000fe200000006ff */
[----:B------:R-:W-:-:S03]  /*1900*/  IMAD.U32 R2, RZ, RZ, UR4 ;  /* 0x00000004ff027e24 */ /* 0x000fc6000f8e00ff */
[----:B------:R-:W1:Y:S02]  /*1910*/  SYNCS.PHASECHK.TRANS64.TRYWAIT P1, [UR37+0x2a800], R0 ;  /* 0x02a80000ff0075a7 */ /* 0x000e640008020165 */
[----:B------:R-:W-:Y:S01]  /*1920*/  ISETP.NE.AND P0, PT, R2, 0x3, PT ;  /* 0x000000030200780c */ /* 0x000fe20003f05270 */
[----:B-1----:R-:W-:-:S12]  /*1930*/  @!P1 BRA `(.L_x_874) ;  /* 0x0000010c00dc9947 */ /* 0x002fd80003800000 */
.L_x_1021:
[----:B------:R-:W-:Y:S05]  /*1940*/  @!P0 BRA `(.L_x_875) ;  /* 0x0000000000048947 */ /* 0x000fea0003800000 */
[----:B------:R-:W-:Y:S01]  /*1950*/  BPT.TRAP 0x1 ;  /* 0x000000040000795c */ /* 0x000fe20000300000 */
.L_x_875:
[----:B-1----:R-:W-:Y:S02]  /*1960*/  IMAD.U32 R3, RZ, RZ, UR36 ;  /* 0x00000024ff037e24 */ /* 0x002fe4000f8e00ff */
[----:B------:R-:W-:-:S03]  /*1970*/  IMAD.U32 R0, RZ, RZ, UR39 ;  /* 0x00000027ff007e24 */ /* 0x000fc6000f8e00ff */
[----:B------:R-:W-:Y:S02]  /*1980*/  LEA R3, R3, UR37, 0x3 ;  /* 0x0000002503037c11 */ /* 0x000fe4000f8e18ff */
[----:B------:R-:W-:-:S04]  /*1990*/  SHF.L.U32 R0, R0, 0x1f, RZ ;  /* 0x0000001f00007819 */ /* 0x000fc800000006ff */
[----:B------:R1:W2:Y:S01]  /*19a0*/  SYNCS.PHASECHK.TRANS64.TRYWAIT P1, [R3+URZ+0x2a830], R0 ;  /* 0x02a83000030075a7 */ /* 0x0002a2000802017f */
[----:B------:R-:W-:Y:S05]  /*19b0*/  @!P0 BRA `(.L_x_876) ;  /* 0x0000000000048947 */ /* 0x000fea0003800000 */
[----:B------:R-:W-:Y:S01]  /*19c0*/  BPT.TRAP 0x1 ;  /* 0x000000040000795c */ /* 0x000fe20000300000 */
.L_x_876:
[----:B------:R-:W3:Y:S01]  /*19d0*/  S2R R2, SR_TID.X ;  /* 0x0000000000027919 */ /* 0x000ee20000002100 */
[----:B------:R-:W-:Y:S02]  /*19e0*/  LOP3.LUT R18, R18, 0xffefffff, RZ, 0xc0, !PT ;  /* 0xffefffff12127812 */ /* 0x000fe400078ec0ff */
[----:B---3--:R-:W-:-:S13]  /*19f0*/  LOP3.LUT P2, RZ, R2, 0x7f, RZ, 0xc0, !PT ;  /* 0x0000007f02ff7812 */ /* 0x008fda000784c0ff */
[----:B------:R-:W-:Y:S01]  /*1a00*/  @P2 LOP3.LUT R18, R18, 0x100000, RZ, 0xfc, !PT ;  /* 0x0010000012122812 */ /* 0x000fe200078efcff */
[----:B--2---:R-:W-:Y:S06]  /*1a10*/  @P1 BRA `(.L_x_877) ;  /* 0x0000000000081947 */ /* 0x004fec0003800000 */
[----:B------:R-:W2:Y:S02]  /*1a20*/  SYNCS.PHASECHK.TRANS64.TRYWAIT P1, [R3+URZ+0x2a830], R0 ;  /* 0x02a83000030075a7 */ /* 0x000ea4000802017f */
[----:B--2---:R-:W-:Y:S05]  /*1a30*/  @!P1 BRA `(.L_x_878) ;  /* 0x0000010c00b49947 */ /* 0x004fea0003800000 */
.L_x_877:
        /* <DEDUP_REMOVED lines=10> */
[----:B------:R-:W3:Y:S01]  /*1ae0*/  S2R R82, SR_TID.X ;  /* 0x0000000000527919 */ /* 0x000ee20000002100 */
[----:B------:R-:W-:Y:S01]  /*1af0*/  UMOV UR17, 0x40000040 ;  /* 0x4000004000117882 */ /* 0x000fe20000000000 */
[----:B------:R-:W-:Y:S01]  /*1b00*/  UMOV UR19, 0x40000040 ;  /* 0x4000004000137882 */ /* 0x000fe20000000000 */
[----:B------:R-:W-:Y:S01]  /*1b10*/  ULOP3.LUT UR38, UR4, 0x10000, URZ, 0xfc, !UPT ;  /* 0x0001000004267892 */ /* 0x000fe2000f8efc3f */
[----:B-12---:R-:W1:Y:S01]  /*1b20*/  LDC R0, c[0x0][0x288] ;  /* 0x0000a200ff007b82 */ /* 0x006e620000000800 */
[----:B------:R-:W-:Y:S01]  /*1b30*/  ULOP3.LUT UR4, UR40, 0x10000, URZ, 0xfc, !UPT ;  /* 0x0001000028047892 */ /* 0x000fe2000f8efc3f */
[----:B------:R-:W-:Y:S01]  /*1b40*/  LOP3.LUT R18, R18, 0xfff7ffff, RZ, 0xc0, !PT ;  /* 0xfff7ffff12127812 */ /* 0x000fe200078ec0ff */
[----:B------:R-:W-:-:S02]  /*1b50*/  UIMAD UR5, UR36, 0x900, UR38 ;  /* 0x00000900240578a4 */ /* 0x000fc4000f8e0226 */
[----:B------:R-:W-:Y:S02]  /*1b60*/  UIADD3 UR6, UR4, 0x2, URZ ;  /* 0x0000000204067890 */ /* 0x000fe4000fffe03f */
[----:B------:R-:W-:Y:S01]  /*1b70*/  UIADD3 UR7, UR5, 0x2, URZ ;  /* 0x0000000205077890 */ /* 0x000fe2000fffe03f */
[----:B------:R-:W-:Y:S02]  /*1b80*/  UMOV UR8, UR4 ;  /* 0x0000000400087c82 */ /* 0x000fe40008000000 */
[----:B------:R-:W-:Y:S01]  /*1b90*/  UMOV UR10, UR5 ;  /* 0x00000005000a7c82 */ /* 0x000fe20008000000 */
[----:B------:R-:W-:Y:S01]  /*1ba0*/  IMAD.U32 R10, RZ, RZ, UR8 ;  /* 0x00000008ff0a7e24 */ /* 0x000fe2000f8e00ff */
[----:B------:R-:W-:Y:S01]  /*1bb0*/  HGMMA.64x96x16.F32 R24, gdesc[UR8], RZ, !UPT, gsb0 ;  /* 0x01600000081879f0 */ /* 0x000fe2000c0008ff */
[----:B------:R-:W-:Y:S01]  /*1bc0*/  UMOV UR8, UR6 ;  /* 0x0000000600087c82 */ /* 0x000fe20008000000 */
[----:B------:R-:W-:Y:S01]  /*1bd0*/  UMOV UR9, 0x40000040 ;  /* 0x4000004000097882 */ /* 0x000fe20000000000 */
[----:B------:R-:W-:Y:S01]  /*1be0*/  UMOV UR10, UR7 ;  /* 0x00000007000a7c82 */ /* 0x000fe20008000000 */
[----:B------:R-:W-:Y:S01]  /*1bf0*/  UMOV UR11, 0x40000040 ;  /* 0x40000040000b7882 */ /* 0x000fe20000000000 */
[----:B------:R-:W-:Y:S01]  /*1c00*/  UIADD3 UR6, UR4, 0x4, URZ ;  /* 0x0000000404067890 */ /* 0x000fe2000fffe03f */
[----:B------:R-:W-:Y:S01]  /*1c10*/  IMAD.U32 R8, RZ, RZ, UR8 ;  /* 0x00000008ff087e24 */ /* 0x000fe2000f8e00ff */
[----:B------:R-:W-:Y:S01]  /*1c20*/  UIADD3 UR7, UR5, 0x4, URZ ;  /* 0x0000000405077890 */ /* 0x000fe2000fffe03f */
[----:B------:R-:W-:Y:S01]  /*1c30*/  IMAD.U32 R9, RZ, RZ, UR9 ;  /* 0x00000009ff097e24 */ /* 0x000fe2000f8e00ff */
[----:B------:R-:W-:-:S02]  /*1c40*/  UIADD3 UR12, UR4, 0x400, URZ ;  /* 0x00000400040c7890 */ /* 0x000fc4000fffe03f */
[----:B------:R-:W-:Y:S02]  /*1c50*/  UIADD3 UR14, UR5, 0x300, URZ ;  /* 0x00000300050e7890 */ /* 0x000fe4000fffe03f */
[----:B------:R-:W-:Y:S02]  /*1c60*/  UIADD3 UR16, UR4, 0x402, URZ ;  /* 0x0000040204107890 */ /* 0x000fe4000fffe03f */
[----:B------:R-:W-:Y:S01]  /*1c70*/  UIADD3 UR18, UR5, 0x302, URZ ;  /* 0x0000030205127890 */ /* 0x000fe2000fffe03f */
[----:B---3--:R-:W-:Y:S01]  /*1c80*/  LOP3.LUT P1, RZ, R82, 0x7f, RZ, 0xc0, !PT ;  /* 0x0000007f52ff7812 */ /* 0x008fe2000782c0ff */
        /* <DEDUP_REMOVED lines=9> */
[----:B------:R-:W-:Y:S01]  /*1d20*/  @!P1 VIADD R3, R3, 0x2a840 ;  /* 0x0002a84003039836 */ /* 0x000fe20000000000 */
[----:B------:R-:W-:Y:S01]  /*1d30*/  UIADD3 UR30, UR5, 0x600, URZ ;  /* 0x00000600051e7890 */ /* 0x000fe2000fffe03f */
[----:B------:R-:W-:Y:S01]  /*1d40*/  UMOV UR29, 0x40000040 ;  /* 0x40000040001d7882 */ /* 0x000fe20000000000 */
[----:B------:R-:W-:Y:S01]  /*1d50*/  UMOV UR31, 0x40000040 ;  /* 0x40000040001f7882 */ /* 0x000fe20000000000 */
[----:B------:R-:W-:Y:S01]  /*1d60*/  UIADD3 UR32, UR4, 0x802, URZ ;  /* 0x0000080204207890 */ /* 0x000fe2000fffe03f */
[----:B------:R-:W-:Y:S01]  /*1d70*/  @!P1 PRMT R3, RZ, 0x654, R3 ;  /* 0x00000654ff039816 */ /* 0x000fe20000000003 */
        /* <DEDUP_REMOVED lines=11> */
[----:B------:R-:W-:Y:S02]  /*1e30*/  ULDC.64 UR40, c[0x0][0x9d8] ;  /* 0x0002760000287ab9 */ /* 0x000fe40000000a00 */
[----:B------:R-:W-:Y:S01]  /*1e40*/  ULOP3.LUT UR41, URZ, UR41, URZ, 0x33, !UPT ;  /* 0x000000293f297292 */ /* 0x000fe2000f8e333f */
[----:B------:R-:W-:-:S02]  /*1e50*/  WARPGROUP.DEPBAR.LE gsb0, 0x0 ;  /* 0x00008000000079c5 */ /* 0x000fc40000010000 */
[----:B------:R-:W-:-:S06]  /*1e60*/  WARPGROUP.ARRIVE ;  /* 0x00000000000079c5 */ /* 0x000fcc0000000000 */
[----:B------:R-:W-:Y:S01]  /*1e70*/  HGMMA.64x96x16.F32 R24, gdesc[UR8], R24, gsb0 ;  /* 0x01600000081879f0 */ /* 0x000fe20008000818 */
[----:B------:R-:W-:Y:S01]  /*1e80*/  UMOV UR8, UR6 ;  /* 0x0000000600087c82 */ /* 0x000fe20008000000 */
[----:B------:R-:W-:Y:S01]  /*1e90*/  UMOV UR9, 0x40000040 ;  /* 0x4000004000097882 */ /* 0x000fe20000000000 */
[----:B------:R-:W-:Y:S01]  /*1ea0*/  UMOV UR10, UR7 ;  /* 0x00000007000a7c82 */ /* 0x000fe20008000000 */
[----:B------:R-:W-:Y:S01]  /*1eb0*/  UMOV UR11, 0x40000040 ;  /* 0x40000040000b7882 */ /* 0x000fe20000000000 */
[----:B------:R-:W-:Y:S02]  /*1ec0*/  IMAD.U32 R6, RZ, RZ, UR8 ;  /* 0x00000008ff067e24 */ /* 0x000fe4000f8e00ff */
[----:B------:R-:W-:Y:S01]  /*1ed0*/  IMAD.U32 R7, RZ, RZ, UR9 ;  /* 0x00000009ff077e24 */ /* 0x000fe2000f8e00ff */
[----:B------:R-:W-:Y:S02]  /*1ee0*/  WARPGROUP.DEPBAR.LE gsb0, 0x0 ;  /* 0x00008000000079c5 */ /* 0x000fe40000010000 */
[----:B------:R-:W-:-:S06]  /*1ef0*/  WARPGROUP.ARRIVE ;  /* 0x00000000000079c5 */ /* 0x000fcc0000000000 */
[----:B------:R-:W-:Y:S01]  /*1f00*/  HGMMA.64x96x16.F32 R24, gdesc[UR8], R24, gsb0 ;  /* 0x01600000081879f0 */ /* 0x000fe20008000818 */
[----:B------:R-:W-:Y:S02]  /*1f10*/  UIADD3 UR8, UR4, 0x6, URZ ;  /* 0x0000000604087890 */ /* 0x000fe4000fffe03f */
[----:B------:R-:W-:Y:S01]  /*1f20*/  UIADD3 UR10, UR5, 0x6, URZ ;  /* 0x00000006050a7890 */ /* 0x000fe2000fffe03f */
[----:B------:R-:W-:Y:S01]  /*1f30*/  UMOV UR9, 0x40000040 ;  /* 0x4000004000097882 */ /* 0x000fe20000000000 */
[----:B------:R-:W-:Y:S01]  /*1f40*/  UMOV UR11, 0x40000040 ;  /* 0x40000040000b7882 */ /* 0x000fe20000000000 */
[----:B------:R-:W-:Y:S02]  /*1f50*/  WARPGROUP.DEPBAR.LE gsb0, 0x0 ;  /* 0x00008000000079c5 */ /* 0x000fe40000010000 */
[----:B------:R-:W-:-:S06]  /*1f60*/  WARPGROUP.ARRIVE ;  /* 0x00000000000079c5 */ /* 0x000fcc0000000000 */
[----:B------:R-:W-:Y:S03]  /*1f70*/  HGMMA.64x96x16.F32 R24, gdesc[UR8], R24, gsb0 ;  /* 0x01600000081879f0 */ /* 0x000fe60008000818 */
        /* <DEDUP_REMOVED lines=25> */
[----:B------:R-:W-:Y:S01]  /*2110*/  FMUL.FTZ R25, R25, UR40 ;  /* 0x0000002819197c20 */ /* 0x000fe20008410000 */
[----:B------:R-:W-:Y:S01]  /*2120*/  FMUL.FTZ R46, R46, UR40 ;  /* 0x000000282e2e7c20 */ /* 0x000fe20008410000 */
[----:B------:R-:W-:Y:S01]  /*2130*/  FMUL.FTZ R4, R24, UR40 ;  /* 0x0000002818047c20 */ /* 0x000fe20008410000 */
[----:B------:R-:W-:Y:S01]  /*2140*/  FMUL.FTZ R53, R53, UR40 ;  /* 0x0000002835357c20 */ /* 0x000fe20008410000 */
[----:B------:R2:W3:Y:S01]  /*2150*/  MUFU.TANH R74, R25 ;  /* 0x00000019004a7308 */ /* 0x0004e20000002400 */
[----:B------:R-:W-:Y:S01]  /*2160*/  FMUL.FTZ R62, R62, UR40 ;  /* 0x000000283e3e7c20 */ /* 0x000fe20008410000 */
[----:B------:R-:W-:Y:S01]  /*2170*/  FMUL.FTZ R2, R27, UR40 ;  /* 0x000000281b027c20 */ /* 0x000fe20008410000 */
[----:B------:R-:W-:-:S02]  /*2180*/  IMAD R27, R72, -0x60, R73 ;  /* 0xffffffa0481b7824 */ /* 0x000fc400078e0249 */
[----:B------:R-:W-:Y:S01]  /*2190*/  FMUL.FTZ R29, R29, UR40 ;  /* 0x000000281d1d7c20 */ /* 0x000fe20008410000 */
[----:B------:R1:W-:Y:S01]  /*21a0*/  @!P1 SYNCS.ARRIVE.TRANS64.RED.A1T0 RZ, [R3+URZ], RZ ;  /* 0x000000ff03ff99a7 */ /* 0x0003e2000810043f */
[----:B------:R-:W-:Y:S01]  /*21b0*/  FMUL.FTZ R5, R26, UR40 ;  /* 0x000000281a057c20 */ /* 0x000fe20008410000 */
[----:B------:R-:W-:Y:S01]  /*21c0*/  FMUL.FTZ R12, R30, UR40 ;  /* 0x000000281e0c7c20 */ /* 0x000fe20008410000 */
[----:B------:R-:W4:Y:S01]  /*21d0*/  MUFU.TANH R78, R46 ;  /* 0x0000002e004e7308 */ /* 0x000f220000002400 */
[----:B------:R-:W-:Y:S01]  /*21e0*/  FMUL.FTZ R14, R31, UR40 ;  /* 0x000000281f0e7c20 */ /* 0x000fe20008410000 */
[----:B------:R-:W-:Y:S01]  /*21f0*/  FMUL.FTZ R32, R32, UR40 ;  /* 0x0000002820207c20 */ /* 0x000fe20008410000 */
[----:B------:R-:W-:Y:S01]  /*2200*/  FMUL.FTZ R33, R33, UR40 ;  /* 0x0000002821217c20 */ /* 0x000fe20008410000 */
[----:B------:R-:W-:Y:S01]  /*2210*/  FMUL.FTZ R20, R34, UR40 ;  /* 0x0000002822147c20 */ /* 0x000fe20008410000 */
[----:B--2---:R-:W2:Y:S01]  /*2220*/  LDC.64 R24, c[0x0][0x9e0] ;  /* 0x00027800ff187b82 */ /* 0x004ea20000000a00 */
[----:B-1----:R-:W-:Y:S01]  /*2230*/  IADD3 R3, -R0, 0x61, R27 ;  /* 0x0000006100037810 */ /* 0x002fe20007ffe11b */
        /* <DEDUP_REMOVED lines=9> */
[----:B------:R5:W1:Y:S01]  /*22d0*/  MUFU.TANH R53, R62 ;  /* 0x0000003e00357308 */ /* 0x000a620000002400 */
        /* <DEDUP_REMOVED lines=8> */
[----:B-----5:R-:W5:Y:S01]  /*2360*/  LDC R62, c[0x0][0x2e0] ;  /* 0x0000b800ff3e7b82 */ /* 0x020f620000000800 */
[----:B------:R-:W-:Y:S01]  /*2370*/  FMUL.FTZ R55, R55, UR40 ;  /* 0x0000002837377c20 */ /* 0x000fe20008410000 */
        /* <DEDUP_REMOVED lines=11> */
[----:B---3--:R-:W-:-:S02]  /*2430*/  IMAD.MOV.U32 R29, RZ, RZ, -0x60 ;  /* 0xffffffa0ff1d7424 */ /* 0x008fc400078e00ff */
[----:B------:R-:W-:Y:S01]  /*2440*/  FMUL.FTZ R28, R28, UR40 ;  /* 0x000000281c1c7c20 */ /* 0x000fe20008410000 */
[----:B------:R-:W-:Y:S01]  /*2450*/  FMUL.FTZ R64, R64, UR40 ;  /* 0x0000002840407c20 */ /* 0x000fe20008410000 */
[----:B--2---:R-:W-:Y:S01]  /*2460*/  ISETP.GE.AND P1, PT, R25, 0x1, PT ;  /* 0x000000011900780c */ /* 0x004fe20003f26270 */
[----:B------:R2:W3:Y:S01]  /*2470*/  MUFU.TANH R79, R50 ;  /* 0x00000032004f7308 */ /* 0x0004e20000002400 */
[----:B------:R-:W-:Y:S01]  /*2480*/  FMUL.FTZ R42, R42, UR40 ;  /* 0x000000282a2a7c20 */ /* 0x000fe20008410000 */
[----:B------:R-:W-:Y:S01]  /*2490*/  FMUL.FTZ R54, R54, UR40 ;  /* 0x0000002836367c20 */ /* 0x000fe20008410000 */
[----:B------:R-:W-:Y:S01]  /*24a0*/  FMUL.FTZ R57, R57, UR40 ;  /* 0x0000002839397c20 */ /* 0x000fe20008410000 */
[----:B------:R-:W-:Y:S01]  /*24b0*/  FMUL.FTZ R58, R58, UR40 ;  /* 0x000000283a3a7c20 */ /* 0x000fe20008410000 */
[----:B------:R-:W-:Y:S02]  /*24c0*/  IMAD R31, R16, -0x2, R3 ;  /* 0xfffffffe101f7824 */ /* 0x000fe400078e0203 */
[----:B------:R-:W-:Y:S01]  /*24d0*/  FMUL.FTZ R38, R38, UR40 ;  /* 0x0000002826267c20 */ /* 0x000fe20008410000 */
[----:B------:R-:W-:Y:S01]  /*24e0*/  FMUL.FTZ R60, R60, UR40 ;  /* 0x000000283c3c7c20 */ /* 0x000fe20008410000 */
[----:B------:R-:W1:Y:S01]  /*24f0*/  MUFU.TANH R4, R4 ;  /* 0x0000000400047308 */ /* 0x000e620000002400 */
[----:B--2---:R-:W-:-:S02]  /*2500*/  IMAD R50, R72, R29, 0x60 ;  /* 0x0000006048327424 */ /* 0x004fc400078e021d */
[----:B------:R-:W-:Y:S01]  /*2510*/  VIADD R3, R167, UR42 ;  /* 0x0000002aa7037c36 */ /* 0x000fe20008000000 */
[----:B------:R-:W-:Y:S01]  /*2520*/  @P1 LOP3.LUT R18, R18, 0x80000, RZ, 0xfc, !PT ;  /* 0x0008000012121812 */ /* 0x000fe200078efcff */
[----:B-----5:R-:W-:-:S03]  /*2530*/  IMAD R29, R17, R62, R50 ;  /* 0x0000003e111d7224 */ /* 0x020fc600078e0232 */
[----:B------:R-:W2:Y:S08]  /*2540*/  MUFU.TANH R5, R5 ;  /* 0x0000000500057308 */ /* 0x000eb00000002400 */
[----:B------:R-:W1:Y:S08]  /*2550*/  MUFU.TANH R2, R2 ;  /* 0x0000000200027308 */ /* 0x000e700000002400 */
        /* <DEDUP_REMOVED lines=34> */
[----:B------:R5:W1:Y:S08]  /*2780*/  MUFU.TANH R80, R54 ;  /* 0x0000003600507308 */ /* 0x000a700000002400 */
[----:B------:R4:W1:Y:S01]  /*2790*/  MUFU.TANH R42, R57 ;  /* 0x00000039002a7308 */ /* 0x0008620000002400 */
[----:B-----5:R-:W-:-:S07]  /*27a0*/  IMAD R54, R16, -0x2, R29 ;  /* 0xfffffffe10367824 */ /* 0x020fce00078e021d */
[----:B------:R5:W1:Y:S01]  /*27b0*/  MUFU.TANH R81, R58 ;  /* 0x0000003a00517308 */ /* 0x000a620000002400 */
[----:B----4-:R-:W-:-:S05]  /*27c0*/  IMAD.IADD R57, R31, 0x1, R24 ;  /* 0x000000011f397824 */ /* 0x010fca00078e0218 */
[----:B------:R-:W-:Y:S02]  /*27d0*/  VIADDMNMX R30, R3, R57, R54, PT ;  /* 0x00000039031e7246 */ /* 0x000fe40003800136 */
[----:B------:R-:W4:Y:S01]  /*27e0*/  MUFU.TANH R35, R38 ;  /* 0x0000002600237308 */ /* 0x000f220000002400 */
[----:B-----5:R-:W-:-:S04]  /*27f0*/  VIADD R58, R31, UR41 ;  /* 0x000000291f3a7c36 */ /* 0x020fc80008000000 */
[----:B------:R-:W-:-:S03]  /*2800*/  IMAD.IADD R29, R58, 0x1, R3 ;  /* 0x000000013a1d7824 */ /* 0x000fc600078e0203 */
[----:B------:R5:W1:Y:S02]  /*2810*/  MUFU.TANH R38, R60 ;  /* 0x0000003c00267308 */ /* 0x000a640000002400 */
[----:B-----5:R-:W-:Y:S01]  /*2820*/  IMAD R60, R16, -0x2, R50 ;  /* 0xfffffffe103c7824 */ /* 0x020fe200078e0232 */
[----:B--234-:R-:W-:Y:S06]  /*2830*/  @!P1 BRA `(.L_x_879) ;  /* 0x0000000000509947 */ /* 0x01cfec0003800000 */
[----:B------:R-:W-:Y:S01]  /*2840*/  IMAD R31, R17, R62, R3 ;  /* 0x0000003e111f7224 */ /* 0x000fe200078e0203 */
[----:B------:R-:W-:Y:S03]  /*2850*/  BSSY B0, `(.L_x_880) ;  /* 0x000000f000007945 */ /* 0x000fe60003800000 */
[----:B------:R-:W-:-:S05]  /*2860*/  IMAD.IADD R31, R31, 0x1, -R0 ;  /* 0x000000011f1f7824 */ /* 0x000fca00078e0a00 */
[----:B------:R-:W-:-:S13]  /*2870*/  ISETP.GT.AND P1, PT, R31, -0x1, PT ;  /* 0xffffffff1f00780c */ /* 0x000fda0003f24270 */
[----:B------:R-:W-:Y:S05]  /*2880*/  @P1 BRA `(.L_x_881) ;  /* 0x00000000001c1947 */ /* 0x000fea0003800000 */
[----:B------:R-:W-:Y:S02]  /*2890*/  ISETP.NE.AND P1, PT, R25, 0x1, PT ;  /* 0x000000011900780c */ /* 0x000fe40003f25270 */
[----:B------:R-:W-:-:S11]  /*28a0*/  LOP3.LUT R31, RZ, R31, RZ, 0x33, !PT ;  /* 0x0000001fff1f7212 */ /* 0x000fd600078e33ff */
[----:B------:R-:W2:Y:S02]  /*28b0*/  @P1 LDC.64 R66, c[0x0][0x9e8] ;  /* 0x00027a00ff421b82 */ /* 0x000ea40000000a00 */
[----:B--2---:R-:W-:-:S05]  /*28c0*/  @P1 IMAD.HI.U32 R28, R31, R66, RZ ;  /* 0x000000421f1c1227 */ /* 0x004fca00078e00ff */
[----:B------:R-:W-:-:S04]  /*28d0*/  @P1 SHF.R.U32.HI R31, RZ, R67, R28 ;  /* 0x00000043ff1f1219 */ /* 0x000fc8000001161c */
[----:B------:R-:W-:Y:S01]  /*28e0*/  LOP3.LUT R31, RZ, R31, RZ, 0x33, !PT ;  /* 0x0000001fff1f7212 */ /* 0x000fe200078e33ff */
[----:B------:R-:W-:Y:S06]  /*28f0*/  BRA `(.L_x_882) ;  /* 0x0000000000107947 */ /* 0x000fec0003800000 */
.L_x_881:
[----:B------:R-:W-:-:S13]  /*2900*/  ISETP.NE.AND P1, PT, R25, 0x1, PT ;  /* 0x000000011900780c */ /* 0x000fda0003f25270 */
[----:B------:R-:W2:Y:S02]  /*2910*/  @P1 LDC.64 R66, c[0x0][0x9e8] ;  /* 0x00027a00ff421b82 */ /* 0x000ea40000000a00 */
[----:B--2---:R-:W-:-:S05]  /*2920*/  @P1 IMAD.HI.U32 R28, R31, R66, RZ ;  /* 0x000000421f1c1227 */ /* 0x004fca00078e00ff */
[----:B------:R-:W-:-:S07]  /*2930*/  @P1 SHF.R.U32.HI R31, RZ, R67, R28 ;  /* 0x00000043ff1f1219 */ /* 0x000fce000001161c */
.L_x_882:
[----:B------:R-:W-:Y:S05]  /*2940*/  BSYNC B0 ;  /* 0x0000000000007941 */ /* 0x000fea0003800000 */
.L_x_880:
[----:B------:R-:W-:-:S05]  /*2950*/  IMAD R28, R31, R25, R60 ;  /* 0x000000191f1c7224 */ /* 0x000fca00078e023c */
[----:B------:R-:W-:Y:S02]  /*2960*/  VIMNMX R29, R29, R28, !PT ;  /* 0x0000001c1d1d7248 */ /* 0x000fe40007fe0100 */
[----:B------:R-:W-:-:S07]  /*2970*/  VIADDMNMX R30, R28, R25, R30, PT ;  /* 0x000000191c1e7246 */ /* 0x000fce000380011e */
.L_x_879:
[C---:B------:R-:W-:Y:S02]  /*2980*/  ISETP.GE.AND P6, PT, R50.reuse, 0x9, PT ;  /* 0x000000093200780c */ /* 0x040fe40003fc6270 */
[----:B------:R-:W-:Y:S02]  /*2990*/  ISETP.GE.AND P1, PT, R50, 0x2, PT ;  /* 0x000000023200780c */ /* 0x000fe40003f26270 */
[C---:B------:R-:W-:Y:S02]  /*29a0*/  ISETP.GT.AND P2, PT, R29.reuse, 0x8, !P6 ;  /* 0x000000081d00780c */ /* 0x040fe40007744270 */
[----:B------:R-:W-:Y:S02]  /*29b0*/  ISETP.GT.AND P3, PT, R29, 0x1, !P1 ;  /* 0x000000011d00780c */ /* 0x000fe40004f64270 */
[----:B------:R-:W-:Y:S02]  /*29c0*/  ISETP.LT.OR P2, PT, R30, 0x9, P2 ;  /* 0x000000091e00780c */ /* 0x000fe40001741670 */
[----:B------:R-:W-:-:S02]  /*29d0*/  ISETP.GE.AND P4, PT, R50, 0xa, PT ;  /* 0x0000000a3200780c */ /* 0x000fc40003f86270 */
[----:B-1----:R-:W-:Y:S02]  /*29e0*/  FSEL R86, R75, -INF , !P2 ;  /* 0xff8000004b567808 */ /* 0x002fe40005000000 */
[----:B------:R-:W-:Y:S02]  /*29f0*/  ISETP.LT.OR P3, PT, R30, 0x2, P3 ;  /* 0x000000021e00780c */ /* 0x000fe40001f61670 */
[----:B------:R-:W-:Y:S02]  /*2a00*/  ISETP.GT.AND P2, PT, R29, 0x9, !P4 ;  /* 0x000000091d00780c */ /* 0x000fe40006744270 */
[----:B------:R-:W-:Y:S02]  /*2a10*/  FSEL R84, R74, -INF , !P3 ;  /* 0xff8000004a547808 */ /* 0x000fe40005800000 */
[----:B------:R-:W-:Y:S02]  /*2a20*/  ISETP.LT.OR P2, PT, R30, 0xa, P2 ;  /* 0x0000000a1e00780c */ /* 0x000fe40001741670 */
[----:B------:R-:W-:-:S02]  /*2a30*/  ISETP.GE.AND P3, PT, R50, 0x11, PT ;  /* 0x000000113200780c */ /* 0x000fc40003f66270 */
[----:B------:R-:W-:Y:S02]  /*2a40*/  FSEL R88, R76, -INF , !P2 ;  /* 0xff8000004c587808 */ /* 0x000fe40005000000 */
[----:B------:R-:W-:Y:S02]  /*2a50*/  ISETP.GT.AND P2, PT, R29, 0x10, !P3 ;  /* 0x000000101d00780c */ /* 0x000fe40005f44270 */
[----:B------:R-:W-:Y:S02]  /*2a60*/  P2R R66, PR, RZ, 0x8 ;  /* 0x00000008ff427803 */ /* 0x000fe40000000000 */
[----:B------:R-:W-:Y:S02]  /*2a70*/  ISETP.LT.OR P2, PT, R30, 0x11, P2 ;  /* 0x000000111e00780c */ /* 0x000fe40001741670 */
[----:B------:R-:W-:Y:S02]  /*2a80*/  ISETP.GE.AND P3, PT, R50, 0x12, PT ;  /* 0x000000123200780c */ /* 0x000fe40003f66270 */
[----:B------:R-:W-:-:S02]  /*2a90*/  FSEL R90, R32, -INF , !P2 ;  /* 0xff800000205a7808 */ /* 0x000fc40005000000 */
[----:B------:R-:W-:Y:S02]  /*2aa0*/  ISETP.GT.AND P2, PT, R29, 0x11, !P3 ;  /* 0x000000111d00780c */ /* 0x000fe40005f44270 */
[----:B------:R-:W-:Y:S02]  /*2ab0*/  P2R R67, PR, RZ, 0x8 ;  /* 0x00000008ff437803 */ /* 0x000fe40000000000 */
[----:B------:R-:W-:Y:S02]  /*2ac0*/  ISETP.LT.OR P2, PT, R30, 0x12, P2 ;  /* 0x000000121e00780c */ /* 0x000fe40001741670 */
[----:B------:R-:W-:Y:S02]  /*2ad0*/  ISETP.GE.AND P3, PT, R50, 0x19, PT ;  /* 0x000000193200780c */ /* 0x000fe40003f66270 */
[----:B------:R-:W-:Y:S02]  /*2ae0*/  FSEL R92, R33, -INF , !P2 ;  /* 0xff800000215c7808 */ /* 0x000fe40005000000 */
[----:B------:R-:W-:-:S02]  /*2af0*/  ISETP.GT.AND P2, PT, R29, 0x18, !P3 ;  /* 0x000000181d00780c */ /* 0x000fc40005f44270 */
[----:B------:R-:W-:Y:S02]  /*2b00*/  P2R R33, PR, RZ, 0x8 ;  /* 0x00000008ff217803 */ /* 0x000fe40000000000 */
[----:B------:R-:W-:Y:S02]  /*2b10*/  ISETP.LT.OR P2, PT, R30, 0x19, P2 ;  /* 0x000000191e00780c */ /* 0x000fe40001741670 */
[----:B------:R-:W-:Y:S02]  /*2b20*/  ISETP.GE.AND P3, PT, R50, 0x1a, PT ;  /* 0x0000001a3200780c */ /* 0x000fe40003f66270 */
[----:B------:R-:W-:Y:S02]  /*2b30*/  FSEL R94, R36, -INF , !P2 ;  /* 0xff800000245e7808 */ /* 0x000fe40005000000 */
[----:B------:R-:W-:Y:S02]  /*2b40*/  ISETP.GT.AND P2, PT, R29, 0x19, !P3 ;  /* 0x000000191d00780c */ /* 0x000fe40005f44270 */
[----:B------:R-:W-:-:S02]  /*2b50*/  P2R R70, PR, RZ, 0x8 ;  /* 0x00000008ff467803 */ /* 0x000fc40000000000 */
[----:B------:R-:W-:Y:S02]  /*2b60*/  ISETP.LT.OR P2, PT, R30, 0x1a, P2 ;  /* 0x0000001a1e00780c */ /* 0x000fe40001741670 */
[----:B------:R-:W-:Y:S02]  /*2b70*/  ISETP.GE.AND P3, PT, R50, 0x21, PT ;  /* 0x000000213200780c */ /* 0x000fe40003f66270 */
[----:B------:R-:W-:Y:S02]  /*2b80*/  FSEL R96, R37, -INF , !P2 ;  /* 0xff80000025607808 */ /* 0x000fe40005000000 */
[----:B------:R-:W-:Y:S02]  /*2b90*/  ISETP.GT.AND P2, PT, R29, 0x20, !P3 ;  /* 0x000000201d00780c */ /* 0x000fe40005f44270 */
[----:B------:R-:W-:Y:S02]  /*2ba0*/  P2R R37, PR, RZ, 0x8 ;  /* 0x00000008ff257803 */ /* 0x000fe40000000000 */
[----:B------:R-:W-:-:S02]  /*2bb0*/  ISETP.LT.OR P2, PT, R30, 0x21, P2 ;  /* 0x000000211e00780c */ /* 0x000fc40001741670 */
[----:B------:R-:W-:Y:S02]  /*2bc0*/  ISETP.GE.AND P3, PT, R50, 0x22, PT ;  /* 0x000000223200780c */ /* 0x000fe40003f66270 */
[----:B------:R-:W-:Y:S02]  /*2bd0*/  FSEL R98, R40, -INF , !P2 ;  /* 0xff80000028627808 */ /* 0x000fe40005000000 */
[----:B------:R-:W-:Y:S02]  /*2be0*/  ISETP.GT.AND P2, PT, R29, 0x21, !P3 ;  /* 0x000000211d00780c */ /* 0x000fe40005f44270 */
[----:B------:R-:W-:Y:S02]  /*2bf0*/  P2R R71, PR, RZ, 0x8 ;  /* 0x00000008ff477803 */ /* 0x000fe40000000000 */
        /* <DEDUP_REMOVED lines=38> */
[C---:B------:R-:W-:Y:S02]  /*2e60*/  ISETP.GT.AND P2, PT, R29.reuse, 0x41, !P3 ;  /* 0x000000411d00780c */ /* 0x040fe40005f44270 */
        /* <DEDUP_REMOVED lines=17> */
[----:B------:R-:W-:Y:S02]  /*2f80*/  P2R R64, PR, RZ, 0x10 ;  /* 0x00000010ff407803 */ /* 0x000fe40000000000 */
[----:B------:R-:W-:Y:S02]  /*2f90*/  FSEL R34, R34, -INF , !P2 ;  /* 0xff80000022227808 */ /* 0x000fe40005000000 */
[----:B------:R-:W-:-:S04]  /*2fa0*/  ISETP.GE.AND P2, PT, R50, 0x52, PT ;  /* 0x000000523200780c */ /* 0x000fc80003f46270 */
[----:B------:R-:W-:-:S04]  /*2fb0*/  ISETP.GT.AND P3, PT, R29, 0x51, !P2 ;  /* 0x000000511d00780c */ /* 0x000fc80005764270 */
[----:B------:R-:W-:-:S04]  /*2fc0*/  ISETP.LT.OR P3, PT, R30, 0x52, P3 ;  /* 0x000000521e00780c */ /* 0x000fc80001f61670 */
[----:B------:R-:W-:Y:S02]  /*2fd0*/  FSEL R32, R65, -INF , !P3 ;  /* 0xff80000041207808 */ /* 0x000fe40005800000 */
[----:B------:R-:W-:-:S04]  /*2fe0*/  ISETP.GE.AND P3, PT, R50, 0x59, PT ;  /* 0x000000593200780c */ /* 0x000fc80003f66270 */
[----:B------:R-:W-:-:S04]  /*2ff0*/  ISETP.GT.AND P4, PT, R29, 0x58, !P3 ;  /* 0x000000581d00780c */ /* 0x000fc80005f84270 */
[----:B------:R-:W-:-:S04]  /*3000*/  ISETP.LT.OR P4, PT, R30, 0x59, P4 ;  /* 0x000000591e00780c */ /* 0x000fc80002781670 */
[----:B------:R-:W-:Y:S02]  /*3010*/  FSEL R28, R68, -INF , !P4 ;  /* 0xff800000441c7808 */ /* 0x000fe40006000000 */
[----:B------:R-:W-:-:S04]  /*3020*/  ISETP.GE.AND P4, PT, R50, 0x1, PT ;  /* 0x000000013200780c */ /* 0x000fc80003f86270 */
[----:B------:R-:W-:-:S04]  /*3030*/  ISETP.GT.AND P5, PT, R29, RZ, !P4 ;  /* 0x000000ff1d00720c */ /* 0x000fc800067a4270 */
[----:B------:R-:W-:-:S04]  /*3040*/  ISETP.LT.OR P5, PT, R30, 0x1, P5 ;  /* 0x000000011e00780c */ /* 0x000fc80002fa1670 */
[----:B------:R-:W-:Y:S01]  /*3050*/  FSEL R82, R4, -INF , !P5 ;  /* 0xff80000004527808 */ /* 0x000fe20006800000 */
[----:B------:R-:W-:Y:S01]  /*3060*/  VIADD R4, R3, 0x8 ;  /* 0x0000000803047836 */ /* 0x000fe20000000000 */
[----:B------:R-:W-:-:S04]  /*3070*/  ISETP.GE.AND P5, PT, R50, 0x5a, PT ;  /* 0x0000005a3200780c */ /* 0x000fc80003fa6270 */
[----:B------:R-:W-:Y:S02]  /*3080*/  P2R R65, PR, RZ, 0x20 ;  /* 0x00000020ff417803 */ /* 0x000fe40000000000 */
[----:B------:R-:W-:Y:S01]  /*3090*/  ISETP.GT.AND P5, PT, R29, 0x59, !P5 ;  /* 0x000000591d00780c */ /* 0x000fe20006fa4270 */
[----:B------:R-:W-:Y:S01]  /*30a0*/  IMAD.IADD R29, R58, 0x1, R4 ;  /* 0x000000013a1d7824 */ /* 0x000fe200078e0204 */
[----:B------:R-:W-:Y:S02]  /*30b0*/  VIADDMNMX R50, R4, R57, R54, PT ;  /* 0x0000003904327246 */ /* 0x000fe40003800136 */
[----:B------:R-:W-:-:S04]  /*30c0*/  ISETP.LT.OR P5, PT, R30, 0x5a, P5 ;  /* 0x0000005a1e00780c */ /* 0x000fc80002fa1670 */
[----:B------:R-:W-:Y:S02]  /*30d0*/  FSEL R30, R69, -INF , !P5 ;  /* 0xff800000451e7808 */ /* 0x000fe40006800000 */
[----:B------:R-:W-:-:S13]  /*30e0*/  ISETP.GE.AND P5, PT, R25, 0x1, PT ;  /* 0x000000011900780c */ /* 0x000fda0003fa6270 */
[----:B------:R-:W-:Y:S05]  /*30f0*/  @!P5 BRA `(.L_x_883) ;  /* 0x000000000050d947 */ /* 0x000fea0003800000 */
[----:B------:R-:W-:Y:S01]  /*3100*/  IMAD R31, R17, R62, R4 ;  /* 0x0000003e111f7224 */ /* 0x000fe200078e0204 */
[----:B------:R-:W-:Y:S03]  /*3110*/  BSSY B0, `(.L_x_884) ;  /* 0x000000f000007945 */ /* 0x000fe60003800000 */
[----:B------:R-:W-:-:S05]  /*3120*/  IMAD.IADD R31, R31, 0x1, -R0 ;  /* 0x000000011f1f7824 */ /* 0x000fca00078e0a00 */
        /* <DEDUP_REMOVED lines=9> */
.L_x_885:
[----:B------:R-:W-:-:S13]  /*31c0*/  ISETP.NE.AND P5, PT, R25, 0x1, PT ;  /* 0x000000011900780c */ /* 0x000fda0003fa5270 */
[----:B------:R-:W1:Y:S02]  /*31d0*/  @P5 LDC.64 R40, c[0x0][0x9e8] ;  /* 0x00027a00ff285b82 */ /* 0x000e640000000a00 */
[----:B-1----:R-:W-:-:S05]  /*31e0*/  @P5 IMAD.HI.U32 R40, R31, R40, RZ ;  /* 0x000000281f285227 */ /* 0x002fca00078e00ff */
[----:B------:R-:W-:-:S07]  /*31f0*/  @P5 SHF.R.U32.HI R31, RZ, R41, R40 ;  /* 0x00000029ff1f5219 */ /* 0x000fce0000011628 */
.L_x_886:
[----:B------:R-:W-:Y:S05]  /*3200*/  BSYNC B0 ;  /* 0x0000000000007941 */ /* 0x000fea0003800000 */
.L_x_884:
[----:B------:R-:W-:-:S05]  /*3210*/  IMAD R40, R31, R25, R60 ;  /* 0x000000191f287224 */ /* 0x000fca00078e023c */
[----:B------:R-:W-:Y:S02]  /*3220*/  VIMNMX R29, R29, R40, !PT ;  /* 0x000000281d1d7248 */ /* 0x000fe40007fe0100 */
[----:B------:R-:W-:-:S07]  /*3230*/  VIADDMNMX R50, R40, R25, R50, PT ;  /* 0x0000001928327246 */ /* 0x000fce0003800132 */
.L_x_883:
[C---:B------:R-:W-:Y:S01]  /*3240*/  ISETP.GT.AND P1, PT, R29.reuse, 0x1, !P1 ;  /* 0x000000011d00780c */ /* 0x040fe20004f24270 */
[----:B------:R-:W-:Y:S01]  /*3250*/  ULDC UR4, c[0x0][0x988] ;  /* 0x0002620000047ab9 */ /* 0x000fe20000000800 */
[----:B------:R-:W-:Y:S02]  /*3260*/  ISETP.GT.AND P6, PT, R29, 0x8, !P6 ;  /* 0x000000081d00780c */ /* 0x000fe400077c4270 */
[C---:B------:R-:W-:Y:S02]  /*3270*/  ISETP.LT.OR P1, PT, R50.reuse, 0x2, P1 ;  /* 0x000000023200780c */ /* 0x040fe40000f21670 */
[----:B------:R-:W-:Y:S02]  /*3280*/  ISETP.LT.OR P6, PT, R50, 0x9, P6 ;  /* 0x000000093200780c */ /* 0x000fe400037c1670 */
[----:B------:R-:W-:Y:S02]  /*3290*/  FSEL R31, R2, -INF , !P1 ;  /* 0xff800000021f7808 */ /* 0x000fe40004800000 */
[----:B------:R-:W-:-:S02]  /*32a0*/  ISETP.NE.AND P1, PT, R64, RZ, PT ;  /* 0x000000ff4000720c */ /* 0x000fc40003f25270 */
[----:B------:R-:W-:Y:S02]  /*32b0*/  FSEL R54, R12, -INF , !P6 ;  /* 0xff8000000c367808 */ /* 0x000fe40007000000 */
[----:B------:R-:W-:Y:S02]  /*32c0*/  ISETP.GT.AND P1, PT, R29, 0x9, !P1 ;  /* 0x000000091d00780c */ /* 0x000fe40004f24270 */
[----:B------:R-:W-:Y:S02]  /*32d0*/  ISETP.NE.AND P6, PT, R33, RZ, PT ;  /* 0x000000ff2100720c */ /* 0x000fe40003fc5270 */
[----:B------:R-:W-:Y:S02]  /*32e0*/  ISETP.LT.OR P1, PT, R50, 0xa, P1 ;  /* 0x0000000a3200780c */ /* 0x000fe40000f21670 */
[----:B------:R-:W-:Y:S02]  /*32f0*/  ISETP.NE.AND P5, PT, R70, RZ, PT ;  /* 0x000000ff4600720c */ /* 0x000fe40003fa5270 */
[----:B------:R-:W-:-:S02]  /*3300*/  FSEL R56, R14, -INF , !P1 ;  /* 0xff8000000e387808 */ /* 0x000fc40004800000 */
[----:B------:R-:W-:Y:S02]  /*3310*/  ISETP.NE.AND P1, PT, R66, RZ, PT ;  /* 0x000000ff4200720c */ /* 0x000fe40003f25270 */
[C---:B------:R-:W-:Y:S02]  /*3320*/  ISETP.GT.AND P4, PT, R29.reuse, RZ, !P4 ;  /* 0x000000ff1d00720c */ /* 0x040fe40006784270 */
[C---:B------:R-:W-:Y:S02]  /*3330*/  ISETP.GT.AND P1, PT, R29.reuse, 0x10, !P1 ;  /* 0x000000101d00780c */ /* 0x040fe40004f24270 */
[C---:B------:R-:W-:Y:S02]  /*3340*/  ISETP.LT.OR P4, PT, R50.reuse, 0x1, P4 ;  /* 0x000000013200780c */ /* 0x040fe40002781670 */
[----:B------:R-:W-:Y:S02]  /*3350*/  ISETP.LT.OR P1, PT, R50, 0x11, P1 ;  /* 0x000000113200780c */ /* 0x000fe40000f21670 */
[----:B------:R-:W-:-:S02]  /*3360*/  ISETP.GT.AND P2, PT, R29, 0x51, !P2 ;  /* 0x000000511d00780c */ /* 0x000fc40005744270 */
[----:B------:R-:W-:Y:S02]  /*3370*/  FSEL R58, R20, -INF , !P1 ;  /* 0xff800000143a7808 */ /* 0x000fe40004800000 */
[----:B------:R-:W-:Y:S02]  /*3380*/  ISETP.NE.AND P1, PT, R67, RZ, PT ;  /* 0x000000ff4300720c */ /* 0x000fe40003f25270 */
[C---:B------:R-:W-:Y:S02]  /*3390*/  ISETP.GT.AND P3, PT, R29.reuse, 0x58, !P3 ;  /* 0x000000581d00780c */ /* 0x040fe40005f64270 */
[----:B------:R-:W-:Y:S02]  /*33a0*/  ISETP.GT.AND P1, PT, R29, 0x11, !P1 ;  /* 0x000000111d00780c */ /* 0x000fe40004f24270 */
[C---:B------:R-:W-:Y:S02]  /*33b0*/  ISETP.LT.OR P2, PT, R50.reuse, 0x52, P2 ;  /* 0x000000523200780c */ /* 0x040fe40001741670 */
[----:B------:R-:W-:-:S02]  /*33c0*/  ISETP.LT.OR P1, PT, R50, 0x12, P1 ;  /* 0x000000123200780c */ /* 0x000fc40000f21670 */
[----:B------:R-:W-:Y:S02]  /*33d0*/  ISETP.LT.OR P3, PT, R50, 0x59, P3 ;  /* 0x000000593200780c */ /* 0x000fe40001f61670 */
[----:B------:R-:W-:Y:S01]  /*33e0*/  FSEL R60, R21, -INF , !P1 ;  /* 0xff800000153c7808 */ /* 0x000fe20004800000 */
[----:B------:R-:W-:Y:S01]  /*33f0*/  IMAD.U32 R21, RZ, RZ, UR4 ;  /* 0x00000004ff157e24 */ /* 0x000fe2000f8e00ff */
[----:B------:R-:W-:Y:S02]  /*3400*/  ISETP.GT.AND P1, PT, R29, 0x18, !P6 ;  /* 0x000000181d00780c */ /* 0x000fe40007724270 */
[----:B------:R-:W-:Y:S02]  /*3410*/  ISETP.NE.AND P6, PT, R76, RZ, PT ;  /* 0x000000ff4c00720c */ /* 0x000fe40003fc5270 */
[----:B------:R-:W-:Y:S02]  /*3420*/  ISETP.LT.OR P1, PT, R50, 0x19, P1 ;  /* 0x000000193200780c */ /* 0x000fe40000f21670 */
[----:B------:R-:W-:-:S02]  /*3430*/  FSEL R26, R26, -INF , !P3 ;  /* 0xff8000001a1a7808 */ /* 0x000fc40005800000 */
[----:B------:R-:W-:Y:S02]  /*3440*/  FSEL R62, R35, -INF , !P1 ;  /* 0xff800000233e7808 */ /* 0x000fe40004800000 */
[----:B------:R-:W-:Y:S02]  /*3450*/  ISETP.GT.AND P1, PT, R29, 0x19, !P5 ;  /* 0x000000191d00780c */ /* 0x000fe40006f24270 */
[----:B------:R-:W-:Y:S02]  /*3460*/  ISETP.NE.AND P5, PT, R85, RZ, PT ;  /* 0x000000ff5500720c */ /* 0x000fe40003fa5270 */
[----:B------:R-:W-:-:S04]  /*3470*/  ISETP.LT.OR P1, PT, R50, 0x1a, P1 ;  /* 0x0000001a3200780c */ /* 0x000fc80000f21670 */
[----:B------:R-:W-:Y:S02]  /*3480*/  FSEL R64, R39, -INF , !P1 ;  /* 0xff80000027407808 */ /* 0x000fe40004800000 */
[----:B------:R-:W-:-:S04]  /*3490*/  ISETP.NE.AND P1, PT, R37, RZ, PT ;  /* 0x000000ff2500720c */ /* 0x000fc80003f25270 */
[----:B------:R-:W-:-:S04]  /*34a0*/  ISETP.GT.AND P1, PT, R29, 0x20, !P1 ;  /* 0x000000201d00780c */ /* 0x000fc80004f24270 */
        /* <DEDUP_REMOVED lines=26> */
[----:B------:R-:W-:Y:S02]  /*3650*/  ISETP.NE.AND P1, PT, R52, RZ, PT ;  /* 0x000000ff3400720c */ /* 0x000fe40003f25270 */
[----:B------:R-:W-:Y:S02]  /*3660*/  FSEL R52, R5, -INF , !P4 ;  /* 0xff80000005347808 */ /* 0x000fe40006000000 */
[----:B------:R-:W-:Y:S02]  /*3670*/  FMNMX.FTZ R5, R82, R84, !PT ;  /* 0x0000005452057209 */ /* 0x000fe40007810000 */
[----:B------:R-:W-:Y:S02]  /*3680*/  ISETP.GT.AND P1, PT, R29, 0x39, !P1 ;  /* 0x000000391d00780c */ /* 0x000fe40004f24270 */
[----:B------:R-:W-:-:S02]  /*3690*/  FMNMX.FTZ R5, R86, R5, !PT ;  /* 0x0000000556057209 */ /* 0x000fc40007810000 */
[----:B------:R-:W-:Y:S02]  /*36a0*/  ISETP.LT.OR P1, PT, R50, 0x3a, P1 ;  /* 0x0000003a3200780c */ /* 0x000fe40000f21670 */
[----:B------:R-:W-:Y:S02]  /*36b0*/  FMNMX.FTZ R5, R88, R5, !PT ;  /* 0x0000000558057209 */ /* 0x000fe40007810000 */
[----:B------:R-:W-:Y:S02]  /*36c0*/  FSEL R40, R55, -INF , !P1 ;  /* 0xff80000037287808 */ /* 0x000fe40004800000 */
[----:B------:R-:W-:Y:S02]  /*36d0*/  FMNMX.FTZ R5, R90, R5, !PT ;  /* 0x000000055a057209 */ /* 0x000fe40007810000 */
[----:B------:R-:W-:Y:S02]  /*36e0*/  ISETP.NE.AND P1, PT, R83, RZ, PT ;  /* 0x000000ff5300720c */ /* 0x000fe40003f25270 */
[----:B------:R-:W-:-:S02]  /*36f0*/  FMNMX.FTZ R5, R92, R5, !PT ;  /* 0x000000055c057209 */ /* 0x000fc40007810000 */
[----:B------:R-:W-:Y:S02]  /*3700*/  ISETP.GT.AND P1, PT, R29, 0x40, !P1 ;  /* 0x000000401d00780c */ /* 0x000fe40004f24270 */
[----:B------:R-:W-:Y:S02]  /*3710*/  FMNMX.FTZ R5, R94, R5, !PT ;  /* 0x000000055e057209 */ /* 0x000fe40007810000 */
[----:B------:R-:W-:Y:S02]  /*3720*/  ISETP.LT.OR P1, PT, R50, 0x41, P1 ;  /* 0x000000413200780c */ /* 0x000fe40000f21670 */
[----:B------:R-:W-:Y:S02]  /*3730*/  FMNMX.FTZ R5, R96, R5, !PT ;  /* 0x0000000560057209 */ /* 0x000fe40007810000 */
[----:B------:R-:W-:Y:S02]  /*3740*/  FSEL R20, R81, -INF , !P1 ;  /* 0xff80000051147808 */ /* 0x000fe40004800000 */
        /* <DEDUP_REMOVED lines=13> */
[----:B------:R-:W-:Y:S02]  /*3820*/  ISETP.NE.AND P5, PT, R87, RZ, PT ;  /* 0x000000ff5700720c */ /* 0x000fe40003fa5270 */
[----:B------:R-:W-:Y:S02]  /*3830*/  FMNMX.FTZ R5, R46, R5, !PT ;  /* 0x000000052e057209 */ /* 0x000fe40007810000 */
[----:B------:R-:W-:Y:S02]  /*3840*/  ISETP.NE.AND P6, PT, R61, RZ, PT ;  /* 0x000000ff3d00720c */ /* 0x000fe40003fc5270 */
        /* <DEDUP_REMOVED lines=8> */
[----:B------:R-:W1:Y:S02]  /*38d0*/  SHFL.BFLY PT, R14, R5, 0x2, 0x1f ;  /* 0x0c401f00050e7f89 */ /* 0x000e6400000e0000 */
[----:B-1----:R-:W-:Y:S02]  /*38e0*/  FMNMX.FTZ R33, R5, R14, !PT ;  /* 0x0000000e05217209 */ /* 0x002fe40007810000 */
[----:B------:R-:W-:-:S03]  /*38f0*/  FMNMX.FTZ R5, R52, R31, !PT ;  /* 0x0000001f34057209 */ /* 0x000fc60007810000 */
[----:B------:R-:W1:Y:S01]  /*3900*/  SHFL.BFLY PT, R14, R33, 0x1, 0x1f ;  /* 0x0c201f00210e7f89 */ /* 0x000e6200000e0000 */
[----:B------:R-:W-:-:S04]  /*3910*/  FMNMX.FTZ R5, R54, R5, !PT ;  /* 0x0000000536057209 */ /* 0x000fc80007810000 */
[----:B------:R-:W-:-:S04]  /*3920*/  FMNMX.FTZ R5, R56, R5, !PT ;  /* 0x0000000538057209 */ /* 0x000fc80007810000 */
[----:B------:R-:W-:-:S04]  /*3930*/  FMNMX.FTZ R5, R58, R5, !PT ;  /* 0x000000053a057209 */ /* 0x000fc80007810000 */
[----:B------:R-:W-:-:S04]  /*3940*/  FMNMX.FTZ R5, R60, R5, !PT ;  /* 0x000000053c057209 */ /* 0x000fc80007810000 */
[----:B------:R-:W-:-:S04]  /*3950*/  FMNMX.FTZ R5, R62, R5, !PT ;  /* 0x000000053e057209 */ /* 0x000fc80007810000 */
[----:B------:R-:W-:Y:S02]  /*3960*/  FMNMX.FTZ R5, R64, R5, !PT ;  /* 0x0000000540057209 */ /* 0x000fe40007810000 */
        /* <DEDUP_REMOVED lines=8> */
[----:B------:R-:W-:Y:S01]  /*39f0*/  ISETP.GT.AND P1, PT, R29, 0x49, !P5 ;  /* 0x000000491d00780c */ /* 0x000fe20006f24270 */
[--C-:B------:R-:W-:Y:S01]  /*3a00*/  FFMA.FTZ R33, R82, R21, -R35.reuse ;  /* 0x0000001552217223 */ /* 0x100fe20000010823 */
[----:B------:R-:W-:Y:S01]  /*3a10*/  FMNMX.FTZ R5, R76, R5, !PT ;  /* 0x000000054c057209 */ /* 0x000fe20007810000 */
[-CC-:B------:R-:W-:Y:S01]  /*3a20*/  FFMA.FTZ R37, R84, R21.reuse, -R35.reuse ;  /* 0x0000001554257223 */ /* 0x180fe20000010823 */
[----:B------:R-:W-:Y:S01]  /*3a30*/  ISETP.LT.OR P1, PT, R50, 0x4a, P1 ;  /* 0x0000004a3200780c */ /* 0x000fe20000f21670 */
[--C-:B------:R-:W-:Y:S01]  /*3a40*/  FFMA.FTZ R39, R86, R21, -R35.reuse ;  /* 0x0000001556277223 */ /* 0x100fe20000010823 */
[----:B------:R-:W-:Y:S01]  /*3a50*/  FMNMX.FTZ R5, R78, R5, !PT ;  /* 0x000000054e057209 */ /* 0x000fe20007810000 */
[----:B------:R-:W-:Y:S01]  /*3a60*/  MUFU.EX2 R33, R33 ;  /* 0x0000002100217308 */ /* 0x000fe20000000800 */
[----:B------:R-:W-:Y:S01]  /*3a70*/  FSEL R80, R63, -INF , !P1 ;  /* 0xff8000003f507808 */ /* 0x000fe20004800000 */
[--C-:B------:R-:W-:Y:S01]  /*3a80*/  FFMA.FTZ R41, R88, R21, -R35.reuse ;  /* 0x0000001558297223 */ /* 0x100fe20000010823 */
[----:B------:R-:W-:Y:S01]  /*3a90*/  FMNMX.FTZ R5, R48, R5, !PT ;  /* 0x0000000530057209 */ /* 0x000fe20007810000 */
[-CC-:B------:R-:W-:Y:S01]  /*3aa0*/  FFMA.FTZ R43, R90, R21.reuse, -R35.reuse ;  /* 0x000000155a2b7223 */ /* 0x180fe20000010823 */
[----:B------:R-:W-:Y:S01]  /*3ab0*/  ISETP.GT.AND P1, PT, R29, 0x50, !P6 ;  /* 0x000000501d00780c */ /* 0x000fe20007724270 */
[--C-:B------:R-:W-:Y:S01]  /*3ac0*/  FFMA.FTZ R30, R30, R21, -R35.reuse ;  /* 0x000000151e1e7223 */ /* 0x100fe20000010823 */
[----:B------:R-:W-:Y:S01]  /*3ad0*/  FMNMX.FTZ R5, R40, R5, !PT ;  /* 0x0000000528057209 */ /* 0x000fe20007810000 */
[----:B------:R1:W2:Y:S01]  /*3ae0*/  MUFU.EX2 R156, R37 ;  /* 0x00000025009c7308 */ /* 0x0002a20000000800 */
[----:B------:R-:W-:Y:S01]  /*3af0*/  ISETP.LT.OR P1, PT, R50, 0x51, P1 ;  /* 0x000000513200780c */ /* 0x000fe20000f21670 */
[--C-:B------:R-:W-:Y:S01]  /*3b00*/  FFMA.FTZ R45, R94, R21, -R35.reuse ;  /* 0x000000155e2d7223 */ /* 0x100fe20000010823 */
[----:B------:R-:W-:Y:S01]  /*3b10*/  FMNMX.FTZ R5, R20, R5, !PT ;  /* 0x0000000514057209 */ /* 0x000fe20007810000 */
[-CC-:B------:R-:W-:Y:S01]  /*3b20*/  FFMA.FTZ R46, R46, R21.reuse, -R35.reuse ;  /* 0x000000152e2e7223 */ /* 0x180fe20000010823 */
[----:B------:R-:W-:Y:S01]  /*3b30*/  ISETP.NE.AND P5, PT, R65, RZ, PT ;  /* 0x000000ff4100720c */ /* 0x000fe20003fa5270 */
[--C-:B------:R-:W-:Y:S01]  /*3b40*/  FFMA.FTZ R44, R44, R21, -R35.reuse ;  /* 0x000000152c2c7223 */ /* 0x100fe20000010823 */
[----:B------:R-:W-:Y:S01]  /*3b50*/  FMNMX.FTZ R5, R12, R5, !PT ;  /* 0x000000050c057209 */ /* 0x000fe20007810000 */
[----:B------:R-:W3:Y:S01]  /*3b60*/  MUFU.EX2 R39, R39 ;  /* 0x0000002700277308 */ /* 0x000ee20000000800 */
[----:B------:R-:W-:Y:S01]  /*3b70*/  FSEL R82, R15, -INF , !P1 ;  /* 0xff8000000f527808 */ /* 0x000fe20004800000 */
[--C-:B------:R-:W-:Y:S01]  /*3b80*/  FFMA.FTZ R15, R102, R21, -R35.reuse ;  /* 0x00000015660f7223 */ /* 0x100fe20000010823 */
[----:B------:R-:W-:Y:S01]  /*3b90*/  FMNMX.FTZ R5, R2, R5, !PT ;  /* 0x0000000502057209 */ /* 0x000fe20007810000 */
[-CC-:B-1----:R-:W-:Y:S01]  /*3ba0*/  FFMA.FTZ R37, R92, R21.reuse, -R35.reuse ;  /* 0x000000155c257223 */ /* 0x182fe20000010823 */
[----:B------:R-:W-:Y:S01]  /*3bb0*/  ISETP.GT.AND P4, PT, R29, 0x59, !P5 ;  /* 0x000000591d00780c */ /* 0x000fe20006f84270 */
[--C-:B------:R-:W-:Y:S01]  /*3bc0*/  FFMA.FTZ R29, R98, R21, -R35.reuse ;  /* 0x00000015621d7223 */ /* 0x100fe20000010823 */
[----:B------:R-:W-:Y:S01]  /*3bd0*/  FMNMX.FTZ R5, R80, R5, !PT ;  /* 0x0000000550057209 */ /* 0x000fe20007810000 */
[----:B------:R-:W-:Y:S01]  /*3be0*/  MUFU.EX2 R150, R15 ;  /* 0x0000000f00967308 */ /* 0x000fe20000000800 */
[----:B------:R-:W-:Y:S01]  /*3bf0*/  FSEL R84, R13, -INF , !P2 ;  /* 0xff8000000d547808 */ /* 0x000fe20005000000 */
[--C-:B------:R-:W-:Y:S01]  /*3c00*/  FFMA.FTZ R13, R100, R21, -R35.reuse ;  /* 0x00000015640d7223 */ /* 0x100fe20000010823 */
[----:B------:R-:W-:Y:S01]  /*3c10*/  FMNMX.FTZ R5, R82, R5, !PT ;  /* 0x0000000552057209 */ /* 0x000fe20007810000 */
[-CC-:B------:R-:W-:Y:S01]  /*3c20*/  FFMA.FTZ R42, R42, R21.reuse, -R35.reuse ;  /* 0x000000152a2a7223 */ /* 0x180fe20000010823 */
[----:B------:R-:W-:Y:S01]  /*3c30*/  ISETP.LT.OR P4, PT, R50, 0x5a, P4 ;  /* 0x0000005a3200780c */ /* 0x000fe20002781670 */
[--C-:B------:R-:W-:Y:S01]  /*3c40*/  FFMA.FTZ R38, R38, R21, -R35.reuse ;  /* 0x0000001526267223 */ /* 0x100fe20000010823 */
[----:B------:R-:W-:Y:S01]  /*3c50*/  FMNMX.FTZ R5, R84, R5, !PT ;  /* 0x0000000554057209 */ /* 0x000fe20007810000 */
[----:B------:R1:W-:Y:S01]  /*3c60*/  MUFU.EX2 R148, R13 ;  /* 0x0000000d00947308 */ /* 0x0003e20000000800 */
[----:B------:R-:W-:Y:S01]  /*3c70*/  FSEL R50, R27, -INF , !P4 ;  /* 0xff8000001b327808 */ /* 0x000fe20006000000 */
[--C-:B------:R-:W-:Y:S01]  /*3c80*/  FFMA.FTZ R27, R104, R21, -R35.reuse ;  /* 0x00000015681b7223 */ /* 0x100fe20000010823 */
[----:B------:R-:W-:Y:S01]  /*3c90*/  FMNMX.FTZ R5, R26, R5, !PT ;  /* 0x000000051a057209 */ /* 0x000fe20007810000 */
[-CC-:B------:R-:W-:Y:S01]  /*3ca0*/  FFMA.FTZ R36, R36, R21.reuse, -R35.reuse ;  /* 0x0000001524247223 */ /* 0x180fe20000010823 */
[-CC-:B------:R-:W-:Y:S01]  /*3cb0*/  FFMA.FTZ R34, R34, R21.reuse, -R35.reuse ;  /* 0x0000001522227223 */ /* 0x180fe20000010823 */
[--C-:B------:R-:W-:Y:S01]  /*3cc0*/  FFMA.FTZ R32, R32, R21, -R35.reuse ;  /* 0x0000001520207223 */ /* 0x100fe20000010823 */
[----:B------:R-:W-:Y:S01]  /*3cd0*/  FMNMX.FTZ R5, R50, R5, !PT ;  /* 0x0000000532057209 */ /* 0x000fe20007810000 */
[----:B------:R4:W5:Y:S01]  /*3ce0*/  MUFU.EX2 R158, R41 ;  /* 0x00000029009e7308 */ /* 0x0009620000000800 */
[-CC-:B-1----:R-:W-:Y:S01]  /*3cf0*/  FFMA.FTZ R13, R108, R21.reuse, -R35.reuse ;  /* 0x000000156c0d7223 */ /* 0x182fe20000010823 */
[-CC-:B------:R-:W-:Y:S01]  /*3d00*/  FFMA.FTZ R28, R28, R21.reuse, -R35.reuse ;  /* 0x000000151c1c7223 */ /* 0x180fe20000010823 */
[----:B------:R-:W-:Y:S01]  /*3d10*/  ISETP.GE.AND P5, PT, R25, 0x1, PT ;  /* 0x000000011900780c */ /* 0x000fe20003fa6270 */
[----:B------:R-:W1:Y:S04]  /*3d20*/  SHFL.BFLY PT, R86, R5, 0x2, 0x1f ;  /* 0x0c401f0005567f89 */ /* 0x000e6800000e0000 */
[----:B------:R-:W-:Y:S01]  /*3d30*/  MUFU.EX2 R144, R13 ;  /* 0x0000000d00907308 */ /* 0x000fe20000000800 */
[----:B----4-:R-:W-:-:S07]  /*3d40*/  FFMA.FTZ R41, R96, R21, -R35 ;  /* 0x0000001560297223 */ /* 0x010fce0000010823 */
[----:B------:R-:W4:Y:S08]  /*3d50*/  MUFU.EX2 R43, R43 ;  /* 0x0000002b002b7308 */ /* 0x000f300000000800 */
[----:B------:R2:W4:Y:S01]  /*3d60*/  MUFU.EX2 R152, R37 ;  /* 0x0000002500987308 */ /* 0x0005220000000800 */
[----:B-1----:R-:W-:-:S07]  /*3d70*/  FMNMX.FTZ R86, R5, R86, !PT ;  /* 0x0000005605567209 */ /* 0x002fce0007810000 */
[----:B------:R1:W-:Y:S01]  /*3d80*/  MUFU.EX2 R154, R41 ;  /* 0x00000029009a7308 */ /* 0x0003e20000000800 */
[----:B------:R-:W3:Y:S01]  /*3d90*/  SHFL.BFLY PT, R15, R86, 0x1, 0x1f ;  /* 0x0c201f00560f7f89 */ /* 0x000ee200000e0000 */
[----:B--2---:R-:W-:-:S06]  /*3da0*/  FFMA.FTZ R37, R106, R21, -R35 ;  /* 0x000000156a257223 */ /* 0x004fcc0000010823 */
[----:B------:R-:W2:Y:S01]  /*3db0*/  MUFU.EX2 R45, R45 ;  /* 0x0000002d002d7308 */ /* 0x000ea20000000800 */
[----:B-1----:R-:W-:-:S07]  /*3dc0*/  FFMA.FTZ R41, R110, R21, -R35 ;  /* 0x000000156e297223 */ /* 0x002fce0000010823 */
[----:B------:R1:W-:Y:S08]  /*3dd0*/  MUFU.EX2 R35, R30 ;  /* 0x0000001e00237308 */ /* 0x0003f00000000800 */
[----:B------:R-:W2:Y:S01]  /*3de0*/  MUFU.EX2 R29, R29 ;  /* 0x0000001d001d7308 */ /* 0x000ea20000000800 */
[----:B---3--:R-:W-:Y:S01]  /*3df0*/  FMNMX.FTZ R15, R86, R15, !PT ;  /* 0x0000000f560f7209 */ /* 0x008fe20007810000 */
[----:B-1----:R-:W-:Y:S01]  /*3e00*/  FADD.FTZ R30, R33, R156 ;  /* 0x0000009c211e7221 */ /* 0x002fe20000010000 */
[----:B------:R-:W-:-:S02]  /*3e10*/  F2FP.F16.F32.PACK_AB R156, R156, R33 ;  /* 0x000000219c9c723e */ /* 0x000fc400000000ff */
[C---:B------:R-:W-:Y:S01]  /*3e20*/  FSETP.NEU.FTZ.AND P1, PT, R15.reuse, -INF , PT ;  /* 0xff8000000f00780b */ /* 0x040fe20003f3d000 */
[----:B------:R-:W-:Y:S02]  /*3e30*/  FMUL.FTZ R13, R15, R21 ;  /* 0x000000150f0d7220 */ /* 0x000fe40000410000 */
[----:B------:R1:W-:Y:S03]  /*3e40*/  MUFU.EX2 R49, R32 ;  /* 0x0000002000317308 */ /* 0x0003e60000000800 */
[----:B------:R-:W-:Y:S01]  /*3e50*/  FSEL R51, R13, RZ, P1 ;  /* 0x000000ff0d337208 */ /* 0x000fe20000800000 */
[----:B------:R-:W-:-:S04]  /*3e60*/  FADD.FTZ R13, R39, R30 ;  /* 0x0000001e270d7221 */ /* 0x000fc80000010000 */
[-CC-:B------:R-:W-:Y:S01]  /*3e70*/  FFMA.FTZ R52, R52, R21.reuse, -R51.reuse ;  /* 0x0000001534347223 */ /* 0x180fe20000010833 */
[-CC-:B------:R-:W-:Y:S01]  /*3e80*/  FFMA.FTZ R31, R31, R21.reuse, -R51.reuse ;  /* 0x000000151f1f7223 */ /* 0x180fe20000010833 */
[-CC-:B------:R-:W-:Y:S01]  /*3e90*/  FFMA.FTZ R54, R54, R21.reuse, -R51.reuse ;  /* 0x0000001536367223 */ /* 0x180fe20000010833 */
[-CC-:B------:R-:W-:Y:S01]  /*3ea0*/  FFMA.FTZ R56, R56, R21.reuse, -R51.reuse ;  /* 0x0000001538387223 */ /* 0x180fe20000010833 */
[-C--:B------:R-:W-:Y:S01]  /*3eb0*/  FFMA.FTZ R58, R58, R21.reuse, -R51 ;  /* 0x000000153a3a7223 */ /* 0x080fe20000010833 */
[----:B-----5:R-:W-:Y:S01]  /*3ec0*/  FADD.FTZ R30, R158, R13 ;  /* 0x0000000d9e1e7221 */ /* 0x020fe20000010000 */
[----:B------:R-:W-:Y:S01]  /*3ed0*/  MUFU.EX2 R52, R52 ;  /* 0x0000003400347308 */ /* 0x000fe20000000800 */
[-CC-:B------:R-:W-:Y:S01]  /*3ee0*/  FFMA.FTZ R60, R60, R21.reuse, -R51.reuse ;  /* 0x000000153c3c7223 */ /* 0x180fe20000010833 */
[-CC-:B------:R-:W-:Y:S01]  /*3ef0*/  FFMA.FTZ R62, R62, R21.reuse, -R51.reuse ;  /* 0x000000153e3e7223 */ /* 0x180fe20000010833 */
[----:B----4-:R-:W-:Y:S01]  /*3f00*/  FADD.FTZ R13, R43, R30 ;  /* 0x0000001e2b0d7221 */ /* 0x010fe20000010000 */
[-CC-:B------:R-:W-:Y:S01]  /*3f10*/  FFMA.FTZ R64, R64, R21.reuse, -R51.reuse ;  /* 0x0000001540407223 */ /* 0x180fe20000010833 */
[-CC-:B------:R-:W-:Y:S01]  /*3f20*/  FFMA.FTZ R66, R66, R21.reuse, -R51.reuse ;  /* 0x0000001542427223 */ /* 0x180fe20000010833 */
[-C--:B------:R-:W-:Y:S01]  /*3f30*/  FFMA.FTZ R68, R68, R21.reuse, -R51 ;  /* 0x0000001544447223 */ /* 0x080fe20000010833 */
[----:B------:R-:W-:Y:S01]  /*3f40*/  FADD.FTZ R30, R152, R13 ;  /* 0x0000000d981e7221 */ /* 0x000fe20000010000 */
[----:B------:R-:W3:Y:S01]  /*3f50*/  MUFU.EX2 R31, R31 ;  /* 0x0000001f001f7308 */ /* 0x000ee20000000800 */
[-CC-:B------:R-:W-:Y:S01]  /*3f60*/  FFMA.FTZ R70, R70, R21.reuse, -R51.reuse ;  /* 0x0000001546467223 */ /* 0x180fe20000010833 */
[-CC-:B------:R-:W-:Y:S01]  /*3f70*/  FFMA.FTZ R74, R74, R21.reuse, -R51.reuse ;  /* 0x000000154a4a7223 */ /* 0x180fe20000010833 */
[----:B--2---:R-:W-:Y:S01]  /*3f80*/  FADD.FTZ R53, R45, R30 ;  /* 0x0000001e2d357221 */ /* 0x004fe20000010000 */
[-CC-:B------:R-:W-:Y:S01]  /*3f90*/  FFMA.FTZ R76, R76, R21.reuse, -R51.reuse ;  /* 0x000000154c4c7223 */ /* 0x180fe20000010833 */
[-CC-:B------:R-:W-:Y:S01]  /*3fa0*/  FFMA.FTZ R78, R78, R21.reuse, -R51.reuse ;  /* 0x000000154e4e7223 */ /* 0x180fe20000010833 */
[-C--:B------:R-:W-:Y:S01]  /*3fb0*/  FFMA.FTZ R48, R48, R21.reuse, -R51 ;  /* 0x0000001530307223 */ /* 0x080fe20000010833 */
[----:B-1----:R-:W-:Y:S01]  /*3fc0*/  FADD.FTZ R32, R154, R53 ;  /* 0x000000359a207221 */ /* 0x002fe20000010000 */
[----:B------:R-:W1:Y:S01]  /*3fd0*/  MUFU.EX2 R54, R54 ;  /* 0x0000003600367308 */ /* 0x000e620000000800 */
[-CC-:B------:R-:W-:Y:S01]  /*3fe0*/  FFMA.FTZ R40, R40, R21.reuse, -R51.reuse ;  /* 0x0000001528287223 */ /* 0x180fe20000010833 */
[-CC-:B------:R-:W-:Y:S01]  /*3ff0*/  FFMA.FTZ R20, R20, R21.reuse, -R51.reuse ;  /* 0x0000001514147223 */ /* 0x180fe20000010833 */
[----:B------:R-:W-:Y:S01]  /*4000*/  FADD.FTZ R53, R29, R32 ;  /* 0x000000201d357221 */ /* 0x000fe20000010000 */
[-CC-:B------:R-:W-:Y:S01]  /*4010*/  FFMA.FTZ R12, R12, R21.reuse, -R51.reuse ;  /* 0x000000150c0c7223 */ /* 0x180fe20000010833 */
[-CC-:B------:R-:W-:Y:S01]  /*4020*/  FFMA.FTZ R2, R2, R21.reuse, -R51.reuse ;  /* 0x0000001502027223 */ /* 0x180fe20000010833 */
[-C--:B------:R-:W-:Y:S01]  /*4030*/  FFMA.FTZ R80, R80, R21.reuse, -R51 ;  /* 0x0000001550507223 */ /* 0x080fe20000010833 */
[----:B------:R-:W-:Y:S01]  /*4040*/  FADD.FTZ R53, R148, R53 ;  /* 0x0000003594357221 */ /* 0x000fe20000010000 */
[----:B------:R-:W2:Y:S01]  /*4050*/  MUFU.EX2 R159, R56 ;  /* 0x00000038009f7308 */ /* 0x000ea20000000800 */
[----:B---3--:R-:W-:Y:S01]  /*4060*/  FADD.FTZ R13, R52, R31 ;  /* 0x0000001f340d7221 */ /* 0x008fe20000010000 */
[-C--:B------:R-:W-:Y:S01]  /*4070*/  FFMA.FTZ R82, R82, R21.reuse, -R51 ;  /* 0x0000001552527223 */ /* 0x080fe20000010833 */
[----:B------:R-:W-:Y:S01]  /*4080*/  FADD.FTZ R32, R150, R53 ;  /* 0x0000003596207221 */ /* 0x000fe20000010000 */
[-CC-:B------:R-:W-:Y:S01]  /*4090*/  FFMA.FTZ R84, R84, R21.reuse, -R51.reuse ;  /* 0x0000001554547223 */ /* 0x180fe20000010833 */
[-CC-:B------:R-:W-:Y:S01]  /*40a0*/  FFMA.FTZ R26, R26, R21.reuse, -R51.reuse ;  /* 0x000000151a1a7223 */ /* 0x180fe20000010833 */
[----:B------:R-:W-:Y:S01]  /*40b0*/  FFMA.FTZ R50, R50, R21, -R51 ;  /* 0x0000001532327223 */ /* 0x000fe20000010833 */
[----:B------:R-:W-:Y:S01]  /*40c0*/  F2FP.F16.F32.PACK_AB R158, R158, R39 ;  /* 0x000000279e9e723e */ /* 0x000fe200000000ff */
[----:B------:R-:W3:Y:S01]  /*40d0*/  MUFU.EX2 R58, R58 ;  /* 0x0000003a003a7308 */ /* 0x000ee20000000800 */
[----:B-1----:R-:W-:Y:S01]  /*40e0*/  FADD.FTZ R30, R54, R13 ;  /* 0x0000000d361e7221 */ /* 0x002fe20000010000 */
[----:B------:R-:W-:-:S02]  /*40f0*/  F2FP.F16.F32.PACK_AB R148, R148, R29 ;  /* 0x0000001d9494723e */ /* 0x000fc400000000ff */
[----:B------:R-:W-:Y:S02]  /*4100*/  F2FP.F16.F32.PACK_AB R152, R152, R43 ;  /* 0x0000002b9898723e */ /* 0x000fe400000000ff */
[----:B------:R-:W-:Y:S02]  /*4110*/  F2FP.F16.F32.PACK_AB R154, R154, R45 ;  /* 0x0000002d9a9a723e */ /* 0x000fe400000000ff */
[----:B------:R-:W1:Y:S01]  /*4120*/  MUFU.EX2 R153, R60 ;  /* 0x0000003c00997308 */ /* 0x000e620000000800 */
[----:B--2---:R-:W-:Y:S01]  /*4130*/  FADD.FTZ R13, R159, R30 ;  /* 0x0000001e9f0d7221 */ /* 0x004fe20000010000 */
[----:B------:R-:W-:Y:S02]  /*4140*/  F2FP.F16.F32.PACK_AB R157, R31, R52 ;  /* 0x000000341f9d723e */ /* 0x000fe400000000ff */
[----:B------:R-:W-:-:S04]  /*4150*/  F2FP.F16.F32.PACK_AB R159, R159, R54 ;  /* 0x000000369f9f723e */ /* 0x000fc800000000ff */
[----:B------:R-:W2:Y:S01]  /*4160*/  MUFU.EX2 R62, R62 ;  /* 0x0000003e003e7308 */ /* 0x000ea20000000800 */
[----:B---3--:R-:W-:-:S07]  /*4170*/  FADD.FTZ R30, R58, R13 ;  /* 0x0000000d3a1e7221 */ /* 0x008fce0000010000 */
[----:B------:R-:W3:Y:S01]  /*4180*/  MUFU.EX2 R155, R64 ;  /* 0x00000040009b7308 */ /* 0x000ee20000000800 */
[C---:B-1----:R-:W-:Y:S01]  /*4190*/  FADD.FTZ R13, R153.reuse, R30 ;  /* 0x0000001e990d7221 */ /* 0x042fe20000010000 */
[----:B------:R-:W-:-:S06]  /*41a0*/  F2FP.F16.F32.PACK_AB R153, R153, R58 ;  /* 0x0000003a9999723e */ /* 0x000fcc00000000ff */
[----:B------:R-:W1:Y:S01]  /*41b0*/  MUFU.EX2 R66, R66 ;  /* 0x0000004200427308 */ /* 0x000e620000000800 */
[----:B--2---:R-:W-:Y:S01]  /*41c0*/  FADD.FTZ R30, R62, R13 ;  /* 0x0000000d3e1e7221 */ /* 0x004fe20000010000 */
[----:B------:R-:W-:-:S06]  /*41d0*/  IMAD.IADD R13, R73, 0x1, -R0 ;  /* 0x00000001490d7824 */ /* 0x000fcc00078e0a00 */
        /* <DEDUP_REMOVED lines=14> */
[C---:B--2---:R-:W-:Y:S01]  /*42c0*/  FADD.FTZ R51, R151.reuse, R0 ;  /* 0x0000000097337221 */ /* 0x044fe20000010000 */
[----:B------:R-:W-:-:S06]  /*42d0*/  F2FP.F16.F32.PACK_AB R151, R151, R70 ;  /* 0x000000469797723e */ /* 0x000fcc00000000ff */
[----:B------:R-:W2:Y:S01]  /*42e0*/  MUFU.EX2 R145, R78 ;  /* 0x0000004e00917308 */ /* 0x000ea20000000800 */
[----:B---3--:R-:W-:-:S04]  /*42f0*/  FADD.FTZ R55, R37, R32 ;  /* 0x0000002025377221 */ /* 0x008fc80000010000 */
[C---:B------:R-:W-:Y:S01]  /*4300*/  FADD.FTZ R30, R144.reuse, R55 ;  /* 0x00000037901e7221 */ /* 0x040fe20000010000 */
[----:B------:R-:W-:Y:S02]  /*4310*/  F2FP.F16.F32.PACK_AB R144, R144, R37 ;  /* 0x000000259090723e */ /* 0x000fe400000000ff */
        /* <DEDUP_REMOVED lines=8> */
[----:B-1----:R-:W-:-:S07]  /*43a0*/  FADD.FTZ R0, R48, R33 ;  /* 0x0000002130007221 */ /* 0x002fce0000010000 */
[----:B------:R-:W-:Y:S01]  /*43b0*/  MUFU.EX2 R44, R44 ;  /* 0x0000002c002c7308 */ /* 0x000fe20000000800 */
[C---:B--2---:R-:W-:Y:S01]  /*43c0*/  FADD.FTZ R55, R46.reuse, R55 ;  /* 0x000000372e377221 */ /* 0x044fe20000010000 */
[----:B------:R-:W-:-:S06]  /*43d0*/  F2FP.F16.F32.PACK_AB R146, R46, R41 ;  /* 0x000000292e92723e */ /* 0x000fcc00000000ff */
[----:B------:R-:W1:Y:S01]  /*43e0*/  MUFU.EX2 R20, R20 ;  /* 0x0000001400147308 */ /* 0x000e620000000800 */
[C---:B---3--:R-:W-:Y:S01]  /*43f0*/  FADD.FTZ R27, R147.reuse, R0 ;  /* 0x00000000931b7221 */ /* 0x048fe20000010000 */
[----:B------:R-:W-:-:S06]  /*4400*/  F2FP.F16.F32.PACK_AB R147, R147, R48 ;  /* 0x000000309393723e */ /* 0x000fcc00000000ff */
[----:B------:R-:W2:Y:S08]  /*4410*/  MUFU.EX2 R5, R42 ;  /* 0x0000002a00057308 */ /* 0x000eb00000000800 */
[----:B------:R3:W4:Y:S01]  /*4420*/  MUFU.EX2 R141, R12 ;  /* 0x0000000c008d7308 */ /* 0x0007220000000800 */
[----:B-1----:R-:W-:-:S07]  /*4430*/  FADD.FTZ R0, R20, R27 ;  /* 0x0000001b14007221 */ /* 0x002fce0000010000 */
[----:B------:R-:W1:Y:S01]  /*4440*/  MUFU.EX2 R38, R38 ;  /* 0x0000002600267308 */ /* 0x000e620000000800 */
[----:B---3--:R-:W-:Y:S01]  /*4450*/  FADD.FTZ R12, R44, R55 ;  /* 0x000000372c0c7221 */ /* 0x008fe20000010000 */
[----:B--2---:R-:W-:-:S03]  /*4460*/  F2FP.F16.F32.PACK_AB R140, R5, R44 ;  /* 0x0000002c058c723e */ /* 0x004fc600000000ff */
[----:B------:R-:W-:-:S03]  /*4470*/  FADD.FTZ R39, R5, R12 ;  /* 0x0000000c05277221 */ /* 0x000fc60000010000 */
[----:B------:R-:W2:Y:S01]  /*4480*/  MUFU.EX2 R2, R2 ;  /* 0x0000000200027308 */ /* 0x000ea20000000800 */
[C---:B----4-:R-:W-:Y:S01]  /*4490*/  FADD.FTZ R5, R141.reuse, R0 ;  /* 0x000000008d057221 */ /* 0x050fe20000010000 */
[----:B------:R-:W-:Y:S01]  /*44a0*/  F2FP.F16.F32.PACK_AB R141, R141, R20 ;  /* 0x000000148d8d723e */ /* 0x000fe200000000ff */
[----:B------:R-:W-:-:S05]  /*44b0*/  VIADD R20, R72, 0xfffffffe ;  /* 0xfffffffe48147836 */ /* 0x000fca0000000000 */
        /* <DEDUP_REMOVED lines=8> */
[C---:B-1----:R-:W-:Y:S01]  /*4540*/  FADD.FTZ R5, R143.reuse, R0 ;  /* 0x000000008f057221 */ /* 0x042fe20000010000 */
[----:B------:R-:W-:-:S06]  /*4550*/  F2FP.F16.F32.PACK_AB R143, R143, R2 ;  /* 0x000000028f8f723e */ /* 0x000fcc00000000ff */
[----:B------:R-:W1:Y:S01]  /*4560*/  MUFU.EX2 R137, R84 ;  /* 0x0000005400897308 */ /* 0x000e620000000800 */
[----:B--2---:R-:W-:Y:S01]  /*4570*/  FADD.FTZ R12, R34, R29 ;  /* 0x0000001d220c7221 */ /* 0x004fe20000010000 */
[----:B------:R-:W-:-:S03]  /*4580*/  F2FP.F16.F32.PACK_AB R136, R49, R34 ;  /* 0x000000223188723e */ /* 0x000fc600000000ff */
[----:B------:R-:W-:-:S03]  /*4590*/  FADD.FTZ R27, R49, R12 ;  /* 0x0000000c311b7221 */ /* 0x000fc60000010000 */
[----:B------:R-:W2:Y:S01]  /*45a0*/  MUFU.EX2 R28, R28 ;  /* 0x0000001c001c7308 */ /* 0x000ea20000000800 */
[----:B---3--:R-:W-:-:S07]  /*45b0*/  FADD.FTZ R0, R82, R5 ;  /* 0x0000000552007221 */ /* 0x008fce0000010000 */
[----:B------:R-:W3:Y:S01]  /*45c0*/  MUFU.EX2 R26, R26 ;  /* 0x0000001a001a7308 */ /* 0x000ee20000000800 */
[C---:B-1----:R-:W-:Y:S01]  /*45d0*/  FADD.FTZ R5, R137.reuse, R0 ;  /* 0x0000000089057221 */ /* 0x042fe20000010000 */
[----:B------:R-:W-:-:S06]  /*45e0*/  F2FP.F16.F32.PACK_AB R137, R137, R82 ;  /* 0x000000528989723e */ /* 0x000fcc00000000ff */
[----:B------:R-:W1:Y:S01]  /*45f0*/  MUFU.EX2 R139, R50 ;  /* 0x00000032008b7308 */ /* 0x000e620000000800 */
[----:B--2---:R-:W-:Y:S01]  /*4600*/  FADD.FTZ R12, R28, R27 ;  /* 0x0000001b1c0c7221 */ /* 0x004fe20000010000 */
[----:B------:R-:W-:Y:S01]  /*4610*/  VIADD R27, R13, UR42 ;  /* 0x0000002a0d1b7c36 */ /* 0x000fe20008000000 */
[C---:B------:R-:W-:Y:S02]  /*4620*/  F2FP.F16.F32.PACK_AB R138, R35.reuse, R28 ;  /* 0x0000001c238a723e */ /* 0x040fe400000000ff */
[----:B------:R-:W-:Y:S01]  /*4630*/  FADD.FTZ R12, R35, R12 ;  /* 0x0000000c230c7221 */ /* 0x000fe20000010000 */
[----:B------:R-:W-:Y:S02]  /*4640*/  IMAD.IADD R24, R27, 0x1, R24 ;  /* 0x000000011b187824 */ /* 0x000fe400078e0218 */
[----:B---3--:R-:W-:-:S04]  /*4650*/  FADD.FTZ R0, R26, R5 ;  /* 0x000000051a007221 */ /* 0x008fc80000010000 */
[C---:B-1----:R-:W-:Y:S01]  /*4660*/  FADD.FTZ R5, R139.reuse, R0 ;  /* 0x000000008b057221 */ /* 0x042fe20000010000 */
[----:B------:R-:W-:Y:S01]  /*4670*/  F2FP.F16.F32.PACK_AB R139, R139, R26 ;  /* 0x0000001a8b8b723e */ /* 0x000fe200000000ff */
        /* <DEDUP_REMOVED lines=11> */
.L_x_888:
[----:B------:R-:W-:-:S13]  /*4730*/  ISETP.NE.AND P1, PT, R25, 0x1, PT ;  /* 0x000000011900780c */ /* 0x000fda0003f25270 */
[----:B------:R-:W1:Y:S02]  /*4740*/  @P1 LDC.64 R26, c[0x0][0x9e8] ;  /* 0x00027a00ff1a1b82 */ /* 0x000e640000000a00 */
[----:B-1----:R-:W-:-:S05]  /*4750*/  @P1 IMAD.HI.U32 R2, R0, R26, RZ ;  /* 0x0000001a00021227 */ /* 0x002fca00078e00ff */
[----:B------:R-:W-:-:S07]  /*4760*/  @P1 SHF.R.U32.HI R0, RZ, R27, R2 ;  /* 0x0000001bff001219 */ /* 0x000fce0000011602 */
.L_x_889:
[----:B------:R-:W-:-:S05]  /*4770*/  IMAD R25, R0, R25, R25 ;  /* 0x0000001900197224 */ /* 0x000fca00078e0219 */
[----:B------:R-:W-:-:S07]  /*4780*/  VIMNMX R24, R24, R25, PT ;  /* 0x0000001918187248 */ /* 0x000fce0003fe0100 */
.L_x_887:
[----:B------:R-:W-:Y:S01]  /*4790*/  IMAD.HI R24, R24, 0x2aaaaaab, RZ ;  /* 0x2aaaaaab18187827 */ /* 0x000fe200078e02ff */
[----:B------:R-:W-:Y:S02]  /*47a0*/  CS2R R86, SRZ ;  /* 0x0000000000567805 */ /* 0x000fe4000001ff00 */
[----:B------:R-:W-:Y:S02]  /*47b0*/  CS2R R84, SRZ ;  /* 0x0000000000547805 */ /* 0x000fe4000001ff00 */
[----:B------:R-:W-:Y:S01]  /*47c0*/  CS2R R82, SRZ ;  /* 0x0000000000527805 */ /* 0x000fe2000001ff00 */
[----:B------:R-:W-:Y:S01]  /*47d0*/  IMAD.MOV.U32 R2, RZ, RZ, 0x3f800000 ;  /* 0x3f800000ff027424 */ /* 0x000fe200078e00ff */
[----:B------:R-:W-:Y:S01]  /*47e0*/  SHF.R.U32.HI R25, RZ, 0x1f, R24 ;  /* 0x0000001fff197819 */ /* 0x000fe20000011618 */
[----:B------:R-:W-:Y:S01]  /*47f0*/  IMAD.MOV.U32 R0, RZ, RZ, 0x3f800000 ;  /* 0x3f800000ff007424 */ /* 0x000fe200078e00ff */
[----:B------:R-:W-:Y:S02]  /*4800*/  CS2R R80, SRZ ;  /* 0x0000000000507805 */ /* 0x000fe4000001ff00 */
[----:B------:R-:W-:-:S02]  /*4810*/  CS2R R78, SRZ ;  /* 0x00000000004e7805 */ /* 0x000fc4000001ff00 */
[----:B------:R-:W-:Y:S02]  /*4820*/  LEA.HI.SX32 R24, R24, R25, 0x1c ;  /* 0x0000001918187211 */ /* 0x000fe400078fe2ff */
[----:B------:R-:W-:Y:S02]  /*4830*/  CS2R R76, SRZ ;  /* 0x00000000004c7805 */ /* 0x000fe4000001ff00 */
[----:B------:R-:W-:Y:S02]  /*4840*/  CS2R R74, SRZ ;  /* 0x00000000004a7805 */ /* 0x000fe4000001ff00 */
[----:B------:R-:W-:Y:S02]  /*4850*/  CS2R R72, SRZ ;  /* 0x0000000000487805 */ /* 0x000fe4000001ff00 */
[----:B------:R-:W-:Y:S02]  /*4860*/  VIMNMX R175, R19, R24, !PT ;  /* 0x0000001813af7248 */ /* 0x000fe40007fe0100 */
[----:B------:R-:W-:-:S02]  /*4870*/  CS2R R70, SRZ ;  /* 0x0000000000467805 */ /* 0x000fc4000001ff00 */
[----:B------:R-:W-:Y:S02]  /*4880*/  CS2R R68, SRZ ;  /* 0x0000000000447805 */ /* 0x000fe4000001ff00 */
[----:B------:R-:W-:Y:S02]  /*4890*/  CS2R R66, SRZ ;  /* 0x0000000000427805 */ /* 0x000fe4000001ff00 */
        /* <DEDUP_REMOVED lines=21> */
[----:B------:R-:W-:Y:S01]  /*49f0*/  CS2R R24, SRZ ;  /* 0x0000000000187805 */ /* 0x000fe2000001ff00 */
[----:B------:R-:W-:Y:S06]  /*4a00*/  @!P1 BRA `(.L_x_890) ;  /* 0x0000003000e09947 */ /* 0x000fec0003800000 */
[----:B------:R-:W-:Y:S01]  /*4a10*/  IMAD.IADD R172, R3, 0x1, R13 ;  /* 0x0000000103ac7824 */ /* 0x000fe200078e020d */
[----:B------:R-:W-:Y:S01]  /*4a20*/  ULDC UR45, c[0x0][0x9e4] ;  /* 0x00027900002d7ab9 */ /* 0x000fe20000000800 */
[----:B------:R-:W-:Y:S01]  /*4a30*/  IMAD.MOV.U32 R2, RZ, RZ, 0x3f800000 ;  /* 0x3f800000ff027424 */ /* 0x000fe200078e00ff */
[----:B------:R-:W-:Y:S01]  /*4a40*/  ULDC UR58, c[0x0][0x2e0] ;  /* 0x0000b800003a7ab9 */ /* 0x000fe20000000800 */
[----:B------:R-:W-:Y:S01]  /*4a50*/  IMAD.MOV.U32 R87, RZ, RZ, RZ ;  /* 0x000000ffff577224 */ /* 0x000fe200078e00ff */
[----:B------:R-:W-:Y:S01]  /*4a60*/  ULDC UR4, c[0x0][0x9d8] ;  /* 0x0002760000047ab9 */ /* 0x000fe20000000800 */
[----:B------:R-:W-:-:S05]  /*4a70*/  ULDC UR47, c[0x0][0x9e0] ;  /* 0x00027800002f7ab9 */ /* 0x000fca0000000800 */
.L_x_907:
[----:B------:R-:W-:-:S04]  /*4a80*/  UIADD3 UR5, UR36, 0x1, URZ ;  /* 0x0000000124057890 */ /* 0x000fc8000fffe03f */
[----:B------:R-:W-:-:S04]  /*4a90*/  UISETP.NE.AND UP0, UPT, UR5, 0x2, UPT ;  /* 0x000000020500788c */ /* 0x000fc8000bf05270 */
[----:B------:R-:W-:Y:S02]  /*4aa0*/  USEL UR40, URZ, 0x1, UP0 ;  /* 0x000000013f287887 */ /* 0x000fe40008000000 */
[----:B------:R-:W-:Y:S02]  /*4ab0*/  USEL UR5, UR5, URZ, UP0 ;  /* 0x0000003f05057287 */ /* 0x000fe40008000000 */
[----:B------:R-:W-:Y:S01]  /*4ac0*/  ULOP3.LUT UR40, UR39, UR40, URZ, 0x3c, !UPT ;  /* 0x0000002827287292 */ /* 0x000fe2000f8e3c3f */
[----:B------:R-:W-:Y:S11]  /*4ad0*/  @!P0 BRA `(.L_x_891) ;  /* 0x0000000000048947 */ /* 0x000ff60003800000 */
[----:B------:R-:W-:Y:S01]  /*4ae0*/  BPT.TRAP 0x1 ;  /* 0x000000040000795c */ /* 0x000fe20000300000 */
.L_x_891:
[----:B------:R-:W-:Y:S01]  /*4af0*/  ULEA UR7, UR5, UR37, 0x3 ;  /* 0x0000002505077291 */ /* 0x000fe2000f8e183f */
[----:B------:R-:W-:-:S05]  /*4b00*/  IMAD.U32 R21, RZ, RZ, UR40 ;  /* 0x00000028ff157e24 */ /* 0x000fca000f8e00ff */
[----:B------:R-:W-:-:S04]  /*4b10*/  SHF.L.U32 R21, R21, 0x1f, RZ ;  /* 0x0000001f15157819 */ /* 0x000fc800000006ff */
[----:B------:R1:W2:Y:S01]  /*4b20*/  SYNCS.PHASECHK.TRANS64.TRYWAIT P1, [UR7+0x2a830], R21 ;  /* 0x02a83015ff0075a7 */ /* 0x0002a20008020147 */
[----:B------:R-:W-:Y:S05]  /*4b30*/  @!P0 BRA `(.L_x_892) ;  /* 0x0000000000048947 */ /* 0x000fea0003800000 */
[----:B------:R-:W-:Y:S01]  /*4b40*/  BPT.TRAP 0x1 ;  /* 0x000000040000795c */ /* 0x000fe20000300000 */
.L_x_892:
[----:B--2---:R-:W-:Y:S05]  /*4b50*/  @P1 BRA `(.L_x_893) ;  /* 0x0000000000081947 */ /* 0x004fea0003800000 */
[----:B------:R-:W2:Y:S02]  /*4b60*/  SYNCS.PHASECHK.TRANS64.TRYWAIT P1, [UR7+0x2a830], R21 ;  /* 0x02a83015ff0075a7 */ /* 0x000ea40008020147 */
[----:B--2---:R-:W-:Y:S05]  /*4b70*/  @!P1 BRA `(.L_x_894) ;  /* 0x000000dc00789947 */ /* 0x004fea0003800000 */
.L_x_893:
[----:B------:R-:W-:Y:S01]  /*4b80*/  R2UR UR52, R10 ;  /* 0x000000000a3472ca */ /* 0x000fe200000e0000 */
[----:B------:R-:W-:Y:S01]  /*4b90*/  UIMAD UR6, UR5, 0x900, UR38 ;  /* 0x00000900050678a4 */ /* 0x000fe2000f8e0226 */
[----:B------:R-:W-:Y:S01]  /*4ba0*/  R2UR UR53, R11 ;  /* 0x000000000b3572ca */ /* 0x000fe200000e0000 */
[----:B--2---:R-:W-:Y:S01]  /*4bb0*/  WARPGROUP.ARRIVE ;  /* 0x00000000000079c5 */ /* 0x004fe20000000000 */
        /* <DEDUP_REMOVED lines=11> */
[----:B------:R-:W-:Y:S01]  /*4c70*/  HGMMA.64x96x16.F32 R88, gdesc[UR52], RZ, !UPT, gsb0 ;  /* 0x01600000345879f0 */ /* 0x000fe2000c0008ff */
[----:B------:R-:W-:Y:S01]  /*4c80*/  R2UR UR52, R8 ;  /* 0x00000000083472ca */ /* 0x000fe200000e0000 */
[----:B------:R-:W-:Y:S01]  /*4c90*/  UIADD3 UR54, UR6, 0x2, URZ ;  /* 0x0000000206367890 */ /* 0x000fe2000fffe03f */
[----:B------:R-:W-:Y:S01]  /*4ca0*/  R2UR UR53, R9 ;  /* 0x00000000093572ca */ /* 0x000fe200000e0000 */
        /* <DEDUP_REMOVED lines=74> */
[----:B------:R-:W-:Y:S01]  /*5150*/  HGMMA.64x96x16.F32 R88, gdesc[UR52], R88, gsb0 ;  /* 0x01600000345879f0 */ /* 0x000fe20008000858 */
[----:B------:R-:W-:Y:S01]  /*5160*/  R2UR UR52, R6 ;  /* 0x00000000063472ca */ /* 0x000fe200000e0000 */
[----:B------:R-:W-:Y:S01]  /*5170*/  UIADD3 UR54, UR6, 0x4, URZ ;  /* 0x0000000406367890 */ /* 0x000fe2000fffe03f */
[----:B------:R-:W-:Y:S01]  /*5180*/  R2UR UR53, R7 ;  /* 0x00000000073572ca */ /* 0x000fe200000e0000 */
[----:B------:R-:W-:Y:S01]  /*5190*/  UMOV UR55, 0x40000040 ;  /* 0x4000004000377882 */ /* 0x000fe20000000000 */
[----:B------:R-:W-:Y:S02]  /*51a0*/  WARPGROUP.DEPBAR.LE gsb0, 0x0 ;  /* 0x00008000000079c5 */ /* 0x000fe40000010000 */
[----:B------:R-:W-:-:S09]  /*51b0*/  WARPGROUP.ARRIVE ;  /* 0x00000000000079c5 */ /* 0x000fd20000000000 */
[----:B------:R-:W-:Y:S01]  /*51c0*/  HGMMA.64x96x16.F32 R88, gdesc[UR52], R88, gsb0 ;  /* 0x01600000345879f0 */ /* 0x000fe20008000858 */
[----:B------:R-:W-:Y:S01]  /*51d0*/  UIADD3 UR54, UR6, 0x606, URZ ;  /* 0x0000060606367890 */ /* 0x000fe2000fffe03f */
[----:B------:R-:W-:Y:S01]  /*51e0*/  UMOV UR52, UR56 ;  /* 0x0000003800347c82 */ /* 0x000fe20008000000 */
[----:B------:R-:W-:Y:S01]  /*51f0*/  UMOV UR53, UR57 ;  /* 0x0000003900357c82 */ /* 0x000fe20008000000 */
        /* <DEDUP_REMOVED lines=29> */
[----:B------:R-:W-:Y:S05]  /*53d0*/  @!P0 BRA `(.L_x_895) ;  /* 0x0000000000048947 */ /* 0x000fea0003800000 */
[----:B------:R-:W-:Y:S01]  /*53e0*/  BPT.TRAP 0x1 ;  /* 0x000000040000795c */ /* 0x000fe20000300000 */
.L_x_895:
[----:B------:R-:W-:Y:S01]  /*53f0*/  ULEA UR6, UR36, UR37, 0x3 ;  /* 0x0000002524067291 */ /* 0x000fe2000f8e183f */
[----:B------:R-:W-:-:S05]  /*5400*/  IMAD.U32 R0, RZ, RZ, UR39 ;  /* 0x00000027ff007e24 */ /* 0x000fca000f8e00ff */
[----:B------:R-:W-:-:S04]  /*5410*/  SHF.L.U32 R0, R0, 0x1f, RZ ;  /* 0x0000001f00007819 */ /* 0x000fc800000006ff */
[----:B------:R2:W3:Y:S01]  /*5420*/  SYNCS.PHASECHK.TRANS64.TRYWAIT P1, [UR6+0x2a850], R0 ;  /* 0x02a85000ff0075a7 */ /* 0x0004e20008020146 */
[----:B------:R-:W-:Y:S05]  /*5430*/  @!P0 BRA `(.L_x_896) ;  /* 0x0000000000048947 */ /* 0x000fea0003800000 */
[----:B------:R-:W-:Y:S01]  /*5440*/  BPT.TRAP 0x1 ;  /* 0x000000040000795c */ /* 0x000fe20000300000 */
.L_x_896:
[----:B---3--:R-:W-:Y:S05]  /*5450*/  @P1 BRA `(.L_x_897) ;  /* 0x0000000000081947 */ /* 0x008fea0003800000 */
[----:B------:R-:W3:Y:S02]  /*5460*/  SYNCS.PHASECHK.TRANS64.TRYWAIT P1, [UR6+0x2a850], R0 ;  /* 0x02a85000ff0075a7 */ /* 0x000ee40008020146 */
[----:B---3--:R-:W-:Y:S05]  /*5470*/  @!P1 BRA `(.L_x_898) ;  /* 0x000000d400509947 */ /* 0x008fea0003800000 */
.L_x_897:
[----:B------:R-:W-:Y:S01]  /*5480*/  UIADD3 UR10, UR37, 0x400, URZ ;  /* 0x00000400250a7890 */ /* 0x000fe2000fffe03f */
[----:B------:R-:W-:Y:S01]  /*5490*/  WARPGROUP.ARRIVE ;  /* 0x00000000000079c5 */ /* 0x000fe20000000000 */
[----:B------:R-:W-:-:S05]  /*54a0*/  UMOV UR11, 0x40000040 ;  /* 0x40000040000b7882 */ /* 0x000fca0000000000 */
[----:B------:R-:W3:Y:S01]  /*54b0*/  S2R R179, SR_TID.X ;  /* 0x0000000000b37919 */ /* 0x000ee20000002100 */
[----:B------:R-:W-:Y:S01]  /*54c0*/  USHF.R.U32.HI UR10, URZ, 0x4, UR10 ;  /* 0x000000043f0a7899 */ /* 0x000fe2000801160a */
[----:B-1----:R-:W-:Y:S01]  /*54d0*/  FMUL.FTZ R21, R88, UR4 ;  /* 0x0000000458157c20 */ /* 0x002fe20008410000 */
[----:B------:R-:W-:Y:S01]  /*54e0*/  FMUL.FTZ R88, R94, UR4 ;  /* 0x000000045e587c20 */ /* 0x000fe20008410000 */
[----:B------:R-:W-:Y:S01]  /*54f0*/  FMUL.FTZ R94, R106, UR4 ;  /* 0x000000046a5e7c20 */ /* 0x000fe20008410000 */
[----:B------:R-:W-:Y:S01]  /*5500*/  ULOP3.LUT UR10, UR10, 0x3fff, URZ, 0xc0, !UPT ;  /* 0x00003fff0a0a7892 */ /* 0x000fe2000f8ec03f */
[----:B------:R-:W-:Y:S01]  /*5510*/  FMUL.FTZ R176, R127, UR4 ;  /* 0x000000047fb07c20 */ /* 0x000fe20008410000 */
[----:B------:R-:W-:Y:S02]  /*5520*/  IMAD R127, R20, -0x60, RZ ;  /* 0xffffffa0147f7824 */ /* 0x000fe400078e02ff */
[----:B--2---:R-:W-:Y:S01]  /*5530*/  FMUL.FTZ R0, R90, UR4 ;  /* 0x000000045a007c20 */ /* 0x004fe20008410000 */
[----:B------:R-:W-:Y:S01]  /*5540*/  ULOP3.LUT UR10, UR10, 0x3000000, URZ, 0xfc, !UPT ;  /* 0x030000000a0a7892 */ /* 0x000fe2000f8efc3f */
[----:B------:R-:W-:Y:S01]  /*5550*/  FMUL.FTZ R2, R91, UR4 ;  /* 0x000000045b027c20 */ /* 0x000fe20008410000 */
[----:B------:R-:W-:Y:S01]  /*5560*/  FMUL.FTZ R90, R98, UR4 ;  /* 0x00000004625a7c20 */ /* 0x000fe20008410000 */
[----:B------:R-:W-:Y:S01]  /*5570*/  FMUL.FTZ R91, R99, UR4 ;  /* 0x00000004635b7c20 */ /* 0x000fe20008410000 */
[----:B------:R-:W-:Y:S01]  /*5580*/  UIMAD UR14, UR36, 0x600, UR10 ;  /* 0x00000600240e78a4 */ /* 0x000fe2000f8e020a */
[----:B------:R-:W-:Y:S01]  /*5590*/  FMUL.FTZ R100, R100, UR4 ;  /* 0x0000000464647c20 */ /* 0x000fe20008410000 */
[----:B------:R-:W-:Y:S01]  /*55a0*/  FMUL.FTZ R101, R101, UR4 ;  /* 0x0000000465657c20 */ /* 0x000fe20008410000 */
[----:B------:R-:W-:Y:S01]  /*55b0*/  FMUL.FTZ R98, R114, UR4 ;  /* 0x0000000472627c20 */ /* 0x000fe20008410000 */
[----:B------:R-:W-:Y:S01]  /*55c0*/  FMUL.FTZ R99, R115, UR4 ;  /* 0x0000000473637c20 */ /* 0x000fe20008410000 */
[----:B------:R-:W-:Y:S01]  /*55d0*/  FMUL.FTZ R120, R120, UR4 ;  /* 0x0000000478787c20 */ /* 0x000fe20008410000 */
[----:B------:R-:W-:Y:S01]  /*55e0*/  FMUL.FTZ R121, R121, UR4 ;  /* 0x0000000479797c20 */ /* 0x000fe20008410000 */
[----:B------:R-:W-:Y:S01]  /*55f0*/  UMOV UR10, UR14 ;  /* 0x0000000e000a7c82 */ /* 0x000fe20008000000 */
[----:B------:R-:W-:Y:S01]  /*5600*/  FMUL.FTZ R125, R125, UR4 ;  /* 0x000000047d7d7c20 */ /* 0x000fe20008410000 */
[----:B------:R-:W-:Y:S01]  /*5610*/  HGMMA.64x128x16.F32 R24, R156, gdesc[UR8].tnspB, R24, gsb0 ;  /* 0x41e000089c187df0 */ /* 0x000fe20008000818 */
[----:B------:R-:W-:Y:S01]  /*5620*/  UIADD3 UR10, UR14, 0x80, URZ ;  /* 0x000000800e0a7890 */ /* 0x000fe2000fffe03f */
[----:B------:R-:W-:Y:S01]  /*5630*/  FMUL.FTZ R174, R126, UR4 ;  /* 0x000000047eae7c20 */ /* 0x000fe20008410000 */
[----:B------:R-:W-:Y:S01]  /*5640*/  UMOV UR11, 0x40000040 ;  /* 0x40000040000b7882 */ /* 0x000fe20000000000 */
[----:B------:R-:W-:Y:S01]  /*5650*/  FMUL.FTZ R129, R129, UR4 ;  /* 0x0000000481817c20 */ /* 0x000fe20008410000 */
[----:B------:R-:W-:Y:S01]  /*5660*/  FMUL.FTZ R178, R130, UR4 ;  /* 0x0000000482b27c20 */ /* 0x000fe20008410000 */
[----:B------:R-:W-:Y:S01]  /*5670*/  FMUL.FTZ R133, R133, UR4 ;  /* 0x0000000485857c20 */ /* 0x000fe20008410000 */
[----:B------:R-:W-:Y:S01]  /*5680*/  FMUL.FTZ R124, R124, UR4 ;  /* 0x000000047c7c7c20 */ /* 0x000fe20008410000 */
[----:B------:R-:W-:Y:S01]  /*5690*/  FMUL.FTZ R128, R128, UR4 ;  /* 0x0000000480807c20 */ /* 0x000fe20008410000 */
[----:B------:R-:W-:Y:S01]  /*56a0*/  FMUL.FTZ R132, R132, UR4 ;  /* 0x0000000484847c20 */ /* 0x000fe20008410000 */
[----:B---3--:R-:W-:Y:S01]  /*56b0*/  LOP3.LUT P2, RZ, R179, 0x7f, RZ, 0xc0, !PT ;  /* 0x0000007fb3ff7812 */ /* 0x008fe2000784c0ff */
[----:B------:R-:W-:Y:S01]  /*56c0*/  FMUL.FTZ R134, R134, UR4 ;  /* 0x0000000486867c20 */ /* 0x000fe20008410000 */
[----:B------:R-:W-:Y:S01]  /*56d0*/  LOP3.LUT P1, RZ, R18, 0x80000, RZ, 0xc0, !PT ;  /* 0x0008000012ff7812 */ /* 0x000fe2000782c0ff */
[----:B------:R-:W1:Y:S08]  /*56e0*/  MUFU.TANH R21, R21 ;  /* 0x0000001500157308 */ /* 0x000e700000002400 */
[----:B------:R-:W2:Y:S08]  /*56f0*/  MUFU.TANH R0, R0 ;  /* 0x0000000000007308 */ /* 0x000eb00000002400 */
[----:B------:R-:W3:Y:S08]  /*5700*/  MUFU.TANH R2, R2 ;  /* 0x0000000200027308 */ /* 0x000ef00000002400 */
[----:B------:R-:W4:Y:S08]  /*5710*/  MUFU.TANH R88, R88 ;  /* 0x0000005800587308 */ /* 0x000f300000002400 */
        /* <DEDUP_REMOVED lines=12> */
[----:B------:R-:W1:Y:S01]  /*57e0*/  MUFU.TANH R178, R178 ;  /* 0x000000b200b27308 */ /* 0x000e620000002400 */
[----:B------:R-:W-:-:S02]  /*57f0*/  WARPGROUP.DEPBAR.LE gsb0, 0x0 ;  /* 0x00008000000079c5 */ /* 0x000fc40000010000 */
[----:B------:R-:W-:Y:S01]  /*5800*/  WARPGROUP.ARRIVE ;  /* 0x00000000000079c5 */ /* 0x000fe20000000000 */
[----:B------:R-:W-:-:S04]  /*5810*/  FMUL.FTZ R156, R123, UR4 ;  /* 0x000000047b9c7c20 */ /* 0x000fc80008410000 */
[----:B------:R1:W1:Y:S01]  /*5820*/  MUFU.TANH R123, R132 ;  /* 0x00000084007b7308 */ /* 0x0002620000002400 */
[----:B------:R-:W-:Y:S01]  /*5830*/  HGMMA.64x128x16.F32 R24, R152, gdesc[UR8].tnspB, R24, gsb0 ;  /* 0x41e0000898187df0 */ /* 0x000fe20008000818 */
[----:B------:R-:W-:Y:S01]  /*5840*/  UIADD3 UR10, UR14, 0x100, URZ ;  /* 0x000001000e0a7890 */ /* 0x000fe2000fffe03f */
[----:B------:R-:W-:-:S05]  /*5850*/  UMOV UR11, 0x40000040 ;  /* 0x40000040000b7882 */ /* 0x000fca0000000000 */
[----:B------:R-:W1:Y:S08]  /*5860*/  MUFU.TANH R156, R156 ;  /* 0x0000009c009c7308 */ /* 0x000e700000002400 */
[----:B------:R-:W1:Y:S01]  /*5870*/  MUFU.TANH R133, R133 ;  /* 0x0000008500857308 */ /* 0x000e620000002400 */
[----:B------:R-:W-:Y:S02]  /*5880*/  WARPGROUP.DEPBAR.LE gsb0, 0x0 ;  /* 0x00008000000079c5 */ /* 0x000fe40000010000 */
[----:B------:R-:W-:Y:S01]  /*5890*/  WARPGROUP.ARRIVE ;  /* 0x00000000000079c5 */ /* 0x000fe20000000000 */
[----:B------:R-:W-:-:S05]  /*58a0*/  FMUL.FTZ R154, R122, UR4 ;  /* 0x000000047a9a7c20 */ /* 0x000fca0008410000 */
[----:B------:R-:W-:Y:S01]  /*58b0*/  HGMMA.64x128x16.F32 R24, R148, gdesc[UR8].tnspB, R24, gsb0 ;  /* 0x41e0000894187df0 */ /* 0x000fe20008000818 */
[----:B------:R-:W-:Y:S01]  /*58c0*/  UIADD3 UR10, UR14, 0x180, URZ ;  /* 0x000001800e0a7890 */ /* 0x000fe2000fffe03f */
[----:B------:R-:W1:Y:S01]  /*58d0*/  MUFU.TANH R154, R154 ;  /* 0x0000009a009a7308 */ /* 0x000e620000002400 */
[----:B------:R-:W-:Y:S01]  /*58e0*/  UMOV UR11, 0x40000040 ;  /* 0x40000040000b7882 */ /* 0x000fe20000000000 */
[----:B------:R-:W-:Y:S02]  /*58f0*/  WARPGROUP.DEPBAR.LE gsb0, 0x0 ;  /* 0x00008000000079c5 */ /* 0x000fe40000010000 */
[----:B------:R-:W-:Y:S01]  /*5900*/  WARPGROUP.ARRIVE ;  /* 0x00000000000079c5 */ /* 0x000fe20000000000 */
[----:B------:R-:W-:Y:S01]  /*5910*/  FMUL.FTZ R148, R97, UR4 ;  /* 0x0000000461947c20 */ /* 0x000fe20008410000 */
[----:B------:R-:W-:Y:S01]  /*5920*/  FMUL.FTZ R97, R111, UR4 ;  /* 0x000000046f617c20 */ /* 0x000fe20008410000 */
[----:B------:R-:W-:Y:S01]  /*5930*/  FMUL.FTZ R150, R104, UR4 ;  /* 0x0000000468967c20 */ /* 0x000fe20008410000 */
[----:B------:R-:W-:Y:S01]  /*5940*/  FMUL.FTZ R111, R113, UR4 ;  /* 0x00000004716f7c20 */ /* 0x000fe20008410000 */
[----:B------:R-:W-:Y:S01]  /*5950*/  FMUL.FTZ R113, R117, UR4 ;  /* 0x0000000475717c20 */ /* 0x000fe20008410000 */
[----:B------:R-:W-:Y:S01]  /*5960*/  HGMMA.64x128x16.F32 R24, R144, gdesc[UR8].tnspB, R24, gsb0 ;  /* 0x41e0000890187df0 */ /* 0x000fe20008000818 */
[----:B------:R-:W-:Y:S01]  /*5970*/  UIADD3 UR10, UR14, 0x200, URZ ;  /* 0x000002000e0a7890 */ /* 0x000fe2000fffe03f */
[----:B------:R-:W-:Y:S01]  /*5980*/  FMUL.FTZ R104, R131, UR4 ;  /* 0x0000000483687c20 */ /* 0x000fe20008410000 */
[----:B------:R-:W-:Y:S01]  /*5990*/  UMOV UR11, 0x40000040 ;  /* 0x40000040000b7882 */ /* 0x000fe20000000000 */
        /* <DEDUP_REMOVED lines=25> */
[----:B------:R-:W-:Y:S01]  /*5b30*/  IMAD R108, R17, UR58, R127 ;  /* 0x0000003a116c7c24 */ /* 0x000fe2000f8e027f */
[----:B------:R1:W1:Y:S08]  /*5b40*/  MUFU.TANH R118, R121 ;  /* 0x0000007900767308 */ /* 0x0002700000002400 */
        /* <DEDUP_REMOVED lines=16> */
[----:B------:R-:W-:-:S02]  /*5c50*/  WARPGROUP.DEPBAR.LE gsb0, 0x0 ;  /* 0x00008000000079c5 */ /* 0x000fc40000010000 */
[----:B------:R-:W-:Y:S01]  /*5c60*/  WARPGROUP.ARRIVE ;  /* 0x00000000000079c5 */ /* 0x000fe20000000000 */
[----:B------:R-:W-:Y:S01]  /*5c70*/  FMUL.FTZ R141, R109, UR4 ;  /* 0x000000046d8d7c20 */ /* 0x000fe20008410000 */
[----:B------:R-:W-:Y:S01]  /*5c80*/  FMUL.FTZ R140, R105, UR4 ;  /* 0x00000004698c7c20 */ /* 0x000fe20008410000 */
[----:B------:R-:W5:Y:S01]  /*5c90*/  LDC R109, c[0x0][0x288] ;  /* 0x0000a200ff6d7b82 */ /* 0x000f620000000800 */
[----:B------:R-:W-:Y:S02]  /*5ca0*/  IMAD.U32 R105, RZ, RZ, UR7 ;  /* 0x00000007ff697e24 */ /* 0x000fe4000f8e00ff */
[----:B------:R-:W-:Y:S01]  /*5cb0*/  HGMMA.64x128x16.F32 R24, R136, gdesc[UR8].tnspB, R24, gsb0 ;  /* 0x41e0000888187df0 */ /* 0x000fe20008000818 */
[----:B------:R-:W1:Y:S01]  /*5cc0*/  MUFU.TANH R141, R141 ;  /* 0x0000008d008d7308 */ /* 0x000e620000002400 */
[----:B------:R-:W-:-:S05]  /*5cd0*/  @!P2 VIADD R105, R105, 0x2a840 ;  /* 0x0002a8406969a836 */ /* 0x000fca0000000000 */
[----:B------:R-:W-:Y:S02]  /*5ce0*/  @!P2 PRMT R106, RZ, 0x654, R105 ;  /* 0x00000654ff6aa816 */ /* 0x000fe40000000069 */
[----:B------:R-:W1:Y:S08]  /*5cf0*/  MUFU.TANH R140, R140 ;  /* 0x0000008c008c7308 */ /* 0x000e700000002400 */
[----:B------:R1:W1:Y:S01]  /*5d00*/  MUFU.TANH R105, R134 ;  /* 0x0000008600697308 */ /* 0x0002620000002400 */
[----:B-----5:R-:W-:-:S05]  /*5d10*/  IADD3 R109, R108, 0x1, -R109 ;  /* 0x000000016c6d7810 */ /* 0x020fca0007ffe86d */
[----:B------:R-:W-:-:S04]  /*5d20*/  IMAD R109, R16, -0x2, R109 ;  /* 0xfffffffe106d7824 */ /* 0x000fc800078e026d */
[----:B------:R-:W-:-:S04]  /*5d30*/  VIADD R131, R109, UR47 ;  /* 0x0000002f6d837c36 */ /* 0x000fc80008000000 */
[----:B------:R-:W-:Y:S01]  /*5d40*/  IMAD.IADD R115, R3, 0x1, R131 ;  /* 0x0000000103737824 */ /* 0x000fe200078e0283 */
[----:B------:R-:W-:Y:S02]  /*5d50*/  WARPGROUP.DEPBAR.LE gsb0, 0x0 ;  /* 0x00008000000079c5 */ /* 0x000fe40000010000 */
[----:B------:R5:W-:Y:S01]  /*5d60*/  @!P2 SYNCS.ARRIVE.TRANS64.RED.A1T0 RZ, [R106+URZ], RZ ;  /* 0x000000ff6affa9a7 */ /* 0x000be2000810043f */
[----:B------:R-:W-:Y:S02]  /*5d70*/  IMAD R138, R16, -0x2, R127 ;  /* 0xfffffffe108a7824 */ /* 0x000fe400078e027f */
[----:B-----5:R-:W-:Y:S01]  /*5d80*/  FMUL.FTZ R106, R135, UR4 ;  /* 0x00000004876a7c20 */ /* 0x020fe20008410000 */
[----:B------:R-:W-:-:S04]  /*5d90*/  VIADD R135, R109, UR41 ;  /* 0x000000296d877c36 */ /* 0x000fc80008000000 */
[----:B------:R-:W-:Y:S01]  /*5da0*/  IMAD.IADD R117, R3, 0x1, R135 ;  /* 0x0000000103757824 */ /* 0x000fe200078e0287 */
[----:B------:R-:W1:Y:S01]  /*5db0*/  MUFU.TANH R106, R106 ;  /* 0x0000006a006a7308 */ /* 0x000e620000002400 */
[----:B--234-:R-:W-:Y:S05]  /*5dc0*/  @!P1 BRA `(.L_x_899) ;  /* 0x0000000000589947 */ /* 0x01cfea0003800000 */
[----:B------:R-:W-:Y:S01]  /*5dd0*/  ISETP.GT.AND P1, PT, R172, -0x1, PT ;  /* 0xffffffffac00780c */ /* 0x000fe20003f24270 */
[----:B------:R-:W-:-:S12]  /*5de0*/  BSSY B0, `(.L_x_900) ;  /* 0x0000011000007945 */ /* 0x000fd80003800000 */
[----:B------:R-:W-:Y:S05]  /*5df0*/  @P1 BRA `(.L_x_901) ;  /* 0x0000000000201947 */ /* 0x000fea0003800000 */
[----:B------:R-:W-:Y:S01]  /*5e00*/  IMAD.U32 R137, RZ, RZ, UR45 ;  /* 0x0000002dff897e24 */ /* 0x000fe2000f8e00ff */
[----:B------:R-:W-:-:S04]  /*5e10*/  LOP3.LUT R119, RZ, R172, RZ, 0x33, !PT ;  /* 0x000000acff777212 */ /* 0x000fc800078e33ff */
[----:B------:R-:W-:-:S13]  /*5e20*/  ISETP.NE.AND P1, PT, R137, 0x1, PT ;  /* 0x000000018900780c */ /* 0x000fda0003f25270 */
[----:B------:R-:W2:Y:S02]  /*5e30*/  @P1 LDC.64 R108, c[0x0][0x9e8] ;  /* 0x00027a00ff6c1b82 */ /* 0x000ea40000000a00 */
[----:B--2---:R-:W-:-:S05]  /*5e40*/  @P1 IMAD.HI.U32 R108, R119, R108, RZ ;  /* 0x0000006c776c1227 */ /* 0x004fca00078e00ff */
[----:B------:R-:W-:-:S04]  /*5e50*/  @P1 SHF.R.U32.HI R119, RZ, R109, R108 ;  /* 0x0000006dff771219 */ /* 0x000fc8000001166c */
[----:B------:R-:W-:Y:S01]  /*5e60*/  LOP3.LUT R108, RZ, R119, RZ, 0x33, !PT ;  /* 0x00000077ff6c7212 */ /* 0x000fe200078e33ff */
[----:B------:R-:W-:Y:S06]  /*5e70*/  BRA `(.L_x_902) ;  /* 0x00000000001c7947 */ /* 0x000fec0003800000 */
.L_x_901:
[----:B------:R-:W-:-:S05]  /*5e80*/  IMAD.U32 R137, RZ, RZ, UR45 ;  /* 0x0000002dff897e24 */ /* 0x000fca000f8e00ff */
[----:B------:R-:W-:-:S13]  /*5e90*/  ISETP.NE.AND P1, PT, R137, 0x1, PT ;  /* 0x000000018900780c */ /* 0x000fda0003f25270 */
[----:B------:R-:W2:Y:S01]  /*5ea0*/  @P1 LDC.64 R108, c[0x0][0x9e8] ;  /* 0x00027a00ff6c1b82 */ /* 0x000ea20000000a00 */
[----:B------:R-:W-:-:S04]  /*5eb0*/  @P1 IMAD.IADD R119, R3, 0x1, R13 ;  /* 0x0000000103771824 */ /* 0x000fc800078e020d */
[----:B--2---:R-:W-:-:S04]  /*5ec0*/  @P1 IMAD.HI.U32 R114, R119, R108, RZ ;  /* 0x0000006c77721227 */ /* 0x004fc800078e00ff */
[----:B------:R-:W-:Y:S01]  /*5ed0*/  IMAD.MOV.U32 R108, RZ, RZ, R172 ;  /* 0x000000ffff6c7224 */ /* 0x000fe200078e00ac */
[----:B------:R-:W-:-:S07]  /*5ee0*/  @P1 SHF.R.U32.HI R108, RZ, R109, R114 ;  /* 0x0000006dff6c1219 */ /* 0x000fce0000011672 */
.L_x_902:
[----:B------:R-:W-:Y:S05]  /*5ef0*/  BSYNC B0 ;  /* 0x0000000000007941 */ /* 0x000fea0003800000 */
.L_x_900:
[----:B------:R-:W-:-:S05]  /*5f00*/  IMAD R108, R108, R137, R138 ;  /* 0x000000896c6c7224 */ /* 0x000fca00078e028a */
[----:B------:R-:W-:Y:S02]  /*5f10*/  VIADDMNMX R115, R108, R137, R115, PT ;  /* 0x000000896c737246 */ /* 0x000fe40003800173 */
[----:B------:R-:W-:-:S07]  /*5f20*/  VIMNMX R117, R117, R108, !PT ;  /* 0x0000006c75757248 */ /* 0x000fce0007fe0100 */
.L_x_899:
        /* <DEDUP_REMOVED lines=32> */
[----:B------:R-:W-:Y:S01]  /*6130*/  FSEL R158, R101, -INF , !P3 ;  /* 0xff800000659e7808 */ /* 0x000fe20005800000 */
[----:B------:R-:W-:Y:S01]  /*6140*/  IMAD.IADD R101, R4, 0x1, R131 ;  /* 0x0000000104657824 */ /* 0x000fe200078e0283 */
        /* <DEDUP_REMOVED lines=14> */
[----:B------:R-:W-:Y:S01]  /*6230*/  FSEL R132, R107, -INF , !P3 ;  /* 0xff8000006b847808 */ /* 0x000fe20005800000 */
[----:B------:R-:W-:Y:S01]  /*6240*/  IMAD.IADD R107, R4, 0x1, R135 ;  /* 0x00000001046b7824 */ /* 0x000fe200078e0287 */
        /* <DEDUP_REMOVED lines=58> */
[----:B------:R-:W-:Y:S02]  /*65f0*/  P2R R113, PR, RZ, 0x40 ;  /* 0x00000040ff717803 */ /* 0x000fe40000000000 */
[----:B------:R-:W-:-:S04]  /*6600*/  ISETP.GT.AND P6, PT, R117, RZ, !P6 ;  /* 0x000000ff7500720c */ /* 0x000fc800077c4270 */
[----:B------:R-:W-:-:S04]  /*6610*/  ISETP.LT.OR P6, PT, R115, 0x1, P6 ;  /* 0x000000017300780c */ /* 0x000fc800037c1670 */
[----:B------:R-:W-:Y:S02]  /*6620*/  FSEL R109, R21, -INF , !P6 ;  /* 0xff800000156d7808 */ /* 0x000fe40007000000 */
[----:B------:R-:W-:-:S04]  /*6630*/  ISETP.GE.AND P6, PT, R127, 0x5a, PT ;  /* 0x0000005a7f00780c */ /* 0x000fc80003fc6270 */
[----:B------:R-:W-:Y:S02]  /*6640*/  P2R R121, PR, RZ, 0x40 ;  /* 0x00000040ff797803 */ /* 0x000fe40000000000 */
[----:B------:R-:W-:-:S04]  /*6650*/  ISETP.GT.AND P6, PT, R117, 0x59, !P6 ;  /* 0x000000597500780c */ /* 0x000fc800077c4270 */
[----:B------:R-:W-:-:S04]  /*6660*/  ISETP.LT.OR P6, PT, R115, 0x5a, P6 ;  /* 0x0000005a7300780c */ /* 0x000fc800037c1670 */
[----:B------:R-:W-:Y:S02]  /*6670*/  FSEL R110, R133, -INF , !P6 ;  /* 0xff800000856e7808 */ /* 0x000fe40007000000 */
[----:B------:R-:W-:-:S13]  /*6680*/  LOP3.LUT P6, RZ, R18, 0x80000, RZ, 0xc0, !PT ;  /* 0x0008000012ff7812 */ /* 0x000fda00078cc0ff */
[----:B------:R-:W-:Y:S05]  /*6690*/  @!P6 BRA `(.L_x_903) ;  /* 0x000000000054e947 */ /* 0x000fea0003800000 */
[----:B------:R-:W-:Y:S01]  /*66a0*/  IMAD.IADD R21, R4, 0x1, R13 ;  /* 0x0000000104157824 */ /* 0x000fe200078e020d */
[----:B------:R-:W-:Y:S04]  /*66b0*/  BSSY B0, `(.L_x_904) ;  /* 0x0000010000007945 */ /* 0x000fe80003800000 */
[----:B------:R-:W-:-:S13]  /*66c0*/  ISETP.GT.AND P6, PT, R21, -0x1, PT ;  /* 0xffffffff1500780c */ /* 0x000fda0003fc4270 */
[----:B------:R-:W-:Y:S05]  /*66d0*/  @P6 BRA `(.L_x_905) ;  /* 0x0000000000206947 */ /* 0x000fea0003800000 */
[----:B------:R-:W-:Y:S01]  /*66e0*/  IMAD.U32 R111, RZ, RZ, UR45 ;  /* 0x0000002dff6f7e24 */ /* 0x000fe2000f8e00ff */
[----:B------:R-:W-:-:S04]  /*66f0*/  LOP3.LUT R21, RZ, R21, RZ, 0x33, !PT ;  /* 0x00000015ff157212 */ /* 0x000fc800078e33ff */
[----:B------:R-:W-:-:S13]  /*6700*/  ISETP.NE.AND P6, PT, R111, 0x1, PT ;  /* 0x000000016f00780c */ /* 0x000fda0003fc5270 */
[----:B------:R-:W1:Y:S02]  /*6710*/  @P6 LDC.64 R136, c[0x0][0x9e8] ;  /* 0x00027a00ff886b82 */ /* 0x000e640000000a00 */
[----:B-1----:R-:W-:-:S05]  /*6720*/  @P6 IMAD.HI.U32 R136, R21, R136, RZ ;  /* 0x0000008815886227 */ /* 0x002fca00078e00ff */
[----:B------:R-:W-:-:S04]  /*6730*/  @P6 SHF.R.U32.HI R21, RZ, R137, R136 ;  /* 0x00000089ff156219 */ /* 0x000fc80000011688 */
[----:B------:R-:W-:Y:S01]  /*6740*/  LOP3.LUT R21, RZ, R21, RZ, 0x33, !PT ;  /* 0x00000015ff157212 */ /* 0x000fe200078e33ff */
[----:B------:R-:W-:Y:S06]  /*6750*/  BRA `(.L_x_906) ;  /* 0x0000000000147947 */ /* 0x000fec0003800000 */
.L_x_905:
[----:B------:R-:W-:-:S05]  /*6760*/  IMAD.U32 R111, RZ, RZ, UR45 ;  /* 0x0000002dff6f7e24 */ /* 0x000fca000f8e00ff */
[----:B------:R-:W-:-:S13]  /*6770*/  ISETP.NE.AND P6, PT, R111, 0x1, PT ;  /* 0x000000016f00780c */ /* 0x000fda0003fc5270 */
[----:B------:R-:W1:Y:S02]  /*6780*/  @P6 LDC.64 R136, c[0x0][0x9e8] ;  /* 0x00027a00ff886b82 */ /* 0x000e640000000a00 */
[----:B-1----:R-:W-:-:S05]  /*6790*/  @P6 IMAD.HI.U32 R136, R21, R136, RZ ;  /* 0x0000008815886227 */ /* 0x002fca00078e00ff */
[----:B------:R-:W-:-:S07]  /*67a0*/  @P6 SHF.R.U32.HI R21, RZ, R137, R136 ;  /* 0x00000089ff156219 */ /* 0x000fce0000011688 */
.L_x_906:
[----:B------:R-:W-:Y:S05]  /*67b0*/  BSYNC B0 ;  /* 0x0000000000007941 */ /* 0x000fea0003800000 */
.L_x_904:
[----:B------:R-:W-:-:S05]  /*67c0*/  IMAD R136, R21, R111, R138 ;  /* 0x0000006f15887224 */ /* 0x000fca00078e028a */
[----:B------:R-:W-:Y:S02]  /*67d0*/  VIADDMNMX R101, R136, R111, R101, PT ;  /* 0x0000006f88657246 */ /* 0x000fe40003800165 */
[----:B------:R-:W-:-:S07]  /*67e0*/  VIMNMX R107, R107, R136, !PT ;  /* 0x000000886b6b7248 */ /* 0x000fce0007fe0100 */
.L_x_903:
[C---:B------:R-:W-:Y:S01]  /*67f0*/  ISETP.GT.AND P1, PT, R107.reuse, 0x1, !P1 ;  /* 0x000000016b00780c */ /* 0x040fe20004f24270 */
[----:B------:R-:W-:Y:S01]  /*6800*/  UMOV UR39, UR40 ;  /* 0x0000002800277c82 */ /* 0x000fe20008000000 */
[----:B------:R-:W-:Y:S01]  /*6810*/  ISETP.GT.AND P2, PT, R107, 0x8, !P2 ;  /* 0x000000086b00780c */ /* 0x000fe20005744270 */
[----:B------:R-:W-:Y:S01]  /*6820*/  UMOV UR36, UR5 ;  /* 0x0000000500247c82 */ /* 0x000fe20008000000 */
        /* <DEDUP_REMOVED lines=11> */
[----:B------:R-:W-:Y:S02]  /*68e0*/  FMNMX.FTZ R21, R109, R14, !PT ;  /* 0x0000000e6d157209 */ /* 0x000fe40007810000 */
[----:B------:R-:W-:Y:S02]  /*68f0*/  ISETP.GT.AND P1, PT, R107, 0x10, !P1 ;  /* 0x000000106b00780c */ /* 0x000fe40004f24270 */
[----:B------:R-:W-:Y:S02]  /*6900*/  FMNMX.FTZ R21, R190, R21, !PT ;  /* 0x00000015be157209 */ /* 0x000fe40007810000 */
[----:B------:R-:W-:Y:S02]  /*6910*/  ISETP.LT.OR P1, PT, R101, 0x11, P1 ;  /* 0x000000116500780c */ /* 0x000fe40000f21670 */
[----:B------:R-:W-:-:S02]  /*6920*/  FMNMX.FTZ R21, R188, R21, !PT ;  /* 0x00000015bc157209 */ /* 0x000fc40007810000 */
[----:B------:R-:W-:Y:S02]  /*6930*/  FSEL R136, R90, -INF , !P1 ;  /* 0xff8000005a887808 */ /* 0x000fe40004800000 */
[----:B------:R-:W-:Y:S02]  /*6940*/  ISETP.NE.AND P1, PT, R142, RZ, PT ;  /* 0x000000ff8e00720c */ /* 0x000fe40003f25270 */
[----:B------:R-:W-:Y:S02]  /*6950*/  FMNMX.FTZ R21, R186, R21, !PT ;  /* 0x00000015ba157209 */ /* 0x000fe40007810000 */
[----:B------:R-:W-:Y:S02]  /*6960*/  ISETP.GT.AND P1, PT, R107, 0x11, !P1 ;  /* 0x000000116b00780c */ /* 0x000fe40004f24270 */
[----:B------:R-:W-:Y:S02]  /*6970*/  FMNMX.FTZ R21, R184, R21, !PT ;  /* 0x00000015b8157209 */ /* 0x000fe40007810000 */
[----:B------:R-:W-:-:S02]  /*6980*/  ISETP.LT.OR P1, PT, R101, 0x12, P1 ;  /* 0x000000126500780c */ /* 0x000fc40000f21670 */
[----:B------:R-:W-:Y:S02]  /*6990*/  FMNMX.FTZ R21, R182, R21, !PT ;  /* 0x00000015b6157209 */ /* 0x000fe40007810000 */
[----:B------:R-:W-:Y:S02]  /*69a0*/  FSEL R144, R91, -INF , !P1 ;  /* 0xff8000005b907808 */ /* 0x000fe40004800000 */
[----:B------:R-:W-:Y:S02]  /*69b0*/  ISETP.NE.AND P1, PT, R143, RZ, PT ;  /* 0x000000ff8f00720c */ /* 0x000fe40003f25270 */
[----:B------:R-:W-:Y:S02]  /*69c0*/  FMNMX.FTZ R21, R180, R21, !PT ;  /* 0x00000015b4157209 */ /* 0x000fe40007810000 */
[----:B------:R-:W-:Y:S02]  /*69d0*/  ISETP.GT.AND P1, PT, R107, 0x18, !P1 ;  /* 0x000000186b00780c */ /* 0x000fe40004f24270 */
[----:B------:R-:W-:-:S02]  /*69e0*/  FMNMX.FTZ R21, R158, R21, !PT ;  /* 0x000000159e157209 */ /* 0x000fc40007810000 */
[----:B------:R-:W-:Y:S02]  /*69f0*/  ISETP.LT.OR P1, PT, R101, 0x19, P1 ;  /* 0x000000196500780c */ /* 0x000fe40000f21670 */
[----:B------:R-:W-:Y:S02]  /*6a00*/  FMNMX.FTZ R21, R150, R21, !PT ;  /* 0x0000001596157209 */ /* 0x000fe40007810000 */
[----:B------:R-:W-:Y:S02]  /*6a10*/  FSEL R92, R92, -INF , !P1 ;  /* 0xff8000005c5c7808 */ /* 0x000fe40004800000 */
[----:B------:R-:W-:Y:S02]  /*6a20*/  ISETP.GT.AND P1, PT, R107, 0x19, !P2 ;  /* 0x000000196b00780c */ /* 0x000fe40005724270 */
[----:B------:R-:W-:Y:S02]  /*6a30*/  ISETP.NE.AND P2, PT, R140, RZ, PT ;  /* 0x000000ff8c00720c */ /* 0x000fe40003f45270 */
[----:B------:R-:W-:-:S02]  /*6a40*/  ISETP.LT.OR P1, PT, R101, 0x1a, P1 ;  /* 0x0000001a6500780c */ /* 0x000fc40000f21670 */
[----:B------:R-:W-:Y:S02]  /*6a50*/  FMNMX.FTZ R21, R134, R21, !PT ;  /* 0x0000001586157209 */ /* 0x000fe40007810000 */
[----:B------:R-:W-:Y:S02]  /*6a60*/  FSEL R142, R93, -INF , !P1 ;  /* 0xff8000005d8e7808 */ /* 0x000fe40004800000 */
        /* <DEDUP_REMOVED lines=19> */
[----:B------:R-:W-:Y:S02]  /*6ba0*/  ISETP.NE.AND P1, PT, R151, RZ, PT ;  /* 0x000000ff9700720c */ /* 0x000fe40003f25270 */
[----:B------:R-:W-:Y:S02]  /*6bb0*/  FMNMX.FTZ R21, R116, R21, !PT ;  /* 0x0000001574157209 */ /* 0x000fe40007810000 */
[----:B------:R-:W-:-:S02]  /*6bc0*/  ISETP.GT.AND P1, PT, R107, 0x29, !P1 ;  /* 0x000000296b00780c */ /* 0x000fc40004f24270 */
[----:B------:R-:W-:Y:S02]  /*6bd0*/  FMNMX.FTZ R21, R114, R21, !PT ;  /* 0x0000001572157209 */ /* 0x000fe40007810000 */
[----:B------:R-:W-:Y:S02]  /*6be0*/  ISETP.LT.OR P1, PT, R101, 0x2a, P1 ;  /* 0x0000002a6500780c */ /* 0x000fe40000f21670 */
[----:B------:R-:W-:Y:S02]  /*6bf0*/  FMNMX.FTZ R21, R112, R21, !PT ;  /* 0x0000001570157209 */ /* 0x000fe40007810000 */
[----:B------:R-:W-:Y:S02]  /*6c00*/  FSEL R138, R97, -INF , !P1 ;  /* 0xff800000618a7808 */ /* 0x000fe40004800000 */
[----:B------:R-:W-:Y:S02]  /*6c10*/  ISETP.NE.AND P1, PT, R141, RZ, PT ;  /* 0x000000ff8d00720c */ /* 0x000fe40003f25270 */
[----:B------:R-:W-:-:S02]  /*6c20*/  FMNMX.FTZ R21, R108, R21, !PT ;  /* 0x000000156c157209 */ /* 0x000fc40007810000 */
[----:B------:R-:W-:Y:S02]  /*6c30*/  ISETP.GT.AND P1, PT, R107, 0x30, !P1 ;  /* 0x000000306b00780c */ /* 0x000fe40004f24270 */
[----:B------:R-:W-:Y:S02]  /*6c40*/  FMNMX.FTZ R21, R100, R21, !PT ;  /* 0x0000001564157209 */ /* 0x000fe40007810000 */
[----:B------:R-:W-:Y:S02]  /*6c50*/  ISETP.LT.OR P1, PT, R101, 0x31, P1 ;  /* 0x000000316500780c */ /* 0x000fe40000f21670 */
[----:B------:R-:W-:Y:S02]  /*6c60*/  FMNMX.FTZ R89, R110, R21, !PT ;  /* 0x000000156e597209 */ /* 0x000fe40007810000 */
[----:B------:R-:W-:Y:S01]  /*6c70*/  FSEL R98, R98, -INF , !P1 ;  /* 0xff80000062627808 */ /* 0x000fe20004800000 */
[----:B------:R-:W1:Y:S01]  /*6c80*/  LDC R21, c[0x0][0x988] ;  /* 0x00026200ff157b82 */ /* 0x000e620000000800 */
[----:B------:R-:W-:Y:S01]  /*6c90*/  ISETP.NE.AND P1, PT, R152, RZ, PT ;  /* 0x000000ff9800720c */ /* 0x000fe20003f25270 */
[----:B------:R-:W2:Y:S01]  /*6ca0*/  SHFL.BFLY PT, R90, R89, 0x2, 0x1f ;  /* 0x0c401f00595a7f89 */ /* 0x000ea200000e0000 */
[----:B------:R-:W-:-:S02]  /*6cb0*/  ISETP.NE.AND P6, PT, R177, RZ, PT ;  /* 0x000000ffb100720c */ /* 0x000fc40003fc5270 */
[C---:B------:R-:W-:Y:S02]  /*6cc0*/  ISETP.GT.AND P1, PT, R107.reuse, 0x31, !P1 ;  /* 0x000000316b00780c */ /* 0x040fe40004f24270 */
[----:B------:R-:W-:Y:S02]  /*6cd0*/  ISETP.GT.AND P3, PT, R107, 0x50, !P3 ;  /* 0x000000506b00780c */ /* 0x000fe40005f64270 */
[C---:B------:R-:W-:Y:S02]  /*6ce0*/  ISETP.LT.OR P1, PT, R101.reuse, 0x32, P1 ;  /* 0x000000326500780c */ /* 0x040fe40000f21670 */
[----:B------:R-:W-:Y:S02]  /*6cf0*/  ISETP.LT.OR P3, PT, R101, 0x51, P3 ;  /* 0x000000516500780c */ /* 0x000fe40001f61670 */
[----:B------:R-:W-:Y:S02]  /*6d00*/  FSEL R88, R99, -INF , !P1 ;  /* 0xff80000063587808 */ /* 0x000fe40004800000 */
[----:B------:R-:W-:-:S02]  /*6d10*/  ISETP.NE.AND P1, PT, R153, RZ, PT ;  /* 0x000000ff9900720c */ /* 0x000fc40003f25270 */
[C---:B------:R-:W-:Y:S02]  /*6d20*/  ISETP.GT.AND P4, PT, R107.reuse, 0x51, !P4 ;  /* 0x000000516b00780c */ /* 0x040fe40006784270 */
[----:B------:R-:W-:Y:S02]  /*6d30*/  ISETP.GT.AND P1, PT, R107, 0x38, !P1 ;  /* 0x000000386b00780c */ /* 0x000fe40004f24270 */
[----:B------:R-:W-:Y:S02]  /*6d40*/  FSEL R178, R178, -INF , !P3 ;  /* 0xff800000b2b27808 */ /* 0x000fe40005800000 */
[----:B------:R-:W-:Y:S02]  /*6d50*/  ISETP.LT.OR P1, PT, R101, 0x39, P1 ;  /* 0x000000396500780c */ /* 0x000fe40000f21670 */
[----:B------:R-:W-:Y:S02]  /*6d60*/  ISETP.GT.AND P5, PT, R107, 0x58, !P5 ;  /* 0x000000586b00780c */ /* 0x000fe40006fa4270 */
[----:B------:R-:W-:-:S02]  /*6d70*/  FSEL R102, R102, -INF , !P1 ;  /* 0xff80000066667808 */ /* 0x000fc40004800000 */
[----:B------:R-:W-:Y:S02]  /*6d80*/  ISETP.NE.AND P1, PT, R155, RZ, PT ;  /* 0x000000ff9b00720c */ /* 0x000fe40003f25270 */
[----:B--2---:R-:W-:Y:S02]  /*6d90*/  FMNMX.FTZ R91, R89, R90, !PT ;  /* 0x0000005a595b7209 */ /* 0x004fe40007810000 */
[----:B------:R-:W-:Y:S02]  /*6da0*/  ISETP.GT.AND P1, PT, R107, 0x39, !P1 ;  /* 0x000000396b00780c */ /* 0x000fe40004f24270 */
[C---:B------:R-:W-:Y:S01]  /*6db0*/  ISETP.LT.OR P4, PT, R101.reuse, 0x52, P4 ;  /* 0x000000526500780c */ /* 0x040fe20002781670 */
[----:B------:R-:W2:Y:S01]  /*6dc0*/  SHFL.BFLY PT, R90, R91, 0x1, 0x1f ;  /* 0x0c201f005b5a7f89 */ /* 0x000ea200000e0000 */
[C---:B------:R-:W-:Y:S02]  /*6dd0*/  ISETP.LT.OR P1, PT, R101.reuse, 0x3a, P1 ;  /* 0x0000003a6500780c */ /* 0x040fe40000f21670 */
[----:B------:R-:W-:-:S02]  /*6de0*/  ISETP.LT.OR P5, PT, R101, 0x59, P5 ;  /* 0x000000596500780c */ /* 0x000fc40002fa1670 */
[----:B------:R-:W-:Y:S02]  /*6df0*/  FSEL R152, R103, -INF , !P1 ;  /* 0xff80000067987808 */ /* 0x000fe40004800000 */
[----:B------:R-:W-:-:S04]  /*6e00*/  ISETP.NE.AND P1, PT, R157, RZ, PT ;  /* 0x000000ff9d00720c */ /* 0x000fc80003f25270 */
[----:B------:R-:W-:-:S04]  /*6e10*/  ISETP.GT.AND P1, PT, R107, 0x40, !P1 ;  /* 0x000000406b00780c */ /* 0x000fc80004f24270 */
[----:B------:R-:W-:-:S04]  /*6e20*/  ISETP.LT.OR P1, PT, R101, 0x41, P1 ;  /* 0x000000416500780c */ /* 0x000fc80000f21670 */
[----:B------:R-:W-:Y:S02]  /*6e30*/  FSEL R154, R154, -INF , !P1 ;  /* 0xff8000009a9a7808 */ /* 0x000fe40004800000 */
[----:B------:R-:W-:Y:S02]  /*6e40*/  ISETP.NE.AND P1, PT, R159, RZ, PT ;  /* 0x000000ff9f00720c */ /* 0x000fe40003f25270 */
[----:B--2---:R-:W-:Y:S02]  /*6e50*/  FMNMX.FTZ R90, R91, R90, !PT ;  /* 0x0000005a5b5a7209 */ /* 0x004fe40007810000 */
[----:B------:R-:W-:-:S04]  /*6e60*/  ISETP.GT.AND P1, PT, R107, 0x41, !P1 ;  /* 0x000000416b00780c */ /* 0x000fc80004f24270 */
[----:B------:R-:W-:-:S04]  /*6e70*/  ISETP.LT.OR P1, PT, R101, 0x42, P1 ;  /* 0x000000426500780c */ /* 0x000fc80000f21670 */
[----:B------:R-:W-:Y:S02]  /*6e80*/  FSEL R156, R156, -INF , !P1 ;  /* 0xff8000009c9c7808 */ /* 0x000fe40004800000 */
[----:B------:R-:W-:-:S04]  /*6e90*/  ISETP.GT.AND P1, PT, R107, 0x48, !P2 ;  /* 0x000000486b00780c */ /* 0x000fc80005724270 */
[----:B------:R-:W-:-:S04]  /*6ea0*/  ISETP.LT.OR P1, PT, R101, 0x49, P1 ;  /* 0x000000496500780c */ /* 0x000fc80000f21670 */
[----:B------:R-:W-:Y:S02]  /*6eb0*/  FSEL R174, R174, -INF , !P1 ;  /* 0xff800000aeae7808 */ /* 0x000fe40004800000 */
[----:B------:R-:W-:Y:S02]  /*6ec0*/  ISETP.GT.AND P1, PT, R107, 0x49, !P6 ;  /* 0x000000496b00780c */ /* 0x000fe40007724270 */
[----:B------:R-:W-:Y:S02]  /*6ed0*/  ISETP.NE.AND P6, PT, R113, RZ, PT ;  /* 0x000000ff7100720c */ /* 0x000fe40003fc5270 */
[----:B------:R-:W-:-:S04]  /*6ee0*/  ISETP.LT.OR P1, PT, R101, 0x4a, P1 ;  /* 0x0000004a6500780c */ /* 0x000fc80000f21670 */
[----:B------:R-:W-:Y:S02]  /*6ef0*/  FSEL R176, R176, -INF , !P1 ;  /* 0xff800000b0b07808 */ /* 0x000fe40004800000 */
[----:B------:R-:W-:Y:S02]  /*6f00*/  ISETP.GT.AND P1, PT, R107, RZ, !P6 ;  /* 0x000000ff6b00720c */ /* 0x000fe40007724270 */
[----:B------:R-:W-:Y:S02]  /*6f10*/  ISETP.NE.AND P6, PT, R121, RZ, PT ;  /* 0x000000ff7900720c */ /* 0x000fe40003fc5270 */
[----:B------:R-:W-:Y:S02]  /*6f20*/  ISETP.LT.OR P1, PT, R101, 0x1, P1 ;  /* 0x000000016500780c */ /* 0x000fe40000f21670 */
[----:B------:R-:W-:Y:S02]  /*6f30*/  ISETP.GT.AND P2, PT, R107, 0x59, !P6 ;  /* 0x000000596b00780c */ /* 0x000fe40007744270 */
[----:B------:R-:W-:Y:S01]  /*6f40*/  FSEL R192, R0, -INF , !P1 ;  /* 0xff80000000c07808 */ /* 0x000fe20004800000 */
[C---:B-1----:R-:W-:Y:S01]  /*6f50*/  FMUL.FTZ R0, R90.reuse, R21 ;  /* 0x000000155a007220 */ /* 0x042fe20000410000 */
[----:B------:R-:W-:-:S02]  /*6f60*/  FSETP.NEU.FTZ.AND P1, PT, R90, -INF , PT ;  /* 0xff8000005a00780b */ /* 0x000fc40003f3d000 */
[----:B------:R-:W-:Y:S02]  /*6f70*/  FMNMX.FTZ R89, R192, R15, !PT ;  /* 0x0000000fc0597209 */ /* 0x000fe40007810000 */
[----:B------:R-:W-:Y:S02]  /*6f80*/  FSEL R115, R0, RZ, P1 ;  /* 0x000000ff00737208 */ /* 0x000fe40000800000 */
[----:B------:R-:W-:Y:S02]  /*6f90*/  FMNMX.FTZ R91, R148, R89, !PT ;  /* 0x00000059945b7209 */ /* 0x000fe40007810000 */
[----:B------:R-:W-:Y:S01]  /*6fa0*/  ISETP.LT.OR P2, PT, R101, 0x5a, P2 ;  /* 0x0000005a6500780c */ /* 0x000fe20001741670 */
[--C-:B------:R-:W-:Y:S01]  /*6fb0*/  FFMA.FTZ R103, R134, R21, -R115.reuse ;  /* 0x0000001586677223 */ /* 0x100fe20000010873 */
[----:B------:R-:W-:Y:S01]  /*6fc0*/  FMNMX.FTZ R91, R2, R91, !PT ;  /* 0x0000005b025b7209 */ /* 0x000fe20007810000 */
[-CC-:B------:R-:W-:Y:S01]  /*6fd0*/  FFMA.FTZ R0, R180, R21.reuse, -R115.reuse ;  /* 0x00000015b4007223 */ /* 0x180fe20000010873 */
[----:B------:R-:W-:Y:S01]  /*6fe0*/  FSEL R134, R104, -INF , !P4 ;  /* 0xff80000068867808 */ /* 0x000fe20006000000 */
[--C-:B------:R-:W-:Y:S01]  /*6ff0*/  FFMA.FTZ R180, R158, R21, -R115.reuse ;  /* 0x000000159eb47223 */ /* 0x100fe20000010873 */
[----:B------:R-:W-:Y:S01]  /*7000*/  FMNMX.FTZ R91, R146, R91, !PT ;  /* 0x0000005b925b7209 */ /* 0x000fe20007810000 */
[-CC-:B------:R-:W-:Y:S01]  /*7010*/  FFMA.FTZ R109, R109, R21.reuse, -R115.reuse ;  /* 0x000000156d6d7223 */ /* 0x180fe20000010873 */
[----:B------:R-:W-:Y:S01]  /*7020*/  FSEL R158, R105, -INF , !P5 ;  /* 0xff800000699e7808 */ /* 0x000fe20006800000 */
[--C-:B------:R-:W-:Y:S01]  /*7030*/  FFMA.FTZ R190, R190, R21, -R115.reuse ;  /* 0x00000015bebe7223 */ /* 0x100fe20000010873 */
[----:B------:R-:W-:Y:S01]  /*7040*/  FMNMX.FTZ R91, R136, R91, !PT ;  /* 0x0000005b885b7209 */ /* 0x000fe20007810000 */
[----:B------:R1:W-:Y:S01]  /*7050*/  MUFU.EX2 R89, R109 ;  /* 0x0000006d00597308 */ /* 0x0003e20000000800 */
[----:B------:R-:W-:Y:S01]  /*7060*/  FSEL R106, R106, -INF , !P2 ;  /* 0xff8000006a6a7808 */ /* 0x000fe20005000000 */
[--C-:B------:R-:W-:Y:S01]  /*7070*/  FFMA.FTZ R188, R188, R21, -R115.reuse ;  /* 0x00000015bcbc7223 */ /* 0x100fe20000010873 */
[----:B------:R-:W-:Y:S01]  /*7080*/  FMNMX.FTZ R93, R144, R91, !PT ;  /* 0x0000005b905d7209 */ /* 0x000fe20007810000 */
[-CC-:B------:R-:W-:Y:S01]  /*7090*/  FFMA.FTZ R186, R186, R21.reuse, -R115.reuse ;  /* 0x00000015baba7223 */ /* 0x180fe20000010873 */
[----:B------:R-:W-:Y:S01]  /*70a0*/  FSEL R113, R90, RZ, P1 ;  /* 0x000000ff5a717208 */ /* 0x000fe20000800000 */
[--C-:B------:R-:W-:Y:S01]  /*70b0*/  FFMA.FTZ R184, R184, R21, -R115.reuse ;  /* 0x00000015b8b87223 */ /* 0x100fe20000010873 */
[----:B------:R-:W-:Y:S01]  /*70c0*/  FMNMX.FTZ R93, R92, R93, !PT ;  /* 0x0000005d5c5d7209 */ /* 0x000fe20007810000 */
[----:B------:R-:W-:Y:S01]  /*70d0*/  MUFU.EX2 R190, R190 ;  /* 0x000000be00be7308 */ /* 0x000fe20000000800 */
[-CC-:B-1----:R-:W-:Y:S01]  /*70e0*/  FFMA.FTZ R109, R112, R21.reuse, -R115.reuse ;  /* 0x00000015706d7223 */ /* 0x182fe20000010873 */
[--C-:B------:R-:W-:Y:S01]  /*70f0*/  FFMA.FTZ R112, R100, R21, -R115.reuse ;  /* 0x0000001564707223 */ /* 0x100fe20000010873 */
[----:B------:R-:W-:Y:S01]  /*7100*/  FMNMX.FTZ R93, R142, R93, !PT ;  /* 0x0000005d8e5d7209 */ /* 0x000fe20007810000 */
[-CC-:B------:R-:W-:Y:S01]  /*7110*/  FFMA.FTZ R182, R182, R21.reuse, -R115.reuse ;  /* 0x00000015b6b67223 */ /* 0x180fe20000010873 */
[-CC-:B------:R-:W-:Y:S01]  /*7120*/  FFMA.FTZ R150, R150, R21.reuse, -R115.reuse ;  /* 0x0000001596967223 */ /* 0x180fe20000010873 */
[--C-:B------:R-:W-:Y:S01]  /*7130*/  FFMA.FTZ R126, R126, R21, -R115.reuse ;  /* 0x000000157e7e7223 */ /* 0x100fe20000010873 */
[----:B------:R-:W-:Y:S01]  /*7140*/  FMNMX.FTZ R93, R94, R93, !PT ;  /* 0x0000005d5e5d7209 */ /* 0x000fe20007810000 */
[----:B------:R-:W-:Y:S01]  /*7150*/  MUFU.EX2 R91, R188 ;  /* 0x000000bc005b7308 */ /* 0x000fe20000000800 */
[-CC-:B------:R-:W-:Y:S01]  /*7160*/  FFMA.FTZ R101, R122, R21.reuse, -R115.reuse ;  /* 0x000000157a657223 */ /* 0x180fe20000010873 */
[--C-:B------:R-:W-:Y:S01]  /*7170*/  FFMA.FTZ R122, R130, R21, -R115.reuse ;  /* 0x00000015827a7223 */ /* 0x100fe20000010873 */
[----:B------:R-:W-:Y:S01]  /*7180*/  FMNMX.FTZ R95, R140, R93, !PT ;  /* 0x0000005d8c5f7209 */ /* 0x000fe20007810000 */
[-CC-:B------:R-:W-:Y:S01]  /*7190*/  FFMA.FTZ R105, R120, R21.reuse, -R115.reuse ;  /* 0x0000001578697223 */ /* 0x180fe20000010873 */
[----:B------:R-:W-:Y:S01]  /*71a0*/  LOP3.LUT P6, RZ, R179, 0x7f, RZ, 0xc0, !PT ;  /* 0x0000007fb3ff7812 */ /* 0x000fe200078cc0ff */
[--C-:B------:R-:W-:Y:S01]  /*71b0*/  FFMA.FTZ R118, R118, R21, -R115.reuse ;  /* 0x0000001576767223 */ /* 0x100fe20000010873 */
[----:B------:R-:W-:Y:S01]  /*71c0*/  FMNMX.FTZ R95, R96, R95, !PT ;  /* 0x0000005f605f7209 */ /* 0x000fe20007810000 */
[----:B------:R-:W-:Y:S01]  /*71d0*/  MUFU.EX2 R186, R186 ;  /* 0x000000ba00ba7308 */ /* 0x000fe20000000800 */
[-CC-:B------:R-:W-:Y:S01]  /*71e0*/  FFMA.FTZ R114, R114, R21.reuse, -R115.reuse ;  /* 0x0000001572727223 */ /* 0x180fe20000010873 */
[----:B------:R-:W-:Y:S01]  /*71f0*/  FFMA.FTZ R108, R108, R21, -R115 ;  /* 0x000000156c6c7223 */ /* 0x000fe20000010873 */
        /* <DEDUP_REMOVED lines=14> */
[----:B------:R1:W-:Y:S03]  /*72e0*/  MUFU.EX2 R97, R150 ;  /* 0x0000009600617308 */ /* 0x0003e60000000800 */
[----:B------:R-:W-:-:S04]  /*72f0*/  FMNMX.FTZ R99, R134, R99, !PT ;  /* 0x0000006386637209 */ /* 0x000fc80007810000 */
[----:B------:R-:W-:Y:S01]  /*7300*/  FMNMX.FTZ R99, R158, R99, !PT ;  /* 0x000000639e637209 */ /* 0x000fe20007810000 */
[----:B------:R2:W-:Y:S01]  /*7310*/  MUFU.EX2 R104, R103 ;  /* 0x0000006700687308 */ /* 0x0005e20000000800 */
[----:B-1----:R-:W-:Y:S02]  /*7320*/  FFMA.FTZ R150, R132, R21, -R115 ;  /* 0x0000001584967223 */ /* 0x002fe40000010873 */
[----:B------:R-:W-:-:S05]  /*7330*/  FMNMX.FTZ R0, R106, R99, !PT ;  /* 0x000000636a007209 */ /* 0x000fca0007810000 */
[----:B------:R-:W1:Y:S01]  /*7340*/  SHFL.BFLY PT, R107, R0, 0x2, 0x1f ;  /* 0x0c401f00006b7f89 */ /* 0x000e6200000e0000 */
[----:B------:R-:W-:Y:S01]  /*7350*/  MUFU.EX2 R150, R150 ;  /* 0x0000009600967308 */ /* 0x000fe20000000800 */
[-CC-:B--2---:R-:W-:Y:S01]  /*7360*/  FFMA.FTZ R103, R124, R21.reuse, -R115.reuse ;  /* 0x000000157c677223 */ /* 0x184fe20000010873 */
[----:B------:R-:W-:-:S06]  /*7370*/  FFMA.FTZ R124, R128, R21, -R115 ;  /* 0x00000015807c7223 */ /* 0x000fcc0000010873 */
[----:B------:R-:W-:Y:S08]  /*7380*/  MUFU.EX2 R99, R126 ;  /* 0x0000007e00637308 */ /* 0x000ff00000000800 */
[----:B------:R-:W-:Y:S01]  /*7390*/  MUFU.EX2 R101, R101 ;  /* 0x0000006500657308 */ /* 0x000fe20000000800 */
[----:B-1----:R-:W-:Y:S01]  /*73a0*/  FMNMX.FTZ R111, R0, R107, !PT ;  /* 0x0000006b006f7209 */ /* 0x002fe20007810000 */
[----:B------:R-:W-:-:S06]  /*73b0*/  FFMA.FTZ R107, R116, R21, -R115 ;  /* 0x00000015746b7223 */ /* 0x000fcc0000010873 */
[----:B------:R-:W-:Y:S01]  /*73c0*/  MUFU.EX2 R122, R122 ;  /* 0x0000007a007a7308 */ /* 0x000fe20000000800 */
[----:B------:R-:W1:Y:S07]  /*73d0*/  SHFL.BFLY PT, R0, R111, 0x1, 0x1f ;  /* 0x0c201f006f007f89 */ /* 0x000e6e00000e0000 */
[----:B------:R-:W-:Y:S08]  /*73e0*/  MUFU.EX2 R103, R103 ;  /* 0x0000006700677308 */ /* 0x000ff00000000800 */
[----:B------:R-:W-:Y:S08]  /*73f0*/  MUFU.EX2 R124, R124 ;  /* 0x0000007c007c7308 */ /* 0x000ff00000000800 */
[----:B------:R-:W-:Y:S01]  /*7400*/  MUFU.EX2 R105, R105 ;  /* 0x0000006900697308 */ /* 0x000fe20000000800 */
[----:B-1----:R-:W-:Y:S01]  /*7410*/  FMNMX.FTZ R100, R111, R0, !PT ;  /* 0x000000006f647209 */ /* 0x002fe20007810000 */
[----:B------:R-:W-:Y:S01]  /*7420*/  FADD.FTZ R0, -R113, R14 ;  /* 0x0000000e71007221 */ /* 0x000fe20000010100 */
[----:B------:R-:W-:-:S02]  /*7430*/  FFMA.FTZ R14, R110, R21, -R115 ;  /* 0x000000156e0e7223 */ /* 0x000fc40000010873 */
[C---:B------:R-:W-:Y:S01]  /*7440*/  FSETP.NEU.FTZ.AND P1, PT, R100.reuse, -INF , PT ;  /* 0xff8000006400780b */ /* 0x040fe20003f3d000 */
[-C--:B------:R-:W-:Y:S01]  /*7450*/  FMUL.FTZ R110, R100, R21.reuse ;  /* 0x00000015646e7220 */ /* 0x080fe20000410000 */
[----:B------:R-:W-:Y:S01]  /*7460*/  FMUL.FTZ R0, R0, R21 ;  /* 0x0000001500007220 */ /* 0x000fe20000410000 */
[----:B------:R1:W-:Y:S03]  /*7470*/  MUFU.EX2 R111, R112 ;  /* 0x00000070006f7308 */ /* 0x0003e60000000800 */
[----:B------:R-:W-:-:S05]  /*7480*/  FSEL R113, R110, RZ, P1 ;  /* 0x000000ff6e717208 */ /* 0x000fca0000800000 */
[-CC-:B------:R-:W-:Y:S01]  /*7490*/  FFMA.FTZ R159, R2, R21.reuse, -R113.reuse ;  /* 0x00000015029f7223 */ /* 0x180fe20000010871 */
[----:B------:R-:W-:Y:S01]  /*74a0*/  FSEL R2, R100, RZ, P1 ;  /* 0x000000ff64027208 */ /* 0x000fe20000800000 */
[----:B------:R-:W2:Y:S01]  /*74b0*/  MUFU.EX2 R0, R0 ;  /* 0x0000000000007308 */ /* 0x000ea20000000800 */
[-CC-:B------:R-:W-:Y:S01]  /*74c0*/  FFMA.FTZ R157, R192, R21.reuse, -R113.reuse ;  /* 0x00000015c09d7223 */ /* 0x180fe20000010871 */
[-CC-:B------:R-:W-:Y:S01]  /*74d0*/  FFMA.FTZ R110, R148, R21.reuse, -R113.reuse ;  /* 0x00000015946e7223 */ /* 0x180fe20000010871 */
[-C--:B-1----:R-:W-:Y:S01]  /*74e0*/  FFMA.FTZ R112, R146, R21.reuse, -R113 ;  /* 0x0000001592707223 */ /* 0x082fe20000010871 */
[----:B------:R-:W-:Y:S01]  /*74f0*/  FADD.FTZ R2, -R2, R15 ;  /* 0x0000000f02027221 */ /* 0x000fe20000010100 */
[-CC-:B------:R-:W-:Y:S01]  /*7500*/  FFMA.FTZ R153, R136, R21.reuse, -R113.reuse ;  /* 0x0000001588997223 */ /* 0x180fe20000010871 */
[-CC-:B------:R-:W-:Y:S01]  /*7510*/  FFMA.FTZ R116, R144, R21.reuse, -R113.reuse ;  /* 0x0000001590747223 */ /* 0x180fe20000010871 */
[-CC-:B------:R-:W-:Y:S01]  /*7520*/  FFMA.FTZ R155, R92, R21.reuse, -R113.reuse ;  /* 0x000000155c9b7223 */ /* 0x180fe20000010871 */
[-C--:B------:R-:W-:Y:S01]  /*7530*/  FMUL.FTZ R2, R2, R21.reuse ;  /* 0x0000001502027220 */ /* 0x080fe20000410000 */
[----:B------:R-:W-:Y:S01]  /*7540*/  MUFU.EX2 R157, R157 ;  /* 0x0000009d009d7308 */ /* 0x000fe20000000800 */
[-CC-:B------:R-:W-:Y:S01]  /*7550*/  FFMA.FTZ R92, R142, R21.reuse, -R113.reuse ;  /* 0x000000158e5c7223 */ /* 0x180fe20000010871 */
[-CC-:B------:R-:W-:Y:S01]  /*7560*/  FFMA.FTZ R145, R98, R21.reuse, -R113.reuse ;  /* 0x0000001562917223 */ /* 0x180fe20000010871 */
[-CC-:B------:R-:W-:Y:S01]  /*7570*/  FFMA.FTZ R149, R94, R21.reuse, -R113.reuse ;  /* 0x000000155e957223 */ /* 0x180fe20000010871 */
[-CC-:B------:R-:W-:Y:S01]  /*7580*/  FFMA.FTZ R94, R140, R21.reuse, -R113.reuse ;  /* 0x000000158c5e7223 */ /* 0x180fe20000010871 */
[-CC-:B------:R-:W-:Y:S01]  /*7590*/  FFMA.FTZ R151, R96, R21.reuse, -R113.reuse ;  /* 0x0000001560977223 */ /* 0x180fe20000010871 */
[-CC-:B------:R-:W-:Y:S01]  /*75a0*/  FFMA.FTZ R96, R138, R21.reuse, -R113.reuse ;  /* 0x000000158a607223 */ /* 0x180fe20000010871 */
[-C--:B------:R-:W-:Y:S01]  /*75b0*/  FFMA.FTZ R88, R88, R21.reuse, -R113 ;  /* 0x0000001558587223 */ /* 0x080fe20000010871 */
[----:B------:R-:W1:Y:S01]  /*75c0*/  MUFU.EX2 R2, R2 ;  /* 0x0000000200027308 */ /* 0x000e620000000800 */
[----:B--2---:R-:W-:Y:S01]  /*75d0*/  FFMA.FTZ R15, R0, R12, R89 ;  /* 0x0000000c000f7223 */ /* 0x004fe20000010059 */
[-CC-:B------:R-:W-:Y:S01]  /*75e0*/  FFMA.FTZ R102, R102, R21.reuse, -R113.reuse ;  /* 0x0000001566667223 */ /* 0x180fe20000010871 */
[-CC-:B------:R-:W-:Y:S01]  /*75f0*/  FFMA.FTZ R152, R152, R21.reuse, -R113.reuse ;  /* 0x0000001598987223 */ /* 0x180fe20000010871 */
[-C--:B------:R-:W-:Y:S01]  /*7600*/  FFMA.FTZ R154, R154, R21.reuse, -R113 ;  /* 0x000000159a9a7223 */ /* 0x080fe20000010871 */
[----:B------:R-:W-:Y:S01]  /*7610*/  FADD.FTZ R12, R190, R15 ;  /* 0x0000000fbe0c7221 */ /* 0x000fe20000010000 */
[-CC-:B------:R-:W-:Y:S01]  /*7620*/  FFMA.FTZ R156, R156, R21.reuse, -R113.reuse ;  /* 0x000000159c9c7223 */ /* 0x180fe20000010871 */
[-CC-:B------:R-:W-:Y:S01]  /*7630*/  FFMA.FTZ R174, R174, R21.reuse, -R113.reuse ;  /* 0x00000015aeae7223 */ /* 0x180fe20000010871 */
[----:B------:R-:W2:Y:S01]  /*7640*/  MUFU.EX2 R110, R110 ;  /* 0x0000006e006e7308 */ /* 0x000ea20000000800 */
[----:B------:R-:W-:Y:S01]  /*7650*/  FADD.FTZ R15, R91, R12 ;  /* 0x0000000c5b0f7221 */ /* 0x000fe20000010000 */
[-CC-:B------:R-:W-:Y:S01]  /*7660*/  FFMA.FTZ R176, R176, R21.reuse, -R113.reuse ;  /* 0x00000015b0b07223 */ /* 0x180fe20000010871 */
[-CC-:B------:R-:W-:Y:S01]  /*7670*/  FFMA.FTZ R178, R178, R21.reuse, -R113.reuse ;  /* 0x00000015b2b27223 */ /* 0x180fe20000010871 */
[-C--:B------:R-:W-:Y:S01]  /*7680*/  FFMA.FTZ R134, R134, R21.reuse, -R113 ;  /* 0x0000001586867223 */ /* 0x080fe20000010871 */
[----:B------:R-:W-:Y:S01]  /*7690*/  FADD.FTZ R12, R186, R15 ;  /* 0x0000000fba0c7221 */ /* 0x000fe20000010000 */
[----:B------:R-:W-:Y:S01]  /*76a0*/  FFMA.FTZ R106, R106, R21, -R113 ;  /* 0x000000156a6a7223 */ /* 0x000fe20000010871 */
[----:B------:R-:W-:Y:S01]  /*76b0*/  ISETP.GT.AND P1, PT, R20, R175, PT ;  /* 0x000000af1400720c */ /* 0x000fe20003f24270 */
[----:B------:R-:W3:Y:S01]  /*76c0*/  MUFU.EX2 R159, R159 ;  /* 0x0000009f009f7308 */ /* 0x000ee20000000800 */
[----:B-1----:R-:W-:Y:S01]  /*76d0*/  FFMA.FTZ R5, R2, R5, R157 ;  /* 0x0000000502057223 */ /* 0x002fe2000001009d */
[----:B------:R-:W-:Y:S01]  /*76e0*/  FADD.FTZ R15, R93, R12 ;  /* 0x0000000c5d0f7221 */ /* 0x000fe20000010000 */
[----:B------:R-:W-:Y:S01]  /*76f0*/  F2FP.F16.F32.PACK_AB R148, R104, R97 ;  /* 0x000000616894723e */ /* 0x000fe200000000ff */
[----:B------:R-:W-:Y:S01]  /*7700*/  VIADD R20, R20, 0xffffffff ;  /* 0xffffffff14147836 */ /* 0x000fe20000000000 */
[----:B------:R-:W-:Y:S01]  /*7710*/  F2FP.F16.F32.PACK_AB R144, R122, R101 ;  /* 0x000000657a90723e */ /* 0x000fe200000000ff */
[----:B------:R-:W-:Y:S01]  /*7720*/  FADD.FTZ R98, R182, R15 ;  /* 0x0000000fb6627221 */ /* 0x000fe20000010000 */
[----:B------:R-:W-:Y:S01]  /*7730*/  F2FP.F16.F32.PACK_AB R146, R124, R103 ;  /* 0x000000677c92723e */ /* 0x000fe200000000ff */
[----:B------:R-:W1:Y:S01]  /*7740*/  MUFU.EX2 R112, R112 ;  /* 0x0000007000707308 */ /* 0x000e620000000800 */
[C---:B--2---:R-:W-:Y:S01]  /*7750*/  FADD.FTZ R12, R110.reuse, R5 ;  /* 0x000000056e0c7221 */ /* 0x044fe20000010000 */
[----:B------:R-:W-:Y:S01]  /*7760*/  FADD.FTZ R15, R95, R98 ;  /* 0x000000625f0f7221 */ /* 0x000fe20000010000 */
[----:B------:R-:W-:-:S03]  /*7770*/  F2FP.F16.F32.PACK_AB R157, R110, R157 ;  /* 0x0000009d6e9d723e */ /* 0x000fc600000000ff */
[----:B------:R-:W-:Y:S02]  /*7780*/  FADD.FTZ R98, R180, R15 ;  /* 0x0000000fb4627221 */ /* 0x000fe40000010000 */
[----:B------:R-:W2:Y:S01]  /*7790*/  MUFU.EX2 R153, R153 ;  /* 0x0000009900997308 */ /* 0x000ea20000000800 */
[----:B---3--:R-:W-:Y:S01]  /*77a0*/  FADD.FTZ R5, R159, R12 ;  /* 0x0000000c9f057221 */ /* 0x008fe20000010000 */
[----:B------:R-:W-:Y:S01]  /*77b0*/  FADD.FTZ R15, R97, R98 ;  /* 0x00000062610f7221 */ /* 0x000fe20000010000 */
[----:B------:R-:W-:-:S03]  /*77c0*/  IMAD.U32 R98, RZ, RZ, UR6 ;  /* 0x00000006ff627e24 */ /* 0x000fc6000f8e00ff */
[----:B------:R-:W-:Y:S01]  /*77d0*/  FADD.FTZ R15, R104, R15 ;  /* 0x0000000f680f7221 */ /* 0x000fe20000010000 */
[----:B------:R-:W-:Y:S01]  /*77e0*/  @!P6 VIADD R98, R98, 0x2a860 ;  /* 0x0002a8606262e836 */ /* 0x000fe20000000000 */
[----:B------:R-:W3:Y:S01]  /*77f0*/  MUFU.EX2 R116, R116 ;  /* 0x0000007400747308 */ /* 0x000ee20000000800 */
[C---:B-1----:R-:W-:Y:S01]  /*7800*/  FADD.FTZ R12, R112.reuse, R5 ;  /* 0x00000005700c7221 */ /* 0x042fe20000010000 */
[----:B------:R-:W-:Y:S02]  /*7810*/  F2FP.F16.F32.PACK_AB R159, R112, R159 ;  /* 0x0000009f709f723e */ /* 0x000fe400000000ff */
[----:B------:R-:W-:-:S04]  /*7820*/  @!P6 PRMT R98, RZ, 0x654, R98 ;  /* 0x00000654ff62e816 */ /* 0x000fc80000000062 */
[----:B------:R-:W1:Y:S01]  /*7830*/  MUFU.EX2 R155, R155 ;  /* 0x0000009b009b7308 */ /* 0x000e620000000800 */
[----:B--2---:R-:W-:Y:S01]  /*7840*/  FADD.FTZ R5, R153, R12 ;  /* 0x0000000c99057221 */ /* 0x004fe20000010000 */
[----:B------:R2:W-:Y:S06]  /*7850*/  @!P6 SYNCS.ARRIVE.TRANS64.RED.A1T0 RZ, [R98+URZ], RZ ;  /* 0x000000ff62ffe9a7 */ /* 0x0005ec000810043f */
[----:B------:R-:W4:Y:S01]  /*7860*/  MUFU.EX2 R92, R92 ;  /* 0x0000005c005c7308 */ /* 0x000f220000000800 */
[C---:B---3--:R-:W-:Y:S01]  /*7870*/  FADD.FTZ R12, R116.reuse, R5 ;  /* 0x00000005740c7221 */ /* 0x048fe20000010000 */
[----:B------:R-:W-:-:S06]  /*7880*/  F2FP.F16.F32.PACK_AB R153, R116, R153 ;  /* 0x000000997499723e */ /* 0x000fcc00000000ff */
[----:B------:R-:W3:Y:S01]  /*7890*/  MUFU.EX2 R149, R149 ;  /* 0x0000009500957308 */ /* 0x000ee20000000800 */
[----:B-1----:R-:W-:-:S07]  /*78a0*/  FADD.FTZ R5, R155, R12 ;  /* 0x0000000c9b057221 */ /* 0x002fce0000010000 */
[----:B------:R-:W1:Y:S01]  /*78b0*/  MUFU.EX2 R94, R94 ;  /* 0x0000005e005e7308 */ /* 0x000e620000000800 */
[C---:B----4-:R-:W-:Y:S01]  /*78c0*/  FADD.FTZ R12, R92.reuse, R5 ;  /* 0x000000055c0c7221 */ /* 0x050fe20000010000 */
[----:B------:R-:W-:-:S06]  /*78d0*/  F2FP.F16.F32.PACK_AB R155, R92, R155 ;  /* 0x0000009b5c9b723e */ /* 0x000fcc00000000ff */
[----:B------:R-:W4:Y:S01]  /*78e0*/  MUFU.EX2 R151, R151 ;  /* 0x0000009700977308 */ /* 0x000f220000000800 */
[----:B---3--:R-:W-:-:S07]  /*78f0*/  FADD.FTZ R5, R149, R12 ;  /* 0x0000000c95057221 */ /* 0x008fce0000010000 */
[----:B------:R3:W-:Y:S01]  /*7900*/  MUFU.EX2 R117, R88 ;  /* 0x0000005800757308 */ /* 0x0007e20000000800 */
[----:B-1----:R-:W-:Y:S01]  /*7910*/  FADD.FTZ R12, R94, R5 ;  /* 0x000000055e0c7221 */ /* 0x002fe20000010000 */
[----:B------:R-:W-:Y:S01]  /*7920*/  FFMA.FTZ R5, R158, R21, -R113 ;  /* 0x000000159e057223 */ /* 0x000fe20000010871 */
[----:B------:R-:W-:Y:S02]  /*7930*/  F2FP.F16.F32.PACK_AB R158, R186, R91 ;  /* 0x0000005bba9e723e */ /* 0x000fe400000000ff */
[----:B------:R-:W-:-:S03]  /*7940*/  F2FP.F16.F32.PACK_AB R149, R94, R149 ;  /* 0x000000955e95723e */ /* 0x000fc600000000ff */
[----:B------:R-:W1:Y:S01]  /*7950*/  MUFU.EX2 R96, R96 ;  /* 0x0000006000607308 */ /* 0x000e620000000800 */
[----:B---3--:R-:W-:Y:S01]  /*7960*/  FADD.FTZ R88, R150, R15 ;  /* 0x0000000f96587221 */ /* 0x008fe20000010000 */
[----:B------:R-:W-:-:S03]  /*7970*/  F2FP.F16.F32.PACK_AB R150, R99, R150 ;  /* 0x000000966396723e */ /* 0x000fc600000000ff */
[----:B------:R-:W-:-:S03]  /*7980*/  FADD.FTZ R88, R99, R88 ;  /* 0x0000005863587221 */ /* 0x000fc60000010000 */
[----:B------:R-:W3:Y:S01]  /*7990*/  MUFU.EX2 R145, R145 ;  /* 0x0000009100917308 */ /* 0x000ee20000000800 */
[----:B------:R-:W-:-:S04]  /*79a0*/  FADD.FTZ R15, R101, R88 ;  /* 0x00000058650f7221 */ /* 0x000fc80000010000 */
[----:B------:R-:W-:Y:S01]  /*79b0*/  FADD.FTZ R88, R122, R15 ;  /* 0x0000000f7a587221 */ /* 0x000fe20000010000 */
[----:B----4-:R-:W-:Y:S02]  /*79c0*/  FADD.FTZ R15, R151, R12 ;  /* 0x0000000c970f7221 */ /* 0x010fe40000010000 */
[----:B------:R-:W4:Y:S01]  /*79d0*/  MUFU.EX2 R118, R118 ;  /* 0x0000007600767308 */ /* 0x000f220000000800 */
[----:B------:R-:W-:Y:S01]  /*79e0*/  FADD.FTZ R115, R103, R88 ;  /* 0x0000005867737221 */ /* 0x000fe20000010000 */
[C---:B-1----:R-:W-:Y:S01]  /*79f0*/  FADD.FTZ R12, R96.reuse, R15 ;  /* 0x0000000f600c7221 */ /* 0x042fe20000010000 */
[----:B------:R-:W-:Y:S02]  /*7a00*/  F2FP.F16.F32.PACK_AB R151, R96, R151 ;  /* 0x000000976097723e */ /* 0x000fe400000000ff */
[----:B------:R-:W-:-:S03]  /*7a10*/  FADD.FTZ R88, R124, R115 ;  /* 0x000000737c587221 */ /* 0x000fc60000010000 */
[----:B------:R-:W1:Y:S01]  /*7a20*/  MUFU.EX2 R147, R102 ;  /* 0x0000006600937308 */ /* 0x000e620000000800 */
[----:B---3--:R-:W-:Y:S01]  /*7a30*/  FADD.FTZ R12, R145, R12 ;  /* 0x0000000c910c7221 */ /* 0x008fe20000010000 */
[----:B------:R-:W-:Y:S01]  /*7a40*/  FADD.FTZ R15, R105, R88 ;  /* 0x00000058690f7221 */ /* 0x000fe20000010000 */
[C---:B------:R-:W-:Y:S02]  /*7a50*/  F2FP.F16.F32.PACK_AB R145, R117.reuse, R145 ;  /* 0x000000917591723e */ /* 0x040fe400000000ff */
[----:B------:R-:W-:-:S03]  /*7a60*/  FADD.FTZ R12, R117, R12 ;  /* 0x0000000c750c7221 */ /* 0x000fc60000010000 */
[----:B------:R-:W3:Y:S01]  /*7a70*/  MUFU.EX2 R107, R107 ;  /* 0x0000006b006b7308 */ /* 0x000ee20000000800 */
[C---:B----4-:R-:W-:Y:S01]  /*7a80*/  FADD.FTZ R88, R118.reuse, R15 ;  /* 0x0000000f76587221 */ /* 0x050fe20000010000 */
[----:B------:R-:W-:-:S06]  /*7a90*/  F2FP.F16.F32.PACK_AB R140, R118, R105 ;  /* 0x00000069768c723e */ /* 0x000fcc00000000ff */
[----:B------:R4:W5:Y:S01]  /*7aa0*/  MUFU.EX2 R119, R152 ;  /* 0x0000009800777308 */ /* 0x0009620000000800 */
[----:B-1----:R-:W-:-:S07]  /*7ab0*/  FADD.FTZ R12, R147, R12 ;  /* 0x0000000c930c7221 */ /* 0x002fce0000010000 */
[----:B------:R-:W1:Y:S01]  /*7ac0*/  MUFU.EX2 R114, R114 ;  /* 0x0000007200727308 */ /* 0x000e620000000800 */
[----:B---3--:R-:W-:Y:S01]  /*7ad0*/  FADD.FTZ R15, R107, R88 ;  /* 0x000000586b0f7221 */ /* 0x008fe20000010000 */
[----:B----4-:R-:W-:-:S06]  /*7ae0*/  F2FP.F16.F32.PACK_AB R152, R182, R93 ;  /* 0x0000005db698723e */ /* 0x010fcc00000000ff */
[----:B------:R3:W4:Y:S01]  /*7af0*/  MUFU.EX2 R141, R154 ;  /* 0x0000009a008d7308 */ /* 0x0007220000000800 */
[C---:B-----5:R-:W-:Y:S01]  /*7b00*/  FADD.FTZ R12, R119.reuse, R12 ;  /* 0x0000000c770c7221 */ /* 0x060fe20000010000 */
[----:B------:R-:W-:-:S06]  /*7b10*/  F2FP.F16.F32.PACK_AB R147, R119, R147 ;  /* 0x000000937793723e */ /* 0x000fcc00000000ff */
[----:B------:R-:W5:Y:S01]  /*7b20*/  MUFU.EX2 R109, R109 ;  /* 0x0000006d006d7308 */ /* 0x000f620000000800 */
[----:B-1----:R-:W-:Y:S01]  /*7b30*/  FADD.FTZ R88, R114, R15 ;  /* 0x0000000f72587221 */ /* 0x002fe20000010000 */
[----:B---3--:R-:W-:Y:S02]  /*7b40*/  F2FP.F16.F32.PACK_AB R154, R180, R95 ;  /* 0x0000005fb49a723e */ /* 0x008fe400000000ff */
[----:B------:R-:W-:-:S04]  /*7b50*/  F2FP.F16.F32.PACK_AB R142, R114, R107 ;  /* 0x0000006b728e723e */ /* 0x000fc800000000ff */
[----:B--2---:R1:W2:Y:S01]  /*7b60*/  MUFU.EX2 R98, R156 ;  /* 0x0000009c00627308 */ /* 0x0042a20000000800 */
[----:B----4-:R-:W-:-:S07]  /*7b70*/  FADD.FTZ R12, R141, R12 ;  /* 0x0000000c8d0c7221 */ /* 0x010fce0000010000 */
[----:B------:R-:W3:Y:S01]  /*7b80*/  MUFU.EX2 R108, R108 ;  /* 0x0000006c006c7308 */ /* 0x000ee20000000800 */
[----:B-----5:R-:W-:Y:S01]  /*7b90*/  FADD.FTZ R15, R109, R88 ;  /* 0x000000586d0f7221 */ /* 0x020fe20000010000 */
[----:B-1----:R-:W-:-:S06]  /*7ba0*/  F2FP.F16.F32.PACK_AB R156, R190, R89 ;  /* 0x00000059be9c723e */ /* 0x002fcc00000000ff */
[----:B------:R-:W1:Y:S01]  /*7bb0*/  MUFU.EX2 R143, R174 ;  /* 0x000000ae008f7308 */ /* 0x000e620000000800 */
[C---:B--2---:R-:W-:Y:S01]  /*7bc0*/  FADD.FTZ R12, R98.reuse, R12 ;  /* 0x0000000c620c7221 */ /* 0x044fe20000010000 */
[----:B------:R-:W-:-:S06]  /*7bd0*/  F2FP.F16.F32.PACK_AB R141, R98, R141 ;  /* 0x0000008d628d723e */ /* 0x000fcc00000000ff */
[----:B------:R-:W2:Y:S01]  /*7be0*/  MUFU.EX2 R176, R176 ;  /* 0x000000b000b07308 */ /* 0x000ea20000000800 */
[C---:B---3--:R-:W-:Y:S01]  /*7bf0*/  FADD.FTZ R88, R108.reuse, R15 ;  /* 0x0000000f6c587221 */ /* 0x048fe20000010000 */
[----:B------:R-:W-:-:S03]  /*7c00*/  F2FP.F16.F32.PACK_AB R136, R108, R109 ;  /* 0x0000006d6c88723e */ /* 0x000fc600000000ff */
[----:B------:R-:W-:-:S03]  /*7c10*/  FADD.FTZ R89, R111, R88 ;  /* 0x000000586f597221 */ /* 0x000fc60000010000 */
        /* <DEDUP_REMOVED lines=13> */
[----:B------:R-:W-:Y:S01]  /*7cf0*/  F2FP.F16.F32.PACK_AB R138, R14, R111 ;  /* 0x0000006f0e8a723e */ /* 0x000fe200000000ff */
[----:B------:R-:W-:Y:S02]  /*7d00*/  IMAD.MOV.U32 R14, RZ, RZ, R90 ;  /* 0x000000ffff0e7224 */ /* 0x000fe400078e005a */
[C---:B-1----:R-:W-:Y:S01]  /*7d10*/  FADD.FTZ R5, R106.reuse, R15 ;  /* 0x0000000f6a057221 */ /* 0x042fe20000010000 */
[----:B------:R-:W-:Y:S01]  /*7d20*/  F2FP.F16.F32.PACK_AB R139, R106, R102 ;  /* 0x000000666a8b723e */ /* 0x000fe200000000ff */
[----:B------:R-:W-:Y:S01]  /*7d30*/  IMAD.MOV.U32 R15, RZ, RZ, R100 ;  /* 0x000000ffff0f7224 */ /* 0x000fe200078e0064 */
[----:B------:R-:W-:Y:S06]  /*7d40*/  @P1 BRA `(.L_x_907) ;  /* 0xffffffcc004c1947 */ /* 0x000fec000383ffff */
[----:B------:R-:W-:Y:S01]  /*7d50*/  IMAD.MOV.U32 R15, RZ, RZ, R100 ;  /* 0x000000ffff0f7224 */ /* 0x000fe200078e0064 */
[----:B------:R-:W-:Y:S01]  /*7d60*/  UMOV UR36, UR5 ;  /* 0x0000000500247c82 */ /* 0x000fe20008000000 */
[----:B------:R-:W-:Y:S01]  /*7d70*/  IMAD.MOV.U32 R14, RZ, RZ, R90 ;  /* 0x000000ffff0e7224 */ /* 0x000fe200078e005a */
[----:B------:R-:W-:-:S06]  /*7d80*/  UMOV UR39, UR40 ;  /* 0x0000002800277c82 */ /* 0x000fcc0008000000 */
.L_x_890:
[----:B------:R-:W1:Y:S01]  /*7d90*/  LDC R172, c[0x0][0x9e4] ;  /* 0x00027900ffac7b82 */ /* 0x000e620000000800 */
[----:B------:R-:W-:Y:S02]  /*7da0*/  ULDC UR4, c[0x0][0x9dc] ;  /* 0x0002770000047ab9 */ /* 0x000fe40000000800 */
[----:B------:R-:W-:Y:S01]  /*7db0*/  VIADD R88, R173, -UR4 ;  /* 0x80000004ad587c36 */ /* 0x000fe20008000000 */
[----:B-1----:R-:W-:-:S13]  /*7dc0*/  ISETP.GE.AND P1, PT, R172, 0x1, PT ;  /* 0x00000001ac00780c */ /* 0x002fda0003f26270 */
[----:B------:R-:W-:Y:S05]  /*7dd0*/  @!P1 BRA `(.L_x_908) ;  /* 0x00000000003c9947 */ /* 0x000fea0003800000 */
        /* <DEDUP_REMOVED lines=9> */
.L_x_909:
[----:B------:R-:W-:-:S13]  /*7e70*/  ISETP.NE.AND P1, PT, R172, 0x1, PT ;  /* 0x00000001ac00780c */ /* 0x000fda0003f25270 */
[----:B------:R-:W1:Y:S02]  /*7e80*/  @P1 LDC.64 R90, c[0x0][0x9e8] ;  /* 0x00027a00ff5a1b82 */ /* 0x000e640000000a00 */
[----:B-1----:R-:W-:-:S05]  /*7e90*/  @P1 IMAD.HI.U32 R90, R173, R90, RZ ;  /* 0x0000005aad5a1227 */ /* 0x002fca00078e00ff */
[----:B------:R-:W-:-:S07]  /*7ea0*/  @P1 SHF.R.U32.HI R173, RZ, R91, R90 ;  /* 0x0000005bffad1219 */ /* 0x000fce000001165a */
.L_x_910:
[----:B------:R-:W-:-:S05]  /*7eb0*/  IMAD R173, R173, R172, RZ ;  /* 0x000000acadad7224 */ /* 0x000fca00078e02ff */
[----:B------:R-:W-:-:S07]  /*7ec0*/  VIMNMX R88, R88, R173, !PT ;  /* 0x000000ad58587248 */ /* 0x000fce0007fe0100 */
.L_x_908:
[----:B------:R-:W-:-:S04]  /*7ed0*/  VIADD R88, R88, 0x5f ;  /* 0x0000005f58587836 */ /* 0x000fc80000000000 */
[----:B------:R-:W-:-:S05]  /*7ee0*/  IMAD.HI R88, R88, 0x2aaaaaab, RZ ;  /* 0x2aaaaaab58587827 */ /* 0x000fca00078e02ff */
[----:B------:R-:W-:-:S04]  /*7ef0*/  SHF.R.U32.HI R89, RZ, 0x1f, R88 ;  /* 0x0000001fff597819 */ /* 0x000fc80000011658 */
[----:B------:R-:W-:-:S04]  /*7f00*/  LEA.HI.SX32 R88, R88, R89, 0x1c ;  /* 0x0000005958587211 */ /* 0x000fc800078fe2ff */
[----:B------:R-:W-:-:S04]  /*7f10*/  VIMNMX R173, R19, R88, !PT ;  /* 0x0000005813ad7248 */ /* 0x000fc80007fe0100 */
[----:B------:R-:W-:-:S13]  /*7f20*/  ISETP.GE.AND P1, PT, R20, R173, PT ;  /* 0x000000ad1400720c */ /* 0x000fda0003f26270 */
[----:B------:R-:W-:Y:S05]  /*7f30*/  @!P1 BRA `(.L_x_911) ;  /* 0x0000002000909947 */ /* 0x000fea0003800000 */
[----:B------:R-:W-:Y:S01]  /*7f40*/  IMAD.MOV.U32 R174, RZ, RZ, R15 ;  /* 0x000000ffffae7224 */ /* 0x000fe200078e000f */
[----:B------:R-:W-:Y:S01]  /*7f50*/  UMOV UR7, UR39 ;  /* 0x0000002700077c82 */ /* 0x000fe20008000000 */
[----:B------:R-:W-:Y:S01]  /*7f60*/  IMAD.MOV.U32 R175, RZ, RZ, R14 ;  /* 0x000000ffffaf7224 */ /* 0x000fe200078e000e */
[----:B------:R-:W-:Y:S01]  /*7f70*/  UMOV UR4, UR36 ;  /* 0x0000002400047c82 */ /* 0x000fe20008000000 */
[----:B------:R-:W-:-:S05]  /*7f80*/  ULDC UR5, c[0x0][0x9d8] ;  /* 0x0002760000057ab9 */ /* 0x000fca0000000800 */
.L_x_920:
[----:B------:R-:W-:-:S04]  /*7f90*/  UIADD3 UR36, UR4, 0x1, URZ ;  /* 0x0000000104247890 */ /* 0x000fc8000fffe03f */
[----:B------:R-:W-:-:S04]  /*7fa0*/  UISETP.NE.AND UP0, UPT, UR36, 0x2, UPT ;  /* 0x000000022400788c */ /* 0x000fc8000bf05270 */
[----:B------:R-:W-:Y:S02]  /*7fb0*/  USEL UR39, URZ, 0x1, UP0 ;  /* 0x000000013f277887 */ /* 0x000fe40008000000 */
[----:B------:R-:W-:Y:S02]  /*7fc0*/  USEL UR36, UR36, URZ, UP0 ;  /* 0x0000003f24247287 */ /* 0x000fe40008000000 */
[----:B------:R-:W-:Y:S01]  /*7fd0*/  ULOP3.LUT UR39, UR7, UR39, URZ, 0x3c, !UPT ;  /* 0x0000002707277292 */ /* 0x000fe2000f8e3c3f */
[----:B------:R-:W-:Y:S11]  /*7fe0*/  @!P0 BRA `(.L_x_912) ;  /* 0x0000000000048947 */ /* 0x000ff60003800000 */
[----:B------:R-:W-:Y:S01]  /*7ff0*/  BPT.TRAP 0x1 ;  /* 0x000000040000795c */ /* 0x000fe20000300000 */
.L_x_912:
[----:B------:R-:W-:Y:S01]  /*8000*/  ULEA UR6, UR36, UR37, 0x3 ;  /* 0x0000002524067291 */ /* 0x000fe2000f8e183f */
[----:B------:R-:W-:-:S05]  /*8010*/  IMAD.U32 R14, RZ, RZ, UR39 ;  /* 0x00000027ff0e7e24 */ /* 0x000fca000f8e00ff */
[----:B------:R-:W-:-:S04]  /*8020*/  SHF.L.U32 R14, R14, 0x1f, RZ ;  /* 0x0000001f0e0e7819 */ /* 0x000fc800000006ff */
[----:B------:R1:W2:Y:S01]  /*8030*/  SYNCS.PHASECHK.TRANS64.TRYWAIT P1, [UR6+0x2a830], R14 ;  /* 0x02a8300eff0075a7 */ /* 0x0002a20008020146 */
[----:B------:R-:W-:Y:S05]  /*8040*/  @!P0 BRA `(.L_x_913) ;  /* 0x0000000000048947 */ /* 0x000fea0003800000 */
[----:B------:R-:W-:Y:S01]  /*8050*/  BPT.TRAP 0x1 ;  /* 0x000000040000795c */ /* 0x000fe20000300000 */
.L_x_913:
[----:B--2---:R-:W-:Y:S05]  /*8060*/  @P1 BRA `(.L_x_914) ;  /* 0x0000000000081947 */ /* 0x004fea0003800000 */
[----:B------:R-:W2:Y:S02]  /*8070*/  SYNCS.PHASECHK.TRANS64.TRYWAIT P1, [UR6+0x2a830], R14 ;  /* 0x02a8300eff0075a7 */ /* 0x000ea40008020146 */
[----:B--2---:R-:W-:Y:S05]  /*8080*/  @!P1 BRA `(.L_x_915) ;  /* 0x000000a800649947 */ /* 0x004fea0003800000 */
.L_x_914:
        /* <DEDUP_REMOVED lines=135> */
.L_x_916:
[----:B------:R-:W-:Y:S01]  /*8900*/  ULEA UR10, UR4, UR37, 0x3 ;  /* 0x00000025040a7291 */ /* 0x000fe2000f8e183f */
[----:B------:R-:W-:-:S05]  /*8910*/  IMAD.U32 R0, RZ, RZ, UR7 ;  /* 0x00000007ff007e24 */ /* 0x000fca000f8e00ff */
[----:B------:R-:W-:-:S04]  /*8920*/  SHF.L.U32 R0, R0, 0x1f, RZ ;  /* 0x0000001f00007819 */ /* 0x000fc800000006ff */
[----:B------:R3:W4:Y:S01]  /*8930*/  SYNCS.PHASECHK.TRANS64.TRYWAIT P1, [UR10+0x2a850], R0 ;  /* 0x02a85000ff0075a7 */ /* 0x000722000802014a */
[----:B------:R-:W-:Y:S05]  /*8940*/  @!P0 BRA `(.L_x_917) ;  /* 0x0000000000048947 */ /* 0x000fea0003800000 */
[----:B------:R-:W-:Y:S01]  /*8950*/  BPT.TRAP 0x1 ;  /* 0x000000040000795c */ /* 0x000fe20000300000 */
.L_x_917:
[----:B----4-:R-:W-:Y:S05]  /*8960*/  @P1 BRA `(.L_x_918) ;  /* 0x0000000000081947 */ /* 0x010fea0003800000 */
[----:B------:R-:W4:Y:S02]  /*8970*/  SYNCS.PHASECHK.TRANS64.TRYWAIT P1, [UR10+0x2a850], R0 ;  /* 0x02a85000ff0075a7 */ /* 0x000f24000802014a */
[----:B----4-:R-:W-:Y:S05]  /*8980*/  @!P1 BRA `(.L_x_919) ;  /* 0x000000a0003c9947 */ /* 0x010fea0003800000 */
.L_x_918:
[----:B------:R-:W-:Y:S01]  /*8990*/  UIADD3 UR6, UR37, 0x400, URZ ;  /* 0x0000040025067890 */ /* 0x000fe2000fffe03f */
[----:B------:R-:W-:Y:S01]  /*89a0*/  WARPGROUP.ARRIVE ;  /* 0x00000000000079c5 */ /* 0x000fe20000000000 */
[----:B------:R-:W-:Y:S01]  /*89b0*/  UMOV UR7, 0x40000040 ;  /* 0x4000004000077882 */ /* 0x000fe20000000000 */
[----:B------:R-:W-:Y:S01]  /*89c0*/  FMUL.FTZ R2, R88, UR5 ;  /* 0x0000000558027c20 */ /* 0x000fe20008410000 */
        /* <DEDUP_REMOVED lines=12> */
[----:B------:R-:W-:Y:S01]  /*8a90*/  UIMAD UR4, UR4, 0x600, UR6 ;  /* 0x00000600040478a4 */ /* 0x000fe2000f8e0206 */
[----:B------:R-:W4:Y:S01]  /*8aa0*/  MUFU.TANH R176, R176 ;  /* 0x000000b000b07308 */ /* 0x000f220000002400 */
        /* <DEDUP_REMOVED lines=9> */
[----:B------:R-:W5:Y:S01]  /*8b40*/  MUFU.TANH R178, R178 ;  /* 0x000000b200b27308 */ /* 0x000f620000002400 */
[----:B------:R-:W-:Y:S01]  /*8b50*/  UMOV UR7, 0x40000040 ;  /* 0x4000004000077882 */ /* 0x000fe20000000000 */
[----:B--2---:R-:W-:Y:S01]  /*8b60*/  FMNMX.FTZ R15, R2, R175, !PT ;  /* 0x000000af020f7209 */ /* 0x004fe20007810000 */
[----:B------:R-:W-:Y:S01]  /*8b70*/  FMUL.FTZ R120, R120, UR5 ;  /* 0x0000000578787c20 */ /* 0x000fe20008410000 */
[----:B------:R-:W-:Y:S01]  /*8b80*/  FMUL.FTZ R124, R124, UR5 ;  /* 0x000000057c7c7c20 */ /* 0x000fe20008410000 */
[----:B------:R-:W-:Y:S01]  /*8b90*/  FMUL.FTZ R128, R128, UR5 ;  /* 0x0000000580807c20 */ /* 0x000fe20008410000 */
[----:B------:R-:W-:Y:S01]  /*8ba0*/  FMUL.FTZ R196, R129, UR5 ;  /* 0x0000000581c47c20 */ /* 0x000fe20008410000 */
[----:B----4-:R-:W-:Y:S01]  /*8bb0*/  FMNMX.FTZ R15, R176, R15, !PT ;  /* 0x0000000fb00f7209 */ /* 0x010fe20007810000 */
        /* <DEDUP_REMOVED lines=9> */
[----:B-----5:R-:W-:Y:S01]  /*8c50*/  FMNMX.FTZ R15, R178, R15, !PT ;  /* 0x0000000fb20f7209 */ /* 0x020fe20007810000 */
[----:B------:R-:W-:Y:S01]  /*8c60*/  FMUL.FTZ R98, R99, UR5 ;  /* 0x0000000563627c20 */ /* 0x000fe20008410000 */
[----:B------:R-:W-:Y:S01]  /*8c70*/  FMUL.FTZ R104, R106, UR5 ;  /* 0x000000056a687c20 */ /* 0x000fe20008410000 */
[----:B------:R-:W-:Y:S01]  /*8c80*/  FMUL.FTZ R106, R107, UR5 ;  /* 0x000000056b6a7c20 */ /* 0x000fe20008410000 */
[----:B------:R-:W-:Y:S01]  /*8c90*/  FMUL.FTZ R200, R111, UR5 ;  /* 0x000000056fc87c20 */ /* 0x000fe20008410000 */
[----:B------:R-:W-:Y:S01]  /*8ca0*/  FMUL.FTZ R114, R114, UR5 ;  /* 0x0000000572727c20 */ /* 0x000fe20008410000 */
[----:B------:R-:W-:Y:S01]  /*8cb0*/  FMUL.FTZ R202, R115, UR5 ;  /* 0x0000000573ca7c20 */ /* 0x000fe20008410000 */
[----:B------:R-:W-:Y:S01]  /*8cc0*/  MUFU.TANH R184, R184 ;  /* 0x000000b800b87308 */ /* 0x000fe20000002400 */
[----:B--2---:R-:W-:Y:S01]  /*8cd0*/  FMNMX.FTZ R15, R180, R15, !PT ;  /* 0x0000000fb40f7209 */ /* 0x004fe20007810000 */
[----:B------:R-:W-:Y:S01]  /*8ce0*/  FMUL.FTZ R118, R118, UR5 ;  /* 0x0000000576767c20 */ /* 0x000fe20008410000 */
[----:B------:R-:W-:Y:S01]  /*8cf0*/  FMUL.FTZ R204, R119, UR5 ;  /* 0x0000000577cc7c20 */ /* 0x000fe20008410000 */
[----:B------:R-:W-:Y:S01]  /*8d00*/  FMUL.FTZ R122, R122, UR5 ;  /* 0x000000057a7a7c20 */ /* 0x000fe20008410000 */
[----:B------:R-:W-:Y:S01]  /*8d10*/  FMUL.FTZ R126, R126, UR5 ;  /* 0x000000057e7e7c20 */ /* 0x000fe20008410000 */
[----:B------:R-:W-:Y:S01]  /*8d20*/  FMUL.FTZ R130, R130, UR5 ;  /* 0x0000000582827c20 */ /* 0x000fe20008410000 */
[----:B------:R-:W-:Y:S01]  /*8d30*/  FMUL.FTZ R206, R131, UR5 ;  /* 0x0000000583ce7c20 */ /* 0x000fe20008410000 */
[----:B------:R-:W-:Y:S01]  /*8d40*/  MUFU.TANH R186, R186 ;  /* 0x000000ba00ba7308 */ /* 0x000fe20000002400 */
[----:B----4-:R-:W-:Y:S01]  /*8d50*/  FMNMX.FTZ R15, R182, R15, !PT ;  /* 0x0000000fb60f7209 */ /* 0x010fe20007810000 */
[----:B------:R-:W-:Y:S01]  /*8d60*/  FMUL.FTZ R134, R134, UR5 ;  /* 0x0000000586867c20 */ /* 0x000fe20008410000 */
[----:B------:R-:W2:Y:S01]  /*8d70*/  LDC R21, c[0x0][0x988] ;  /* 0x00026200ff157b82 */ /* 0x000ea20000000800 */
[----:B------:R-:W-:Y:S01]  /*8d80*/  FMUL.FTZ R208, R135, UR5 ;  /* 0x0000000587d07c20 */ /* 0x000fe20008410000 */
[----:B------:R-:W4:Y:S01]  /*8d90*/  S2R R177, SR_TID.X ;  /* 0x0000000000b17919 */ /* 0x000f220000002100 */
[----:B------:R-:W-:-:S02]  /*8da0*/  IMAD.U32 R115, RZ, RZ, UR10 ;  /* 0x0000000aff737e24 */ /* 0x000fc4000f8e00ff */
[----:B------:R-:W-:Y:S08]  /*8db0*/  MUFU.TANH R188, R188 ;  /* 0x000000bc00bc7308 */ /* 0x000ff00000002400 */
[----:B------:R-:W-:Y:S08]  /*8dc0*/  MUFU.TANH R190, R190 ;  /* 0x000000be00be7308 */ /* 0x000ff00000002400 */
[----:B------:R-:W-:Y:S08]  /*8dd0*/  MUFU.TANH R192, R192 ;  /* 0x000000c000c07308 */ /* 0x000ff00000002400 */
[----:B------:R-:W-:Y:S01]  /*8de0*/  MUFU.TANH R110, R110 ;  /* 0x0000006e006e7308 */ /* 0x000fe20000002400 */
[----:B----4-:R-:W-:-:S07]  /*8df0*/  LOP3.LUT P1, RZ, R177, 0x7f, RZ, 0xc0, !PT ;  /* 0x0000007fb1ff7812 */ /* 0x010fce000782c0ff */
        /* <DEDUP_REMOVED lines=14> */
[----:B------:R-:W-:Y:S01]  /*8ee0*/  FMUL.FTZ R100, R102, UR5 ;  /* 0x0000000566647c20 */ /* 0x000fe20008410000 */
[----:B------:R-:W-:Y:S01]  /*8ef0*/  FMUL.FTZ R102, R103, UR5 ;  /* 0x0000000567667c20 */ /* 0x000fe20008410000 */
[----:B------:R-:W-:Y:S01]  /*8f00*/  HGMMA.64x128x16.F32 R24, R152, gdesc[UR4].tnspB, R24, gsb0 ;  /* 0x41e0000498187df0 */ /* 0x000fe20008000818 */
[----:B------:R-:W-:Y:S01]  /*8f10*/  UIADD3 UR6, UR4, 0x100, URZ ;  /* 0x0000010004067890 */ /* 0x000fe2000fffe03f */
[----:B------:R-:W-:-:S03]  /*8f20*/  UMOV UR7, 0x40000040 ;  /* 0x4000004000077882 */ /* 0x000fc60000000000 */
[----:B------:R-:W4:Y:S08]  /*8f30*/  MUFU.TANH R156, R156 ;  /* 0x0000009c009c7308 */ /* 0x000f300000002400 */
[----:B------:R-:W5:Y:S08]  /*8f40*/  MUFU.TANH R158, R158 ;  /* 0x0000009e009e7308 */ /* 0x000f700000002400 */
[----:B------:R-:W-:Y:S01]  /*8f50*/  MUFU.TANH R90, R90 ;  /* 0x0000005a005a7308 */ /* 0x000fe20000002400 */
[----:B----4-:R-:W-:-:S07]  /*8f60*/  FMNMX.FTZ R15, R156, R15, !PT ;  /* 0x0000000f9c0f7209 */ /* 0x010fce0007810000 */
[----:B------:R-:W-:Y:S01]  /*8f70*/  MUFU.TANH R92, R92 ;  /* 0x0000005c005c7308 */ /* 0x000fe20000002400 */
[----:B-----5:R-:W-:-:S04]  /*8f80*/  FMNMX.FTZ R15, R158, R15, !PT ;  /* 0x0000000f9e0f7209 */ /* 0x020fc80007810000 */
        /* <DEDUP_REMOVED lines=14> */
[----:B------:R-:W-:-:S07]  /*9070*/  FMNMX.FTZ R15, R120, R15, !PT ;  /* 0x0000000f780f7209 */ /* 0x000fce0007810000 */
        /* <DEDUP_REMOVED lines=17> */
[----:B------:R-:W4:Y:S08]  /*9190*/  MUFU.TANH R152, R152 ;  /* 0x0000009800987308 */ /* 0x000f300000002400 */
[----:B------:R-:W5:Y:S08]  /*91a0*/  MUFU.TANH R154, R154 ;  /* 0x0000009a009a7308 */ /* 0x000f700000002400 */
[----:B------:R-:W-:Y:S01]  /*91b0*/  MUFU.TANH R130, R130 ;  /* 0x0000008200827308 */ /* 0x000fe20000002400 */
[----:B----4-:R-:W-:-:S04]  /*91c0*/  FMNMX.FTZ R15, R152, R15, !PT ;  /* 0x0000000f980f7209 */ /* 0x010fc80007810000 */
[----:B------:R-:W-:-:S03]  /*91d0*/  FMNMX.FTZ R15, R124, R15, !PT ;  /* 0x0000000f7c0f7209 */ /* 0x000fc60007810000 */
[----:B------:R-:W-:Y:S01]  /*91e0*/  MUFU.TANH R206, R206 ;  /* 0x000000ce00ce7308 */ /* 0x000fe20000002400 */
[----:B-----5:R-:W-:-:S04]  /*91f0*/  FMNMX.FTZ R15, R154, R15, !PT ;  /* 0x0000000f9a0f7209 */ /* 0x020fc80007810000 */
[----:B------:R-:W-:-:S03]  /*9200*/  FMNMX.FTZ R15, R128, R15, !PT ;  /* 0x0000000f800f7209 */ /* 0x000fc60007810000 */
[----:B------:R-:W-:Y:S01]  /*9210*/  MUFU.TANH R134, R134 ;  /* 0x0000008600867308 */ /* 0x000fe20000002400 */
[----:B------:R-:W-:-:S04]  /*9220*/  FMNMX.FTZ R15, R196, R15, !PT ;  /* 0x0000000fc40f7209 */ /* 0x000fc80007810000 */
[----:B------:R-:W-:-:S03]  /*9230*/  FMNMX.FTZ R15, R132, R15, !PT ;  /* 0x0000000f840f7209 */ /* 0x000fc60007810000 */
[----:B------:R-:W-:Y:S01]  /*9240*/  MUFU.TANH R208, R208 ;  /* 0x000000d000d07308 */ /* 0x000fe20000002400 */
[----:B------:R-:W-:-:S05]  /*9250*/  FMNMX.FTZ R15, R198, R15, !PT ;  /* 0x0000000fc60f7209 */ /* 0x000fca0007810000 */
[----:B---3--:R-:W3:Y:S02]  /*9260*/  SHFL.BFLY PT, R0, R15, 0x2, 0x1f ;  /* 0x0c401f000f007f89 */ /* 0x008ee400000e0000 */
[----:B---3--:R-:W-:-:S05]  /*9270*/  FMNMX.FTZ R0, R15, R0, !PT ;  /* 0x000000000f007209 */ /* 0x008fca0007810000 */
[----:B------:R-:W1:Y:S02]  /*9280*/  SHFL.BFLY PT, R15, R0, 0x1, 0x1f ;  /* 0x0c201f00000f7f89 */ /* 0x000e6400000e0000 */
[----:B-1----:R-:W-:Y:S02]  /*9290*/  FMNMX.FTZ R14, R0, R15, !PT ;  /* 0x0000000f000e7209 */ /* 0x002fe40007810000 */
[----:B------:R-:W-:-:S03]  /*92a0*/  FMNMX.FTZ R15, R88, R174, !PT ;  /* 0x000000ae580f7209 */ /* 0x000fc60007810000 */
[----:B--2---:R-:W-:Y:S01]  /*92b0*/  FMUL.FTZ R91, R14, R21 ;  /* 0x000000150e5b7220 */ /* 0x004fe20000410000 */
[----:B------:R-:W-:Y:S01]  /*92c0*/  FMNMX.FTZ R15, R90, R15, !PT ;  /* 0x0000000f5a0f7209 */ /* 0x000fe20007810000 */
[----:B------:R-:W-:Y:S01]  /*92d0*/  FADD.FTZ R0, -R14, R175 ;  /* 0x000000af0e007221 */ /* 0x000fe20000010100 */
[----:B------:R-:W-:Y:S02]  /*92e0*/  IMAD.MOV.U32 R175, RZ, RZ, R14 ;  /* 0x000000ffffaf7224 */ /* 0x000fe400078e000e */
        /* <DEDUP_REMOVED lines=27> */
[----:B------:R-:W-:-:S02]  /*94a0*/  WARPGROUP.DEPBAR.LE gsb0, 0x0 ;  /* 0x00008000000079c5 */ /* 0x000fc40000010000 */
[----:B------:R-:W-:Y:S01]  /*94b0*/  WARPGROUP.ARRIVE ;  /* 0x00000000000079c5 */ /* 0x000fe20000000000 */
[----:B------:R-:W-:Y:S01]  /*94c0*/  FMNMX.FTZ R15, R106, R15, !PT ;  /* 0x0000000f6a0f7209 */ /* 0x000fe20007810000 */
[----:B------:R-:W-:Y:S01]  /*94d0*/  FMUL.FTZ R148, R123, UR5 ;  /* 0x000000057b947c20 */ /* 0x000fe20008410000 */
[----:B------:R-:W-:Y:S01]  /*94e0*/  FMUL.FTZ R150, R127, UR5 ;  /* 0x000000057f967c20 */ /* 0x000fe20008410000 */
[--C-:B------:R-:W-:Y:S01]  /*94f0*/  FFMA.FTZ R113, R132, R21, -R91.reuse ;  /* 0x0000001584717223 */ /* 0x100fe2000001085b */
[----:B------:R-:W-:Y:S01]  /*9500*/  FMNMX.FTZ R15, R108, R15, !PT ;  /* 0x0000000f6c0f7209 */ /* 0x000fe20007810000 */
[----:B------:R-:W-:Y:S01]  /*9510*/  HGMMA.64x128x16.F32 R24, R144, gdesc[UR4].tnspB, R24, gsb0 ;  /* 0x41e0000490187df0 */ /* 0x000fe20008000818 */
[----:B------:R-:W-:Y:S01]  /*9520*/  UIADD3 UR6, UR4, 0x200, URZ ;  /* 0x0000020004067890 */ /* 0x000fe2000fffe03f */
[----:B------:R-:W1:Y:S01]  /*9530*/  MUFU.TANH R148, R148 ;  /* 0x0000009400947308 */ /* 0x000e620000002400 */
[----:B------:R-:W-:Y:S01]  /*9540*/  UMOV UR7, 0x40000040 ;  /* 0x4000004000077882 */ /* 0x000fe20000000000 */
[----:B------:R-:W-:Y:S01]  /*9550*/  FMNMX.FTZ R15, R200, R15, !PT ;  /* 0x0000000fc80f7209 */ /* 0x000fe20007810000 */
[----:B------:R-:W-:Y:S01]  /*9560*/  UIADD3 UR4, UR4, 0x280, URZ ;  /* 0x0000028004047890 */ /* 0x000fe2000fffe03f */
[-C--:B------:R-:W-:Y:S01]  /*9570*/  FFMA.FTZ R128, R198, R21.reuse, -R91 ;  /* 0x00000015c6807223 */ /* 0x080fe2000001085b */
[----:B------:R-:W-:Y:S01]  /*9580*/  FMUL.FTZ R0, R0, R21 ;  /* 0x0000001500007220 */ /* 0x000fe20000410000 */
[----:B------:R-:W-:-:S02]  /*9590*/  FMNMX.FTZ R15, R114, R15, !PT ;  /* 0x0000000f720f7209 */ /* 0x000fc40007810000 */
[----:B------:R-:W2:Y:S02]  /*95a0*/  MUFU.TANH R150, R150 ;  /* 0x0000009600967308 */ /* 0x000ea40000002400 */
[----:B------:R-:W-:-:S04]  /*95b0*/  FMNMX.FTZ R15, R202, R15, !PT ;  /* 0x0000000fca0f7209 */ /* 0x000fc80007810000 */
[----:B------:R-:W-:Y:S02]  /*95c0*/  FMNMX.FTZ R15, R118, R15, !PT ;  /* 0x0000000f760f7209 */ /* 0x000fe40007810000 */
[----:B------:R-:W-:Y:S02]  /*95d0*/  MUFU.EX2 R0, R0 ;  /* 0x0000000000007308 */ /* 0x000fe40000000800 */
[----:B------:R-:W-:-:S04]  /*95e0*/  FMNMX.FTZ R15, R204, R15, !PT ;  /* 0x0000000fcc0f7209 */ /* 0x000fc80007810000 */
[----:B------:R-:W-:Y:S02]  /*95f0*/  FMNMX.FTZ R15, R122, R15, !PT ;  /* 0x0000000f7a0f7209 */ /* 0x000fe40007810000 */
[----:B------:R-:W-:Y:S02]  /*9600*/  MUFU.EX2 R89, R89 ;  /* 0x0000005900597308 */ /* 0x000fe40000000800 */
[----:B-1----:R-:W-:-:S04]  /*9610*/  FMNMX.FTZ R15, R148, R15, !PT ;  /* 0x0000000f940f7209 */ /* 0x002fc80007810000 */
[----:B------:R-:W-:Y:S02]  /*9620*/  FMNMX.FTZ R15, R126, R15, !PT ;  /* 0x0000000f7e0f7209 */ /* 0x000fe40007810000 */
[----:B------:R-:W-:Y:S02]  /*9630*/  MUFU.EX2 R176, R176 ;  /* 0x000000b000b07308 */ /* 0x000fe40000000800 */
[----:B--2---:R-:W-:-:S04]  /*9640*/  FMNMX.FTZ R15, R150, R15, !PT ;  /* 0x0000000f960f7209 */ /* 0x004fc80007810000 */
[----:B------:R-:W-:Y:S02]  /*9650*/  FMNMX.FTZ R15, R130, R15, !PT ;  /* 0x0000000f820f7209 */ /* 0x000fe40007810000 */
[----:B------:R-:W-:Y:S02]  /*9660*/  MUFU.EX2 R93, R93 ;  /* 0x0000005d005d7308 */ /* 0x000fe40000000800 */
[----:B------:R-:W-:-:S04]  /*9670*/  FMNMX.FTZ R15, R206, R15, !PT ;  /* 0x0000000fce0f7209 */ /* 0x000fc80007810000 */
[----:B------:R-:W-:Y:S02]  /*9680*/  FMNMX.FTZ R15, R134, R15, !PT ;  /* 0x0000000f860f7209 */ /* 0x000fe40007810000 */
[----:B------:R-:W1:Y:S02]  /*9690*/  MUFU.EX2 R178, R178 ;  /* 0x000000b200b27308 */ /* 0x000e640000000800 */
[----:B------:R-:W-:-:S05]  /*96a0*/  FMNMX.FTZ R15, R208, R15, !PT ;  /* 0x0000000fd00f7209 */ /* 0x000fca0007810000 */
[----:B------:R-:W2:Y:S01]  /*96b0*/  SHFL.BFLY PT, R2, R15, 0x2, 0x1f ;  /* 0x0c401f000f027f89 */ /* 0x000ea200000e0000 */
[----:B------:R-:W-:Y:S08]  /*96c0*/  MUFU.EX2 R95, R95 ;  /* 0x0000005f005f7308 */ /* 0x000ff00000000800 */
[----:B------:R-:W-:Y:S01]  /*96d0*/  MUFU.EX2 R97, R97 ;  /* 0x0000006100617308 */ /* 0x000fe20000000800 */
[----:B-1----:R-:W-:-:S07]  /*96e0*/  F2FP.F16.F32.PACK_AB R158, R178, R93 ;  /* 0x0000005db29e723e */ /* 0x002fce00000000ff */
[----:B------:R-:W-:Y:S01]  /*96f0*/  MUFU.EX2 R99, R99 ;  /* 0x0000006300637308 */ /* 0x000fe20000000800 */
[----:B--2---:R-:W-:-:S07]  /*9700*/  FMNMX.FTZ R2, R15, R2, !PT ;  /* 0x000000020f027209 */ /* 0x004fce0007810000 */
[----:B------:R-:W-:Y:S01]  /*9710*/  MUFU.EX2 R180, R180 ;  /* 0x000000b400b47308 */ /* 0x000fe20000000800 */
[----:B------:R-:W1:Y:S07]  /*9720*/  SHFL.BFLY PT, R15, R2, 0x1, 0x1f ;  /* 0x0c201f00020f7f89 */ /* 0x000e6e00000e0000 */
[----:B------:R-:W-:Y:S08]  /*9730*/  MUFU.EX2 R101, R101 ;  /* 0x0000006500657308 */ /* 0x000ff00000000800 */
[----:B------:R-:W-:Y:S08]  /*9740*/  MUFU.EX2 R182, R182 ;  /* 0x000000b600b67308 */ /* 0x000ff00000000800 */
[----:B------:R-:W-:Y:S01]  /*9750*/  MUFU.EX2 R103, R103 ;  /* 0x0000006700677308 */ /* 0x000fe20000000800 */
[----:B-1----:R-:W-:-:S07]  /*9760*/  FMNMX.FTZ R15, R2, R15, !PT ;  /* 0x0000000f020f7209 */ /* 0x002fce0007810000 */
[----:B------:R-:W-:Y:S01]  /*9770*/  MUFU.EX2 R110, R110 ;  /* 0x0000006e006e7308 */ /* 0x000fe20000000800 */
[----:B------:R-:W-:Y:S01]  /*9780*/  FADD.FTZ R2, -R15, R174 ;  /* 0x000000ae0f027221 */ /* 0x000fe20000010100 */
[----:B------:R-:W-:-:S03]  /*9790*/  IMAD.MOV.U32 R174, RZ, RZ, R15 ;  /* 0x000000ffffae7224 */ /* 0x000fc600078e000f */
[----:B------:R-:W-:-:S03]  /*97a0*/  FMUL.FTZ R2, R2, R21 ;  /* 0x0000001502027220 */ /* 0x000fc60000410000 */
[----:B------:R-:W-:Y:S08]  /*97b0*/  MUFU.EX2 R105, R105 ;  /* 0x0000006900697308 */ /* 0x000ff00000000800 */
[----:B------:R-:W-:Y:S08]  /*97c0*/  MUFU.EX2 R2, R2 ;  /* 0x0000000200027308 */ /* 0x000ff00000000800 */
[----:B------:R-:W-:Y:S01]  /*97d0*/  MUFU.EX2 R112, R112 ;  /* 0x0000007000707308 */ /* 0x000fe20000000800 */
[----:B------:R-:W-:-:S02]  /*97e0*/  WARPGROUP.DEPBAR.LE gsb0, 0x0 ;  /* 0x00008000000079c5 */ /* 0x000fc40000010000 */
[----:B------:R-:W-:Y:S01]  /*97f0*/  WARPGROUP.ARRIVE ;  /* 0x00000000000079c5 */ /* 0x000fe20000000000 */
[-CC-:B------:R-:W-:Y:S01]  /*9800*/  FFMA.FTZ R144, R156, R21.reuse, -R91.reuse ;  /* 0x000000159c907223 */ /* 0x180fe2000001085b */
[-C--:B------:R-:W-:Y:S01]  /*9810*/  FFMA.FTZ R146, R184, R21.reuse, -R91 ;  /* 0x00000015b8927223 */ /* 0x080fe2000001085b */
[----:B------:R-:W-:Y:S01]  /*9820*/  FMUL.FTZ R91, R15, R21 ;  /* 0x000000150f5b7220 */ /* 0x000fe20000410000 */
[----:B------:R-:W-:Y:S01]  /*9830*/  F2FP.F16.F32.PACK_AB R156, R176, R89 ;  /* 0x00000059b09c723e */ /* 0x000fe200000000ff */
[----:B------:R-:W-:Y:S01]  /*9840*/  MUFU.EX2 R107, R107 ;  /* 0x0000006b006b7308 */ /* 0x000fe20000000800 */
[----:B------:R-:W-:Y:S01]  /*9850*/  HGMMA.64x128x16.F32 R24, R140, gdesc[UR4].tnspB, R24, gsb0 ;  /* 0x41e000048c187df0 */ /* 0x000fe20008000818 */
[----:B------:R-:W-:Y:S01]  /*9860*/  UMOV UR6, UR4 ;  /* 0x0000000400067c82 */ /* 0x000fe20008000000 */
[----:B------:R-:W-:Y:S01]  /*9870*/  UMOV UR7, 0x40000040 ;  /* 0x4000004000077882 */ /* 0x000fe20000000000 */
[-CC-:B------:R-:W-:Y:S01]  /*9880*/  FFMA.FTZ R88, R88, R21.reuse, -R91.reuse ;  /* 0x0000001558587223 */ /* 0x180fe2000001085b */
[-CC-:B------:R-:W-:Y:S01]  /*9890*/  FFMA.FTZ R90, R90, R21.reuse, -R91.reuse ;  /* 0x000000155a5a7223 */ /* 0x180fe2000001085b */
[-CC-:B------:R-:W-:Y:S01]  /*98a0*/  FFMA.FTZ R92, R92, R21.reuse, -R91.reuse ;  /* 0x000000155c5c7223 */ /* 0x180fe2000001085b */
[-CC-:B------:R-:W-:Y:S01]  /*98b0*/  FFMA.FTZ R94, R94, R21.reuse, -R91.reuse ;  /* 0x000000155e5e7223 */ /* 0x180fe2000001085b */
[----:B------:R1:W2:Y:S01]  /*98c0*/  MUFU.EX2 R157, R88 ;  /* 0x00000058009d7308 */ /* 0x0002a20000000800 */
[-CC-:B------:R-:W-:Y:S01]  /*98d0*/  FFMA.FTZ R96, R96, R21.reuse, -R91.reuse ;  /* 0x0000001560607223 */ /* 0x180fe2000001085b */
[-CC-:B------:R-:W-:Y:S01]  /*98e0*/  FFMA.FTZ R98, R98, R21.reuse, -R91.reuse ;  /* 0x0000001562627223 */ /* 0x180fe2000001085b */
[-CC-:B------:R-:W-:Y:S01]  /*98f0*/  FFMA.FTZ R100, R100, R21.reuse, -R91.reuse ;  /* 0x0000001564647223 */ /* 0x180fe2000001085b */
[-CC-:B------:R-:W-:Y:S01]  /*9900*/  FFMA.FTZ R102, R102, R21.reuse, -R91.reuse ;  /* 0x0000001566667223 */ /* 0x180fe2000001085b */
[-CC-:B------:R-:W-:Y:S01]  /*9910*/  FFMA.FTZ R104, R104, R21.reuse, -R91.reuse ;  /* 0x0000001568687223 */ /* 0x180fe2000001085b */
[-CC-:B------:R-:W-:Y:S01]  /*9920*/  FFMA.FTZ R106, R106, R21.reuse, -R91.reuse ;  /* 0x000000156a6a7223 */ /* 0x180fe2000001085b */
[----:B------:R-:W-:Y:S01]  /*9930*/  FFMA.FTZ R108, R108, R21, -R91 ;  /* 0x000000156c6c7223 */ /* 0x000fe2000001085b */
[----:B------:R-:W3:Y:S01]  /*9940*/  MUFU.EX2 R90, R90 ;  /* 0x0000005a005a7308 */ /* 0x000ee20000000800 */
[----:B-1----:R-:W-:-:S02]  /*9950*/  IMAD.U32 R88, RZ, RZ, UR36 ;  /* 0x00000024ff587e24 */ /* 0x002fc4000f8e00ff */
[-CC-:B------:R-:W-:Y:S01]  /*9960*/  FFMA.FTZ R200, R200, R21.reuse, -R91.reuse ;  /* 0x00000015c8c87223 */ /* 0x180fe2000001085b */
[-CC-:B------:R-:W-:Y:S01]  /*9970*/  FFMA.FTZ R114, R114, R21.reuse, -R91.reuse ;  /* 0x0000001572727223 */ /* 0x180fe2000001085b */
[-CC-:B------:R-:W-:Y:S01]  /*9980*/  FFMA.FTZ R202, R202, R21.reuse, -R91.reuse ;  /* 0x00000015caca7223 */ /* 0x180fe2000001085b */
[-CC-:B------:R-:W-:Y:S01]  /*9990*/  FFMA.FTZ R118, R118, R21.reuse, -R91.reuse ;  /* 0x0000001576767223 */ /* 0x180fe2000001085b */
[----:B------:R-:W-:Y:S01]  /*99a0*/  @!P1 LEA R88, R88, UR37, 0x3 ;  /* 0x0000002558589c11 */ /* 0x000fe2000f8e18ff */
[----:B------:R-:W-:Y:S01]  /*99b0*/  FFMA.FTZ R204, R204, R21, -R91 ;  /* 0x00000015cccc7223 */ /* 0x000fe2000001085b */
[----:B------:R-:W1:Y:S01]  /*99c0*/  MUFU.EX2 R92, R92 ;  /* 0x0000005c005c7308 */ /* 0x000e620000000800 */
[----:B--2---:R-:W-:Y:S01]  /*99d0*/  FFMA.FTZ R5, R2, R5, R157 ;  /* 0x0000000502057223 */ /* 0x004fe2000001009d */
[-CC-:B------:R-:W-:Y:S01]  /*99e0*/  FFMA.FTZ R122, R122, R21.reuse, -R91.reuse ;  /* 0x000000157a7a7223 */ /* 0x180fe2000001085b */
[----:B------:R-:W-:Y:S02]  /*99f0*/  @!P1 VIADD R88, R88, 0x2a840 ;  /* 0x0002a84058589836 */ /* 0x000fe40000000000 */
[-CC-:B------:R-:W-:Y:S01]  /*9a00*/  FFMA.FTZ R148, R148, R21.reuse, -R91.reuse ;  /* 0x0000001594947223 */ /* 0x180fe2000001085b */
[-CC-:B------:R-:W-:Y:S01]  /*9a10*/  FFMA.FTZ R126, R126, R21.reuse, -R91.reuse ;  /* 0x000000157e7e7223 */ /* 0x180fe2000001085b */
[-CC-:B------:R-:W-:Y:S01]  /*9a20*/  FFMA.FTZ R150, R150, R21.reuse, -R91.reuse ;  /* 0x0000001596967223 */ /* 0x180fe2000001085b */
[-C--:B------:R-:W-:Y:S01]  /*9a30*/  FFMA.FTZ R130, R130, R21.reuse, -R91 ;  /* 0x0000001582827223 */ /* 0x080fe2000001085b */
[----:B------:R-:W-:Y:S01]  /*9a40*/  @!P1 PRMT R88, RZ, 0x654, R88 ;  /* 0x00000654ff589816 */ /* 0x000fe20000000058 */
[----:B------:R-:W2:Y:S01]  /*9a50*/  MUFU.EX2 R94, R94 ;  /* 0x0000005e005e7308 */ /* 0x000ea20000000800 */
[----:B---3--:R-:W-:Y:S01]  /*9a60*/  FADD.FTZ R5, R90, R5 ;  /* 0x000000055a057221 */ /* 0x008fe20000010000 */
[-CC-:B------:R-:W-:Y:S01]  /*9a70*/  FFMA.FTZ R206, R206, R21.reuse, -R91.reuse ;  /* 0x00000015cece7223 */ /* 0x180fe2000001085b */
[-CC-:B------:R-:W-:Y:S01]  /*9a80*/  FFMA.FTZ R134, R134, R21.reuse, -R91.reuse ;  /* 0x0000001586867223 */ /* 0x180fe2000001085b */
[----:B------:R-:W-:Y:S01]  /*9a90*/  FFMA.FTZ R91, R208, R21, -R91 ;  /* 0x00000015d05b7223 */ /* 0x000fe2000001085b */
[----:B------:R-:W-:Y:S01]  /*9aa0*/  UMOV UR4, UR36 ;  /* 0x0000002400047c82 */ /* 0x000fe20008000000 */
[----:B------:R-:W-:-:S02]  /*9ab0*/  F2FP.F16.F32.PACK_AB R157, R90, R157 ;  /* 0x0000009d5a9d723e */ /* 0x000fc400000000ff */
        /* <DEDUP_REMOVED lines=8> */
[----:B-1----:R-:W-:-:S07]  /*9b40*/  F2FP.F16.F32.PACK_AB R152, R144, R95 ;  /* 0x0000005f9098723e */ /* 0x002fce00000000ff */
        /* <DEDUP_REMOVED lines=16> */
[----:B--2---:R-:W-:-:S07]  /*9c50*/  FADD.FTZ R5, R108, R5 ;  /* 0x000000056c057221 */ /* 0x004fce0000010000 */
[----:B------:R-:W2:Y:S01]  /*9c60*/  MUFU.EX2 R145, R202 ;  /* 0x000000ca00917308 */ /* 0x000ea20000000800 */
[C---:B---3--:R-:W-:Y:S01]  /*9c70*/  FADD.FTZ R5, R151.reuse, R5 ;  /* 0x0000000597057221 */ /* 0x048fe20000010000 */
[----:B------:R-:W-:-:S06]  /*9c80*/  F2FP.F16.F32.PACK_AB R151, R151, R108 ;  /* 0x0000006c9797723e */ /* 0x000fcc00000000ff */
[----:B------:R-:W3:Y:S01]  /*9c90*/  MUFU.EX2 R118, R118 ;  /* 0x0000007600767308 */ /* 0x000ee20000000800 */
[----:B-1----:R-:W-:Y:S01]  /*9ca0*/  FADD.FTZ R5, R114, R5 ;  /* 0x0000000572057221 */ /* 0x002fe20000010000 */
[----:B------:R-:W-:Y:S02]  /*9cb0*/  WARPGROUP.DEPBAR.LE gsb0, 0x0 ;  /* 0x00008000000079c5 */ /* 0x000fe40000010000 */
[----:B------:R-:W-:-:S04]  /*9cc0*/  WARPGROUP.ARRIVE ;  /* 0x00000000000079c5 */ /* 0x000fc80000000000 */
[----:B------:R-:W1:Y:S01]  /*9cd0*/  MUFU.EX2 R147, R204 ;  /* 0x000000cc00937308 */ /* 0x000e620000000800 */
[C---:B--2---:R-:W-:Y:S01]  /*9ce0*/  FADD.FTZ R5, R145.reuse, R5 ;  /* 0x0000000591057221 */ /* 0x044fe20000010000 */
[----:B------:R-:W-:Y:S01]  /*9cf0*/  F2FP.F16.F32.PACK_AB R145, R145, R114 ;  /* 0x000000729191723e */ /* 0x000fe200000000ff */
[----:B------:R-:W-:Y:S01]  /*9d00*/  HGMMA.64x128x16.F32 R24, R136, gdesc[UR4].tnspB, R24, gsb0 ;  /* 0x41e0000488187df0 */ /* 0x000fe20008000818 */
[----:B------:R-:W-:-:S04]  /*9d10*/  UMOV UR7, UR39 ;  /* 0x0000002700077c82 */ /* 0x000fc80008000000 */
[----:B------:R-:W2:Y:S01]  /*9d20*/  MUFU.EX2 R122, R122 ;  /* 0x0000007a007a7308 */ /* 0x000ea20000000800 */
[----:B---3--:R-:W-:-:S07]  /*9d30*/  FADD.FTZ R5, R118, R5 ;  /* 0x0000000576057221 */ /* 0x008fce0000010000 */
[----:B------:R-:W3:Y:S01]  /*9d40*/  MUFU.EX2 R116, R116 ;  /* 0x0000007400747308 */ /* 0x000ee20000000800 */
[C---:B-1----:R-:W-:Y:S01]  /*9d50*/  FADD.FTZ R5, R147.reuse, R5 ;  /* 0x0000000593057221 */ /* 0x042fe20000010000 */
[----:B------:R-:W-:-:S06]  /*9d60*/  F2FP.F16.F32.PACK_AB R147, R147, R118 ;  /* 0x000000769393723e */ /* 0x000fcc00000000ff */
[----:B------:R1:W4:Y:S01]  /*9d70*/  MUFU.EX2 R141, R148 ;  /* 0x00000094008d7308 */ /* 0x0003220000000800 */
[----:B--2---:R-:W-:-:S07]  /*9d80*/  FADD.FTZ R5, R122, R5 ;  /* 0x000000057a057221 */ /* 0x004fce0000010000 */
[----:B------:R-:W-:Y:S01]  /*9d90*/  MUFU.EX2 R109, R109 ;  /* 0x0000006d006d7308 */ /* 0x000fe20000000800 */
[----:B-1----:R-:W-:Y:S02]  /*9da0*/  F2FP.F16.F32.PACK_AB R148, R180, R99 ;  /* 0x00000063b494723e */ /* 0x002fe400000000ff */
[----:B---3--:R-:W-:-:S05]  /*9db0*/  F2FP.F16.F32.PACK_AB R140, R116, R107 ;  /* 0x0000006b748c723e */ /* 0x008fca00000000ff */
[----:B------:R-:W1:Y:S01]  /*9dc0*/  MUFU.EX2 R126, R126 ;  /* 0x0000007e007e7308 */ /* 0x000e620000000800 */
[C---:B----4-:R-:W-:Y:S01]  /*9dd0*/  FADD.FTZ R5, R141.reuse, R5 ;  /* 0x000000058d057221 */ /* 0x050fe20000010000 */
[----:B------:R-:W-:-:S06]  /*9de0*/  F2FP.F16.F32.PACK_AB R141, R141, R122 ;  /* 0x0000007a8d8d723e */ /* 0x000fcc00000000ff */
[----:B------:R-:W2:Y:S08]  /*9df0*/  MUFU.EX2 R120, R120 ;  /* 0x0000007800787308 */ /* 0x000eb00000000800 */
[----:B------:R3:W4:Y:S01]  /*9e00*/  MUFU.EX2 R143, R150 ;  /* 0x00000096008f7308 */ /* 0x0007220000000800 */
[----:B-1----:R-:W-:-:S07]  /*9e10*/  FADD.FTZ R5, R126, R5 ;  /* 0x000000057e057221 */ /* 0x002fce0000010000 */
[----:B------:R-:W-:Y:S01]  /*9e20*/  MUFU.EX2 R111, R111 ;  /* 0x0000006f006f7308 */ /* 0x000fe20000000800 */
[----:B---3--:R-:W-:Y:S02]  /*9e30*/  F2FP.F16.F32.PACK_AB R150, R182, R101 ;  /* 0x00000065b696723e */ /* 0x008fe400000000ff */
[----:B--2---:R-:W-:-:S05]  /*9e40*/  F2FP.F16.F32.PACK_AB R142, R120, R109 ;  /* 0x0000006d788e723e */ /* 0x004fca00000000ff */
[----:B------:R-:W1:Y:S01]  /*9e50*/  MUFU.EX2 R130, R130 ;  /* 0x0000008200827308 */ /* 0x000e620000000800 */
[C---:B----4-:R-:W-:Y:S01]  /*9e60*/  FADD.FTZ R5, R143.reuse, R5 ;  /* 0x000000058f057221 */ /* 0x050fe20000010000 */
[----:B------:R-:W-:-:S06]  /*9e70*/  F2FP.F16.F32.PACK_AB R143, R143, R126 ;  /* 0x0000007e8f8f723e */ /* 0x000fcc00000000ff */
[----:B------:R-:W2:Y:S08]  /*9e80*/  MUFU.EX2 R124, R124 ;  /* 0x0000007c007c7308 */ /* 0x000eb00000000800 */
[----:B------:R-:W-:Y:S01]  /*9e90*/  MUFU.EX2 R113, R113 ;  /* 0x0000007100717308 */ /* 0x000fe20000000800 */
[----:B-1----:R-:W-:-:S07]  /*9ea0*/  FADD.FTZ R5, R130, R5 ;  /* 0x0000000582057221 */ /* 0x002fce0000010000 */
[----:B------:R-:W-:Y:S08]  /*9eb0*/  MUFU.EX2 R134, R134 ;  /* 0x0000008600867308 */ /* 0x000ff00000000800 */
[----:B------:R-:W1:Y:S08]  /*9ec0*/  MUFU.EX2 R128, R128 ;  /* 0x0000008000807308 */ /* 0x000e700000000800 */
[----:B------:R-:W3:Y:S01]  /*9ed0*/  MUFU.EX2 R91, R91 ;  /* 0x0000005b005b7308 */ /* 0x000ee20000000800 */
[----:B------:R-:W-:-:S02]  /*9ee0*/  WARPGROUP.DEPBAR.LE gsb0, 0x0 ;  /* 0x00008000000079c5 */ /* 0x000fc40000010000 */
[----:B------:R4:W-:Y:S05]  /*9ef0*/  @!P1 SYNCS.ARRIVE.TRANS64.RED.A1T0 RZ, [R88+URZ], RZ ;  /* 0x000000ff58ff99a7 */ /* 0x0009ea000810043f */
[----:B------:R-:W5:Y:S01]  /*9f00*/  MUFU.EX2 R137, R206 ;  /* 0x000000ce00897308 */ /* 0x000f620000000800 */
[----:B--2---:R-:W-:Y:S02]  /*9f10*/  F2FP.F16.F32.PACK_AB R136, R124, R111 ;  /* 0x0000006f7c88723e */ /* 0x004fe400000000ff */
[----:B-1----:R-:W-:Y:S02]  /*9f20*/  F2FP.F16.F32.PACK_AB R138, R128, R113 ;  /* 0x00000071808a723e */ /* 0x002fe400000000ff */
[----:B---3--:R-:W-:Y:S01]  /*9f30*/  F2FP.F16.F32.PACK_AB R139, R91, R134 ;  /* 0x000000865b8b723e */ /* 0x008fe200000000ff */
[----:B----4-:R-:W-:-:S02]  /*9f40*/  @!P1 VIADD R88, R115, 0x2a860 ;  /* 0x0002a86073589836 */ /* 0x010fc40000000000 */
[----:B------:R-:W-:-:S04]  /*9f50*/  FFMA.FTZ R115, R0, R12, R89 ;  /* 0x0000000c00737223 */ /* 0x000fc80000010059 */
[----:B------:R-:W-:Y:S01]  /*9f60*/  FADD.FTZ R12, R176, R115 ;  /* 0x00000073b00c7221 */ /* 0x000fe20000010000 */
[----:B------:R-:W-:-:S03]  /*9f70*/  @!P1 PRMT R88, RZ, 0x654, R88 ;  /* 0x00000654ff589816 */ /* 0x000fc60000000058 */
[----:B------:R-:W-:Y:S01]  /*9f80*/  FADD.FTZ R115, R93, R12 ;  /* 0x0000000c5d737221 */ /* 0x000fe20000010000 */
[----:B------:R1:W-:Y:S01]  /*9f90*/  @!P1 SYNCS.ARRIVE.TRANS64.RED.A1T0 RZ, [R88+URZ], RZ ;  /* 0x000000ff58ff99a7 */ /* 0x0003e2000810043f */
[----:B------:R-:W-:Y:S01]  /*9fa0*/  ISETP.GT.AND P1, PT, R20, R173, PT ;  /* 0x000000ad1400720c */ /* 0x000fe20003f24270 */
[C---:B-----5:R-:W-:Y:S01]  /*9fb0*/  FADD.FTZ R5, R137.reuse, R5 ;  /* 0x0000000589057221 */ /* 0x060fe20000010000 */
[----:B------:R-:W-:Y:S01]  /*9fc0*/  FADD.FTZ R12, R178, R115 ;  /* 0x00000073b20c7221 */ /* 0x000fe20000010000 */
[----:B------:R-:W-:Y:S01]  /*9fd0*/  F2FP.F16.F32.PACK_AB R137, R137, R130 ;  /* 0x000000828989723e */ /* 0x000fe200000000ff */
[----:B------:R-:W-:Y:S02]  /*9fe0*/  VIADD R20, R20, 0xffffffff ;  /* 0xffffffff14147836 */ /* 0x000fe40000000000 */
[----:B------:R-:W-:Y:S01]  /*9ff0*/  FADD.FTZ R5, R134, R5 ;  /* 0x0000000586057221 */ /* 0x000fe20000010000 */
[----:B------:R-:W-:-:S03]  /*a000*/  FADD.FTZ R115, R95, R12 ;  /* 0x0000000c5f737221 */ /* 0x000fc60000010000 */
[----:B------:R-:W-:Y:S01]  /*a010*/  FADD.FTZ R5, R91, R5 ;  /* 0x000000055b057221 */ /* 0x000fe20000010000 */
[----:B------:R-:W-:Y:S01]  /*a020*/  FADD.FTZ R12, R144, R115 ;  /* 0x00000073900c7221 */ /* 0x000fe20000010000 */
[----:B------:R-:W-:-:S03]  /*a030*/  F2FP.F16.F32.PACK_AB R144, R110, R103 ;  /* 0x000000676e90723e */ /* 0x000fc600000000ff */
[----:B------:R-:W-:-:S04]  /*a040*/  FADD.FTZ R115, R97, R12 ;  /* 0x0000000c61737221 */ /* 0x000fc80000010000 */
[----:B------:R-:W-:Y:S01]  /*a050*/  FADD.FTZ R12, R146, R115 ;  /* 0x00000073920c7221 */ /* 0x000fe20000010000 */
[----:B------:R-:W-:-:S03]  /*a060*/  F2FP.F16.F32.PACK_AB R146, R112, R105 ;  /* 0x000000697092723e */ /* 0x000fc600000000ff */
[----:B------:R-:W-:-:S04]  /*a070*/  FADD.FTZ R115, R99, R12 ;  /* 0x0000000c63737221 */ /* 0x000fc80000010000 */
        /* <DEDUP_REMOVED lines=14> */
[----:B------:R-:W-:Y:S01]  /*a160*/  FADD.FTZ R12, R128, R89 ;  /* 0x00000059800c7221 */ /* 0x000fe20000010000 */
[----:B-1----:R-:W-:Y:S06]  /*a170*/  @P1 BRA `(.L_x_920) ;  /* 0xffffffdc00841947 */ /* 0x002fec000383ffff */
.L_x_911:
[----:B------:R-:W-:-:S13]  /*a180*/  ISETP.GE.AND P1, PT, R20, R19, PT ;  /* 0x000000131400720c */ /* 0x000fda0003f26270 */
[----:B------:R-:W-:Y:S05]  /*a190*/  @!P1 BRA `(.L_x_921) ;  /* 0x0000003000dc9947 */ /* 0x000fea0003800000 */
[----:B------:R-:W-:Y:S01]  /*a1a0*/  IMAD.MOV.U32 R173, RZ, RZ, R15 ;  /* 0x000000ffffad7224 */ /* 0x000fe200078e000f */
[----:B------:R-:W-:Y:S01]  /*a1b0*/  UMOV UR7, UR39 ;  /* 0x0000002700077c82 */ /* 0x000fe20008000000 */
[----:B------:R-:W-:Y:S01]  /*a1c0*/  IMAD.MOV.U32 R175, RZ, RZ, R14 ;  /* 0x000000ffffaf7224 */ /* 0x000fe200078e000e */
[----:B------:R-:W-:Y:S01]  /*a1d0*/  UMOV UR4, UR36 ;  /* 0x0000002400047c82 */ /* 0x000fe20008000000 */
[----:B------:R-:W-:Y:S01]  /*a1e0*/  IMAD.IADD R174, R3, 0x1, R13 ;  /* 0x0000000103ae7824 */ /* 0x000fe200078e020d */
[----:B------:R-:W-:Y:S01]  /*a1f0*/  ULDC UR40, c[0x0][0x9e4] ;  /* 0x0002790000287ab9 */ /* 0x000fe20000000800 */
[----:B------:R-:W-:Y:S01]  /*a200*/  ULDC UR47, c[0x0][0x2e0] ;  /* 0x0000b800002f7ab9 */ /* 0x000fe20000000800 */
[----:B------:R-:W-:Y:S01]  /*a210*/  ULDC UR5, c[0x0][0x9d8] ;  /* 0x0002760000057ab9 */ /* 0x000fe20000000800 */
[----:B------:R-:W-:-:S05]  /*a220*/  ULDC UR45, c[0x0][0x9e0] ;  /* 0x00027800002d7ab9 */ /* 0x000fca0000000800 */
.L_x_938:
[----:B------:R-:W-:-:S04]  /*a230*/  UIADD3 UR36, UR4, 0x1, URZ ;  /* 0x0000000104247890 */ /* 0x000fc8000fffe03f */
[----:B------:R-:W-:-:S04]  /*a240*/  UISETP.NE.AND UP0, UPT, UR36, 0x2, UPT ;  /* 0x000000022400788c */ /* 0x000fc8000bf05270 */
[----:B------:R-:W-:Y:S02]  /*a250*/  USEL UR39, URZ, 0x1, UP0 ;  /* 0x000000013f277887 */ /* 0x000fe40008000000 */
[----:B------:R-:W-:Y:S02]  /*a260*/  USEL UR36, UR36, URZ, UP0 ;  /* 0x0000003f24247287 */ /* 0x000fe40008000000 */
[----:B------:R-:W-:Y:S01]  /*a270*/  ULOP3.LUT UR39, UR7, UR39, URZ, 0x3c, !UPT ;  /* 0x0000002707277292 */ /* 0x000fe2000f8e3c3f */
[----:B------:R-:W-:Y:S11]  /*a280*/  @!P0 BRA `(.L_x_922) ;  /* 0x0000000000048947 */ /* 0x000ff60003800000 */
[----:B------:R-:W-:Y:S01]  /*a290*/  BPT.TRAP 0x1 ;  /* 0x000000040000795c */ /* 0x000fe20000300000 */
.L_x_922:
[----:B------:R-:W-:Y:S01]  /*a2a0*/  ULEA UR6, UR36, UR37, 0x3 ;  /* 0x0000002524067291 */ /* 0x000fe2000f8e183f */
[----:B------:R-:W-:-:S05]  /*a2b0*/  IMAD.U32 R14, RZ, RZ, UR39 ;  /* 0x00000027ff0e7e24 */ /* 0x000fca000f8e00ff */
[----:B------:R-:W-:-:S04]  /*a2c0*/  SHF.L.U32 R14, R14, 0x1f, RZ ;  /* 0x0000001f0e0e7819 */ /* 0x000fc800000006ff */
[----:B------:R1:W2:Y:S01]  /*a2d0*/  SYNCS.PHASECHK.TRANS64.TRYWAIT P1, [UR6+0x2a830], R14 ;  /* 0x02a8300eff0075a7 */ /* 0x0002a20008020146 */
[----:B------:R-:W-:Y:S05]  /*a2e0*/  @!P0 BRA `(.L_x_923) ;  /* 0x0000000000048947 */ /* 0x000fea0003800000 */
[----:B------:R-:W-:Y:S01]  /*a2f0*/  BPT.TRAP 0x1 ;  /* 0x000000040000795c */ /* 0x000fe20000300000 */
.L_x_923:
[----:B--2---:R-:W-:Y:S05]  /*a300*/  @P1 BRA `(.L_x_924) ;  /* 0x0000000000081947 */ /* 0x004fea0003800000 */
[----:B------:R-:W2:Y:S02]  /*a310*/  SYNCS.PHASECHK.TRANS64.TRYWAIT P1, [UR6+0x2a830], R14 ;  /* 0x02a8300eff0075a7 */ /* 0x000ea40008020146 */
[----:B--2---:R-:W-:Y:S05]  /*a320*/  @!P1 BRA `(.L_x_925) ;  /* 0x0000008400ec9947 */ /* 0x004fea0003800000 */
.L_x_924:
        /* <DEDUP_REMOVED lines=135> */
.L_x_926:
[----:B------:R-:W-:Y:S01]  /*aba0*/  ULEA UR10, UR4, UR37, 0x3 ;  /* 0x00000025040a7291 */ /* 0x000fe2000f8e183f */
[----:B------:R-:W-:-:S05]  /*abb0*/  IMAD.U32 R0, RZ, RZ, UR7 ;  /* 0x00000007ff007e24 */ /* 0x000fca000f8e00ff */
[----:B------:R-:W-:-:S04]  /*abc0*/  SHF.L.U32 R0, R0, 0x1f, RZ ;  /* 0x0000001f00007819 */ /* 0x000fc800000006ff */
[----:B------:R3:W4:Y:S01]  /*abd0*/  SYNCS.PHASECHK.TRANS64.TRYWAIT P1, [UR10+0x2a850], R0 ;  /* 0x02a85000ff0075a7 */ /* 0x000722000802014a */
[----:B------:R-:W-:Y:S05]  /*abe0*/  @!P0 BRA `(.L_x_927) ;  /* 0x0000000000048947 */ /* 0x000fea0003800000 */
[----:B------:R-:W-:Y:S01]  /*abf0*/  BPT.TRAP 0x1 ;  /* 0x000000040000795c */ /* 0x000fe20000300000 */
.L_x_927:
[----:B----4-:R-:W-:Y:S05]  /*ac00*/  @P1 BRA `(.L_x_928) ;  /* 0x0000000000081947 */ /* 0x010fea0003800000 */
[----:B------:R-:W4:Y:S02]  /*ac10*/  SYNCS.PHASECHK.TRANS64.TRYWAIT P1, [UR10+0x2a850], R0 ;  /* 0x02a85000ff0075a7 */ /* 0x000f24000802014a */
[----:B----4-:R-:W-:Y:S05]  /*ac20*/  @!P1 BRA `(.L_x_929) ;  /* 0x0000007c00c49947 */ /* 0x010fea0003800000 */
.L_x_928:
[----:B------:R-:W-:Y:S01]  /*ac30*/  UIADD3 UR6, UR37, 0x400, URZ ;  /* 0x0000040025067890 */ /* 0x000fe2000fffe03f */
[----:B------:R-:W-:Y:S01]  /*ac40*/  WARPGROUP.ARRIVE ;  /* 0x00000000000079c5 */ /* 0x000fe20000000000 */
[----:B------:R-:W-:-:S05]  /*ac50*/  UMOV UR7, 0x40000040 ;  /* 0x4000004000077882 */ /* 0x000fca0000000000 */
[----:B------:R-:W4:Y:S01]  /*ac60*/  S2R R177, SR_TID.X ;  /* 0x0000000000b17919 */ /* 0x000f220000002100 */
[----:B------:R-:W-:Y:S01]  /*ac70*/  USHF.R.U32.HI UR6, URZ, 0x4, UR6 ;  /* 0x000000043f067899 */ /* 0x000fe20008011606 */
[----:B--2---:R-:W-:Y:S01]  /*ac80*/  FMUL.FTZ R15, R94, UR5 ;  /* 0x000000055e0f7c20 */ /* 0x004fe20008410000 */
[----:B------:R-:W-:Y:S01]  /*ac90*/  FMUL.FTZ R21, R95, UR5 ;  /* 0x000000055f157c20 */ /* 0x000fe20008410000 */
[----:B-1----:R-:W-:Y:S01]  /*aca0*/  FMUL.FTZ R14, R88, UR5 ;  /* 0x00000005580e7c20 */ /* 0x002fe20008410000 */
[----:B------:R-:W-:Y:S01]  /*acb0*/  ULOP3.LUT UR6, UR6, 0x3fff, URZ, 0xc0, !UPT ;  /* 0x00003fff06067892 */ /* 0x000fe2000f8ec03f */
[----:B---3--:R-:W-:Y:S01]  /*acc0*/  FMUL.FTZ R0, R90, UR5 ;  /* 0x000000055a007c20 */ /* 0x008fe20008410000 */
[----:B------:R-:W-:Y:S01]  /*acd0*/  FMUL.FTZ R2, R91, UR5 ;  /* 0x000000055b027c20 */ /* 0x000fe20008410000 */
[----:B------:R-:W-:Y:S01]  /*ace0*/  FMUL.FTZ R94, R110, UR5 ;  /* 0x000000056e5e7c20 */ /* 0x000fe20008410000 */
        /* <DEDUP_REMOVED lines=23> */
[----:B----4-:R-:W-:Y:S01]  /*ae60*/  LOP3.LUT P1, RZ, R177, 0x7f, RZ, 0xc0, !PT ;  /* 0x0000007fb1ff7812 */ /* 0x010fe2000782c0ff */
        /* <DEDUP_REMOVED lines=8> */
[----:B------:R1:W2:Y:S08]  /*aef0*/  MUFU.TANH R116, R121 ;  /* 0x0000007900747308 */ /* 0x0002b00000002400 */
        /* <DEDUP_REMOVED lines=19> */
[----:B------:R-:W-:Y:S02]  /*b030*/  FMUL.FTZ R104, R131, UR5 ;  /* 0x0000000583687c20 */ /* 0x000fe40008410000 */
[----:B------:R-:W1:Y:S01]  /*b040*/  MUFU.TANH R111, R111 ;  /* 0x0000006f006f7308 */ /* 0x000e620000002400 */
[----:B------:R-:W-:Y:S01]  /*b050*/  HGMMA.64x128x16.F32 R24, R152, gdesc[UR4].tnspB, R24, gsb0 ;  /* 0x41e0000498187df0 */ /* 0x000fe20008000818 */
[----:B------:R-:W-:Y:S01]  /*b060*/  UIADD3 UR6, UR4, 0x100, URZ ;  /* 0x0000010004067890 */ /* 0x000fe2000fffe03f */
[----:B------:R-:W-:-:S05]  /*b070*/  UMOV UR7, 0x40000040 ;  /* 0x4000004000077882 */ /* 0x000fca0000000000 */
[----:B------:R-:W1:Y:S08]  /*b080*/  MUFU.TANH R158, R158 ;  /* 0x0000009e009e7308 */ /* 0x000e700000002400 */
[----:B------:R-:W1:Y:S08]  /*b090*/  MUFU.TANH R98, R98 ;  /* 0x0000006200627308 */ /* 0x000e700000002400 */
[----:B------:R-:W1:Y:S08]  /*b0a0*/  MUFU.TANH R112, R112 ;  /* 0x0000007000707308 */ /* 0x000e700000002400 */
[----:B------:R-:W1:Y:S08]  /*b0b0*/  MUFU.TANH R113, R113 ;  /* 0x0000007100717308 */ /* 0x000e700000002400 */
[----:B------:R-:W1:Y:S08]  /*b0c0*/  MUFU.TANH R102, R102 ;  /* 0x0000006600667308 */ /* 0x000e700000002400 */
[----:B------:R-:W1:Y:S08]  /*b0d0*/  MUFU.TANH R103, R103 ;  /* 0x0000006700677308 */ /* 0x000e700000002400 */
[----:B------:R1:W1:Y:S08]  /*b0e0*/  MUFU.TANH R118, R120 ;  /* 0x0000007800767308 */ /* 0x0002700000002400 */
[----:B------:R1:W1:Y:S08]  /*b0f0*/  MUFU.TANH R114, R124 ;  /* 0x0000007c00727308 */ /* 0x0002700000002400 */
[----:B------:R-:W1:Y:S08]  /*b100*/  MUFU.TANH R125, R125 ;  /* 0x0000007d007d7308 */ /* 0x000e700000002400 */
[----:B------:R-:W1:Y:S08]  /*b110*/  MUFU.TANH R156, R156 ;  /* 0x0000009c009c7308 */ /* 0x000e700000002400 */
[----:B------:R1:W1:Y:S08]  /*b120*/  MUFU.TANH R121, R128 ;  /* 0x0000008000797308 */ /* 0x0002700000002400 */
        /* <DEDUP_REMOVED lines=8> */
[----:B------:R-:W-:Y:S02]  /*b1b0*/  IMAD R123, R20, -0x60, RZ ;  /* 0xffffffa0147b7824 */ /* 0x000fe400078e02ff */
[----:B------:R-:W-:Y:S02]  /*b1c0*/  FMUL.FTZ R154, R126, UR5 ;  /* 0x000000057e9a7c20 */ /* 0x000fe40008410000 */
[----:B------:R-:W-:Y:S01]  /*b1d0*/  HGMMA.64x128x16.F32 R24, R148, gdesc[UR4].tnspB, R24, gsb0 ;  /* 0x41e0000494187df0 */ /* 0x000fe20008000818 */
[----:B------:R-:W-:Y:S01]  /*b1e0*/  UIADD3 UR6, UR4, 0x180, URZ ;  /* 0x0000018004067890 */ /* 0x000fe2000fffe03f */
[----:B------:R-:W1:Y:S01]  /*b1f0*/  MUFU.TANH R152, R152 ;  /* 0x0000009800987308 */ /* 0x000e620000002400 */
[----:B------:R-:W-:-:S07]  /*b200*/  UMOV UR7, 0x40000040 ;  /* 0x4000004000077882 */ /* 0x000fce0000000000 */
[----:B------:R-:W1:Y:S01]  /*b210*/  MUFU.TANH R154, R154 ;  /* 0x0000009a009a7308 */ /* 0x000e620000002400 */
[----:B------:R-:W-:Y:S02]  /*b220*/  WARPGROUP.DEPBAR.LE gsb0, 0x0 ;  /* 0x00008000000079c5 */ /* 0x000fe40000010000 */
[----:B------:R-:W-:Y:S01]  /*b230*/  WARPGROUP.ARRIVE ;  /* 0x00000000000079c5 */ /* 0x000fe20000000000 */
[----:B------:R-:W-:Y:S01]  /*b240*/  FMUL.FTZ R150, R105, UR5 ;  /* 0x0000000569967c20 */ /* 0x000fe20008410000 */
[----:B------:R-:W-:Y:S02]  /*b250*/  IMAD.U32 R105, RZ, RZ, UR36 ;  /* 0x00000024ff697e24 */ /* 0x000fe4000f8e00ff */
[----:B------:R-:W-:Y:S02]  /*b260*/  FMUL.FTZ R148, R122, UR5 ;  /* 0x000000057a947c20 */ /* 0x000fe40008410000 */
[----:B------:R-:W-:Y:S01]  /*b270*/  HGMMA.64x128x16.F32 R24, R144, gdesc[UR4].tnspB, R24, gsb0 ;  /* 0x41e0000490187df0 */ /* 0x000fe20008000818 */
[----:B------:R-:W-:Y:S01]  /*b280*/  UIADD3 UR6, UR4, 0x200, URZ ;  /* 0x0000020004067890 */ /* 0x000fe2000fffe03f */
[----:B------:R-:W-:Y:S01]  /*b290*/  @!P1 LEA R105, R105, UR37, 0x3 ;  /* 0x0000002569699c11 */ /* 0x000fe2000f8e18ff */
[----:B------:R-:W-:Y:S01]  /*b2a0*/  UMOV UR7, 0x40000040 ;  /* 0x4000004000077882 */ /* 0x000fe20000000000 */
[----:B------:R-:W1:Y:S03]  /*b2b0*/  MUFU.TANH R150, R150 ;  /* 0x0000009600967308 */ /* 0x000e660000002400 */
[----:B------:R-:W-:-:S05]  /*b2c0*/  @!P1 VIADD R105, R105, 0x2a840 ;  /* 0x0002a84069699836 */ /* 0x000fca0000000000 */
[----:B------:R-:W1:Y:S01]  /*b2d0*/  MUFU.TANH R148, R148 ;  /* 0x0000009400947308 */ /* 0x000e620000002400 */
[----:B------:R-:W-:Y:S02]  /*b2e0*/  WARPGROUP.DEPBAR.LE gsb0, 0x0 ;  /* 0x00008000000079c5 */ /* 0x000fe40000010000 */
[----:B------:R-:W-:Y:S01]  /*b2f0*/  WARPGROUP.ARRIVE ;  /* 0x00000000000079c5 */ /* 0x000fe20000000000 */
[----:B------:R-:W-:Y:S01]  /*b300*/  FMUL.FTZ R145, R92, UR5 ;  /* 0x000000055c917c20 */ /* 0x000fe20008410000 */
[----:B------:R-:W-:Y:S01]  /*b310*/  FMUL.FTZ R92, R106, UR5 ;  /* 0x000000056a5c7c20 */ /* 0x000fe20008410000 */
[----:B------:R-:W-:Y:S01]  /*b320*/  @!P1 PRMT R106, RZ, 0x654, R105 ;  /* 0x00000654ff6a9816 */ /* 0x000fe20000000069 */
        /* <DEDUP_REMOVED lines=9> */
[----:B------:R-:W-:Y:S01]  /*b3c0*/  IMAD R108, R17, UR47, R123 ;  /* 0x0000002f116c7c24 */ /* 0x000fe2000f8e027b */
        /* <DEDUP_REMOVED lines=8> */
[----:B------:R1:W1:Y:S01]  /*b450*/  MUFU.TANH R105, R134 ;  /* 0x0000008600697308 */ /* 0x0002620000002400 */
[----:B------:R-:W-:-:S02]  /*b460*/  WARPGROUP.DEPBAR.LE gsb0, 0x0 ;  /* 0x00008000000079c5 */ /* 0x000fc40000010000 */
[----:B------:R-:W-:Y:S01]  /*b470*/  WARPGROUP.ARRIVE ;  /* 0x00000000000079c5 */ /* 0x000fe20000000000 */
[----:B------:R-:W-:Y:S02]  /*b480*/  FMUL.FTZ R140, R109, UR5 ;  /* 0x000000056d8c7c20 */ /* 0x000fe40008410000 */
[----:B------:R-:W5:Y:S03]  /*b490*/  LDC R109, c[0x0][0x288] ;  /* 0x0000a200ff6d7b82 */ /* 0x000f660000000800 */
[----:B------:R-:W-:Y:S01]  /*b4a0*/  HGMMA.64x128x16.F32 R24, R136, gdesc[UR4].tnspB, R24, gsb0 ;  /* 0x41e0000488187df0 */ /* 0x000fe20008000818 */
[----:B------:R-:W1:Y:S01]  /*b4b0*/  MUFU.TANH R140, R140 ;  /* 0x0000008c008c7308 */ /* 0x000e620000002400 */
[----:B-----5:R-:W-:-:S05]  /*b4c0*/  IADD3 R109, R108, 0x1, -R109 ;  /* 0x000000016c6d7810 */ /* 0x020fca0007ffe86d */
[----:B------:R-:W-:-:S04]  /*b4d0*/  IMAD R109, R16, -0x2, R109 ;  /* 0xfffffffe106d7824 */ /* 0x000fc800078e026d */
[C---:B------:R-:W-:Y:S02]  /*b4e0*/  VIADD R127, R109.reuse, UR45 ;  /* 0x0000002d6d7f7c36 */ /* 0x040fe40008000000 */
[----:B------:R-:W-:Y:S02]  /*b4f0*/  VIADD R131, R109, UR41 ;  /* 0x000000296d837c36 */ /* 0x000fe40008000000 */
[C---:B------:R-:W-:Y:S02]  /*b500*/  IMAD.IADD R115, R3.reuse, 0x1, R127 ;  /* 0x0000000103737824 */ /* 0x040fe400078e027f */
[----:B------:R-:W-:Y:S01]  /*b510*/  IMAD.IADD R117, R3, 0x1, R131 ;  /* 0x0000000103757824 */ /* 0x000fe200078e0283 */
[----:B------:R-:W-:Y:S02]  /*b520*/  WARPGROUP.DEPBAR.LE gsb0, 0x0 ;  /* 0x00008000000079c5 */ /* 0x000fe40000010000 */
[----:B------:R5:W-:Y:S01]  /*b530*/  @!P1 SYNCS.ARRIVE.TRANS64.RED.A1T0 RZ, [R106+URZ], RZ ;  /* 0x000000ff6aff99a7 */ /* 0x000be2000810043f */
[----:B------:R-:W-:Y:S01]  /*b540*/  ISETP.GE.AND P1, PT, R172, 0x1, PT ;  /* 0x00000001ac00780c */ /* 0x000fe20003f26270 */
[----:B-----5:R-:W-:Y:S01]  /*b550*/  FMUL.FTZ R106, R135, UR5 ;  /* 0x00000005876a7c20 */ /* 0x020fe20008410000 */
[----:B------:R-:W-:-:S05]  /*b560*/  IMAD R135, R16, -0x2, R123 ;  /* 0xfffffffe10877824 */ /* 0x000fca00078e027b */
[----:B------:R-:W1:Y:S06]  /*b570*/  MUFU.TANH R106, R106 ;  /* 0x0000006a006a7308 */ /* 0x000e6c0000002400 */
[----:B--234-:R-:W-:Y:S05]  /*b580*/  @!P1 BRA `(.L_x_930) ;  /* 0x0000000000589947 */ /* 0x01cfea0003800000 */
[----:B------:R-:W-:Y:S01]  /*b590*/  ISETP.GT.AND P1, PT, R174, -0x1, PT ;  /* 0xffffffffae00780c */ /* 0x000fe20003f24270 */
[----:B------:R-:W-:-:S12]  /*b5a0*/  BSSY B0, `(.L_x_931) ;  /* 0x0000011000007945 */ /* 0x000fd80003800000 */
[----:B------:R-:W-:Y:S05]  /*b5b0*/  @P1 BRA `(.L_x_932) ;  /* 0x0000000000201947 */ /* 0x000fea0003800000 */
[----:B-1----:R-:W-:Y:S01]  /*b5c0*/  IMAD.U32 R120, RZ, RZ, UR40 ;  /* 0x00000028ff787e24 */ /* 0x002fe2000f8e00ff */
[----:B------:R-:W-:-:S04]  /*b5d0*/  LOP3.LUT R119, RZ, R174, RZ, 0x33, !PT ;  /* 0x000000aeff777212 */ /* 0x000fc800078e33ff */
[----:B------:R-:W-:-:S13]  /*b5e0*/  ISETP.NE.AND P1, PT, R120, 0x1, PT ;  /* 0x000000017800780c */ /* 0x000fda0003f25270 */
[----:B------:R-:W1:Y:S02]  /*b5f0*/  @P1 LDC.64 R108, c[0x0][0x9e8] ;  /* 0x00027a00ff6c1b82 */ /* 0x000e640000000a00 */
[----:B-1----:R-:W-:-:S05]  /*b600*/  @P1 IMAD.HI.U32 R108, R119, R108, RZ ;  /* 0x0000006c776c1227 */ /* 0x002fca00078e00ff */
[----:B------:R-:W-:-:S04]  /*b610*/  @P1 SHF.R.U32.HI R119, RZ, R109, R108 ;  /* 0x0000006dff771219 */ /* 0x000fc8000001166c */
[----:B------:R-:W-:Y:S01]  /*b620*/  LOP3.LUT R108, RZ, R119, RZ, 0x33, !PT ;  /* 0x00000077ff6c7212 */ /* 0x000fe200078e33ff */
[----:B------:R-:W-:Y:S06]  /*b630*/  BRA `(.L_x_933) ;  /* 0x00000000001c7947 */ /* 0x000fec0003800000 */
.L_x_932:
[----:B-1----:R-:W-:-:S05]  /*b640*/  IMAD.U32 R120, RZ, RZ, UR40 ;  /* 0x00000028ff787e24 */ /* 0x002fca000f8e00ff */
[----:B------:R-:W-:-:S13]  /*b650*/  ISETP.NE.AND P1, PT, R120, 0x1, PT ;  /* 0x000000017800780c */ /* 0x000fda0003f25270 */
[----:B------:R-:W1:Y:S01]  /*b660*/  @P1 LDC.64 R108, c[0x0][0x9e8] ;  /* 0x00027a00ff6c1b82 */ /* 0x000e620000000a00 */
[----:B------:R-:W-:-:S04]  /*b670*/  @P1 IMAD.IADD R119, R3, 0x1, R13 ;  /* 0x0000000103771824 */ /* 0x000fc800078e020d */
[----:B-1----:R-:W-:-:S04]  /*b680*/  @P1 IMAD.HI.U32 R122, R119, R108, RZ ;  /* 0x0000006c777a1227 */ /* 0x002fc800078e00ff */
[----:B------:R-:W-:Y:S01]  /*b690*/  IMAD.MOV.U32 R108, RZ, RZ, R174 ;  /* 0x000000ffff6c7224 */ /* 0x000fe200078e00ae */
[----:B------:R-:W-:-:S07]  /*b6a0*/  @P1 SHF.R.U32.HI R108, RZ, R109, R122 ;  /* 0x0000006dff6c1219 */ /* 0x000fce000001167a */
.L_x_933:
[----:B------:R-:W-:Y:S05]  /*b6b0*/  BSYNC B0 ;  /* 0x0000000000007941 */ /* 0x000fea0003800000 */
.L_x_931:
[----:B------:R-:W-:-:S05]  /*b6c0*/  IMAD R108, R108, R120, R135 ;  /* 0x000000786c6c7224 */ /* 0x000fca00078e0287 */
[----:B------:R-:W-:Y:S02]  /*b6d0*/  VIADDMNMX R115, R108, R120, R115, PT ;  /* 0x000000786c737246 */ /* 0x000fe40003800173 */
[----:B------:R-:W-:-:S07]  /*b6e0*/  VIMNMX R117, R117, R108, !PT ;  /* 0x0000006c75757248 */ /* 0x000fce0007fe0100 */
.L_x_930:
        /* <DEDUP_REMOVED lines=117> */
[----:B------:R-:W-:-:S13]  /*be40*/  ISETP.GE.AND P6, PT, R172, 0x1, PT ;  /* 0x00000001ac00780c */ /* 0x000fda0003fc6270 */
        /* <DEDUP_REMOVED lines=13> */
.L_x_936:
[----:B------:R-:W-:-:S05]  /*bf20*/  IMAD.U32 R109, RZ, RZ, UR40 ;  /* 0x00000028ff6d7e24 */ /* 0x000fca000f8e00ff */
[----:B------:R-:W-:-:S13]  /*bf30*/  ISETP.NE.AND P6, PT, R109, 0x1, PT ;  /* 0x000000016d00780c */ /* 0x000fda0003fc5270 */
[----:B------:R-:W1:Y:S02]  /*bf40*/  @P6 LDC.64 R132, c[0x0][0x9e8] ;  /* 0x00027a00ff846b82 */ /* 0x000e640000000a00 */
[----:B-1----:R-:W-:-:S05]  /*bf50*/  @P6 IMAD.HI.U32 R132, R14, R132, RZ ;  /* 0x000000840e846227 */ /* 0x002fca00078e00ff */
[----:B------:R-:W-:-:S07]  /*bf60*/  @P6 SHF.R.U32.HI R14, RZ, R133, R132 ;  /* 0x00000085ff0e6219 */ /* 0x000fce0000011684 */
.L_x_937:
[----:B------:R-:W-:Y:S05]  /*bf70*/  BSYNC B0 ;  /* 0x0000000000007941 */ /* 0x000fea0003800000 */
.L_x_935:
[----:B------:R-:W-:-:S05]  /*bf80*/  IMAD R14, R14, R109, R135 ;  /* 0x0000006d0e0e7224 */ /* 0x000fca00078e0287 */
[----:B------:R-:W-:Y:S02]  /*bf90*/  VIADDMNMX R97, R14, R109, R97, PT ;  /* 0x0000006d0e617246 */ /* 0x000fe40003800161 */
[----:B------:R-:W-:-:S07]  /*bfa0*/  VIMNMX R101, R101, R14, !PT ;  /* 0x0000000e65657248 */ /* 0x000fce0007fe0100 */
.L_x_934:
        /* <DEDUP_REMOVED lines=14> */
[----:B------:R-:W-:Y:S01]  /*c090*/  ISETP.NE.AND P1, PT, R134, RZ, PT ;  /* 0x000000ff8600720c */ /* 0x000fe20003f25270 */
[----:B------:R-:W1:Y:S01]  /*c0a0*/  LDC R21, c[0x0][0x988] ;  /* 0x00026200ff157b82 */ /* 0x000e620000000800 */
        /* <DEDUP_REMOVED lines=21> */
[----:B------:R-:W-:Y:S02]  /*c200*/  FMNMX.FTZ R15, R150, R15, !PT ;  /* 0x0000000f960f7209 */ /* 0x000fe40007810000 */
        /* <DEDUP_REMOVED lines=30> */
[----:B------:R-:W-:-:S02]  /*c3f0*/  ISETP.NE.AND P2, PT, R155, RZ, PT ;  /* 0x000000ff9b00720c */ /* 0x000fc40003f45270 */
[----:B------:R-:W-:Y:S02]  /*c400*/  ISETP.GT.AND P1, PT, R101, 0x30, !P1 ;  /* 0x000000306500780c */ /* 0x000fe40004f24270 */
[----:B------:R-:W-:Y:S02]  /*c410*/  FMNMX.FTZ R15, R96, R15, !PT ;  /* 0x0000000f600f7209 */ /* 0x000fe40007810000 */
[----:B------:R-:W-:Y:S02]  /*c420*/  ISETP.LT.OR P1, PT, R97, 0x31, P1 ;  /* 0x000000316100780c */ /* 0x000fe40000f21670 */
[----:B------:R-:W-:Y:S02]  /*c430*/  FMNMX.FTZ R15, R108, R15, !PT ;  /* 0x0000000f6c0f7209 */ /* 0x000fe40007810000 */
[----:B------:R-:W-:Y:S02]  /*c440*/  FSEL R98, R98, -INF , !P1 ;  /* 0xff80000062627808 */ /* 0x000fe40004800000 */
        /* <DEDUP_REMOVED lines=61> */
[----:B------:R-:W-:Y:S01]  /*c820*/  FSEL R130, R106, -INF , !P2 ;  /* 0xff8000006a827808 */ /* 0x000fe20005000000 */
        /* <DEDUP_REMOVED lines=23> */
[----:B------:R-:W-:Y:S01]  /*c9a0*/  FSEL R110, R14, RZ, P1 ;  /* 0x000000ff0e6e7208 */ /* 0x000fe20000800000 */
[--C-:B------:R-:W-:Y:S01]  /*c9b0*/  FFMA.FTZ R96, R96, R21, -R111.reuse ;  /* 0x0000001560607223 */ /* 0x100fe2000001086f */
[----:B------:R-:W-:Y:S01]  /*c9c0*/  FMNMX.FTZ R15, R134, R15, !PT ;  /* 0x0000000f860f7209 */ /* 0x000fe20007810000 */
[----:B------:R-:W-:Y:S01]  /*c9d0*/  FFMA.FTZ R111, R108, R21, -R111 ;  /* 0x000000156c6f7223 */ /* 0x000fe2000001086f */
[----:B------:R-:W-:Y:S01]  /*c9e0*/  MUFU.EX2 R89, R194 ;  /* 0x000000c200597308 */ /* 0x000fe20000000800 */
[----:B------:R-:W-:Y:S01]  /*c9f0*/  FADD.FTZ R110, -R110, R175 ;  /* 0x000000af6e6e7221 */ /* 0x000fe20000010100 */
[----:B------:R-:W-:Y:S01]  /*ca00*/  FMNMX.FTZ R15, R98, R15, !PT ;  /* 0x0000000f620f7209 */ /* 0x000fe20007810000 */
[----:B------:R-:W-:Y:S01]  /*ca10*/  IMAD.MOV.U32 R175, RZ, RZ, R14 ;  /* 0x000000ffffaf7224 */ /* 0x000fe200078e000e */
[----:B------:R-:W-:-:S02]  /*ca20*/  LOP3.LUT P6, RZ, R177, 0x7f, RZ, 0xc0, !PT ;  /* 0x0000007fb1ff7812 */ /* 0x000fc400078cc0ff */
        /* <DEDUP_REMOVED lines=16> */
[----:B------:R-:W-:Y:S03]  /*cb30*/  MUFU.EX2 R95, R95 ;  /* 0x0000005f005f7308 */ /* 0x000fe60000000800 */
[----:B-1----:R-:W1:Y:S05]  /*cb40*/  SHFL.BFLY PT, R0, R15, 0x2, 0x1f ;  /* 0x0c401f000f007f89 */ /* 0x002e6a00000e0000 */
[----:B------:R-:W-:Y:S08]  /*cb50*/  MUFU.EX2 R178, R178 ;  /* 0x000000b200b27308 */ /* 0x000ff00000000800 */
[----:B------:R-:W-:Y:S08]  /*cb60*/  MUFU.EX2 R99, R99 ;  /* 0x0000006300637308 */ /* 0x000ff00000000800 */
[----:B------:R-:W-:Y:S01]  /*cb70*/  MUFU.EX2 R97, R97 ;  /* 0x0000006100617308 */ /* 0x000fe20000000800 */
[----:B-1----:R-:W-:-:S05]  /*cb80*/  FMNMX.FTZ R0, R15, R0, !PT ;  /* 0x000000000f007209 */ /* 0x002fca0007810000 */
[----:B------:R-:W1:Y:S02]  /*cb90*/  SHFL.BFLY PT, R15, R0, 0x1, 0x1f ;  /* 0x0c201f00000f7f89 */ /* 0x000e6400000e0000 */
[----:B------:R-:W-:Y:S08]  /*cba0*/  MUFU.EX2 R106, R106 ;  /* 0x0000006a006a7308 */ /* 0x000ff00000000800 */
[----:B------:R-:W-:Y:S08]  /*cbb0*/  MUFU.EX2 R101, R101 ;  /* 0x0000006500657308 */ /* 0x000ff00000000800 */
[----:B------:R-:W-:Y:S01]  /*cbc0*/  MUFU.EX2 R120, R120 ;  /* 0x0000007800787308 */ /* 0x000fe20000000800 */
[----:B-1----:R-:W-:Y:S01]  /*cbd0*/  FMNMX.FTZ R15, R0, R15, !PT ;  /* 0x0000000f000f7209 */ /* 0x002fe20007810000 */
[----:B------:R-:W-:-:S06]  /*cbe0*/  FMUL.FTZ R0, R110, R21 ;  /* 0x000000156e007220 */ /* 0x000fcc0000410000 */
[----:B------:R-:W-:Y:S01]  /*cbf0*/  MUFU.EX2 R103, R103 ;  /* 0x0000006700677308 */ /* 0x000fe20000000800 */
[C---:B------:R-:W-:Y:S01]  /*cc00*/  FSETP.NEU.FTZ.AND P1, PT, R15.reuse, -INF , PT ;  /* 0xff8000000f00780b */ /* 0x040fe20003f3d000 */
[----:B------:R-:W-:-:S05]  /*cc10*/  FMUL.FTZ R108, R15, R21 ;  /* 0x000000150f6c7220 */ /* 0x000fca0000410000 */
[----:B------:R-:W-:Y:S01]  /*cc20*/  FSEL R113, R108, RZ, P1 ;  /* 0x000000ff6c717208 */ /* 0x000fe20000800000 */
[----:B------:R-:W1:Y:S04]  /*cc30*/  MUFU.EX2 R0, R0 ;  /* 0x0000000000007308 */ /* 0x000e680000000800 */
[-CC-:B------:R-:W-:Y:S01]  /*cc40*/  FFMA.FTZ R159, R2, R21.reuse, -R113.reuse ;  /* 0x00000015029f7223 */ /* 0x180fe20000010871 */
[----:B------:R-:W-:Y:S01]  /*cc50*/  FSEL R2, R15, RZ, P1 ;  /* 0x000000ff0f027208 */ /* 0x000fe20000800000 */
[-CC-:B------:R-:W-:Y:S01]  /*cc60*/  FFMA.FTZ R157, R190, R21.reuse, -R113.reuse ;  /* 0x00000015be9d7223 */ /* 0x180fe20000010871 */
[-CC-:B------:R-:W-:Y:S01]  /*cc70*/  FFMA.FTZ R108, R144, R21.reuse, -R113.reuse ;  /* 0x00000015906c7223 */ /* 0x180fe20000010871 */
[-CC-:B------:R-:W-:Y:S01]  /*cc80*/  FFMA.FTZ R110, R142, R21.reuse, -R113.reuse ;  /* 0x000000158e6e7223 */ /* 0x180fe20000010871 */
[-C--:B------:R-:W-:Y:S01]  /*cc90*/  FFMA.FTZ R153, R132, R21.reuse, -R113 ;  /* 0x0000001584997223 */ /* 0x080fe20000010871 */
[----:B------:R-:W-:Y:S01]  /*cca0*/  FADD.FTZ R2, -R2, R173 ;  /* 0x000000ad02027221 */ /* 0x000fe20000010100 */
[----:B------:R-:W-:Y:S01]  /*ccb0*/  MUFU.EX2 R159, R159 ;  /* 0x0000009f009f7308 */ /* 0x000fe20000000800 */
[-CC-:B------:R-:W-:Y:S01]  /*ccc0*/  FFMA.FTZ R114, R140, R21.reuse, -R113.reuse ;  /* 0x000000158c727223 */ /* 0x180fe20000010871 */
[-CC-:B------:R-:W-:Y:S01]  /*ccd0*/  FFMA.FTZ R155, R90, R21.reuse, -R113.reuse ;  /* 0x000000155a9b7223 */ /* 0x180fe20000010871 */
[-C--:B------:R-:W-:Y:S01]  /*cce0*/  FMUL.FTZ R2, R2, R21.reuse ;  /* 0x0000001502027220 */ /* 0x080fe20000410000 */
[-CC-:B------:R-:W-:Y:S01]  /*ccf0*/  FFMA.FTZ R90, R138, R21.reuse, -R113.reuse ;  /* 0x000000158a5a7223 */ /* 0x180fe20000010871 */
[-C--:B------:R-:W-:Y:S01]  /*cd00*/  FFMA.FTZ R145, R98, R21.reuse, -R113 ;  /* 0x0000001562917223 */ /* 0x080fe20000010871 */
[----:B-1----:R-:W-:Y:S01]  /*cd10*/  FFMA.FTZ R115, R0, R12, R89 ;  /* 0x0000000c00737223 */ /* 0x002fe20000010059 */
[-CC-:B------:R-:W-:Y:S01]  /*cd20*/  FFMA.FTZ R149, R92, R21.reuse, -R113.reuse ;  /* 0x000000155c957223 */ /* 0x180fe20000010871 */
[----:B------:R-:W-:Y:S01]  /*cd30*/  MUFU.EX2 R157, R157 ;  /* 0x0000009d009d7308 */ /* 0x000fe20000000800 */
[-C--:B------:R-:W-:Y:S01]  /*cd40*/  FFMA.FTZ R92, R136, R21.reuse, -R113 ;  /* 0x00000015885c7223 */ /* 0x080fe20000010871 */
[----:B------:R-:W-:Y:S01]  /*cd50*/  FADD.FTZ R12, R188, R115 ;  /* 0x00000073bc0c7221 */ /* 0x000fe20000010000 */
[-CC-:B------:R-:W-:Y:S01]  /*cd60*/  FFMA.FTZ R151, R94, R21.reuse, -R113.reuse ;  /* 0x000000155e977223 */ /* 0x180fe20000010871 */
[-CC-:B------:R-:W-:Y:S01]  /*cd70*/  FFMA.FTZ R88, R88, R21.reuse, -R113.reuse ;  /* 0x0000001558587223 */ /* 0x180fe20000010871 */
[-CC-:B------:R-:W-:Y:S01]  /*cd80*/  FFMA.FTZ R94, R134, R21.reuse, -R113.reuse ;  /* 0x00000015865e7223 */ /* 0x180fe20000010871 */
[----:B------:R-:W-:Y:S01]  /*cd90*/  FADD.FTZ R115, R91, R12 ;  /* 0x0000000c5b737221 */ /* 0x000fe20000010000 */
[-CC-:B------:R-:W-:Y:S01]  /*cda0*/  FFMA.FTZ R102, R102, R21.reuse, -R113.reuse ;  /* 0x0000001566667223 */ /* 0x180fe20000010871 */
[----:B------:R-:W1:Y:S01]  /*cdb0*/  MUFU.EX2 R2, R2 ;  /* 0x0000000200027308 */ /* 0x000e620000000800 */
[-C--:B------:R-:W-:Y:S01]  /*cdc0*/  FFMA.FTZ R146, R146, R21.reuse, -R113 ;  /* 0x0000001592927223 */ /* 0x080fe20000010871 */
[----:B------:R-:W-:Y:S01]  /*cdd0*/  FADD.FTZ R12, R186, R115 ;  /* 0x00000073ba0c7221 */ /* 0x000fe20000010000 */
[-CC-:B------:R-:W-:Y:S01]  /*cde0*/  FFMA.FTZ R148, R148, R21.reuse, -R113.reuse ;  /* 0x0000001594947223 */ /* 0x180fe20000010871 */
[-CC-:B------:R-:W-:Y:S01]  /*cdf0*/  FFMA.FTZ R152, R152, R21.reuse, -R113.reuse ;  /* 0x0000001598987223 */ /* 0x180fe20000010871 */
[-CC-:B------:R-:W-:Y:S01]  /*ce00*/  FFMA.FTZ R154, R154, R21.reuse, -R113.reuse ;  /* 0x000000159a9a7223 */ /* 0x180fe20000010871 */
[----:B------:R-:W-:Y:S01]  /*ce10*/  FADD.FTZ R115, R93, R12 ;  /* 0x0000000c5d737221 */ /* 0x000fe20000010000 */
[----:B------:R-:W-:Y:S01]  /*ce20*/  FFMA.FTZ R176, R176, R21, -R113 ;  /* 0x00000015b0b07223 */ /* 0x000fe20000010871 */
[----:B------:R-:W2:Y:S01]  /*ce30*/  MUFU.EX2 R108, R108 ;  /* 0x0000006c006c7308 */ /* 0x000ea20000000800 */
[----:B------:R-:W-:Y:S01]  /*ce40*/  ISETP.GT.AND P1, PT, R20, R19, PT ;  /* 0x000000131400720c */ /* 0x000fe20003f24270 */
[----:B------:R-:W-:Y:S01]  /*ce50*/  FADD.FTZ R98, R182, R115 ;  /* 0x00000073b6627221 */ /* 0x000fe20000010000 */
[----:B------:R-:W-:Y:S01]  /*ce60*/  F2FP.F16.F32.PACK_AB R144, R120, R101 ;  /* 0x000000657890723e */ /* 0x000fe200000000ff */
[----:B------:R-:W-:-:S02]  /*ce70*/  VIADD R20, R20, 0xffffffff ;  /* 0xffffffff14147836 */ /* 0x000fc40000000000 */
[----:B------:R-:W-:Y:S01]  /*ce80*/  FADD.FTZ R115, R95, R98 ;  /* 0x000000625f737221 */ /* 0x000fe20000010000 */
[----:B------:R-:W-:Y:S01]  /*ce90*/  IMAD.MOV.U32 R173, RZ, RZ, R15 ;  /* 0x000000ffffad7224 */ /* 0x000fe200078e000f */
[----:B------:R-:W3:Y:S01]  /*cea0*/  MUFU.EX2 R110, R110 ;  /* 0x0000006e006e7308 */ /* 0x000ee20000000800 */
[----:B-1----:R-:W-:Y:S01]  /*ceb0*/  FFMA.FTZ R5, R2, R5, R157 ;  /* 0x0000000502057223 */ /* 0x002fe2000001009d */
[----:B------:R-:W-:-:S04]  /*cec0*/  FADD.FTZ R98, R178, R115 ;  /* 0x00000073b2627221 */ /* 0x000fc80000010000 */
[----:B------:R-:W-:Y:S01]  /*ced0*/  FADD.FTZ R115, R99, R98 ;  /* 0x0000006263737221 */ /* 0x000fe20000010000 */
[----:B------:R-:W-:Y:S01]  /*cee0*/  IMAD.U32 R98, RZ, RZ, UR10 ;  /* 0x0000000aff627e24 */ /* 0x000fe2000f8e00ff */
[----:B------:R-:W1:Y:S01]  /*cef0*/  MUFU.EX2 R153, R153 ;  /* 0x0000009900997308 */ /* 0x000e620000000800 */
[C---:B--2---:R-:W-:Y:S01]  /*cf00*/  FADD.FTZ R12, R108.reuse, R5 ;  /* 0x000000056c0c7221 */ /* 0x044fe20000010000 */
[----:B------:R-:W-:Y:S01]  /*cf10*/  F2FP.F16.F32.PACK_AB R157, R108, R157 ;  /* 0x0000009d6c9d723e */ /* 0x000fe200000000ff */
[----:B------:R-:W-:Y:S02]  /*cf20*/  @!P6 VIADD R98, R98, 0x2a860 ;  /* 0x0002a8606262e836 */ /* 0x000fe40000000000 */
[----:B------:R-:W-:-:S03]  /*cf30*/  FADD.FTZ R5, R159, R12 ;  /* 0x0000000c9f057221 */ /* 0x000fc60000010000 */
[----:B------:R-:W2:Y:S01]  /*cf40*/  MUFU.EX2 R114, R114 ;  /* 0x0000007200727308 */ /* 0x000ea20000000800 */
[C---:B---3--:R-:W-:Y:S01]  /*cf50*/  FADD.FTZ R12, R110.reuse, R5 ;  /* 0x000000056e0c7221 */ /* 0x048fe20000010000 */
[----:B------:R-:W-:Y:S02]  /*cf60*/  @!P6 PRMT R98, RZ, 0x654, R98 ;  /* 0x00000654ff62e816 */ /* 0x000fe40000000062 */
[----:B------:R-:W-:Y:S02]  /*cf70*/  F2FP.F16.F32.PACK_AB R159, R110, R159 ;  /* 0x0000009f6e9f723e */ /* 0x000fe400000000ff */
[----:B------:R3:W-:Y:S02]  /*cf80*/  @!P6 SYNCS.ARRIVE.TRANS64.RED.A1T0 RZ, [R98+URZ], RZ ;  /* 0x000000ff62ffe9a7 */ /* 0x0007e4000810043f */
[----:B------:R-:W4:Y:S01]  /*cf90*/  MUFU.EX2 R155, R155 ;  /* 0x0000009b009b7308 */ /* 0x000f220000000800 */
[----:B-1----:R-:W-:-:S07]  /*cfa0*/  FADD.FTZ R5, R153, R12 ;  /* 0x0000000c99057221 */ /* 0x002fce0000010000 */
[----:B------:R-:W1:Y:S01]  /*cfb0*/  MUFU.EX2 R90, R90 ;  /* 0x0000005a005a7308 */ /* 0x000e620000000800 */
[C---:B--2---:R-:W-:Y:S01]  /*cfc0*/  FADD.FTZ R12, R114.reuse, R5 ;  /* 0x00000005720c7221 */ /* 0x044fe20000010000 */
[----:B------:R-:W-:-:S06]  /*cfd0*/  F2FP.F16.F32.PACK_AB R153, R114, R153 ;  /* 0x000000997299723e */ /* 0x000fcc00000000ff */
[----:B------:R-:W2:Y:S01]  /*cfe0*/  MUFU.EX2 R149, R149 ;  /* 0x0000009500957308 */ /* 0x000ea20000000800 */
[----:B----4-:R-:W-:-:S07]  /*cff0*/  FADD.FTZ R5, R155, R12 ;  /* 0x0000000c9b057221 */ /* 0x010fce0000010000 */
[----:B------:R-:W4:Y:S01]  /*d000*/  MUFU.EX2 R92, R92 ;  /* 0x0000005c005c7308 */ /* 0x000f220000000800 */
[----:B-1----:R-:W-:Y:S01]  /*d010*/  FADD.FTZ R12, R90, R5 ;  /* 0x000000055a0c7221 */ /* 0x002fe20000010000 */
[----:B------:R-:W-:Y:S01]  /*d020*/  FFMA.FTZ R5, R156, R21, -R113 ;  /* 0x000000159c057223 */ /* 0x000fe20000010871 */
[----:B------:R-:W-:Y:S02]  /*d030*/  F2FP.F16.F32.PACK_AB R156, R188, R89 ;  /* 0x00000059bc9c723e */ /* 0x000fe400000000ff */
[----:B------:R-:W-:-:S03]  /*d040*/  F2FP.F16.F32.PACK_AB R155, R90, R155 ;  /* 0x0000009b5a9b723e */ /* 0x000fc600000000ff */
[----:B------:R1:W-:Y:S08]  /*d050*/  MUFU.EX2 R118, R88 ;  /* 0x0000005800767308 */ /* 0x0003f00000000800 */
[----:B------:R-:W5:Y:S01]  /*d060*/  MUFU.EX2 R151, R151 ;  /* 0x0000009700977308 */ /* 0x000f620000000800 */
[----:B-1----:R-:W-:-:S04]  /*d070*/  FADD.FTZ R88, R104, R115 ;  /* 0x0000007368587221 */ /* 0x002fc80000010000 */
[----:B------:R-:W-:-:S03]  /*d080*/  FADD.FTZ R115, R97, R88 ;  /* 0x0000005861737221 */ /* 0x000fc60000010000 */
[----:B------:R-:W1:Y:S01]  /*d090*/  MUFU.EX2 R94, R94 ;  /* 0x0000005e005e7308 */ /* 0x000e620000000800 */
[----:B------:R-:W-:Y:S01]  /*d0a0*/  FADD.FTZ R88, R106, R115 ;  /* 0x000000736a587221 */ /* 0x000fe20000010000 */
[----:B--2---:R-:W-:Y:S01]  /*d0b0*/  FADD.FTZ R115, R149, R12 ;  /* 0x0000000c95737221 */ /* 0x004fe20000010000 */
[C---:B----4-:R-:W-:Y:S02]  /*d0c0*/  F2FP.F16.F32.PACK_AB R149, R92.reuse, R149 ;  /* 0x000000955c95723e */ /* 0x050fe400000000ff */
[----:B------:R-:W-:Y:S01]  /*d0d0*/  FADD.FTZ R117, R101, R88 ;  /* 0x0000005865757221 */ /* 0x000fe20000010000 */
[----:B---3--:R-:W-:Y:S01]  /*d0e0*/  FADD.FTZ R98, R92, R115 ;  /* 0x000000735c627221 */ /* 0x008fe20000010000 */
[----:B------:R-:W-:Y:S01]  /*d0f0*/  FFMA.FTZ R88, R158, R21, -R113 ;  /* 0x000000159e587223 */ /* 0x000fe20000010871 */
[----:B------:R-:W2:Y:S01]  /*d100*/  MUFU.EX2 R145, R145 ;  /* 0x0000009100917308 */ /* 0x000ea20000000800 */
[----:B------:R-:W-:Y:S01]  /*d110*/  FADD.FTZ R12, R120, R117 ;  /* 0x00000075780c7221 */ /* 0x000fe20000010000 */
[----:B-----5:R-:W-:Y:S01]  /*d120*/  FADD.FTZ R115, R151, R98 ;  /* 0x0000006297737221 */ /* 0x020fe20000010000 */
[----:B------:R-:W-:-:S02]  /*d130*/  F2FP.F16.F32.PACK_AB R158, R186, R91 ;  /* 0x0000005bba9e723e */ /* 0x000fc400000000ff */
[----:B------:R-:W-:Y:S01]  /*d140*/  FADD.FTZ R117, R103, R12 ;  /* 0x0000000c67757221 */ /* 0x000fe20000010000 */
[-CC-:B------:R-:W-:Y:S01]  /*d150*/  FFMA.FTZ R12, R150, R21.reuse, -R113.reuse ;  /* 0x00000015960c7223 */ /* 0x180fe20000010871 */
[----:B------:R-:W-:Y:S01]  /*d160*/  FFMA.FTZ R113, R130, R21, -R113 ;  /* 0x0000001582717223 */ /* 0x000fe20000010871 */
[----:B------:R-:W3:Y:S01]  /*d170*/  MUFU.EX2 R122, R122 ;  /* 0x0000007a007a7308 */ /* 0x000ee20000000800 */
[----:B-1----:R-:W-:Y:S01]  /*d180*/  FADD.FTZ R98, R94, R115 ;  /* 0x000000735e627221 */ /* 0x002fe20000010000 */
[----:B------:R-:W-:Y:S02]  /*d190*/  F2FP.F16.F32.PACK_AB R150, R106, R97 ;  /* 0x000000616a96723e */ /* 0x000fe400000000ff */
[----:B------:R-:W-:-:S04]  /*d1a0*/  F2FP.F16.F32.PACK_AB R151, R94, R151 ;  /* 0x000000975e97723e */ /* 0x000fc800000000ff */
[----:B------:R-:W1:Y:S01]  /*d1b0*/  MUFU.EX2 R105, R105 ;  /* 0x0000006900697308 */ /* 0x000e620000000800 */
[----:B--2---:R-:W-:Y:S01]  /*d1c0*/  FADD.FTZ R98, R145, R98 ;  /* 0x0000006291627221 */ /* 0x004fe20000010000 */
[----:B------:R-:W-:-:S03]  /*d1d0*/  F2FP.F16.F32.PACK_AB R145, R118, R145 ;  /* 0x000000917691723e */ /* 0x000fc600000000ff */
[----:B------:R-:W-:-:S03]  /*d1e0*/  FADD.FTZ R98, R118, R98 ;  /* 0x0000006276627221 */ /* 0x000fc60000010000 */
[----:B------:R3:W2:Y:S08]  /*d1f0*/  MUFU.EX2 R147, R102 ;  /* 0x0000006600937308 */ /* 0x0006b00000000800 */
[----:B------:R-:W4:Y:S01]  /*d200*/  MUFU.EX2 R116, R116 ;  /* 0x0000007400747308 */ /* 0x000f220000000800 */
[----:B---3--:R-:W-:-:S04]  /*d210*/  FADD.FTZ R102, R122, R117 ;  /* 0x000000757a667221 */ /* 0x008fc80000010000 */
[----:B-1----:R-:W-:-:S03]  /*d220*/  FADD.FTZ R115, R105, R102 ;  /* 0x0000006669737221 */ /* 0x002fc60000010000 */
[----:B------:R1:W3:Y:S01]  /*d230*/  MUFU.EX2 R119, R146 ;  /* 0x0000009200777308 */ /* 0x0002e20000000800 */
[----:B--2---:R-:W-:-:S07]  /*d240*/  FADD.FTZ R98, R147, R98 ;  /* 0x0000006293627221 */ /* 0x004fce0000010000 */
[----:B------:R-:W2:Y:S01]  /*d250*/  MUFU.EX2 R107, R107 ;  /* 0x0000006b006b7308 */ /* 0x000ea20000000800 */
[----:B----4-:R-:W-:Y:S01]  /*d260*/  FADD.FTZ R102, R116, R115 ;  /* 0x0000007374667221 */ /* 0x010fe20000010000 */
[----:B-1----:R-:W-:Y:S02]  /*d270*/  F2FP.F16.F32.PACK_AB R146, R122, R103 ;  /* 0x000000677a92723e */ /* 0x002fe400000000ff */
[----:B------:R-:W-:-:S04]  /*d280*/  F2FP.F16.F32.PACK_AB R140, R116, R105 ;  /* 0x00000069748c723e */ /* 0x000fc800000000ff */
[----:B------:R1:W4:Y:S01]  /*d290*/  MUFU.EX2 R141, R148 ;  /* 0x00000094008d7308 */ /* 0x0003220000000800 */
[C---:B---3--:R-:W-:Y:S01]  /*d2a0*/  FADD.FTZ R98, R119.reuse, R98 ;  /* 0x0000006277627221 */ /* 0x048fe20000010000 */
[----:B------:R-:W-:-:S06]  /*d2b0*/  F2FP.F16.F32.PACK_AB R147, R119, R147 ;  /* 0x000000937793723e */ /* 0x000fcc00000000ff */
[----:B------:R-:W3:Y:S01]  /*d2c0*/  MUFU.EX2 R112, R112 ;  /* 0x0000007000707308 */ /* 0x000ee20000000800 */
[----:B--2---:R-:W-:Y:S01]  /*d2d0*/  FADD.FTZ R89, R107, R102 ;  /* 0x000000666b597221 */ /* 0x004fe20000010000 */
[----:B-1----:R-:W-:-:S06]  /*d2e0*/  F2FP.F16.F32.PACK_AB R148, R104, R99 ;  /* 0x000000636894723e */ /* 0x002fcc00000000ff */
[----:B------:R1:W2:Y:S01]  /*d2f0*/  MUFU.EX2 R121, R152 ;  /* 0x0000009800797308 */ /* 0x0002a20000000800 */
[----:B----4-:R-:W-:-:S07]  /*d300*/  FADD.FTZ R98, R141, R98 ;  /* 0x000000628d627221 */ /* 0x010fce0000010000 */
[----:B------:R4:W5:Y:S01]  /*d310*/  MUFU.EX2 R143, R154 ;  /* 0x0000009a008f7308 */ /* 0x0009620000000800 */
[----:B---3--:R-:W-:Y:S01]  /*d320*/  FADD.FTZ R102, R112, R89 ;  /* 0x0000005970667221 */ /* 0x008fe20000010000 */
[----:B-1----:R-:W-:Y:S02]  /*d330*/  F2FP.F16.F32.PACK_AB R152, R182, R93 ;  /* 0x0000005db698723e */ /* 0x002fe400000000ff */
[----:B------:R-:W-:-:S04]  /*d340*/  F2FP.F16.F32.PACK_AB R142, R112, R107 ;  /* 0x0000006b708e723e */ /* 0x000fc800000000ff */
[----:B------:R-:W1:Y:S01]  /*d350*/  MUFU.EX2 R117, R5 ;  /* 0x0000000500757308 */ /* 0x000e620000000800 */
[C---:B--2---:R-:W-:Y:S01]  /*d360*/  FADD.FTZ R98, R121.reuse, R98 ;  /* 0x0000006279627221 */ /* 0x044fe20000010000 */
[----:B----4-:R-:W-:Y:S02]  /*d370*/  F2FP.F16.F32.PACK_AB R154, R178, R95 ;  /* 0x0000005fb29a723e */ /* 0x010fe400000000ff */
[----:B------:R-:W-:-:S04]  /*d380*/  F2FP.F16.F32.PACK_AB R141, R121, R141 ;  /* 0x0000008d798d723e */ /* 0x000fc800000000ff */
[----:B------:R-:W2:Y:S01]  /*d390*/  MUFU.EX2 R109, R109 ;  /* 0x0000006d006d7308 */ /* 0x000ea20000000800 */
[----:B-----5:R-:W-:-:S07]  /*d3a0*/  FADD.FTZ R98, R143, R98 ;  /* 0x000000628f627221 */ /* 0x020fce0000010000 */
[----:B------:R-:W3:Y:S01]  /*d3b0*/  MUFU.EX2 R137, R176 ;  /* 0x000000b000897308 */ /* 0x000ee20000000800 */
[C---:B-1----:R-:W-:Y:S01]  /*d3c0*/  FADD.FTZ R98, R117.reuse, R98 ;  /* 0x0000006275627221 */ /* 0x042fe20000010000 */
[----:B------:R-:W-:-:S06]  /*d3d0*/  F2FP.F16.F32.PACK_AB R143, R117, R143 ;  /* 0x0000008f758f723e */ /* 0x000fcc00000000ff */
[----:B------:R-:W1:Y:S01]  /*d3e0*/  MUFU.EX2 R100, R100 ;  /* 0x0000006400647308 */ /* 0x000e620000000800 */
[----:B--2---:R-:W-:-:S07]  /*d3f0*/  FADD.FTZ R5, R109, R102 ;  /* 0x000000666d057221 */ /* 0x004fce0000010000 */
        /* <DEDUP_REMOVED lines=9> */
[----:B---3--:R-:W-:-:S07]  /*d490*/  FADD.FTZ R102, R96, R5 ;  /* 0x0000000560667221 */ /* 0x008fce0000010000 */
[----:B------:R-:W3:Y:S01]  /*d4a0*/  MUFU.EX2 R113, R113 ;  /* 0x0000007100717308 */ /* 0x000ee20000000800 */
[----:B-1----:R-:W-:Y:S01]  /*d4b0*/  FADD.FTZ R98, R139, R98 ;  /* 0x000000628b627221 */ /* 0x002fe20000010000 */
[C---:B--2---:R-:W-:Y:S01]  /*d4c0*/  FADD.FTZ R12, R111.reuse, R102 ;  /* 0x000000666f0c7221 */ /* 0x044fe20000010000 */
[----:B------:R-:W-:Y:S02]  /*d4d0*/  F2FP.F16.F32.PACK_AB R138, R111, R96 ;  /* 0x000000606f8a723e */ /* 0x000fe400000000ff */
[C---:B---3--:R-:W-:Y:S01]  /*d4e0*/  FADD.FTZ R5, R113.reuse, R98 ;  /* 0x0000006271057221 */ /* 0x048fe20000010000 */
[----:B------:R-:W-:Y:S01]  /*d4f0*/  F2FP.F16.F32.PACK_AB R139, R113, R139 ;  /* 0x0000008b718b723e */ /* 0x000fe200000000ff */
[----:B------:R-:W-:Y:S06]  /*d500*/  @P1 BRA `(.L_x_938) ;  /* 0xffffffcc00481947 */ /* 0x000fec000383ffff */
.L_x_921:
        /* <DEDUP_REMOVED lines=67> */
.L_x_939:
[----:B------:R-:W-:Y:S01]  /*d940*/  ULEA UR5, UR36, UR37, 0x3 ;  /* 0x0000002524057291 */ /* 0x000fe2000f8e183f */
[----:B------:R-:W-:-:S05]  /*d950*/  IMAD.U32 R0, RZ, RZ, UR39 ;  /* 0x00000027ff007e24 */ /* 0x000fca000f8e00ff */
[----:B------:R-:W-:-:S04]  /*d960*/  SHF.L.U32 R0, R0, 0x1f, RZ ;  /* 0x0000001f00007819 */ /* 0x000fc800000006ff */
[----:B------:R1:W2:Y:S01]  /*d970*/  SYNCS.PHASECHK.TRANS64.TRYWAIT P1, [UR5+0x2a850], R0 ;  /* 0x02a85000ff0075a7 */ /* 0x0002a20008020145 */
[----:B------:R-:W-:Y:S05]  /*d980*/  @!P0 BRA `(.L_x_940) ;  /* 0x0000000000048947 */ /* 0x000fea0003800000 */
[----:B------:R-:W-:Y:S01]  /*d990*/  BPT.TRAP 0x1 ;  /* 0x000000040000795c */ /* 0x000fe20000300000 */
.L_x_940:
[----:B--2---:R-:W-:Y:S05]  /*d9a0*/  @P1 BRA `(.L_x_941) ;  /* 0x0000000000081947 */ /* 0x004fea0003800000 */
[----:B------:R-:W2:Y:S02]  /*d9b0*/  SYNCS.PHASECHK.TRANS64.TRYWAIT P0, [UR5+0x2a850], R0 ;  /* 0x02a85000ff0075a7 */ /* 0x000ea40008000145 */
[----:B--2---:R-:W-:Y:S05]  /*d9c0*/  @!P0 BRA `(.L_x_942) ;  /* 0x0000005000748947 */ /* 0x004fea0003800000 */
.L_x_941:
[----:B------:R-:W-:Y:S01]  /*d9d0*/  UIADD3 UR37, UR37, 0x400, URZ ;  /* 0x0000040025257890 */ /* 0x000fe2000fffe03f */
[----:B------:R-:W-:Y:S01]  /*d9e0*/  WARPGROUP.ARRIVE ;  /* 0x00000000000079c5 */ /* 0x000fe20000000000 */
[----:B------:R-:W-:Y:S01]  /*d9f0*/  UMOV UR7, 0x40000040 ;  /* 0x4000004000077882 */ /* 0x000fe20000000000 */
[----:B-12---:R-:W1:Y:S01]  /*da00*/  SHFL.BFLY PT, R0, R5, 0x2, 0x1f ;  /* 0x0c401f0005007f89 */ /* 0x006e6200000e0000 */
[----:B------:R-:W-:Y:S01]  /*da10*/  USHF.R.U32.HI UR37, URZ, 0x4, UR37 ;  /* 0x000000043f257899 */ /* 0x000fe20008011625 */
[----:B------:R-:W-:Y:S02]  /*da20*/  IMAD.U32 R11, RZ, RZ, UR5 ;  /* 0x00000005ff0b7e24 */ /* 0x000fe4000f8e00ff */
[----:B------:R-:W2:Y:S01]  /*da30*/  SHFL.BFLY PT, R3, R12, 0x2, 0x1f ;  /* 0x0c401f000c037f89 */ /* 0x000ea200000e0000 */
[----:B------:R-:W-:Y:S01]  /*da40*/  ULOP3.LUT UR37, UR37, 0x3fff, URZ, 0xc0, !UPT ;  /* 0x00003fff25257892 */ /* 0x000fe2000f8ec03f */
[----:B------:R-:W-:Y:S01]  /*da50*/  VIADD R164, R164, 0x1 ;  /* 0x00000001a4a47836 */ /* 0x000fe20000000000 */
[----:B------:R-:W3:Y:S02]  /*da60*/  S2R R8, SR_TID.X ;  /* 0x0000000000087919 */ /* 0x000ee40000002100 */
[----:B------:R-:W-:-:S04]  /*da70*/  ULOP3.LUT UR4, UR37, 0x3000000, URZ, 0xfc, !UPT ;  /* 0x0300000025047892 */ /* 0x000fc8000f8efc3f */
[----:B------:R-:W-:Y:S02]  /*da80*/  UIMAD UR4, UR36, 0x600, UR4 ;  /* 0x00000600240478a4 */ /* 0x000fe4000f8e0204 */
[----:B------:R-:W-:-:S04]  /*da90*/  UIADD3 UR36, UR36, 0x1, URZ ;  /* 0x0000000124247890 */ /* 0x000fc8000fffe03f */
[----:B------:R-:W-:Y:S01]  /*daa0*/  UISETP.NE.AND UP0, UPT, UR36, 0x2, UPT ;  /* 0x000000022400788c */ /* 0x000fe2000bf05270 */
[----:B------:R-:W-:Y:S02]  /*dab0*/  UMOV UR6, UR4 ;  /* 0x0000000400067c82 */ /* 0x000fe40008000000 */
[----:B------:R-:W-:Y:S01]  /*dac0*/  HGMMA.64x128x16.F32 R24, R156, gdesc[UR4].tnspB, R24, gsb0 ;  /* 0x41e000049c187df0 */ /* 0x000fe20008000818 */
[----:B------:R-:W-:Y:S01]  /*dad0*/  UIADD3 UR6, UR4, 0x80, URZ ;  /* 0x0000008004067890 */ /* 0x000fe2000fffe03f */
[----:B-1----:R-:W-:Y:S01]  /*dae0*/  FADD.FTZ R2, R0, R5 ;  /* 0x0000000500027221 */ /* 0x002fe20000010000 */
[----:B------:R-:W-:Y:S01]  /*daf0*/  UMOV UR7, 0x40000040 ;  /* 0x4000004000077882 */ /* 0x000fe20000000000 */
[----:B------:R-:W-:Y:S01]  /*db00*/  CS2R R4, SRZ ;  /* 0x0000000000047805 */ /* 0x000fe2000001ff00 */
[----:B--2---:R-:W-:Y:S01]  /*db10*/  FADD.FTZ R3, R3, R12 ;  /* 0x0000000c03037221 */ /* 0x004fe20000010000 */
[----:B------:R-:W-:Y:S01]  /*db20*/  USEL UR36, UR36, URZ, UP0 ;  /* 0x0000003f24247287 */ /* 0x000fe20008000000 */
[----:B------:R-:W1:Y:S04]  /*db30*/  SHFL.BFLY PT, R7, R2, 0x1, 0x1f ;  /* 0x0c201f0002077f89 */ /* 0x000e6800000e0000 */
[----:B------:R-:W2:Y:S01]  /*db40*/  SHFL.BFLY PT, R0, R3, 0x1, 0x1f ;  /* 0x0c201f0003007f89 */ /* 0x000ea200000e0000 */
[----:B---3--:R-:W-:Y:S01]  /*db50*/  LOP3.LUT P2, RZ, R8, 0x7f, RZ, 0xc0, !PT ;  /* 0x0000007f08ff7812 */ /* 0x008fe2000784c0ff */
[----:B-1----:R-:W-:Y:S01]  /*db60*/  FADD.FTZ R10, R2, R7 ;  /* 0x00000007020a7221 */ /* 0x002fe20000010000 */
[----:B------:R-:W-:-:S02]  /*db70*/  IMAD.MOV.U32 R2, RZ, RZ, -0x800000 ;  /* 0xff800000ff027424 */ /* 0x000fc400078e00ff */
[----:B--2---:R-:W-:Y:S02]  /*db80*/  FADD.FTZ R9, R3, R0 ;  /* 0x0000000003097221 */ /* 0x004fe40000010000 */
[----:B------:R-:W-:Y:S01]  /*db90*/  FSETP.NE.FTZ.AND P1, PT, R10, RZ, PT ;  /* 0x000000ff0a00720b */ /* 0x000fe20003f35000 */
[----:B------:R-:W-:Y:S02]  /*dba0*/  IMAD.MOV.U32 R0, RZ, RZ, -0x800000 ;  /* 0xff800000ff007424 */ /* 0x000fe400078e00ff */
[----:B------:R-:W-:-:S10]  /*dbb0*/  FSETP.NE.FTZ.AND P0, PT, R9, RZ, PT ;  /* 0x000000ff0900720b */ /* 0x000fd40003f15000 */
[----:B------:R-:W1:Y:S03]  /*dbc0*/  @P1 MUFU.LG2 R7, R10 ;  /* 0x0000000a00071308 */ /* 0x000e660000000c00 */
[C---:B------:R-:W-:Y:S01]  /*dbd0*/  @P0 FMUL.FTZ R3, R21.reuse, 0.69314718246459960938 ;  /* 0x3f31721815030820 */ /* 0x040fe20000410000 */
[----:B------:R-:W-:-:S04]  /*dbe0*/  @P1 FMUL.FTZ R21, R21, 0.69314718246459960938 ;  /* 0x3f31721815151820 */ /* 0x000fc80000410000 */
[----:B------:R-:W2:Y:S08]  /*dbf0*/  @P0 MUFU.LG2 R6, R9 ;  /* 0x0000000900060308 */ /* 0x000eb00000000c00 */
[----:B------:R-:W3:Y:S01]  /*dc00*/  @P0 MUFU.RCP R4, R9 ;  /* 0x0000000900040308 */ /* 0x000ee20000001000 */
[----:B-1----:R-:W-:Y:S01]  /*dc10*/  @P1 FMUL.FTZ R8, R7, 0.69314718246459960938 ;  /* 0x3f31721807081820 */ /* 0x002fe20000410000 */
[----:B------:R-:W-:-:S03]  /*dc20*/  @!P2 VIADD R7, R11, 0x2a860 ;  /* 0x0002a8600b07a836 */ /* 0x000fc60000000000 */
[----:B------:R-:W-:Y:S02]  /*dc30*/  @P1 FFMA.FTZ R0, R21, R15, R8 ;  /* 0x0000000f15001223 */ /* 0x000fe40000010008 */
[----:B------:R-:W-:Y:S01]  /*dc40*/  @!P2 PRMT R7, RZ, 0x654, R7 ;  /* 0x00000654ff07a816 */ /* 0x000fe20000000007 */
[----:B------:R1:W4:Y:S01]  /*dc50*/  @P1 MUFU.RCP R5, R10 ;  /* 0x0000000a00051308 */ /* 0x0003220000001000 */
[----:B--2---:R-:W-:-:S04]  /*dc60*/  @P0 FMUL.FTZ R6, R6, 0.69314718246459960938 ;  /* 0x3f31721806060820 */ /* 0x004fc80000410000 */
[----:B------:R-:W-:Y:S01]  /*dc70*/  @P0 FFMA.FTZ R2, R3, R14, R6 ;  /* 0x0000000e03020223 */ /* 0x000fe20000010006 */
[----:B------:R-:W-:Y:S01]  /*dc80*/  PLOP3.LUT P0, PT, PT, PT, PT, 0x8, 0x0 ;  /* 0x000000000000781c */ /* 0x000fe20003f0e170 */
        /* <DEDUP_REMOVED lines=21> */
[----:B------:R-:W-:-:S04]  /*dde0*/  USEL UR4, URZ, 0x1, UP0 ;  /* 0x000000013f047887 */ /* 0x000fc80008000000 */
[----:B------:R-:W-:Y:S01]  /*ddf0*/  ULOP3.LUT UR39, UR39, UR4, URZ, 0x3c, !UPT ;  /* 0x0000000427277292 */ /* 0x000fe2000f8e3c3f */
[----:B------:R-:W-:Y:S02]  /*de00*/  WARPGROUP.DEPBAR.LE gsb0, 0x0 ;  /* 0x00008000000079c5 */ /* 0x000fe40000010000 */
[----:B------:R-:W-:-:S06]  /*de10*/  WARPGROUP.ARRIVE ;  /* 0x00000000000079c5 */ /* 0x000fcc0000000000 */
[----:B------:R-:W-:Y:S03]  /*de20*/  HGMMA.64x128x16.F32 R24, R136, gdesc[UR4].tnspB, R24, gsb0 ;  /* 0x41e0000488187df0 */ /* 0x000fe60008000818 */
[----:B------:R-:W-:Y:S02]  /*de30*/  WARPGROUP.DEPBAR.LE gsb0, 0x0 ;  /* 0x00008000000079c5 */ /* 0x000fe40000010000 */
[-C--:B---3--:R-:W-:Y:S01]  /*de40*/  FMUL.FTZ R3, R28, R4.reuse ;  /* 0x000000041c037220 */ /* 0x088fe20000410000 */
[-C--:B------:R-:W-:Y:S01]  /*de50*/  FMUL.FTZ R6, R29, R4.reuse ;  /* 0x000000041d067220 */ /* 0x080fe20000410000 */
[----:B------:R2:W-:Y:S01]  /*de60*/  @!P2 SYNCS.ARRIVE.TRANS64.RED.A1T0 RZ, [R7+URZ], RZ ;  /* 0x000000ff07ffa9a7 */ /* 0x0005e2000810043f */
[-C--:B-1----:R-:W-:Y:S01]  /*de70*/  FMUL.FTZ R10, R24, R4.reuse ;  /* 0x00000004180a7220 */ /* 0x082fe20000410000 */
        /* <DEDUP_REMOVED lines=29> */
[-C--:B----4-:R-:W-:Y:S01]  /*e050*/  FMUL.FTZ R9, R26, R5.reuse ;  /* 0x000000051a097220 */ /* 0x090fe20000410000 */
[-C--:B------:R-:W-:Y:S01]  /*e060*/  FMUL.FTZ R8, R27, R5.reuse ;  /* 0x000000051b087220 */ /* 0x080fe20000410000 */
[-C--:B------:R-:W-:Y:S01]  /*e070*/  FMUL.FTZ R30, R30, R5.reuse ;  /* 0x000000051e1e7220 */ /* 0x080fe20000410000 */
[-C--:B--2---:R-:W-:Y:S01]  /*e080*/  FMUL.FTZ R7, R31, R5.reuse ;  /* 0x000000051f077220 */ /* 0x084fe20000410000 */
        /* <DEDUP_REMOVED lines=27> */
[----:B------:R-:W-:-:S07]  /*e240*/  FMUL.FTZ R87, R87, R5 ;  /* 0x0000000557577220 */ /* 0x000fce0000410000 */
.L_x_872:
[----:B------:R-:W1:Y:S08]  /*e250*/  S2UR UR4, SR_CgaCtaId ;  /* 0x00000000000479c3 */ /* 0x000e700000008800 */
[----:B------:R-:W-:Y:S06]  /*e260*/  BAR.SYNC.DEFER_BLOCKING 0x5, 0x120 ;  /* 0x0144800000007b1d */ /* 0x000fec0000010000 */
[----:B------:R-:W-:-:S02]  /*e270*/  UMOV UR37, 0x400 ;  /* 0x0000040000257882 */ /* 0x000fc40000000000 */
[----:B-1----:R-:W-:-:S09]  /*e280*/  ULEA UR37, UR4, UR37, 0x18 ;  /* 0x0000002504257291 */ /* 0x002fd2000f8ec03f */
[----:B------:R-:W1:Y:S02]  /*e290*/  LDS R4, [UR37+0x2a8d0] ;  /* 0x02a8d025ff047984 */ /* 0x000e640008000800 */
[----:B-1----:R-:W-:Y:S01]  /*e2a0*/  R2UR UR4, R4 ;  /* 0x00000000040472ca */ /* 0x002fe200000e0000 */
[----:B------:R-:W-:Y:S06]  /*e2b0*/  BAR.ARV 0x4, 0x120 ;  /* 0x0104800000007b1d */ /* 0x000fec0000002000 */
[----:B------:R-:W-:Y:S08]  /*e2c0*/  @P0 BRA `(.L_x_943) ;  /* 0x0000000800500947 */ /* 0x000ff00003800000 */
[----:B------:R-:W-:Y:S01]  /*e2d0*/  VIADD R31, R167, UR42 ;  /* 0x0000002aa71f7c36 */ /* 0x000fe20008000000 */
[C---:B------:R-:W-:Y:S01]  /*e2e0*/  LOP3.LUT R5, R22.reuse, 0x380, RZ, 0xc0, !PT ;  /* 0x0000038016057812 */ /* 0x040fe200078ec0ff */
[----:B------:R-:W-:Y:S01]  /*e2f0*/  BAR.SYNC.DEFER_BLOCKING 0x1, 0x100 ;  /* 0x0044000000007b1d */ /* 0x000fe20000010000 */
[C---:B------:R-:W-:Y:S01]  /*e300*/  IADD3 R27, P2, R22.reuse, 0x20, RZ ;  /* 0x00000020161b7810 */ /* 0x040fe20007f5e0ff */
[----:B------:R-:W-:Y:S01]  /*e310*/  VIADD R4, R31, 0x8 ;  /* 0x000000081f047836 */ /* 0x000fe20000000000 */
[C---:B------:R-:W-:Y:S01]  /*e320*/  IADD3 R11, P6, R22.reuse, 0x40, RZ ;  /* 0x00000040160b7810 */ /* 0x040fe20007fde0ff */
[----:B------:R-:W-:Y:S01]  /*e330*/  USHF.R.S32.HI UR5, URZ, 0x1f, UR43 ;  /* 0x0000001f3f057899 */ /* 0x000fe2000801142b */
[----:B------:R-:W-:Y:S01]  /*e340*/  IADD3 R15, P4, R22, 0x4000, RZ ;  /* 0x00004000160f7810 */ /* 0x000fe20007f9e0ff */
[----:B------:R-:W-:Y:S01]  /*e350*/  ULDC UR10, c[0x0][0xa88] ;  /* 0x0002a200000a7ab9 */ /* 0x000fe20000000800 */
[----:B------:R-:W-:Y:S01]  /*e360*/  LOP3.LUT P0, RZ, R166, 0x3, RZ, 0xc0, !PT ;  /* 0x00000003a6ff7812 */ /* 0x000fe2000780c0ff */
[----:B------:R-:W1:Y:S01]  /*e370*/  LDC.64 R72, c[0x0][0xb78] ;  /* 0x0002de00ff487b82 */ /* 0x000e620000000a00 */
[----:B------:R-:W-:Y:S01]  /*e380*/  SHF.R.U64 R5, R5, 0x3, RZ ;  /* 0x0000000305057819 */ /* 0x000fe200000012ff */
[----:B------:R-:W-:Y:S01]  /*e390*/  ULDC.64 UR8, c[0x0][0xb70] ;  /* 0x0002dc0000087ab9 */ /* 0x000fe20000000a00 */
[----:B------:R-:W-:Y:S01]  /*e3a0*/  LOP3.LUT R26, R27, 0x380, RZ, 0xc0, !PT ;  /* 0x000003801b1a7812 */ /* 0x000fe200078ec0ff */
[----:B------:R-:W-:Y:S01]  /*e3b0*/  UIMAD UR5, UR5, UR8, URZ ;  /* 0x00000008050572a4 */ /* 0x000fe2000f8e023f */
[----:B------:R-:W-:Y:S01]  /*e3c0*/  LOP3.LUT R24, R11, 0x380, RZ, 0xc0, !PT ;  /* 0x000003800b187812 */ /* 0x000fe200078ec0ff */
[----:B------:R-:W-:Y:S01]  /*e3d0*/  UIMAD.WIDE.U32 UR6, UR43, UR8, URZ ;  /* 0x000000082b0672a5 */ /* 0x000fe2000f8e003f */
[----:B------:R-:W-:Y:S01]  /*e3e0*/  LOP3.LUT R14, R15, 0x380, RZ, 0xc0, !PT ;  /* 0x000003800f0e7812 */ /* 0x000fe200078ec0ff */
[----:B------:R-:W-:Y:S01]  /*e3f0*/  UIMAD UR5, UR43, UR9, UR5 ;  /* 0x000000092b0572a4 */ /* 0x000fe2000f8e0205 */
[----:B------:R-:W-:Y:S01]  /*e400*/  ISETP.GE.OR P1, PT, R4, UR10, P0 ;  /* 0x0000000a04007c0c */ /* 0x000fe20008726670 */
[----:B------:R-:W-:Y:S01]  /*e410*/  USHF.R.S32.HI UR8, URZ, 0x1f, UR44 ;  /* 0x0000001f3f087899 */ /* 0x000fe2000801142c */
[----:B------:R-:W-:Y:S01]  /*e420*/  IADD3 R21, P5, R22, 0x60, RZ ;  /* 0x0000006016157810 */ /* 0x000fe20007fbe0ff */
[----:B------:R-:W-:Y:S01]  /*e430*/  UIADD3 UR5, UR7, UR5, URZ ;  /* 0x0000000507057290 */ /* 0x000fe2000fffe03f */
[----:B------:R-:W-:Y:S01]  /*e440*/  LOP3.LUT R4, R5, R22, RZ, 0x3c, !PT ;  /* 0x0000001605047212 */ /* 0x000fe200078e3cff */
[----:B------:R-:W-:Y:S01]  /*e450*/  IMAD.MOV.U32 R5, RZ, RZ, R23 ;  /* 0x000000ffff057224 */ /* 0x000fe200078e0017 */
[----:B------:R-:W-:-:S02]  /*e460*/  SHF.R.U64 R26, R26, 0x3, RZ ;  /* 0x000000031a1a7819 */ /* 0x000fc400000012ff */
[----:B------:R-:W-:Y:S02]  /*e470*/  SHF.R.U64 R24, R24, 0x3, RZ ;  /* 0x0000000318187819 */ /* 0x000fe400000012ff */
[----:B------:R-:W-:Y:S02]  /*e480*/  SHF.R.U64 R14, R14, 0x3, RZ ;  /* 0x000000030e0e7819 */ /* 0x000fe400000012ff */
[----:B------:R-:W-:Y:S02]  /*e490*/  LOP3.LUT R20, R21, 0x380, RZ, 0xc0, !PT ;  /* 0x0000038015147812 */ /* 0x000fe400078ec0ff */
[----:B------:R-:W-:Y:S01]  /*e4a0*/  LOP3.LUT R26, R26, R27, RZ, 0x3c, !PT ;  /* 0x0000001b1a1a7212 */ /* 0x000fe200078e3cff */
[----:B------:R-:W-:Y:S01]  /*e4b0*/  IMAD.X R27, RZ, RZ, R23, P2 ;  /* 0x000000ffff1b7224 */ /* 0x000fe200010e0617 */
[----:B------:R-:W-:Y:S02]  /*e4c0*/  LOP3.LUT R24, R24, R11, RZ, 0x3c, !PT ;  /* 0x0000000b18187212 */ /* 0x000fe400078e3cff */
[----:B------:R-:W-:-:S02]  /*e4d0*/  LOP3.LUT R14, R14, R15, RZ, 0x3c, !PT ;  /* 0x0000000f0e0e7212 */ /* 0x000fc400078e3cff */
[----:B------:R-:W-:Y:S02]  /*e4e0*/  MOV R11, R4 ;  /* 0x00000004000b7202 */ /* 0x000fe40000000f00 */
[----:B------:R-:W-:Y:S02]  /*e4f0*/  IADD3 R15, P2, R22, 0x4040, RZ ;  /* 0x00004040160f7810 */ /* 0x000fe40007f5e0ff */
[----:B------:R-:W-:Y:S02]  /*e500*/  SHF.R.U64 R20, R20, 0x3, RZ ;  /* 0x0000000314147819 */ /* 0x000fe400000012ff */
[----:B------:R-:W-:Y:S01]  /*e510*/  F2FP.F16.F32.PACK_AB R4, R25, R10 ;  /* 0x0000000a1904723e */ /* 0x000fe200000000ff */
[----:B------:R-:W-:Y:S01]  /*e520*/  IMAD.X R25, RZ, RZ, R23, P6 ;  /* 0x000000ffff197224 */ /* 0x000fe200030e0617 */
[----:B------:R-:W-:Y:S02]  /*e530*/  IADD3 R17, P6, R22, 0x4060, RZ ;  /* 0x0000406016117810 */ /* 0x000fe40007fde0ff */
[----:B------:R-:W-:-:S02]  /*e540*/  LOP3.LUT R10, R15, 0x380, RZ, 0xc0, !PT ;  /* 0x000003800f0a7812 */ /* 0x000fc400078ec0ff */
[----:B------:R-:W-:Y:S01]  /*e550*/  LOP3.LUT R20, R20, R21, RZ, 0x3c, !PT ;  /* 0x0000001514147212 */ /* 0x000fe200078e3cff */
[--C-:B------:R-:W-:Y:S01]  /*e560*/  IMAD.X R21, RZ, RZ, R23.reuse, P5 ;  /* 0x000000ffff157224 */ /* 0x100fe200028e0617 */
[----:B------:R-:W-:Y:S02]  /*e570*/  IADD3 R13, P3, R22, 0x4020, RZ ;  /* 0x00004020160d7810 */ /* 0x000fe40007f7e0ff */
[----:B------:R-:W-:Y:S01]  /*e580*/  F2FP.F16.F32.PACK_AB R5, R8, R9 ;  /* 0x000000090805723e */ /* 0x000fe200000000ff */
[----:B------:R-:W-:Y:S01]  /*e590*/  IMAD.X R9, RZ, RZ, R23, P6 ;  /* 0x000000ffff097224 */ /* 0x000fe200030e0617 */
[----:B------:R-:W-:Y:S02]  /*e5a0*/  F2FP.F16.F32.PACK_AB R6, R6, R3 ;  /* 0x000000030606723e */ /* 0x000fe400000000ff */
[----:B------:R-:W-:Y:S02]  /*e5b0*/  F2FP.F16.F32.PACK_AB R7, R7, R30 ;  /* 0x0000001e0707723e */ /* 0x000fe400000000ff */
[----:B------:R-:W-:-:S02]  /*e5c0*/  LOP3.LUT R8, R17, 0x380, RZ, 0xc0, !PT ;  /* 0x0000038011087812 */ /* 0x000fc400078ec0ff */
[----:B------:R-:W-:Y:S01]  /*e5d0*/  SHF.R.U64 R10, R10, 0x3, RZ ;  /* 0x000000030a0a7819 */ /* 0x000fe200000012ff */
[----:B------:R2:W-:Y:S01]  /*e5e0*/  STSM.16.M88.4 [R11], R4 ;  /* 0x000000040b007844 */ /* 0x0005e20000000200 */
[----:B------:R-:W-:Y:S02]  /*e5f0*/  LOP3.LUT R12, R13, 0x380, RZ, 0xc0, !PT ;  /* 0x000003800d0c7812 */ /* 0x000fe400078ec0ff */
[----:B------:R-:W-:Y:S02]  /*e600*/  MOV R27, R26 ;  /* 0x0000001a001b7202 */ /* 0x000fe40000000f00 */
[----:B------:R-:W-:Y:S02]  /*e610*/  MOV R26, R24 ;  /* 0x00000018001a7202 */ /* 0x000fe40000000f00 */
[----:B------:R-:W-:Y:S02]  /*e620*/  SHF.R.U64 R8, R8, 0x3, RZ ;  /* 0x0000000308087819 */ /* 0x000fe400000012ff */
[----:B------:R-:W-:Y:S01]  /*e630*/  MOV R25, R20 ;  /* 0x0000001400197202 */ /* 0x000fe20000000f00 */
[----:B------:R-:W-:Y:S01]  /*e640*/  IMAD.U32 R21, RZ, RZ, UR7 ;  /* 0x00000007ff157e24 */ /* 0x000fe2000f8e00ff */
[----:B------:R-:W-:Y:S01]  /*e650*/  LOP3.LUT R10, R10, R15, RZ, 0x3c, !PT ;  /* 0x0000000f0a0a7212 */ /* 0x000fe200078e3cff */
[----:B------:R-:W-:Y:S01]  /*e660*/  IMAD.U32 R20, RZ, RZ, UR6 ;  /* 0x00000006ff147e24 */ /* 0x000fe2000f8e00ff */
[----:B------:R-:W-:Y:S01]  /*e670*/  SHF.R.U64 R12, R12, 0x3, RZ ;  /* 0x000000030c0c7819 */ /* 0x000fe200000012ff */
[----:B------:R-:W-:Y:S01]  /*e680*/  IMAD.U32 R21, RZ, RZ, UR5 ;  /* 0x00000005ff157e24 */ /* 0x000fe2000f8e00ff */
[----:B------:R-:W-:Y:S01]  /*e690*/  LOP3.LUT R8, R8, R17, RZ, 0x3c, !PT ;  /* 0x0000001108087212 */ /* 0x000fe200078e3cff */
[----:B--2---:R-:W-:Y:S01]  /*e6a0*/  IMAD.X R11, RZ, RZ, R23, P2 ;  /* 0x000000ffff0b7224 */ /* 0x004fe200010e0617 */
[----:B------:R-:W-:Y:S01]  /*e6b0*/  F2FP.F16.F32.PACK_AB R4, R33, R32 ;  /* 0x000000202104723e */ /* 0x000fe200000000ff */
[C---:B-1----:R-:W-:Y:S01]  /*e6c0*/  IMAD.WIDE.U32 R20, R72.reuse, UR44, R20 ;  /* 0x0000002c48147c25 */ /* 0x042fe2000f8e0014 */
[----:B------:R-:W-:Y:S01]  /*e6d0*/  F2FP.F16.F32.PACK_AB R5, R35, R34 ;  /* 0x000000222305723e */ /* 0x000fe200000000ff */
[----:B------:R-:W-:Y:S01]  /*e6e0*/  ULDC.64 UR6, c[0x0][0xb40] ;  /* 0x0002d00000067ab9 */ /* 0x000fe20000000a00 */
[----:B------:R-:W-:Y:S01]  /*e6f0*/  MOV R17, R10 ;  /* 0x0000000a00117202 */ /* 0x000fe20000000f00 */
[----:B------:R-:W-:Y:S01]  /*e700*/  IMAD R10, R72, UR8, RZ ;  /* 0x00000008480a7c24 */ /* 0x000fe2000f8e02ff */
[----:B------:R-:W-:Y:S01]  /*e710*/  F2FP.F16.F32.PACK_AB R6, R37, R36 ;  /* 0x000000242506723e */ /* 0x000fe200000000ff */
[--C-:B------:R-:W-:Y:S01]  /*e720*/  IMAD.X R15, RZ, RZ, R23.reuse, P4 ;  /* 0x000000ffff0f7224 */ /* 0x100fe200020e0617 */
[----:B------:R-:W-:Y:S01]  /*e730*/  F2FP.F16.F32.PACK_AB R7, R39, R38 ;  /* 0x000000262707723e */ /* 0x000fe200000000ff */
[----:B------:R-:W-:Y:S01]  /*e740*/  IMAD R30, R73, UR44, R10 ;  /* 0x0000002c491e7c24 */ /* 0x000fe2000f8e020a */
[----:B------:R-:W-:Y:S01]  /*e750*/  LOP3.LUT R12, R12, R13, RZ, 0x3c, !PT ;  /* 0x0000000d0c0c7212 */ /* 0x000fe200078e3cff */
[----:B------:R-:W-:Y:S01]  /*e760*/  IMAD.X R13, RZ, RZ, R23, P3 ;  /* 0x000000ffff0d7224 */ /* 0x000fe200018e0617 */
[----:B------:R-:W-:Y:S01]  /*e770*/  MOV R3, R8 ;  /* 0x0000000800037202 */ /* 0x000fe20000000f00 */
[----:B------:R1:W-:Y:S01]  /*e780*/  STSM.16.M88.4 [R27], R4 ;  /* 0x000000041b007844 */ /* 0x0003e20000000200 */
[----:B------:R-:W-:-:S02]  /*e790*/  IADD3 R20, P2, R31, R20, RZ ;  /* 0x000000141f147210 */ /* 0x000fc40007f5e0ff */
[----:B------:R-:W-:Y:S02]  /*e7a0*/  MOV R24, R14 ;  /* 0x0000000e00187202 */ /* 0x000fe40000000f00 */
[----:B------:R-:W-:Y:S02]  /*e7b0*/  MOV R19, R12 ;  /* 0x0000000c00137202 */ /* 0x000fe40000000f00 */
[----:B------:R-:W-:Y:S02]  /*e7c0*/  F2FP.F16.F32.PACK_AB R8, R41, R40 ;  /* 0x000000282908723e */ /* 0x000fe400000000ff */
[----:B------:R-:W-:Y:S02]  /*e7d0*/  F2FP.F16.F32.PACK_AB R9, R43, R42 ;  /* 0x0000002a2b09723e */ /* 0x000fe400000000ff */
[----:B------:R-:W-:Y:S02]  /*e7e0*/  F2FP.F16.F32.PACK_AB R10, R45, R44 ;  /* 0x0000002c2d0a723e */ /* 0x000fe400000000ff */
[----:B------:R-:W-:-:S02]  /*e7f0*/  F2FP.F16.F32.PACK_AB R11, R47, R46 ;  /* 0x0000002e2f0b723e */ /* 0x000fc400000000ff */
[----:B------:R-:W-:Y:S02]  /*e800*/  F2FP.F16.F32.PACK_AB R12, R49, R48 ;  /* 0x00000030310c723e */ /* 0x000fe400000000ff */
[----:B-1----:R-:W-:Y:S01]  /*e810*/  SHF.R.S32.HI R27, RZ, 0x1f, R31 ;  /* 0x0000001fff1b7819 */ /* 0x002fe2000001141f */
[----:B------:R-:W-:Y:S01]  /*e820*/  STSM.16.M88.4 [R26], R8 ;  /* 0x000000081a007844 */ /* 0x000fe20000000200 */
[----:B------:R-:W-:Y:S02]  /*e830*/  F2FP.F16.F32.PACK_AB R13, R51, R50 ;  /* 0x00000032330d723e */ /* 0x000fe400000000ff */
[----:B------:R-:W-:Y:S02]  /*e840*/  F2FP.F16.F32.PACK_AB R14, R53, R52 ;  /* 0x00000034350e723e */ /* 0x000fe400000000ff */
[----:B------:R-:W-:Y:S02]  /*e850*/  F2FP.F16.F32.PACK_AB R15, R55, R54 ;  /* 0x00000036370f723e */ /* 0x000fe400000000ff */
[----:B------:R-:W-:-:S02]  /*e860*/  F2FP.F16.F32.PACK_AB R64, R65, R64 ;  /* 0x000000404140723e */ /* 0x000fc400000000ff */
[----:B------:R-:W-:Y:S01]  /*e870*/  F2FP.F16.F32.PACK_AB R4, R57, R56 ;  /* 0x000000383904723e */ /* 0x000fe200000000ff */
[----:B------:R-:W-:Y:S01]  /*e880*/  STSM.16.M88.4 [R25], R12 ;  /* 0x0000000c19007844 */ /* 0x000fe20000000200 */
[----:B------:R-:W-:Y:S02]  /*e890*/  F2FP.F16.F32.PACK_AB R5, R59, R58 ;  /* 0x0000003a3b05723e */ /* 0x000fe400000000ff */
[----:B------:R-:W-:Y:S02]  /*e8a0*/  F2FP.F16.F32.PACK_AB R6, R61, R60 ;  /* 0x0000003c3d06723e */ /* 0x000fe400000000ff */
[----:B------:R-:W-:Y:S02]  /*e8b0*/  F2FP.F16.F32.PACK_AB R7, R63, R62 ;  /* 0x0000003e3f07723e */ /* 0x000fe400000000ff */
[----:B------:R-:W-:Y:S02]  /*e8c0*/  F2FP.F16.F32.PACK_AB R65, R67, R66 ;  /* 0x000000424341723e */ /* 0x000fe400000000ff */
[----:B------:R-:W-:Y:S01]  /*e8d0*/  ISETP.GE.OR P0, PT, R31, UR10, P0 ;  /* 0x0000000a1f007c0c */ /* 0x000fe20008706670 */
[----:B------:R1:W-:Y:S01]  /*e8e0*/  STSM.16.M88.4 [R24], R4 ;  /* 0x0000000418007844 */ /* 0x0003e20000000200 */
[----:B------:R-:W-:-:S02]  /*e8f0*/  IADD3.X R27, R27, R21, R30, P2, !PT ;  /* 0x000000151b1b7210 */ /* 0x000fc400017fe41e */
[----:B------:R-:W-:Y:S01]  /*e900*/  F2FP.F16.F32.PACK_AB R66, R69, R68 ;  /* 0x000000444542723e */ /* 0x000fe200000000ff */
[----:B------:R-:W2:Y:S01]  /*e910*/  SHFL.IDX PT, R6, R169, RZ, 0x1f ;  /* 0x00001fffa9067589 */ /* 0x000ea200000e0000 */
[----:B------:R-:W-:Y:S02]  /*e920*/  F2FP.F16.F32.PACK_AB R67, R71, R70 ;  /* 0x000000464743723e */ /* 0x000fe400000000ff */
[----:B------:R-:W-:Y:S02]  /*e930*/  F2FP.F16.F32.PACK_AB R28, R28, R29 ;  /* 0x0000001d1c1c723e */ /* 0x000fe400000000ff */
[----:B------:R-:W-:Y:S01]  /*e940*/  F2FP.F16.F32.PACK_AB R80, R81, R80 ;  /* 0x000000505150723e */ /* 0x000fe200000000ff */
[----:B------:R3:W-:Y:S01]  /*e950*/  STSM.16.M88.4 [R19], R64 ;  /* 0x0000004013007844 */ /* 0x0007e20000000200 */
[----:B------:R-:W-:Y:S02]  /*e960*/  F2FP.F16.F32.PACK_AB R29, R75, R74 ;  /* 0x0000004a4b1d723e */ /* 0x000fe400000000ff */
[----:B------:R-:W-:-:S02]  /*e970*/  F2FP.F16.F32.PACK_AB R30, R77, R76 ;  /* 0x0000004c4d1e723e */ /* 0x000fc400000000ff */
[----:B------:R-:W-:Y:S02]  /*e980*/  F2FP.F16.F32.PACK_AB R31, R79, R78 ;  /* 0x0000004e4f1f723e */ /* 0x000fe400000000ff */
[----:B------:R-:W-:Y:S02]  /*e990*/  F2FP.F16.F32.PACK_AB R81, R83, R82 ;  /* 0x000000525351723e */ /* 0x000fe400000000ff */
[----:B------:R-:W-:Y:S01]  /*e9a0*/  F2FP.F16.F32.PACK_AB R82, R85, R84 ;  /* 0x000000545552723e */ /* 0x000fe200000000ff */
[----:B------:R3:W-:Y:S01]  /*e9b0*/  STSM.16.M88.4 [R17], R28 ;  /* 0x0000001c11007844 */ /* 0x0007e20000000200 */
[----:B------:R-:W-:Y:S02]  /*e9c0*/  F2FP.F16.F32.PACK_AB R83, R87, R86 ;  /* 0x000000565753723e */ /* 0x000fe400000000ff */
[----:B-1----:R-:W-:-:S03]  /*e9d0*/  LEA R4, P2, R20, UR6, 0x2 ;  /* 0x0000000614047c11 */ /* 0x002fc6000f8410ff */
[----:B------:R3:W-:Y:S01]  /*e9e0*/  STSM.16.M88.4 [R3], R80 ;  /* 0x0000005003007844 */ /* 0x0007e20000000200 */
[----:B------:R-:W-:Y:S01]  /*e9f0*/  LEA.HI.X R5, R20, UR7, R27, 0x2, P2 ;  /* 0x0000000714057c11 */ /* 0x000fe200090f141b */
[----:B------:R-:W-:Y:S01]  /*ea00*/  @!PT LDS RZ, [RZ] ;  /* 0x00000000fffff984 */ /* 0x000fe20000000800 */
[----:B------:R-:W-:Y:S01]  /*ea10*/  @!PT LDS RZ, [RZ] ;  /* 0x00000000fffff984 */ /* 0x000fe20000000800 */
[----:B------:R-:W-:Y:S01]  /*ea20*/  @!PT LDS RZ, [RZ] ;  /* 0x00000000fffff984 */ /* 0x000fe20000000800 */
[----:B------:R1:W-:Y:S06]  /*ea30*/  MEMBAR.ALL.CTA ;  /* 0x0000000000007992 */ /* 0x0003ec0000008000 */
[----:B-1----:R-:W1:Y:S02]  /*ea40*/  FENCE.VIEW.ASYNC.S ;  /* 0x00000000000073c6 */ /* 0x002e640000000000 */
[----:B-1----:R-:W-:Y:S06]  /*ea50*/  BAR.ARV 0x1, 0x120 ;  /* 0x0044800000007b1d */ /* 0x002fec0000002000 */
[----:B------:R3:W-:Y:S04]  /*ea60*/  @!P1 STG.E desc[UR60][R4.64+0x20], R0 ;  /* 0x0000200004009986 */ /* 0x0007e8000c10193c */
[----:B------:R3:W-:Y:S01]  /*ea70*/  @!P0 STG.E desc[UR60][R4.64], R2 ;  /* 0x0000000204008986 */ /* 0x0007e2000c10193c */
[----:B--2---:R-:W-:-:S13]  /*ea80*/  ISETP.NE.AND P0, PT, R6, 0x7, PT ;  /* 0x000000070600780c */ /* 0x004fda0003f05270 */
[----:B---3--:R-:W-:Y:S05]  /*ea90*/  @P0 BRA `(.L_x_944) ;  /* 0x0000000800740947 */ /* 0x008fea0003800000 */
[----:B------:R-:W-:Y:S01]  /*eaa0*/  BAR.SYNC.DEFER_BLOCKING 0x1, 0x120 ;  /* 0x0044800000007b1d */ /* 0x000fe20000010000 */
[----:B------:R-:W-:-:S05]  /*eab0*/  ELECT P0, URZ, PT ;  /* 0x00000000003f782f */ /* 0x000fca0003800000 */
[----:B------:R-:W-:Y:S08]  /*eac0*/  BSSY B0, `(.L_x_945) ;  /* 0x0000013000007945 */ /* 0x000ff00003800000 */
[----:B------:R-:W-:Y:S05]  /*ead0*/  @!P0 BRA `(.L_x_946) ;  /* 0x0000000000448947 */ /* 0x000fea0003800000 */
[----:B------:R-:W-:Y:S01]  /*eae0*/  ULDC.64 UR8, c[0x0][0x198] ;  /* 0x0000660000087ab9 */ /* 0x000fe20000000a00 */
[----:B------:R-:W-:Y:S02]  /*eaf0*/  UIADD3 UR5, UR37, 0x4000, URZ ;  /* 0x0000400025057890 */ /* 0x000fe4000fffe03f */
[----:B------:R-:W-:Y:S01]  /*eb00*/  UIADD3 UR6, UP0, UR8, 0x9f0, URZ ;  /* 0x000009f008067890 */ /* 0x000fe2000ff1e03f */
[----:B------:R-:W-:Y:S01]  /*eb10*/  UMOV UR41, URZ ;  /* 0x0000003f00297c82 */ /* 0x000fe20008000000 */
[----:B------:R-:W-:Y:S02]  /*eb20*/  UMOV UR45, URZ ;  /* 0x0000003f002d7c82 */ /* 0x000fe40008000000 */
[----:B------:R-:W-:Y:S01]  /*eb30*/  UIADD3.X UR7, URZ, UR9, URZ, UP0, !UPT ;  /* 0x000000093f077290 */ /* 0x000fe200087fe43f */
[----:B------:R-:W-:Y:S01]  /*eb40*/  UMOV UR40, UR37 ;  /* 0x0000002500287c82 */ /* 0x000fe20008000000 */
[----:B------:R-:W-:-:S07]  /*eb50*/  UMOV UR8, 0x40 ;  /* 0x0000004000087882 */ /* 0x000fce0000000000 */
[----:B------:R1:W-:Y:S02]  /*eb60*/  UTMASTG.5D [UR40], [UR6] ;  /* 0x00000028060073b5 */ /* 0x0003e40008020000 */
[----:B-1----:R-:W-:Y:S01]  /*eb70*/  UMOV UR40, UR5 ;  /* 0x0000000500287c82 */ /* 0x002fe20008000000 */
[----:B------:R-:W-:Y:S01]  /*eb80*/  UMOV UR41, UR8 ;  /* 0x0000000800297c82 */ /* 0x000fe20008000000 */
[----:B------:R-:W-:Y:S01]  /*eb90*/  UIADD3 UR5, UR37, 0x2a820, URZ ;  /* 0x0002a82025057890 */ /* 0x000fe2000fffe03f */
[----:B------:R1:W-:Y:S03]  /*eba0*/  UTMASTG.5D [UR40], [UR6] ;  /* 0x00000028060073b5 */ /* 0x0003e60008020000 */
[----:B------:R-:W-:Y:S01]  /*ebb0*/  UPRMT UR5, URZ, 0x654, UR5 ;  /* 0x000006543f057896 */ /* 0x000fe20008000005 */
[----:B------:R0:W-:Y:S01]  /*ebc0*/  UTMACMDFLUSH ;  /* 0x00000000000079b7 */ /* 0x0001e20000000000 */
[----:B------:R-:W-:-:S07]  /*ebd0*/  DEPBAR.LE SB0, 0x0 ;  /* 0x000080000000791a */ /* 0x000fce0000000000 */
[----:B-1----:R-:W-:Y:S03]  /*ebe0*/  SYNCS.ARRIVE.TRANS64.RED.A1T0 RZ, [UR5], RZ ;  /* 0x000000ffffff79a7 */ /* 0x002fe60008100405 */
.L_x_946:
[----:B------:R-:W-:Y:S05]  /*ebf0*/  BSYNC B0 ;  /* 0x0000000000007941 */ /* 0x000fea0003800000 */
.L_x_945:
[----:B------:R-:W-:Y:S05]  /*ec00*/  BRA `(.L_x_944) ;  /* 0x0000000800187947 */ /* 0x000fea0003800000 */
.L_x_943:
[----:B------:R-:W1:Y:S01]  /*ec10*/  LDC R12, c[0x0][0xdac] ;  /* 0x00036b00ff0c7b82 */ /* 0x000e620000000800 */
[----:B------:R-:W-:Y:S01]  /*ec20*/  ISETP.GT.AND P0, PT, R171, 0x7f, PT ;  /* 0x0000007fab00780c */ /* 0x000fe20003f04270 */
[----:B------:R-:W-:Y:S01]  /*ec30*/  USHF.R.S32.HI UR6, URZ, 0x1f, UR43 ;  /* 0x0000001f3f067899 */ /* 0x000fe2000801142b */
[----:B------:R-:W-:Y:S01]  /*ec40*/  BSSY B0, `(.L_x_947) ;  /* 0x000001b000007945 */ /* 0x000fe20003800000 */
[----:B------:R-:W-:Y:S01]  /*ec50*/  USHF.R.S32.HI UR7, URZ, 0x1f, UR44 ;  /* 0x0000001f3f077899 */ /* 0x000fe2000801142c */
[----:B------:R-:W-:-:S03]  /*ec60*/  SHF.R.S32.HI R161, RZ, 0x1f, R160 ;  /* 0x0000001fffa17819 */ /* 0x000fc600000114a0 */
[----:B------:R-:W2:Y:S08]  /*ec70*/  LDC.64 R6, c[0x0][0xae0] ;  /* 0x0002b800ff067b82 */ /* 0x000eb00000000a00 */
[----:B------:R-:W3:Y:S01]  /*ec80*/  LDC.64 R8, c[0x0][0xae8] ;  /* 0x0002ba00ff087b82 */ /* 0x000ee20000000a00 */
[----:B------:R-:W-:Y:S05]  /*ec90*/  @P0 BRA `(.L_x_948) ;  /* 0x0000000000540947 */ /* 0x000fea0003800000 */
[----:B------:R-:W4:Y:S01]  /*eca0*/  S2R R0, SR_TID.X ;  /* 0x0000000000007919 */ /* 0x000f220000002100 */
[----:B------:R-:W-:Y:S01]  /*ecb0*/  ULDC UR5, c[0x0][0xa88] ;  /* 0x0002a20000057ab9 */ /* 0x000fe20000000800 */
[----:B----4-:R-:W-:-:S04]  /*ecc0*/  IADD3 R2, R165, -0x80, R0 ;  /* 0xffffff80a5027810 */ /* 0x010fc80007ffe000 */
[----:B------:R-:W-:-:S13]  /*ecd0*/  ISETP.GE.AND P0, PT, R2, UR5, PT ;  /* 0x0000000502007c0c */ /* 0x000fda000bf06270 */
[----:B------:R-:W-:Y:S05]  /*ece0*/  @P0 BRA `(.L_x_948) ;  /* 0x0000000000400947 */ /* 0x000fea0003800000 */
[----:B------:R-:W4:Y:S01]  /*ecf0*/  LDC.64 R4, c[0x0][0xb70] ;  /* 0x0002dc00ff047b82 */ /* 0x000f220000000a00 */
[----:B------:R-:W-:Y:S01]  /*ed00*/  SHF.R.S32.HI R3, RZ, 0x1f, R2 ;  /* 0x0000001fff037819 */ /* 0x000fe20000011402 */
[----:B------:R-:W-:-:S06]  /*ed10*/  ULDC.64 UR8, c[0x0][0xb40] ;  /* 0x0002d00000087ab9 */ /* 0x000fcc0000000a00 */
[----:B------:R-:W5:Y:S01]  /*ed20*/  LDC.64 R10, c[0x0][0xb78] ;  /* 0x0002de00ff0a7b82 */ /* 0x000f620000000a00 */
[C---:B----4-:R-:W-:Y:S02]  /*ed30*/  IMAD R0, R4.reuse, UR6, RZ ;  /* 0x0000000604007c24 */ /* 0x050fe4000f8e02ff */
[----:B------:R-:W-:-:S04]  /*ed40*/  IMAD.WIDE.U32 R2, R4, UR43, R2 ;  /* 0x0000002b04027c25 */ /* 0x000fc8000f8e0002 */
[----:B------:R-:W-:Y:S02]  /*ed50*/  IMAD R5, R5, UR43, R0 ;  /* 0x0000002b05057c24 */ /* 0x000fe4000f8e0200 */
[C---:B-----5:R-:W-:Y:S02]  /*ed60*/  IMAD R0, R10.reuse, UR7, RZ ;  /* 0x000000070a007c24 */ /* 0x060fe4000f8e02ff */
[----:B------:R-:W-:Y:S02]  /*ed70*/  IMAD.IADD R3, R3, 0x1, R5 ;  /* 0x0000000103037824 */ /* 0x000fe400078e0205 */
[----:B------:R-:W-:Y:S02]  /*ed80*/  IMAD R5, R11, UR44, R0 ;  /* 0x0000002c0b057c24 */ /* 0x000fe4000f8e0200 */
[----:B------:R-:W-:-:S04]  /*ed90*/  IMAD.WIDE.U32 R2, R10, UR44, R2 ;  /* 0x0000002c0a027c25 */ /* 0x000fc8000f8e0002 */
[----:B------:R-:W-:Y:S01]  /*eda0*/  IMAD.IADD R3, R3, 0x1, R5 ;  /* 0x0000000103037824 */ /* 0x000fe200078e0205 */
[----:B------:R-:W-:-:S04]  /*edb0*/  LEA R4, P0, R2, UR8, 0x2 ;  /* 0x0000000802047c11 */ /* 0x000fc8000f8010ff */
[----:B------:R-:W-:Y:S01]  /*edc0*/  LEA.HI.X R5, R2, UR9, R3, 0x2, P0 ;  /* 0x0000000902057c11 */ /* 0x000fe200080f1403 */
[----:B------:R-:W-:-:S05]  /*edd0*/  IMAD.MOV.U32 R3, RZ, RZ, -0x800000 ;  /* 0xff800000ff037424 */ /* 0x000fca00078e00ff */
[----:B------:R4:W-:Y:S03]  /*ede0*/  STG.E desc[UR60][R4.64], R3 ;  /* 0x0000000304007986 */ /* 0x0009e6000c10193c */
.L_x_948:
[----:B------:R-:W-:Y:S05]  /*edf0*/  BSYNC B0 ;  /* 0x0000000000007941 */ /* 0x000fea0003800000 */
.L_x_947:
[----:B------:R-:W-:Y:S01]  /*ee00*/  ULDC UR5, c[0x0][0xa88] ;  /* 0x0002a20000057ab9 */ /* 0x000fe20000000800 */
[C---:B--2---:R-:W-:Y:S01]  /*ee10*/  IMAD R0, R6.reuse, UR6, RZ ;  /* 0x0000000606007c24 */ /* 0x044fe2000f8e02ff */
[----:B------:R-:W-:Y:S01]  /*ee20*/  UIADD3 UR42, -UR42, UR5, URZ ;  /* 0x000000052a2a7290 */ /* 0x000fe2000fffe13f */
[----:B----4-:R-:W-:Y:S01]  /*ee30*/  IMAD.WIDE.U32 R2, R6, UR43, R160 ;  /* 0x0000002b06027c25 */ /* 0x010fe2000f8e00a0 */
[----:B------:R-:W-:Y:S01]  /*ee40*/  ULOP3.LUT UR46, URZ, UR46, URZ, 0x33, !UPT ;  /* 0x0000002e3f2e7292 */ /* 0x000fe2000f8e333f */
[----:B------:R-:W-:Y:S01]  /*ee50*/  SHF.R.S32.HI R163, RZ, 0x1f, R162 ;  /* 0x0000001fffa37819 */ /* 0x000fe200000114a2 */
[----:B------:R-:W-:Y:S01]  /*ee60*/  BSSY B0, `(.L_x_949) ;  /* 0x0000021000007945 */ /* 0x000fe20003800000 */
[----:B------:R-:W-:Y:S01]  /*ee70*/  IMAD R5, R7, UR43, R0 ;  /* 0x0000002b07057c24 */ /* 0x000fe2000f8e0200 */
[C---:B------:R-:W-:Y:S01]  /*ee80*/  ISETP.GE.AND P2, PT, R162.reuse, UR42, PT ;  /* 0x0000002aa2007c0c */ /* 0x040fe2000bf46270 */
[C---:B------:R-:W-:Y:S02]  /*ee90*/  VIADD R0, R162.reuse, 0x40 ;  /* 0x00000040a2007836 */ /* 0x040fe40000000000 */
[----:B------:R-:W-:-:S02]  /*eea0*/  VIADD R4, R162, 0x20 ;  /* 0x00000020a2047836 */ /* 0x000fc40000000000 */
[----:B------:R-:W-:Y:S01]  /*eeb0*/  IMAD.IADD R3, R3, 0x1, R5 ;  /* 0x0000000103037824 */ /* 0x000fe200078e0205 */
[----:B------:R-:W-:Y:S01]  /*eec0*/  ISETP.GE.AND P0, PT, R0, UR42, PT ;  /* 0x0000002a00007c0c */ /* 0x000fe2000bf06270 */
[----:B---3--:R-:W-:Y:S01]  /*eed0*/  IMAD R0, R8, UR7, RZ ;  /* 0x0000000708007c24 */ /* 0x008fe2000f8e02ff */
[----:B------:R-:W-:Y:S01]  /*eee0*/  ISETP.GE.AND P4, PT, R4, UR42, PT ;  /* 0x0000002a04007c0c */ /* 0x000fe2000bf86270 */
[----:B------:R-:W-:Y:S02]  /*eef0*/  VIADD R4, R162, 0x60 ;  /* 0x00000060a2047836 */ /* 0x000fe40000000000 */
[----:B------:R-:W-:Y:S02]  /*ef00*/  IMAD R9, R9, UR44, R0 ;  /* 0x0000002c09097c24 */ /* 0x000fe4000f8e0200 */
[----:B-1----:R-:W-:Y:S01]  /*ef10*/  VIADD R5, R12, UR46 ;  /* 0x0000002e0c057c36 */ /* 0x002fe20008000000 */
[----:B------:R-:W-:Y:S01]  /*ef20*/  ISETP.GE.AND P1, PT, R4, UR42, PT ;  /* 0x0000002a04007c0c */ /* 0x000fe2000bf26270 */
[----:B------:R-:W-:-:S04]  /*ef30*/  IMAD.WIDE.U32 R6, R8, UR44, R2 ;  /* 0x0000002c08067c25 */ /* 0x000fc8000f8e0002 */
[----:B------:R-:W-:-:S04]  /*ef40*/  IMAD.WIDE R4, R5, 0x80, R162 ;  /* 0x0000008005047825 */ /* 0x000fc800078e02a2 */
[----:B------:R-:W-:Y:S01]  /*ef50*/  IMAD.IADD R11, R7, 0x1, R9 ;  /* 0x00000001070b7824 */ /* 0x000fe200078e0209 */
[----:B------:R-:W-:Y:S06]  /*ef60*/  @P2 BRA `(.L_x_950) ;  /* 0x0000000000402947 */ /* 0x000fec0003800000 */
[----:B------:R-:W-:Y:S01]  /*ef70*/  ULDC.64 UR6, c[0x0][0xad8] ;  /* 0x0002b60000067ab9 */ /* 0x000fe20000000a00 */
[C---:B------:R-:W-:Y:S01]  /*ef80*/  VIADD R0, R160.reuse, 0x40 ;  /* 0x00000040a0007836 */ /* 0x040fe20000000000 */
[----:B------:R-:W-:Y:S01]  /*ef90*/  ULDC UR5, c[0x0][0xa8c] ;  /* 0x0002a30000057ab9 */ /* 0x000fe20000000800 */
[----:B------:R-:W-:Y:S01]  /*efa0*/  IMAD R9, R5, UR6, RZ ;  /* 0x0000000605097c24 */ /* 0x000fe2000f8e02ff */
[----:B------:R-:W-:Y:S01]  /*efb0*/  ISETP.GE.AND P2, PT, R160, UR5, PT ;  /* 0x00000005a0007c0c */ /* 0x000fe2000bf46270 */
[----:B------:R-:W-:Y:S01]  /*efc0*/  IMAD.MOV.U32 R2, RZ, RZ, R6 ;  /* 0x000000ffff027224 */ /* 0x000fe200078e0006 */
[----:B------:R-:W-:Y:S01]  /*efd0*/  ISETP.GE.AND P3, PT, R0, UR5, PT ;  /* 0x0000000500007c0c */ /* 0x000fe2000bf66270 */
[----:B------:R-:W-:Y:S02]  /*efe0*/  IMAD.MOV.U32 R3, RZ, RZ, R11 ;  /* 0x000000ffff037224 */ /* 0x000fe400078e000b */
        /* <DEDUP_REMOVED lines=8> */
.L_x_950:
[----:B------:R-:W-:Y:S05]  /*f070*/  BSYNC B0 ;  /* 0x0000000000007941 */ /* 0x000fea0003800000 */
.L_x_949:
[----:B------:R-:W-:Y:S04]  /*f080*/  BSSY B0, `(.L_x_951) ;  /* 0x0000014000007945 */ /* 0x000fe80003800000 */
[----:B------:R-:W-:Y:S05]  /*f090*/  @P4 BRA `(.L_x_952) ;  /* 0x0000000000484947 */ /* 0x000fea0003800000 */
[----:B-1----:R-:W-:Y:S01]  /*f0a0*/  IADD3 R9, P2, R4, 0x20, RZ ;  /* 0x0000002004097810 */ /* 0x002fe20007f5e0ff */
[----:B------:R-:W-:Y:S01]  /*f0b0*/  ULDC.64 UR6, c[0x0][0xad8] ;  /* 0x0002b60000067ab9 */ /* 0x000fe20000000a00 */
[----:B------:R-:W-:Y:S01]  /*f0c0*/  IMAD.MOV.U32 R2, RZ, RZ, R6 ;  /* 0x000000ffff027224 */ /* 0x000fe200078e0006 */
[----:B------:R-:W-:Y:S01]  /*f0d0*/  ULDC UR5, c[0x0][0xa8c] ;  /* 0x0002a30000057ab9 */ /* 0x000fe20000000800 */
[----:B------:R-:W-:Y:S01]  /*f0e0*/  IMAD.MOV.U32 R3, RZ, RZ, R11 ;  /* 0x000000ffff037224 */ /* 0x000fe200078e000b */
[C---:B------:R-:W-:Y:S01]  /*f0f0*/  ISETP.GE.AND P3, PT, R160.reuse, UR5, PT ;  /* 0x00000005a0007c0c */ /* 0x040fe2000bf66270 */
[----:B------:R-:W-:Y:S02]  /*f100*/  IMAD.X R0, RZ, RZ, R5, P2 ;  /* 0x000000ffff007224 */ /* 0x000fe400010e0605 */
        /* <DEDUP_REMOVED lines=11> */
.L_x_952:
[----:B------:R-:W-:Y:S05]  /*f1c0*/  BSYNC B0 ;  /* 0x0000000000007941 */ /* 0x000fea0003800000 */
.L_x_951:
[----:B------:R-:W-:Y:S04]  /*f1d0*/  BSSY B0, `(.L_x_953) ;  /* 0x0000014000007945 */ /* 0x000fe80003800000 */
[----:B------:R-:W-:Y:S05]  /*f1e0*/  @P0 BRA `(.L_x_954) ;  /* 0x0000000000480947 */ /* 0x000fea0003800000 */
[----:B-12---:R-:W-:Y:S01]  /*f1f0*/  IADD3 R9, P0, R4, 0x40, RZ ;  /* 0x0000004004097810 */ /* 0x006fe20007f1e0ff */
        /* <DEDUP_REMOVED lines=17> */
.L_x_954:
[----:B------:R-:W-:Y:S05]  /*f310*/  BSYNC B0 ;  /* 0x0000000000007941 */ /* 0x000fea0003800000 */
.L_x_953:
        /* <DEDUP_REMOVED lines=20> */
.L_x_955:
[----:B------:R-:W-:Y:S05]  /*f460*/  BSYNC B0 ;  /* 0x0000000000007941 */ /* 0x000fea0003800000 */
.L_x_944:
[----:B------:R-:W5:Y:S02]  /*f470*/  LDC R0, c[0x0][0xda8] ;  /* 0x00036a00ff007b82 */ /* 0x000f640000000800 */
[----:B-----5:R-:W-:-:S13]  /*f480*/  ISETP.LE.AND P0, PT, R0, UR4, PT ;  /* 0x0000000400007c0c */ /* 0x020fda000bf03270 */
[----:B------:R-:W-:Y:S05]  /*f490*/  @!P0 BRA `(.L_x_956) ;  /* 0xffffff1800508947 */ /* 0x000fea000383ffff */
[----:B------:R-:W-:Y:S05]  /*f4a0*/  EXIT ;  /* 0x000000000000794d */ /* 0x000fea0003800000 */
.L_x_862:
[----:B------:R-:W-:-:S08]  /*f4b0*/  NOP ;  /* 0x0000000000007918 */ /* 0x000fd00000000000 */
[----:B-1----:R-:W1:-:S00]  /*f4c0*/  USETMAXREG.DEALLOC.CTAPOOL 0x18 ;  /* 0x00000018000079c8 */ /* 0x002e4000080e0500 */
[----:B-1----:R-:W-:-:S06]  /*f4d0*/  LOP3.LUT R0, R0, 0x3, RZ, 0xc0, !PT ;  /* 0x0000000300007812 */ /* 0x002fcc00078ec0ff */
[----:B------:R-:W1:Y:S02]  /*f4e0*/  SHFL.IDX PT, R0, R0, RZ, 0x1f ;  /* 0x00001fff00007589 */ /* 0x000e6400000e0000 */
[----:B-1----:R-:W-:-:S13]  /*f4f0*/  ISETP.NE.AND P0, PT, R0, RZ, PT ;  /* 0x000000ff0000720c */ /* 0x002fda0003f05270 */
[----:B------:R-:W-:Y:S05]  /*f500*/  @P0 EXIT ;  /* 0x000000000000094d */ /* 0x000fea0003800000 */
[----:B------:R-:W1:Y:S01]  /*f510*/  S2UR UR4, SR_CTAID.X ;  /* 0x00000000000479c3 */ /* 0x000e620000002500 */
[----:B------:R-:W-:Y:S01]  /*f520*/  UMOV UR47, URZ ;  /* 0x0000003f002f7c82 */ /* 0x000fe20008000000 */
[----:B------:R-:W-:Y:S02]  /*f530*/  IMAD.MOV.U32 R16, RZ, RZ, RZ ;  /* 0x000000ffff107224 */ /* 0x000fe400078e00ff */
[----:B------:R-:W-:-:S04]  /*f540*/  IMAD.MOV.U32 R17, RZ, RZ, 0x1 ;  /* 0x00000001ff117424 */ /* 0x000fc800078e00ff */
[----:B------:R-:W1:Y:S02]  /*f550*/  LDC R0, c[0x0][0xda8] ;  /* 0x00036a00ff007b82 */ /* 0x000e640000000800 */
[----:B-1----:R-:W-:-:S13]  /*f560*/  ISETP.LE.AND P0, PT, R0, UR4, PT ;  /* 0x0000000400007c0c */ /* 0x002fda000bf03270 */
[----:B------:R-:W-:Y:S05]  /*f570*/  @P0 BRA `(.L_x_957) ;  /* 0x0000002c00f40947 */ /* 0x000fea0003800000 */
[----:B------:R-:W-:Y:S01]  /*f580*/  IMAD.U32 R19, RZ, RZ, UR4 ;  /* 0x00000004ff137e24 */ /* 0x000fe2000f8e00ff */
[----:B------:R-:W-:Y:S01]  /*f590*/  ULDC UR48, c[0x0][0xc] ;  /* 0x0000030000307ab9 */ /* 0x000fe20000000800 */
[----:B------:R-:W-:Y:S01]  /*f5a0*/  IMAD.MOV.U32 R17, RZ, RZ, 0x1 ;  /* 0x00000001ff117424 */ /* 0x000fe200078e00ff */
[----:B------:R-:W-:Y:S01]  /*f5b0*/  ULDC.64 UR44, c[0x0][0x198] ;  /* 0x00006600002c7ab9 */ /* 0x000fe20000000a00 */
[----:B------:R-:W-:Y:S01]  /*f5c0*/  IMAD.MOV.U32 R16, RZ, RZ, RZ ;  /* 0x000000ffff107224 */ /* 0x000fe200078e00ff */
[----:B------:R-:W-:-:S06]  /*f5d0*/  UMOV UR47, URZ ;  /* 0x0000003f002f7c82 */ /* 0x000fcc0008000000 */
.L_x_1011:
[----:B------:R-:W-:Y:S01]  /*f5e0*/  ULDC UR7, c[0x0][0xdd0] ;  /* 0x0003740000077ab9 */ /* 0x000fe20000000800 */
[----:B-1----:R-:W1:Y:S01]  /*f5f0*/  LDC R0, c[0x0][0xde8] ;  /* 0x00037a00ff007b82 */ /* 0x002e620000000800 */
[C---:B------:R-:W-:Y:S01]  /*f600*/  R2UR UR8, R19.reuse ;  /* 0x00000000130872ca */ /* 0x040fe200000e0000 */
[----:B------:R-:W-:Y:S01]  /*f610*/  UISETP.NE.AND UP0, UPT, UR7, 0x1, UPT ;  /* 0x000000010700788c */ /* 0x000fe2000bf05270 */
[----:B------:R-:W-:-:S10]  /*f620*/  R2UR UR6, R19 ;  /* 0x00000000130672ca */ /* 0x000fd400000e0000 */
[----:B------:R-:W-:Y:S01]  /*f630*/  @UP0 ULDC UR4, c[0x0][0xdd4] ;  /* 0x0003750000040ab9 */ /* 0x000fe20000000800 */
[----:B------:R-:W-:Y:S01]  /*f640*/  @UP0 ULDC UR9, c[0x0][0xdd8] ;  /* 0x0003760000090ab9 */ /* 0x000fe20000000800 */
[----:B------:R-:W-:-:S04]  /*f650*/  UIMAD.WIDE.U32 UR4, UR8, UR4, URZ ;  /* 0x00000004080472a5 */ /* 0x000fc8000f8e003f */
[----:B------:R-:W-:-:S04]  /*f660*/  @UP0 USHF.R.U32.HI UR8, URZ, UR9, UR5 ;  /* 0x000000093f080299 */ /* 0x000fc80008011605 */
[----:B------:R-:W-:Y:S02]  /*f670*/  UIADD3 UR4, -UR8, URZ, URZ ;  /* 0x0000003f08047290 */ /* 0x000fe4000fffe13f */
[----:B-1----:R-:W-:Y:S02]  /*f680*/  ISETP.LE.AND P0, PT, R0, UR8, PT ;  /* 0x0000000800007c0c */ /* 0x002fe4000bf03270 */
[----:B------:R-:W-:-:S11]  /*f690*/  UIMAD UR7, UR7, UR4, UR6 ;  /* 0x00000004070772a4 */ /* 0x000fd6000f8e0206 */
[----:B------:R-:W-:Y:S05]  /*f6a0*/  @!P0 BRA `(.L_x_958) ;  /* 0x0000000000208947 */ /* 0x000fea0003800000 */
        /* <DEDUP_REMOVED lines=8> */
.L_x_958:
[----:B------:R-:W-:Y:S01]  /*f730*/  ULDC UR9, c[0x0][0xdc4] ;  /* 0x0003710000097ab9 */ /* 0x000fe20000000800 */
[----:B------:R-:W-:Y:S01]  /*f740*/  UMOV UR6, UR7 ;  /* 0x0000000700067c82 */ /* 0x000fe20008000000 */
[----:B------:R-:W-:-:S11]  /*f750*/  UISETP.NE.AND UP0, UPT, UR9, 0x1, UPT ;  /* 0x000000010900788c */ /* 0x000fd6000bf05270 */
[----:B------:R-:W-:Y:S02]  /*f760*/  @UP0 ULDC.64 UR10, c[0x0][0xdc8] ;  /* 0x00037200000a0ab9 */ /* 0x000fe40000000a00 */
[----:B------:R-:W-:-:S04]  /*f770*/  UIMAD.WIDE.U32 UR4, UR7, UR10, URZ ;  /* 0x0000000a070472a5 */ /* 0x000fc8000f8e003f */
[----:B------:R-:W-:-:S04]  /*f780*/  @UP0 USHF.R.U32.HI UR6, URZ, UR11, UR5 ;  /* 0x0000000b3f060299 */ /* 0x000fc80008011605 */
[----:B------:R-:W-:-:S12]  /*f790*/  UIMAD UR4, UR6, UR9, URZ ;  /* 0x00000009060472a4 */ /* 0x000fd8000f8e023f */
.L_x_959:
[----:B------:R-:W-:Y:S01]  /*f7a0*/  ULDC.64 UR12, c[0x0][0x3f8] ;  /* 0x0000fe00000c7ab9 */ /* 0x000fe20000000a00 */
[----:B------:R-:W-:Y:S02]  /*f7b0*/  UIADD3 UR9, UR7, -UR4, URZ ;  /* 0x8000000407097290 */ /* 0x000fe4000fffe03f */
[----:B------:R-:W-:Y:S02]  /*f7c0*/  UISETP.NE.U32.AND UP0, UPT, UR12, URZ, UPT ;  /* 0x0000003f0c00728c */ /* 0x000fe4000bf05070 */
[----:B------:R-:W-:Y:S01]  /*f7d0*/  ULOP3.LUT UR10, URZ, UR6, URZ, 0x33, !UPT ;  /* 0x000000063f0a7292 */ /* 0x000fe2000f8e333f */
[----:B------:R-:W-:Y:S01]  /*f7e0*/  ULDC UR12, c[0x0][0xdb8] ;  /* 0x00036e00000c7ab9 */ /* 0x000fe20000000800 */
[----:B------:R-:W-:Y:S01]  /*f7f0*/  ULDC.64 UR4, c[0x0][0x9e0] ;  /* 0x0002780000047ab9 */ /* 0x000fe20000000a00 */
[----:B------:R-:W-:Y:S02]  /*f800*/  UISETP.NE.AND UP1, UPT, UR12, 0x1, UPT ;  /* 0x000000010c00788c */ /* 0x000fe4000bf25270 */
[----:B------:R-:W-:Y:S01]  /*f810*/  UISETP.NE.AND.EX UP0, UPT, UR13, URZ, UPT, UP0 ;  /* 0x0000003f0d00728c */ /* 0x000fe2000bf05300 */
[----:B------:R-:W-:-:S02]  /*f820*/  ULDC UR11, c[0x0][0xdc4] ;  /* 0x00037100000b7ab9 */ /* 0x000fc40000000800 */
[----:B------:R-:W-:Y:S01]  /*f830*/  ULDC UR13, c[0x0][0xdac] ;  /* 0x00036b00000d7ab9 */ /* 0x000fe20000000800 */
[----:B------:R-:W-:Y:S02]  /*f840*/  UISETP.GE.AND UP2, UPT, UR5, 0x1, UPT ;  /* 0x000000010500788c */ /* 0x000fe4000bf46270 */
[----:B------:R-:W-:Y:S02]  /*f850*/  UIMAD UR11, UR8, UR11, UR9 ;  /* 0x0000000b080b72a4 */ /* 0x000fe4000f8e0209 */
[----:B------:R-:W-:Y:S01]  /*f860*/  UIADD3 UR10, UR10, UR13, URZ ;  /* 0x0000000d0a0a7290 */ /* 0x000fe2000fffe03f */
[----:B------:R-:W-:Y:S01]  /*f870*/  @UP1 ULDC UR8, c[0x0][0xdbc] ;  /* 0x00036f0000081ab9 */ /* 0x000fe20000000800 */
[----:B------:R-:W-:Y:S01]  /*f880*/  PLOP3.LUT P1, PT, PT, PT, UP2, 0x80, 0x0 ;  /* 0x000000000000781c */ /* 0x000fe20003f2f028 */
[----:B------:R-:W-:Y:S02]  /*f890*/  UIMAD.WIDE.U32 UR8, UR11, UR8, URZ ;  /* 0x000000080b0872a5 */ /* 0x000fe4000f8e003f */
[----:B------:R-:W-:Y:S01]  /*f8a0*/  USHF.L.U32 UR41, UR10, 0x7, URZ ;  /* 0x000000070a297899 */ /* 0x000fe2000800063f */
[----:B------:R-:W-:Y:S01]  /*f8b0*/  ULDC UR14, c[0x0][0x404] ;  /* 0x00010100000e7ab9 */ /* 0x000fe20000000800 */
[----:B------:R-:W-:Y:S01]  /*f8c0*/  ULDC UR7, c[0x0][0x288] ;  /* 0x0000a20000077ab9 */ /* 0x000fe20000000800 */
[----:B------:R-:W-:Y:S01]  /*f8d0*/  @UP1 ULDC UR13, c[0x0][0xdc0] ;  /* 0x00037000000d1ab9 */ /* 0x000fe20000000800 */
[----:B------:R-:W-:Y:S01]  /*f8e0*/  UMOV UR43, UR11 ;  /* 0x0000000b002b7c82 */ /* 0x000fe20008000000 */
[----:B------:R-:W-:-:S02]  /*f8f0*/  USEL UR14, UR14, 0x1, UP0 ;  /* 0x000000010e0e7887 */ /* 0x000fc40008000000 */
[----:B------:R-:W-:Y:S02]  /*f900*/  UIADD3 UR10, UR41, 0x80, -UR7 ;  /* 0x00000080290a7890 */ /* 0x000fe4000fffe807 */
[----:B------:R-:W-:Y:S01]  /*f910*/  @UP1 USHF.R.U32.HI UR43, URZ, UR13, UR9 ;  /* 0x0000000d3f2b1299 */ /* 0x000fe20008011609 */
[----:B------:R-:W-:Y:S02]  /*f920*/  ULDC UR6, c[0x0][0x2e0] ;  /* 0x0000b80000067ab9 */ /* 0x000fe40000000800 */
[----:B------:R-:W-:Y:S02]  /*f930*/  UIMAD UR8, UR14, UR6, UR10 ;  /* 0x000000060e0872a4 */ /* 0x000fe4000f8e020a */
[----:B------:R-:W-:Y:S02]  /*f940*/  UIADD3 UR42, -UR43, URZ, URZ ;  /* 0x0000003f2b2a7290 */ /* 0x000fe4000fffe13f */
[----:B------:R-:W-:Y:S02]  /*f950*/  UIADD3 UR4, UR8, UR4, URZ ;  /* 0x0000000408047290 */ /* 0x000fe4000fffe03f */
[----:B------:R-:W-:Y:S01]  /*f960*/  UIMAD UR42, UR12, UR42, UR11 ;  /* 0x0000002a0c2a72a4 */ /* 0x000fe2000f8e020b */
[----:B------:R-:W-:Y:S11]  /*f970*/  @!P1 BRA `(.L_x_960) ;  /* 0x0000000000449947 */ /* 0x000ff60003800000 */
[----:B------:R-:W-:Y:S01]  /*f980*/  ISETP.LT.AND P0, PT, RZ, UR8, PT ;  /* 0x00000008ff007c0c */ /* 0x000fe2000bf01270 */
[----:B------:R-:W-:-:S12]  /*f990*/  UIADD3 UR10, UR8, -0x1, URZ ;  /* 0xffffffff080a7890 */ /* 0x000fd8000fffe03f */
[----:B------:R-:W-:Y:S05]  /*f9a0*/  @P0 BRA `(.L_x_961) ;  /* 0x00000000001c0947 */ /* 0x000fea0003800000 */
[----:B------:R-:W-:Y:S02]  /*f9b0*/  UISETP.NE.AND UP0, UPT, UR5, 0x1, UPT ;  /* 0x000000010500788c */ /* 0x000fe4000bf05270 */
[----:B------:R-:W-:-:S09]  /*f9c0*/  UIADD3 UR10, -UR8, URZ, URZ ;  /* 0x0000003f080a7290 */ /* 0x000fd2000fffe13f */
[----:B------:R-:W-:Y:S02]  /*f9d0*/  @UP0 ULDC.64 UR12, c[0x0][0x9e8] ;  /* 0x00027a00000c0ab9 */ /* 0x000fe40000000a00 */
[----:B------:R-:W-:-:S04]  /*f9e0*/  UIMAD.WIDE.U32 UR8, UR10, UR12, URZ ;  /* 0x0000000c0a0872a5 */ /* 0x000fc8000f8e003f */
[----:B------:R-:W-:-:S04]  /*f9f0*/  @UP0 USHF.R.U32.HI UR10, URZ, UR13, UR9 ;  /* 0x0000000d3f0a0299 */ /* 0x000fc80008011609 */
[----:B------:R-:W-:Y:S01]  /*fa00*/  ULOP3.LUT UR10, URZ, UR10, URZ, 0x33, !UPT ;  /* 0x0000000a3f0a7292 */ /* 0x000fe2000f8e333f */
[----:B------:R-:W-:Y:S11]  /*fa10*/  BRA `(.L_x_962) ;  /* 0x0000000000107947 */ /* 0x000ff60003800000 */
.L_x_961:
[----:B------:R-:W-:-:S11]  /*fa20*/  UISETP.NE.AND UP0, UPT, UR5, 0x1, UPT ;  /* 0x000000010500788c */ /* 0x000fd6000bf05270 */
[----:B------:R-:W-:Y:S02]  /*fa30*/  @UP0 ULDC.64 UR12, c[0x0][0x9e8] ;  /* 0x00027a00000c0ab9 */ /* 0x000fe40000000a00 */
[----:B------:R-:W-:-:S04]  /*fa40*/  UIMAD.WIDE.U32 UR8, UR10, UR12, URZ ;  /* 0x0000000c0a0872a5 */ /* 0x000fc8000f8e003f */
[----:B------:R-:W-:-:S12]  /*fa50*/  @UP0 USHF.R.U32.HI UR10, URZ, UR13, UR9 ;  /* 0x0000000d3f0a0299 */ /* 0x000fd80008011609 */
.L_x_962:
[----:B------:R-:W-:-:S04]  /*fa60*/  UIMAD UR10, UR10, UR5, UR5 ;  /* 0x000000050a0a72a4 */ /* 0x000fc8000f8e0205 */
[----:B------:R-:W-:-:S04]  /*fa70*/  UISETP.LT.AND UP0, UPT, UR4, UR10, UPT ;  /* 0x0000000a0400728c */ /* 0x000fc8000bf01270 */
[----:B------:R-:W-:-:S12]  /*fa80*/  USEL UR4, UR4, UR10, UP0 ;  /* 0x0000000a04047287 */ /* 0x000fd80008000000 */
.L_x_960:
[----:B------:R-:W-:Y:S02]  /*fa90*/  UIMAD UR8, UR14, UR6, 0x5f ;  /* 0x0000005f0e0874a4 */ /* 0x000fe4000f8e0206 */
[----:B------:R-:W-:Y:S02]  /*faa0*/  UIADD3 UR10, UR4, 0x5f, URZ ;  /* 0x0000005f040a7890 */ /* 0x000fe4000fffe03f */
[----:B------:R-:W-:Y:S02]  /*fab0*/  UIMAD.WIDE UR8, UR8, 0x2aaaaaab, URZ ;  /* 0x2aaaaaab080878a5 */ /* 0x000fe4000f8e023f */
[----:B------:R-:W-:Y:S02]  /*fac0*/  UIMAD.WIDE UR10, UR10, 0x2aaaaaab, URZ ;  /* 0x2aaaaaab0a0a78a5 */ /* 0x000fe4000f8e023f */
[----:B------:R-:W-:Y:S02]  /*fad0*/  USHF.R.U32.HI UR8, URZ, 0x1f, UR9 ;  /* 0x0000001f3f087899 */ /* 0x000fe40008011609 */
[----:B------:R-:W-:-:S02]  /*fae0*/  USHF.R.U32.HI UR4, URZ, 0x1f, UR11 ;  /* 0x0000001f3f047899 */ /* 0x000fc4000801160b */
[----:B------:R-:W-:Y:S02]  /*faf0*/  UIADD3 UR7, UR41, -UR7, URZ ;  /* 0x8000000729077290 */ /* 0x000fe4000fffe03f */
[----:B------:R-:W-:Y:S02]  /*fb00*/  ULEA.HI.SX32 UR9, UR9, UR8, 0x1c ;  /* 0x0000000809097291 */ /* 0x000fe4000f8fe23f */
[----:B------:R-:W-:Y:S02]  /*fb10*/  ULEA.HI.SX32 UR4, UR11, UR4, 0x1c ;  /* 0x000000040b047291 */ /* 0x000fe4000f8fe23f */
[----:B------:R-:W-:Y:S02]  /*fb20*/  UIMAD UR7, UR14, UR6, UR7 ;  /* 0x000000060e0772a4 */ /* 0x000fe4000f8e0207 */
[----:B------:R-:W-:Y:S01]  /*fb30*/  UISETP.LT.AND UP0, UPT, UR9, UR4, UPT ;  /* 0x000000040900728c */ /* 0x000fe2000bf01270 */
[----:B------:R-:W-:Y:S02]  /*fb40*/  ULDC UR8, c[0x0][0x9dc] ;  /* 0x0002770000087ab9 */ /* 0x000fe40000000800 */
[----:B------:R-:W-:-:S02]  /*fb50*/  UIADD3 UR8, UR7, -UR8, URZ ;  /* 0x8000000807087290 */ /* 0x000fc4000fffe03f */
[----:B------:R-:W-:Y:S01]  /*fb60*/  USEL UR46, UR9, UR4, UP0 ;  /* 0x00000004092e7287 */ /* 0x000fe20008000000 */
[----:B------:R-:W-:Y:S11]  /*fb70*/  @!P1 BRA `(.L_x_963) ;  /* 0x0000000000489947 */ /* 0x000ff60003800000 */
[----:B------:R-:W-:Y:S02]  /*fb80*/  UMOV UR4, UR7 ;  /* 0x0000000700047c82 */ /* 0x000fe40008000000 */
[----:B------:R-:W-:-:S06]  /*fb90*/  UISETP.GT.AND UP0, UPT, UR4, -0x1, UPT ;  /* 0xffffffff0400788c */ /* 0x000fcc000bf04270 */
[----:B------:R-:W-:-:S13]  /*fba0*/  PLOP3.LUT P0, PT, PT, PT, UP0, 0x80, 0x0 ;  /* 0x000000000000781c */ /* 0x000fda0003f0f008 */
[----:B------:R-:W-:Y:S05]  /*fbb0*/  @P0 BRA `(.L_x_964) ;  /* 0x00000000001c0947 */ /* 0x000fea0003800000 */
[----:B------:R-:W-:Y:S02]  /*fbc0*/  UISETP.NE.AND UP0, UPT, UR5, 0x1, UPT ;  /* 0x000000010500788c */ /* 0x000fe4000bf05270 */
[----:B------:R-:W-:-:S09]  /*fbd0*/  ULOP3.LUT UR4, URZ, UR4, URZ, 0x33, !UPT ;  /* 0x000000043f047292 */ /* 0x000fd2000f8e333f */
[----:B------:R-:W-:Y:S02]  /*fbe0*/  @UP0 ULDC.64 UR10, c[0x0][0x9e8] ;  /* 0x00027a00000a0ab9 */ /* 0x000fe40000000a00 */
[----:B------:R-:W-:-:S04]  /*fbf0*/  UIMAD.WIDE.U32 UR6, UR4, UR10, URZ ;  /* 0x0000000a040672a5 */ /* 0x000fc8000f8e003f */
[----:B------:R-:W-:-:S04]  /*fc00*/  @UP0 USHF.R.U32.HI UR4, URZ, UR11, UR7 ;  /* 0x0000000b3f040299 */ /* 0x000fc80008011607 */
[----:B------:R-:W-:Y:S01]  /*fc10*/  ULOP3.LUT UR4, URZ, UR4, URZ, 0x33, !UPT ;  /* 0x000000043f047292 */ /* 0x000fe2000f8e333f */
[----:B------:R-:W-:Y:S11]  /*fc20*/  BRA `(.L_x_965) ;  /* 0x0000000000107947 */ /* 0x000ff60003800000 */
.L_x_964:
[----:B------:R-:W-:-:S11]  /*fc30*/  UISETP.NE.AND UP0, UPT, UR5, 0x1, UPT ;  /* 0x000000010500788c */ /* 0x000fd6000bf05270 */
[----:B------:R-:W-:Y:S02]  /*fc40*/  @UP0 ULDC.64 UR10, c[0x0][0x9e8] ;  /* 0x00027a00000a0ab9 */ /* 0x000fe40000000a00 */
[----:B------:R-:W-:-:S04]  /*fc50*/  UIMAD.WIDE.U32 UR6, UR4, UR10, URZ ;  /* 0x0000000a040672a5 */ /* 0x000fc8000f8e003f */
[----:B------:R-:W-:-:S12]  /*fc60*/  @UP0 USHF.R.U32.HI UR4, URZ, UR11, UR7 ;  /* 0x0000000b3f040299 */ /* 0x000fd80008011607 */
.L_x_965:
[----:B------:R-:W-:-:S04]  /*fc70*/  UIMAD UR4, UR4, UR5, URZ ;  /* 0x00000005040472a4 */ /* 0x000fc8000f8e023f */
[----:B------:R-:W-:-:S04]  /*fc80*/  UISETP.LT.AND UP0, UPT, UR8, UR4, UPT ;  /* 0x000000040800728c */ /* 0x000fc8000bf01270 */
[----:B------:R-:W-:-:S12]  /*fc90*/  USEL UR8, UR8, UR4, !UP0 ;  /* 0x0000000408087287 */ /* 0x000fd8000c000000 */
.L_x_963:
[----:B------:R-:W-:Y:S01]  /*fca0*/  UIMAD.WIDE UR4, UR8, 0x2aaaaaab, URZ ;  /* 0x2aaaaaab080478a5 */ /* 0x000fe2000f8e023f */
[----:B------:R-:W-:Y:S03]  /*fcb0*/  BSSY B6, `(.L_x_966) ;  /* 0x0000278000067945 */ /* 0x000fe60003800000 */
[----:B------:R-:W-:-:S04]  /*fcc0*/  USHF.R.U32.HI UR4, URZ, 0x1f, UR5 ;  /* 0x0000001f3f047899 */ /* 0x000fc80008011605 */
[----:B------:R-:W-:-:S04]  /*fcd0*/  ULEA.HI.SX32 UR4, UR5, UR4, 0x1c ;  /* 0x0000000405047291 */ /* 0x000fc8000f8fe23f */
[----:B------:R-:W-:-:S04]  /*fce0*/  UISETP.LT.AND UP0, UPT, URZ, UR4, UPT ;  /* 0x000000043f00728c */ /* 0x000fc8000bf01270 */
[----:B------:R-:W-:-:S04]  /*fcf0*/  USEL UR39, URZ, UR4, !UP0 ;  /* 0x000000043f277287 */ /* 0x000fc8000c000000 */
[----:B------:R-:W-:-:S06]  /*fd00*/  UISETP.GT.AND UP0, UPT, UR46, UR39, UPT ;  /* 0x000000272e00728c */ /* 0x000fcc000bf04270 */
[----:B------:R-:W-:-:S13]  /*fd10*/  PLOP3.LUT P0, PT, PT, PT, UP0, 0x80, 0x0 ;  /* 0x000000000000781c */ /* 0x000fda0003f0f008 */
[----:B------:R-:W-:Y:S05]  /*fd20*/  @P0 BRA `(.L_x_967) ;  /* 0x0000000000480947 */ /* 0x000fea0003800000 */
[----:B------:R-:W1:Y:S01]  /*fd30*/  S2R R0, SR_TID.X ;  /* 0x0000000000007919 */ /* 0x000e620000002100 */
[----:B------:R-:W-:Y:S01]  /*fd40*/  IMAD.MOV.U32 R13, RZ, RZ, R19 ;  /* 0x000000ffff0d7224 */ /* 0x000fe200078e0013 */
[----:B-1----:R-:W-:-:S04]  /*fd50*/  LOP3.LUT R0, R0, 0x1f, RZ, 0xc0, !PT ;  /* 0x0000001f00007812 */ /* 0x002fc800078ec0ff */
[----:B------:R-:W-:-:S13]  /*fd60*/  ISETP.NE.AND P0, PT, R0, RZ, PT ;  /* 0x000000ff0000720c */ /* 0x000fda0003f05270 */
[----:B------:R-:W-:Y:S05]  /*fd70*/  @P0 BRA `(.L_x_968) ;  /* 0x0000002400ac0947 */ /* 0x000fea0003800000 */
[----:B------:R-:W1:Y:S01]  /*fd80*/  S2R R5, SR_LANEID ;  /* 0x0000000000057919 */ /* 0x000e620000000000 */
[----:B------:R-:W-:Y:S01]  /*fd90*/  VOTEU.ANY UR4, UPT, PT ;  /* 0x0000000000047886 */ /* 0x000fe200038e0100 */
[----:B------:R-:W2:Y:S01]  /*fda0*/  LDC.64 R2, c[0x0][0xdf0] ;  /* 0x00037c00ff027b82 */ /* 0x000ea20000000a00 */
[----:B------:R-:W1:Y:S02]  /*fdb0*/  FLO.U32 R0, UR4 ;  /* 0x0000000400007d00 */ /* 0x000e6400080e0000 */
[----:B-1----:R-:W-:-:S06]  /*fdc0*/  ISETP.EQ.U32.AND P0, PT, R0, R5, PT ;  /* 0x000000050000720c */ /* 0x002fcc0003f02070 */
[----:B------:R-:W2:Y:S07]  /*fdd0*/  POPC R5, UR4 ;  /* 0x0000000400057d09 */ /* 0x000eae0008000000 */
[----:B--2---:R-:W2:Y:S01]  /*fde0*/  @P0 ATOMG.E.ADD.STRONG.GPU PT, R3, desc[UR60][R2.64], R5 ;  /* 0x00000005020309a8 */ /* 0x004ea200081ee1fc */
[----:B------:R-:W1:Y:S02]  /*fdf0*/  S2R R4, SR_LTMASK ;  /* 0x0000000000047919 */ /* 0x000e640000003900 */
[----:B-1----:R-:W-:-:S04]  /*fe00*/  LOP3.LUT R4, R4, UR4, RZ, 0xc0, !PT ;  /* 0x0000000404047c12 */ /* 0x002fc8000f8ec0ff */
[----:B------:R-:W1:Y:S01]  /*fe10*/  POPC R13, R4 ;  /* 0x00000004000d7309 */ /* 0x000e620000000000 */
[----:B--2---:R-:W1:Y:S02]  /*fe20*/  SHFL.IDX PT, R0, R3, R0, 0x1f ;  /* 0x00001f0003007589 */ /* 0x004e6400000e0000 */
[----:B-1----:R-:W-:Y:S01]  /*fe30*/  IADD3 R13, R0, UR48, R13 ;  /* 0x00000030000d7c10 */ /* 0x002fe2000fffe00d */
[----:B------:R-:W-:Y:S06]  /*fe40*/  BRA `(.L_x_968) ;  /* 0x0000002400787947 */ /* 0x000fec0003800000 */
.L_x_967:
[----:B------:R-:W1:Y:S01]  /*fe50*/  S2UR UR4, SR_CgaCtaId ;  /* 0x00000000000479c3 */ /* 0x000e620000008800 */
[----:B------:R-:W-:Y:S02]  /*fe60*/  UMOV UR38, 0x400 ;  /* 0x0000040000267882 */ /* 0x000fe40000000000 */
[----:B-1----:R-:W-:-:S04]  /*fe70*/  ULEA UR38, UR4, UR38, 0x18 ;  /* 0x0000002604267291 */ /* 0x002fc8000f8ec03f */
[----:B------:R-:W-:-:S04]  /*fe80*/  UIADD3 UR4, UR38, 0x18400, URZ ;  /* 0x0001840026047890 */ /* 0x000fc8000fffe03f */
[----:B------:R-:W-:-:S06]  /*fe90*/  ULOP3.LUT UP0, URZ, UR4, 0x3ff, URZ, 0xc0, !UPT ;  /* 0x000003ff043f7892 */ /* 0x000fcc000f80c03f */
[----:B------:R-:W-:-:S13]  /*fea0*/  PLOP3.LUT P0, PT, PT, PT, UP0, 0x80, 0x0 ;  /* 0x000000000000781c */ /* 0x000fda0003f0f008 */
[----:B------:R-:W-:Y:S05]  /*feb0*/  @!P0 BRA `(.L_x_969) ;  /* 0x0000000000408947 */ /* 0x000fea0003800000 */
[----:B------:R-:W-:Y:S01]  /*fec0*/  MOV R2, 0x0 ;  /* 0x0000000000027802 */ /* 0x000fe20000000f00 */
[----:B------:R-:W-:Y:S01]  /*fed0*/  ULDC.64 UR6, c[0x4][0xb8] ;  /* 0x01002e0000067ab9 */ /* 0x000fe20000000a00 */
[----:B------:R-:W-:Y:S01]  /*fee0*/  ULDC.64 UR8, c[0x4][0xc0] ;  /* 0x0100300000087ab9 */ /* 0x000fe20000000a00 */
[----:B------:R-:W-:Y:S01]  /*fef0*/  ULDC.64 UR4, c[0x4][0x38] ;  /* 0x01000e0000047ab9 */ /* 0x000fe20000000a00 */
[----:B------:R-:W-:Y:S02]  /*ff00*/  IMAD.U32 R4, RZ, RZ, UR6 ;  /* 0x00000006ff047e24 */ /* 0x000fe4000f8e00ff */
[----:B------:R-:W1:Y:S01]  /*ff10*/  LDC.64 R2, c[0x4][R2] ;  /* 0x0100000002027b82 */ /* 0x000e620000000a00 */
[----:B------:R-:W-:Y:S02]  /*ff20*/  IMAD.U32 R5, RZ, RZ, UR7 ;  /* 0x00000007ff057e24 */ /* 0x000fe4000f8e00ff */
[----:B------:R-:W-:Y:S02]  /*ff30*/  IMAD.U32 R6, RZ, RZ, UR8 ;  /* 0x00000008ff067e24 */ /* 0x000fe4000f8e00ff */
[----:B------:R-:W-:-:S02]  /*ff40*/  IMAD.U32 R7, RZ, RZ, UR9 ;  /* 0x00000009ff077e24 */ /* 0x000fc4000f8e00ff */
[----:B------:R-:W-:Y:S02]  /*ff50*/  IMAD.U32 R10, RZ, RZ, UR4 ;  /* 0x00000004ff0a7e24 */ /* 0x000fe4000f8e00ff */
[----:B------:R-:W-:Y:S02]  /*ff60*/  IMAD.U32 R11, RZ, RZ, UR5 ;  /* 0x00000005ff0b7e24 */ /* 0x000fe4000f8e00ff */
[----:B------:R-:W-:Y:S02]  /*ff70*/  IMAD.MOV.U32 R8, RZ, RZ, 0x70 ;  /* 0x00000070ff087424 */ /* 0x000fe400078e00ff */
[----:B------:R-:W-:Y:S02]  /*ff80*/  IMAD.MOV.U32 R12, RZ, RZ, 0x1 ;  /* 0x00000001ff0c7424 */ /* 0x000fe400078e00ff */
[----:B------:R-:W-:-:S07]  /*ff90*/  IMAD.MOV.U32 R13, RZ, RZ, RZ ;  /* 0x000000ffff0d7224 */ /* 0x000fce00078e00ff */
[----:B------:R-:W-:-:S07]  /*ffa0*/  LEPC R20, `(.L_x_969) ;  /* 0x000000001014794e */ /* 0x000fce0000000000 */
[----:B-1----:R-:W-:Y:S05]  /*ffb0*/  CALL.ABS.NOINC R2 ;  /* 0x0000000002007343 */ /* 0x002fea0003c00000 */
.L_x_969:
        /* <DEDUP_REMOVED lines=8> */
[----:B------:R1:W2:Y:S01]  /*10040*/  LDC.64 R2, c[0x4][R18] ;  /* 0x0100000012027b82 */ /* 0x0002a20000000a00 */
[----:B------:R-:W-:Y:S02]  /*10050*/  IMAD.U32 R4, RZ, RZ, UR6 ;  /* 0x00000006ff047e24 */ /* 0x000fe4000f8e00ff */
[----:B------:R-:W-:Y:S02]  /*10060*/  IMAD.U32 R5, RZ, RZ, UR7 ;  /* 0x00000007ff057e24 */ /* 0x000fe4000f8e00ff */
[----:B------:R-:W-:Y:S02]  /*10070*/  IMAD.U32 R6, RZ, RZ, UR8 ;  /* 0x00000008ff067e24 */ /* 0x000fe4000f8e00ff */
[----:B------:R-:W-:-:S02]  /*10080*/  IMAD.U32 R7, RZ, RZ, UR9 ;  /* 0x00000009ff077e24 */ /* 0x000fc4000f8e00ff */
[----:B------:R-:W-:Y:S02]  /*10090*/  IMAD.U32 R10, RZ, RZ, UR4 ;  /* 0x00000004ff0a7e24 */ /* 0x000fe4000f8e00ff */
[----:B------:R-:W-:Y:S02]  /*100a0*/  IMAD.U32 R11, RZ, RZ, UR5 ;  /* 0x00000005ff0b7e24 */ /* 0x000fe4000f8e00ff */
[----:B------:R-:W-:Y:S02]  /*100b0*/  IMAD.MOV.U32 R8, RZ, RZ, 0x70 ;  /* 0x00000070ff087424 */ /* 0x000fe400078e00ff */
[----:B------:R-:W-:Y:S02]  /*100c0*/  IMAD.MOV.U32 R12, RZ, RZ, 0x1 ;  /* 0x00000001ff0c7424 */ /* 0x000fe400078e00ff */
[----:B-1----:R-:W-:-:S07]  /*100d0*/  IMAD.MOV.U32 R13, RZ, RZ, RZ ;  /* 0x000000ffff0d7224 */ /* 0x002fce00078e00ff */
[----:B------:R-:W-:-:S07]  /*100e0*/  LEPC R20, `(.L_x_971) ;  /* 0x000000001014794e */ /* 0x000fce0000000000 */
[----:B--2---:R-:W-:Y:S05]  /*100f0*/  CALL.ABS.NOINC R2 ;  /* 0x0000000002007343 */ /* 0x004fea0003c00000 */
.L_x_971:
[----:B------:R1:W2:Y:S01]  /*10100*/  LDC.64 R2, c[0x4][R18] ;  /* 0x0100000012027b82 */ /* 0x0002a20000000a00 */
[----:B------:R-:W-:Y:S01]  /*10110*/  ULDC.64 UR6, c[0x4][0xb8] ;  /* 0x01002e0000067ab9 */ /* 0x000fe20000000a00 */
[----:B------:R-:W-:Y:S01]  /*10120*/  ULDC.64 UR8, c[0x4][0xc0] ;  /* 0x0100300000087ab9 */ /* 0x000fe20000000a00 */
[----:B------:R-:W-:Y:S01]  /*10130*/  ULDC.64 UR4, c[0x4][0x48] ;  /* 0x0100120000047ab9 */ /* 0x000fe20000000a00 */
        /* <DEDUP_REMOVED lines=11> */
.L_x_970:
[----:B------:R-:W-:Y:S01]  /*101f0*/  ULDC.64 UR4, c[0x0][0x9f8] ;  /* 0x00027e0000047ab9 */ /* 0x000fe20000000a00 */
[----:B------:R-:W-:Y:S01]  /*10200*/  IMAD.U32 R5, RZ, RZ, UR43 ;  /* 0x0000002bff057e24 */ /* 0x000fe2000f8e00ff */
[----:B------:R-:W-:Y:S01]  /*10210*/  ISETP.NE.U32.AND P0, PT, RZ, UR4, PT ;  /* 0x00000004ff007c0c */ /* 0x000fe2000bf05070 */
[----:B------:R-:W-:Y:S01]  /*10220*/  IMAD.U32 R0, RZ, RZ, UR43 ;  /* 0x0000002bff007e24 */ /* 0x000fe2000f8e00ff */
[----:B------:R-:W1:Y:S01]  /*10230*/  LDC R4, c[0x0][0x428] ;  /* 0x00010a00ff047b82 */ /* 0x000e620000000800 */
[----:B------:R-:W2:Y:S01]  /*10240*/  S2R R18, SR_TID.X ;  /* 0x0000000000127919 */ /* 0x000ea20000002100 */
[----:B------:R-:W-:-:S13]  /*10250*/  ISETP.NE.AND.EX P0, PT, RZ, UR5, PT, P0 ;  /* 0x00000005ff007c0c */ /* 0x000fda000bf05300 */
[----:B------:R-:W3:Y:S02]  /*10260*/  @P0 LDC.64 R2, c[0x0][0x9f8] ;  /* 0x00027e00ff020b82 */ /* 0x000ee40000000a00 */
[----:B---3--:R-:W-:-:S05]  /*10270*/  @P0 IMAD.WIDE R2, R5, 0x4, R2 ;  /* 0x0000000405020825 */ /* 0x008fca00078e0202 */
[----:B------:R3:W4:Y:S01]  /*10280*/  @P0 LDG.E R0, desc[UR60][R2.64] ;  /* 0x0000003c02000981 */ /* 0x000722000c1e1900 */
[----:B-1----:R-:W-:Y:S01]  /*10290*/  ISETP.NE.AND P0, PT, R4, 0x1, PT ;  /* 0x000000010400780c */ /* 0x002fe20003f05270 */
[----:B------:R-:W-:Y:S01]  /*102a0*/  IMAD.U32 R4, RZ, RZ, UR42 ;  /* 0x0000002aff047e24 */ /* 0x000fe2000f8e00ff */
[----:B--2---:R-:W-:Y:S01]  /*102b0*/  LOP3.LUT R18, R18, 0x1f, RZ, 0xc0, !PT ;  /* 0x0000001f12127812 */ /* 0x004fe200078ec0ff */
[----:B------:R-:W-:Y:S01]  /*102c0*/  UMOV UR40, URZ ;  /* 0x0000003f00287c82 */ /* 0x000fe20008000000 */
[----:B------:R-:W-:Y:S01]  /*102d0*/  UMOV UR8, 0x40 ;  /* 0x0000004000087882 */ /* 0x000fe20000000000 */
[----:B------:R-:W-:Y:S01]  /*102e0*/  UMOV UR9, UR41 ;  /* 0x0000002900097c82 */ /* 0x000fe20008000000 */
[----:B------:R-:W-:Y:S01]  /*102f0*/  ISETP.NE.AND P1, PT, R18, RZ, PT ;  /* 0x000000ff1200720c */ /* 0x000fe20003f25270 */
[----:B------:R-:W-:Y:S01]  /*10300*/  UMOV UR10, UR42 ;  /* 0x0000002a000a7c82 */ /* 0x000fe20008000000 */
[----:B------:R-:W-:Y:S01]  /*10310*/  UMOV UR11, UR43 ;  /* 0x0000002b000b7c82 */ /* 0x000fe20008000000 */
[----:B---3--:R-:W1:Y:S01]  /*10320*/  LDC.64 R2, c[0x0][0x3f8] ;  /* 0x0000fe00ff027b82 */ /* 0x008e620000000a00 */
[----:B------:R-:W-:Y:S01]  /*10330*/  UMOV UR12, 0x80 ;  /* 0x00000080000c7882 */ /* 0x000fe20000000000 */
[----:B------:R-:W-:Y:S01]  /*10340*/  UMOV UR13, UR41 ;  /* 0x00000029000d7c82 */ /* 0x000fe20008000000 */
[----:B------:R-:W-:Y:S01]  /*10350*/  UMOV UR14, UR42 ;  /* 0x0000002a000e7c82 */ /* 0x000fe20008000000 */
[----:B------:R-:W-:Y:S01]  /*10360*/  UMOV UR15, UR43 ;  /* 0x0000002b000f7c82 */ /* 0x000fe20008000000 */
[----:B------:R-:W-:-:S03]  /*10370*/  UMOV UR6, 0xffffffff ;  /* 0xffffffff00067882 */ /* 0x000fc60000000000 */
[----:B------:R-:W2:Y:S02]  /*10380*/  @P0 LDC R5, c[0x0][0x42c] ;  /* 0x00010b00ff050b82 */ /* 0x000ea40000000800 */
[----:B------:R-:W-:-:S05]  /*10390*/  VOTEU.ALL UP1, P1 ;  /* 0x00000000003f7886 */ /* 0x000fca0000820000 */
[----:B------:R-:W-:Y:S01]  /*103a0*/  @!UP1 UIADD3 UR4, UP0, UR44, 0x270, URZ ;  /* 0x000002702c049890 */ /* 0x000fe2000ff1e03f */
[----:B------:R-:W3:Y:S03]  /*103b0*/  @P0 LDC R6, c[0x0][0x430] ;  /* 0x00010c00ff060b82 */ /* 0x000ee60000000800 */
[----:B------:R-:W-:-:S09]  /*103c0*/  @!UP1 UIADD3.X UR5, URZ, UR45, URZ, UP0, !UPT ;  /* 0x0000002d3f059290 */ /* 0x000fd200087fe43f */
[----:B------:R1:W-:Y:S01]  /*103d0*/  @!UP1 UTMAPF.L2.4D [UR40], [UR4] ;  /* 0x00000028040095b8 */ /* 0x0003e20008018000 */
[----:B--2---:R-:W-:Y:S01]  /*103e0*/  @P0 IMAD.HI.U32 R5, R5, UR42, RZ ;  /* 0x0000002a05050c27 */ /* 0x004fe2000f8e00ff */
[----:B------:R2:W-:Y:S04]  /*103f0*/  @!UP1 UTMAPF.L2.4D [UR8], [UR4] ;  /* 0x00000008040095b8 */ /* 0x0005e80008018000 */
[----:B---3--:R-:W-:Y:S01]  /*10400*/  @P0 SHF.R.U32.HI R4, RZ, R6, R5 ;  /* 0x00000006ff040219 */ /* 0x008fe20000011605 */
[----:B------:R-:W-:Y:S01]  /*10410*/  IMAD.U32 R5, RZ, RZ, UR46 ;  /* 0x0000002eff057e24 */ /* 0x000fe2000f8e00ff */
[----:B-1----:R-:W-:Y:S01]  /*10420*/  ISETP.NE.U32.AND P0, PT, R2, RZ, PT ;  /* 0x000000ff0200720c */ /* 0x002fe20003f05070 */
[----:B------:R2:W-:Y:S02]  /*10430*/  @!UP1 UTMAPF.L2.4D [UR12], [UR4] ;  /* 0x0000000c040095b8 */ /* 0x0005e40008018000 */
[----:B------:R-:W-:Y:S01]  /*10440*/  VIADD R5, R5, 0xffffffff ;  /* 0xffffffff05057836 */ /* 0x000fe20000000000 */
[----:B------:R-:W-:-:S04]  /*10450*/  ISETP.NE.AND.EX P0, PT, R3, RZ, PT, P0 ;  /* 0x000000ff0300720c */ /* 0x000fc80003f05300 */
[----:B----4-:R-:W-:Y:S01]  /*10460*/  SEL R6, R0, RZ, !P0 ;  /* 0x000000ff00067207 */ /* 0x010fe20004000000 */
[----:B--2---:R-:W-:Y:S08]  /*10470*/  BRA.DIV UR6, `(.L_x_972) ;  /* 0x0000002606e07947 */ /* 0x004ff0000b800000 */
.L_x_1023:
[----:B------:R-:W-:Y:S01]  /*10480*/  UMOV UR4, 0xffffffff ;  /* 0xffffffff00047882 */ /* 0x000fe20000000000 */
[----:B------:R-:W-:Y:S02]  /*10490*/  SHF.R.S32.HI R18, RZ, 0x1f, R0 ;  /* 0x0000001fff127819 */ /* 0x000fe40000011400 */
[----:B------:R-:W-:Y:S05]  /*104a0*/  BRA.DIV UR4, `(.L_x_973) ;  /* 0x0000002a04007947 */ /* 0x000fea000b800000 */
[----:B------:R-:W-:-:S13]  /*104b0*/  ELECT P6, URZ, PT ;  /* 0x00000000003f782f */ /* 0x000fda00038c0000 */
.L_x_1026:
[----:B------:R-:W-:Y:S05]  /*104c0*/  @!P6 BRA `(.L_x_974) ;  /* 0x0000000000f8e947 */ /* 0x000fea0003800000 */
[----:B------:R-:W-:Y:S01]  /*104d0*/  IMAD.MOV.U32 R6, RZ, RZ, R0 ;  /* 0x000000ffff067224 */ /* 0x000fe200078e0000 */
[----:B------:R-:W-:Y:S06]  /*104e0*/  @!P0 BRA `(.L_x_975) ;  /* 0x0000000000488947 */ /* 0x000fec0003800000 */
[----:B------:R-:W1:Y:S01]  /*104f0*/  LDC R11, c[0x0][0x41c] ;  /* 0x00010700ff0b7b82 */ /* 0x000e620000000800 */
[----:B------:R-:W-:Y:S01]  /*10500*/  IMAD.MOV.U32 R10, RZ, RZ, R5 ;  /* 0x000000ffff0a7224 */ /* 0x000fe200078e0005 */
[----:B------:R-:W-:Y:S02]  /*10510*/  ULDC.64 UR4, c[0x0][0x408] ;  /* 0x0001020000047ab9 */ /* 0x000fe40000000a00 */
[----:B------:R-:W-:-:S04]  /*10520*/  IMAD R9, R18, UR4, RZ ;  /* 0x0000000412097c24 */ /* 0x000fc8000f8e02ff */
[----:B------:R-:W-:Y:S01]  /*10530*/  IMAD R9, R0, UR5, R9 ;  /* 0x0000000500097c24 */ /* 0x000fe2000f8e0209 */
[----:B-1----:R-:W-:-:S13]  /*10540*/  ISETP.NE.AND P2, PT, R11, 0x1, PT ;  /* 0x000000010b00780c */ /* 0x002fda0003f45270 */
[----:B------:R-:W1:Y:S02]  /*10550*/  @P2 LDC.64 R6, c[0x0][0x420] ;  /* 0x00010800ff062b82 */ /* 0x000e640000000a00 */
[----:B-1----:R-:W-:-:S05]  /*10560*/  @P2 IMAD.HI.U32 R6, R5, R6, RZ ;  /* 0x0000000605062227 */ /* 0x002fca00078e00ff */
[----:B------:R-:W-:-:S04]  /*10570*/  @P2 SHF.R.U32.HI R10, RZ, R7, R6 ;  /* 0x00000007ff0a2219 */ /* 0x000fc80000011606 */
[--C-:B------:R-:W-:Y:S01]  /*10580*/  SHF.R.S32.HI R7, RZ, 0x1f, R10.reuse ;  /* 0x0000001fff077819 */ /* 0x100fe2000001140a */
[----:B------:R-:W-:-:S04]  /*10590*/  IMAD.MOV.U32 R6, RZ, RZ, R10 ;  /* 0x000000ffff067224 */ /* 0x000fc800078e000a */
[----:B------:R-:W-:-:S04]  /*105a0*/  IMAD.WIDE.U32 R6, R0, UR4, R6 ;  /* 0x0000000400067c25 */ /* 0x000fc8000f8e0006 */
[----:B------:R-:W-:Y:S01]  /*105b0*/  IMAD.IADD R7, R7, 0x1, R9 ;  /* 0x0000000107077824 */ /* 0x000fe200078e0209 */
[----:B------:R-:W-:-:S04]  /*105c0*/  LEA R8, P2, R6, R2, 0x2 ;  /* 0x0000000206087211 */ /* 0x000fc800078410ff */
[----:B------:R-:W-:-:S05]  /*105d0*/  LEA.HI.X R9, R6, R3, R7, 0x2, P2 ;  /* 0x0000000306097211 */ /* 0x000fca00010f1407 */
[----:B------:R1:W5:Y:S01]  /*105e0*/  LDG.E R6, desc[UR60][R8.64] ;  /* 0x0000003c08067981 */ /* 0x000362000c1e1900 */
[----:B------:R-:W-:-:S04]  /*105f0*/  IMAD.MOV R10, RZ, RZ, -R10 ;  /* 0x000000ffff0a7224 */ /* 0x000fc800078e0a0a */
[----:B------:R-:W-:-:S07]  /*10600*/  IMAD R5, R11, R10, R5 ;  /* 0x0000000a0b057224 */ /* 0x000fce00078e0205 */
.L_x_975:
[----:B------:R-:W2:Y:S01]  /*10610*/  S2R R7, SR_TID.X ;  /* 0x0000000000077919 */ /* 0x000ea20000002100 */
[----:B-1----:R-:W-:Y:S02]  /*10620*/  LEA R8, R16, UR38, 0x3 ;  /* 0x0000002610087c11 */ /* 0x002fe4000f8e18ff */
[----:B--2---:R-:W-:Y:S02]  /*10630*/  LOP3.LUT R9, R7, 0x7f, RZ, 0xc0, !PT ;  /* 0x0000007f07097812 */ /* 0x004fe400078ec0ff */
[----:B------:R-:W-:Y:S02]  /*10640*/  SHF.L.U32 R7, R17, 0x1f, RZ ;  /* 0x0000001f11077819 */ /* 0x000fe400000006ff */
[----:B------:R-:W-:Y:S02]  /*10650*/  ISETP.NE.AND P3, PT, R9, RZ, PT ;  /* 0x000000ff0900720c */ /* 0x000fe40003f65270 */
[----:B------:R-:W1:Y:S02]  /*10660*/  SYNCS.PHASECHK.TRANS64.TRYWAIT P2, [R8+URZ+0x2a840], R7 ;  /* 0x02a84007080075a7 */ /* 0x000e64000804017f */
[----:B-1----:R-:W-:Y:S09]  /*10670*/  @!P2 BRA `(.L_x_976) ;  /* 0x0000002400aca947 */ /* 0x002ff20003800000 */
.L_x_1027:
        /* <DEDUP_REMOVED lines=8> */
.L_x_977:
        /* <DEDUP_REMOVED lines=10> */
[----:B------:R-:W-:-:S03]  /*107a0*/  UMOV UR16, 0x40 ;  /* 0x0000004000107882 */ /* 0x000fc60000000000 */
[----:B------:R-:W-:Y:S02]  /*107b0*/  UIMAD UR8, UR8, 0x9000, UR38 ;  /* 0x00009000080878a4 */ /* 0x000fe4000f8e0226 */
[----:B------:R-:W-:Y:S02]  /*107c0*/  UIADD3 UR9, UR9, 0x2a830, URZ ;  /* 0x0002a83009097890 */ /* 0x000fe4000fffe03f */
[----:B------:R-:W-:Y:S02]  /*107d0*/  UIMAD UR11, UR11, 0x60, URZ ;  /* 0x000000600b0b78a4 */ /* 0x000fe4000f8e023f */
        /* <DEDUP_REMOVED lines=13> */
.L_x_974:
[----:B------:R-:W-:Y:S05]  /*108b0*/  WARPSYNC.ALL ;  /* 0x0000000000007948 */ /* 0x000fea0003800000 */
[----:B------:R-:W-:Y:S01]  /*108c0*/  BAR.SYNC.DEFER_BLOCKING 0x8, 0x120 ;  /* 0x0204800000007b1d */ /* 0x000fe20000010000 */
[----:B------:R-:W-:Y:S01]  /*108d0*/  ELECT P2, URZ, PT ;  /* 0x00000000003f782f */ /* 0x000fe20003840000 */
[----:B------:R-:W-:Y:S02]  /*108e0*/  UIADD3 UR47, UR47, 0x1, URZ ;  /* 0x000000012f2f7890 */ /* 0x000fe4000fffe03f */
[----:B------:R-:W-:Y:S02]  /*108f0*/  UIADD3 UR4, UP0, UR44, 0x270, URZ ;  /* 0x000002702c047890 */ /* 0x000fe4000ff1e03f */
[----:B------:R-:W-:-:S02]  /*10900*/  ULEA.HI UR5, UR47, UR47, URZ, 0x1 ;  /* 0x0000002f2f057291 */ /* 0x000fc4000f8f083f */
[----:B------:R-:W-:Y:S02]  /*10910*/  UIADD3 UR8, UR38, 0xc400, URZ ;  /* 0x0000c40026087890 */ /* 0x000fe4000fffe03f */
[----:B------:R-:W-:Y:S02]  /*10920*/  ULOP3.LUT UR5, UR5, 0xfffffffe, URZ, 0xc0, !UPT ;  /* 0xfffffffe05057892 */ /* 0x000fe4000f8ec03f */
[----:B------:R-:W-:Y:S02]  /*10930*/  UIADD3 UR9, UR38, 0x2a800, URZ ;  /* 0x0002a80026097890 */ /* 0x000fe4000fffe03f */
[----:B-1----:R-:W-:Y:S01]  /*10940*/  @P2 IMAD.MOV.U32 R7, RZ, RZ, 0xc000 ;  /* 0x0000c000ff072424 */ /* 0x002fe200078e00ff */
[----:B------:R-:W-:Y:S02]  /*10950*/  UIADD3 UR14, UR47, -UR5, URZ ;  /* 0x800000052f0e7290 */ /* 0x000fe4000fffe03f */
[----:B------:R-:W-:Y:S02]  /*10960*/  UIADD3.X UR5, URZ, UR45, URZ, UP0, !UPT ;  /* 0x0000002d3f057290 */ /* 0x000fe400087fe43f */
[----:B------:R-:W-:-:S02]  /*10970*/  UIADD3 UR24, UR38, 0x10400, URZ ;  /* 0x0001040026187890 */ /* 0x000fc4000fffe03f */
[----:B------:R-:W-:Y:S01]  /*10980*/  UIADD3 UR16, UR38, 0x14400, URZ ;  /* 0x0001440026107890 */ /* 0x000fe2000fffe03f */
[----:B------:R-:W-:Y:S01]  /*10990*/  UMOV UR11, UR41 ;  /* 0x00000029000b7c82 */ /* 0x000fe20008000000 */
[----:B------:R1:W-:Y:S01]  /*109a0*/  @P2 SYNCS.ARRIVE.TRANS64 RZ, [UR38+0x2a800], R7 ;  /* 0x02a80007ffff29a7 */ /* 0x0003e20008000026 */
[----:B------:R-:W-:Y:S01]  /*109b0*/  UMOV UR12, UR42 ;  /* 0x0000002a000c7c82 */ /* 0x000fe20008000000 */
[----:B------:R-:W-:Y:S01]  /*109c0*/  UMOV UR13, UR43 ;  /* 0x0000002b000d7c82 */ /* 0x000fe20008000000 */
[----:B------:R-:W-:Y:S01]  /*109d0*/  UMOV UR6, 0x0 ;  /* 0x0000000000067882 */ /* 0x000fe20000000000 */
[----:B------:R-:W-:Y:S01]  /*109e0*/  UMOV UR7, 0x12f00000 ;  /* 0x12f0000000077882 */ /* 0x000fe20000000000 */
[----:B------:R-:W-:Y:S01]  /*109f0*/  UMOV UR10, URZ ;  /* 0x0000003f000a7c82 */ /* 0x000fe20008000000 */
[----:B------:R-:W-:Y:S01]  /*10a00*/  UMOV UR27, UR41 ;  /* 0x00000029001b7c82 */ /* 0x000fe20008000000 */
[----:B------:R-:W-:Y:S01]  /*10a10*/  UMOV UR28, UR42 ;  /* 0x0000002a001c7c82 */ /* 0x000fe20008000000 */
[----:B-1----:R-:W-:Y:S01]  /*10a20*/  IMAD.U32 R7, RZ, RZ, UR14 ;  /* 0x0000000eff077e24 */ /* 0x002fe2000f8e00ff */
[----:B------:R-:W-:Y:S01]  /*10a30*/  UMOV UR29, UR43 ;  /* 0x0000002b001d7c82 */ /* 0x000fe20008000000 */
[----:B------:R-:W-:Y:S01]  /*10a40*/  UMOV UR26, 0x40 ;  /* 0x00000040001a7882 */ /* 0x000fe20000000000 */
[----:B------:R-:W-:Y:S01]  /*10a50*/  UMOV UR25, UR9 ;  /* 0x0000000900197c82 */ /* 0x000fe20008000000 */
[----:B------:R-:W-:Y:S01]  /*10a60*/  UMOV UR19, UR41 ;  /* 0x0000002900137c82 */ /* 0x000fe20008000000 */
[----:B------:R-:W-:Y:S01]  /*10a70*/  SHF.L.U32 R7, R7, 0x1f, RZ ;  /* 0x0000001f07077819 */ /* 0x000fe200000006ff */
[----:B------:R-:W-:Y:S01]  /*10a80*/  UMOV UR20, UR42 ;  /* 0x0000002a00147c82 */ /* 0x000fe20008000000 */
[----:B------:R-:W-:Y:S01]  /*10a90*/  UMOV UR21, UR43 ;  /* 0x0000002b00157c82 */ /* 0x000fe20008000000 */
[----:B------:R-:W-:Y:S01]  /*10aa0*/  UMOV UR18, 0x80 ;  /* 0x0000008000127882 */ /* 0x000fe20000000000 */
[----:B------:R1:W-:Y:S01]  /*10ab0*/  UTMALDG.4D [UR8], [UR4], desc[UR6] ;  /* 0x00000608040075b4 */ /* 0x0003e20008019000 */
[----:B------:R-:W-:Y:S01]  /*10ac0*/  UMOV UR17, UR9 ;  /* 0x0000000900117c82 */ /* 0x000fe20008000000 */
[----:B------:R1:W-:Y:S01]  /*10ad0*/  UTMALDG.4D [UR24], [UR4], desc[UR6] ;  /* 0x00000618040075b4 */ /* 0x0003e20008019000 */
[----:B------:R1:W-:Y:S01]  /*10ae0*/  UTMALDG.4D [UR16], [UR4], desc[UR6] ;  /* 0x00000610040075b4 */ /* 0x0003e20008019000 */
[----:B------:R-:W2:Y:S02]  /*10af0*/  SYNCS.PHASECHK.TRANS64.TRYWAIT P2, [UR38+0x2a820], R7 ;  /* 0x02a82007ff0075a7 */ /* 0x000ea40008040166 */
[----:B-12---:R-:W-:Y:S05]  /*10b00*/  @!P2 BRA `(.L_x_978) ;  /* 0x00000020009ca947 */ /* 0x006fea0003800000 */
.L_x_1028:
[----:B------:R-:W-:-:S04]  /*10b10*/  UIADD3 UR4, UR46, -0x2, URZ ;  /* 0xfffffffe2e047890 */ /* 0x000fc8000fffe03f */
[----:B------:R-:W-:-:S06]  /*10b20*/  UISETP.GE.AND UP0, UPT, UR4, UR39, UPT ;  /* 0x000000270400728c */ /* 0x000fcc000bf06270 */
[----:B------:R-:W-:-:S13]  /*10b30*/  PLOP3.LUT P2, PT, PT, PT, UP0, 0x80, 0x0 ;  /* 0x000000000000781c */ /* 0x000fda0003f4f008 */
[----:B------:R-:W-:Y:S05]  /*10b40*/  @!P2 BRA `(.L_x_979) ;  /* 0x000000140048a947 */ /* 0x000fea0003800000 */
[----:B-1----:R-:W-:Y:S01]  /*10b50*/  IMAD R8, RZ, RZ, -UR46 ;  /* 0x8000002eff087e24 */ /* 0x002fe2000f8e02ff */
[----:B------:R-:W-:Y:S01]  /*10b60*/  LOP3.LUT R11, RZ, UR39, RZ, 0x33, !PT ;  /* 0x00000027ff0b7c12 */ /* 0x000fe2000f8e33ff */
[----:B------:R-:W-:-:S03]  /*10b70*/  ULDC.64 UR36, c[0x0][0x408] ;  /* 0x0001020000247ab9 */ /* 0x000fc60000000a00 */
[----:B------:R-:W-:-:S05]  /*10b80*/  VIADDMNMX R11, R8, 0x1, R11, !PT ;  /* 0x00000001080b7846 */ /* 0x000fca000780010b */
[----:B------:R-:W-:-:S05]  /*10b90*/  VIADD R7, R11, UR46 ;  /* 0x0000002e0b077c36 */ /* 0x000fca0008000000 */
[----:B------:R-:W-:-:S04]  /*10ba0*/  LOP3.LUT R7, R7, 0x1, RZ, 0xc0, !PT ;  /* 0x0000000107077812 */ /* 0x000fc800078ec0ff */
[----:B------:R-:W-:Y:S01]  /*10bb0*/  ISETP.NE.U32.AND P2, PT, R7, 0x1, PT ;  /* 0x000000010700780c */ /* 0x000fe20003f45070 */
[----:B------:R-:W-:-:S12]  /*10bc0*/  IMAD.U32 R7, RZ, RZ, UR4 ;  /* 0x00000004ff077e24 */ /* 0x000fd8000f8e00ff */
        /* <DEDUP_REMOVED lines=12> */
[----:B-1----:R-:W-:-:S13]  /*10c90*/  ISETP.NE.AND P2, PT, R13, 0x1, PT ;  /* 0x000000010d00780c */ /* 0x002fda0003f45270 */
[----:B------:R-:W1:Y:S02]  /*10ca0*/  @P2 LDC.64 R8, c[0x0][0x420] ;  /* 0x00010800ff082b82 */ /* 0x000e640000000a00 */
[----:B-1----:R-:W-:-:S04]  /*10cb0*/  @P2 IMAD.HI.U32 R14, R7, R8, RZ ;  /* 0x00000008070e2227 */ /* 0x002fc800078e00ff */
[----:B------:R-:W-:Y:S01]  /*10cc0*/  IMAD.MOV.U32 R8, RZ, RZ, R7 ;  /* 0x000000ffff087224 */ /* 0x000fe200078e0007 */
[----:B------:R-:W-:-:S04]  /*10cd0*/  @P2 SHF.R.U32.HI R8, RZ, R9, R14 ;  /* 0x00000009ff082219 */ /* 0x000fc8000001160e */
[--C-:B------:R-:W-:Y:S01]  /*10ce0*/  SHF.R.S32.HI R9, RZ, 0x1f, R8.reuse ;  /* 0x0000001fff097819 */ /* 0x100fe20000011408 */
[----:B------:R-:W-:-:S04]  /*10cf0*/  IMAD.MOV R14, RZ, RZ, -R8 ;  /* 0x000000ffff0e7224 */ /* 0x000fc800078e0a08 */
        /* <DEDUP_REMOVED lines=8> */
.L_x_983:
[----:B-1----:R-:W1:Y:S01]  /*10d80*/  S2R R2, SR_TID.X ;  /* 0x0000000000027919 */ /* 0x002e620000002100 */
[----:B------:R-:W-:Y:S02]  /*10d90*/  LEA R3, R10, UR38, 0x3 ;  /* 0x000000260a037c11 */ /* 0x000fe4000f8e18ff */
[----:B-1----:R-:W-:Y:S02]  /*10da0*/  LOP3.LUT R9, R2, 0x7f, RZ, 0xc0, !PT ;  /* 0x0000007f02097812 */ /* 0x002fe400078ec0ff */
[----:B------:R-:W-:Y:S02]  /*10db0*/  SHF.L.U32 R2, R12, 0x1f, RZ ;  /* 0x0000001f0c027819 */ /* 0x000fe400000006ff */
[----:B------:R-:W-:Y:S02]  /*10dc0*/  ISETP.NE.AND P2, PT, R9, RZ, PT ;  /* 0x000000ff0900720c */ /* 0x000fe40003f45270 */
[----:B------:R-:W1:Y:S02]  /*10dd0*/  SYNCS.PHASECHK.TRANS64.TRYWAIT P3, [R3+URZ+0x2a840], R2 ;  /* 0x02a84002030075a7 */ /* 0x000e64000806017f */
[----:B-1----:R-:W-:Y:S09]  /*10de0*/  @!P3 BRA `(.L_x_984) ;  /* 0x0000001c00fcb947 */ /* 0x002ff20003800000 */
.L_x_1029:
        /* <DEDUP_REMOVED lines=8> */
.L_x_985:
[----:B------:R-:W-:Y:S01]  /*10e70*/  R2UR UR8, R10 ;  /* 0x000000000a0872ca */ /* 0x000fe200000e0000 */
[----:B------:R-:W-:Y:S01]  /*10e80*/  UIADD3 UR4, UP0, UR44, 0x370, URZ ;  /* 0x000003702c047890 */ /* 0x000fe2000ff1e03f */
[----:B------:R-:W-:Y:S01]  /*10e90*/  R2UR UR9, R3 ;  /* 0x00000000030972ca */ /* 0x000fe200000e0000 */
[----:B------:R-:W-:Y:S01]  /*10ea0*/  UIADD3 UR19, UR38, 0x2a800, URZ ;  /* 0x0002a80026137890 */ /* 0x000fe2000fffe03f */
[----:B------:R-:W-:Y:S01]  /*10eb0*/  R2UR UR11, R7 ;  /* 0x00000000070b72ca */ /* 0x000fe200000e0000 */
[----:B------:R-:W-:Y:S01]  /*10ec0*/  UIADD3.X UR5, URZ, UR45, URZ, UP0, !UPT ;  /* 0x0000002d3f057290 */ /* 0x000fe200087fe43f */
[----:B------:R-:W-:Y:S01]  /*10ed0*/  R2UR UR12, R4 ;  /* 0x00000000040c72ca */ /* 0x000fe200000e0000 */
[----:B------:R-:W-:Y:S01]  /*10ee0*/  UMOV UR10, URZ ;  /* 0x0000003f000a7c82 */ /* 0x000fe20008000000 */
[----:B-----5:R-:W-:Y:S01]  /*10ef0*/  R2UR UR13, R8 ;  /* 0x00000000080d72ca */ /* 0x020fe200000e0000 */
[----:B------:R-:W-:Y:S01]  /*10f00*/  UMOV UR6, 0x0 ;  /* 0x0000000000067882 */ /* 0x000fe20000000000 */
[----:B------:R-:W-:Y:S01]  /*10f10*/  UMOV UR7, 0x14f00000 ;  /* 0x14f0000000077882 */ /* 0x000fe20000000000 */
[----:B------:R-:W-:Y:S01]  /*10f20*/  UMOV UR18, 0x40 ;  /* 0x0000004000127882 */ /* 0x000fe20000000000 */
[----:B------:R-:W-:Y:S01]  /*10f30*/  UMOV UR17, 0x80 ;  /* 0x0000008000117882 */ /* 0x000fe20000000000 */
[----:B------:R-:W-:Y:S01]  /*10f40*/  UIMAD UR8, UR8, 0x9000, UR38 ;  /* 0x00009000080878a4 */ /* 0x000fe2000f8e0226 */
[----:B-1----:R-:W-:Y:S01]  /*10f50*/  SHF.L.U32 R3, R17, 0x1f, RZ ;  /* 0x0000001f11037819 */ /* 0x002fe200000006ff */
[----:B------:R-:W-:Y:S01]  /*10f60*/  UIADD3 UR9, UR9, 0x2a830, URZ ;  /* 0x0002a83009097890 */ /* 0x000fe2000fffe03f */
[----:B------:R-:W-:Y:S01]  /*10f70*/  LEA R2, R16, UR19, 0x3 ;  /* 0x0000001310027c11 */ /* 0x000fe2000f8e18ff */
[----:B------:R-:W-:-:S02]  /*10f80*/  UIMAD UR11, UR11, 0x60, URZ ;  /* 0x000000600b0b78a4 */ /* 0x000fc4000f8e023f */
        /* <DEDUP_REMOVED lines=13> */
.L_x_1030:
[----:B------:R-:W-:Y:S05]  /*11060*/  @P2 BRA `(.L_x_987) ;  /* 0x0000000000202947 */ /* 0x000fea0003800000 */
[----:B------:R-:W2:Y:S01]  /*11070*/  S2R R9, SR_TID.X ;  /* 0x0000000000097919 */ /* 0x000ea20000002100 */
[----:B-1----:R-:W-:Y:S01]  /*11080*/  LEA R2, R16, UR38, 0x3 ;  /* 0x0000002610027c11 */ /* 0x002fe2000f8e18ff */
[----:B------:R-:W-:-:S04]  /*11090*/  IMAD.MOV.U32 R3, RZ, RZ, 0x6000 ;  /* 0x00006000ff037424 */ /* 0x000fc800078e00ff */
[----:B------:R3:W-:Y:S01]  /*110a0*/  SYNCS.ARRIVE.TRANS64 RZ, [R2+URZ+0x2a850], R3 ;  /* 0x02a8500302ff79a7 */ /* 0x0007e2000800003f */
[----:B--2---:R-:W-:-:S04]  /*110b0*/  LOP3.LUT R9, R9, 0x1f, RZ, 0xc0, !PT ;  /* 0x0000001f09097812 */ /* 0x004fc800078ec0ff */
[----:B------:R-:W-:-:S13]  /*110c0*/  ISETP.NE.AND P2, PT, R9, RZ, PT ;  /* 0x000000ff0900720c */ /* 0x000fda0003f45270 */
[----:B---3--:R-:W-:Y:S05]  /*110d0*/  @!P2 BRA `(.L_x_987) ;  /* 0x000000000004a947 */ /* 0x008fea0003800000 */
[----:B------:R-:W-:Y:S01]  /*110e0*/  BPT.TRAP 0x1 ;  /* 0x000000040000795c */ /* 0x000fe20000300000 */
.L_x_987:
        /* <DEDUP_REMOVED lines=9> */
[----:B------:R-:W-:Y:S02]  /*11180*/  IMAD.MOV.U32 R6, RZ, RZ, R8 ;  /* 0x000000ffff067224 */ /* 0x000fe400078e0008 */
[----:B------:R-:W-:-:S02]  /*11190*/  IMAD.MOV.U32 R5, RZ, RZ, R7 ;  /* 0x000000ffff057224 */ /* 0x000fc400078e0007 */
[----:B------:R-:W-:Y:S02]  /*111a0*/  UIMAD UR6, UR9, 0x6000, UR38 ;  /* 0x00006000090678a4 */ /* 0x000fe4000f8e0226 */
[----:B------:R-:W-:Y:S02]  /*111b0*/  ULEA UR9, UR9, UR38, 0x3 ;  /* 0x0000002609097291 */ /* 0x000fe4000f8e183f */
[----:B------:R-:W-:Y:S02]  /*111c0*/  UIMAD UR11, UR11, 0x60, URZ ;  /* 0x000000600b0b78a4 */ /* 0x000fe4000f8e023f */
[----:B------:R-:W-:Y:S02]  /*111d0*/  UIADD3 UR8, UR6, 0x400, URZ ;  /* 0x0000040006087890 */ /* 0x000fe4000fffe03f */
        /* <DEDUP_REMOVED lines=8> */
.L_x_982:
[----:B------:R-:W-:Y:S05]  /*11260*/  BSYNC B0 ;  /* 0x0000000000007941 */ /* 0x000fea0003800000 */
.L_x_981:
[----:B------:R-:W-:Y:S01]  /*11270*/  UIADD3 UR4, UR46, -0x3, URZ ;  /* 0xfffffffd2e047890 */ /* 0x000fe2000fffe03f */
[----:B------:R-:W-:Y:S02]  /*11280*/  IMAD.MOV.U32 R16, RZ, RZ, R10 ;  /* 0x000000ffff107224 */ /* 0x000fe400078e000a */
[----:B------:R-:W-:-:S03]  /*11290*/  IMAD.MOV.U32 R17, RZ, RZ, R12 ;  /* 0x000000ffff117224 */ /* 0x000fc600078e000c */
[----:B------:R-:W-:-:S07]  /*112a0*/  IMAD.U32 R7, RZ, RZ, UR4 ;  /* 0x00000004ff077e24 */ /* 0x000fce000f8e00ff */
.L_x_980:
[----:B------:R-:W-:Y:S01]  /*112b0*/  ULOP3.LUT UR4, URZ, UR46, URZ, 0x33, !UPT ;  /* 0x0000002e3f047292 */ /* 0x000fe2000f8e333f */
[----:B------:R-:W-:Y:S01]  /*112c0*/  VIADD R11, R11, 0xfffffffe ;  /* 0xfffffffe0b0b7836 */ /* 0x000fe20000000000 */
[----:B------:R-:W-:Y:S04]  /*112d0*/  BSSY B0, `(.L_x_979) ;  /* 0x00000d9000007945 */ /* 0x000fe80003800000 */
[----:B------:R-:W-:-:S13]  /*112e0*/  ISETP.NE.AND P2, PT, R11, UR4, PT ;  /* 0x000000040b007c0c */ /* 0x000fda000bf45270 */
[----:B------:R-:W-:Y:S05]  /*112f0*/  @!P2 BRA `(.L_x_988) ;  /* 0x0000000c0058a947 */ /* 0x000fea0003800000 */
[----:B------:R-:W-:-:S07]  /*11300*/  IMAD.MOV.U32 R8, RZ, RZ, R6 ;  /* 0x000000ffff087224 */ /* 0x000fce00078e0006 */
.L_x_1003:
[----:B------:R-:W-:Y:S01]  /*11310*/  VIADD R10, R16, 0x1 ;  /* 0x00000001100a7836 */ /* 0x000fe20000000000 */
[----:B------:R-:W-:Y:S05]  /*11320*/  YIELD ;  /* 0x0000000000007946 */ /* 0x000fea0003800000 */
[----:B------:R-:W-:Y:S01]  /*11330*/  ISETP.NE.AND P2, PT, R10, 0x2, PT ;  /* 0x000000020a00780c */ /* 0x000fe20003f45270 */
[----:B------:R-:W-:Y:S03]  /*11340*/  BSSY B1, `(.L_x_989) ;  /* 0x0000065000017945 */ /* 0x000fe60003800000 */
[----:B-1----:R-:W-:-:S02]  /*11350*/  SEL R2, RZ, 0x1, P2 ;  /* 0x00000001ff027807 */ /* 0x002fc40001000000 */
[----:B------:R-:W-:Y:S02]  /*11360*/  SEL R10, R10, RZ, P2 ;  /* 0x000000ff0a0a7207 */ /* 0x000fe40001000000 */
[----:B------:R-:W-:Y:S01]  /*11370*/  LOP3.LUT R11, R17, R2, RZ, 0x3c, !PT ;  /* 0x00000002110b7212 */ /* 0x000fe200078e3cff */
[----:B------:R-:W-:Y:S06]  /*11380*/  @!P6 BRA `(.L_x_990) ;  /* 0x000000040080e947 */ /* 0x000fec0003800000 */
[----:B------:R-:W-:Y:S01]  /*11390*/  IMAD.MOV.U32 R12, RZ, RZ, R7 ;  /* 0x000000ffff0c7224 */ /* 0x000fe200078e0007 */
[----:B------:R-:W-:Y:S06]  /*113a0*/  @!P0 BRA `(.L_x_991) ;  /* 0x0000000000448947 */ /* 0x000fec0003800000 */
[----:B------:R-:W1:Y:S01]  /*113b0*/  LDC R9, c[0x0][0x41c] ;  /* 0x00010700ff097b82 */ /* 0x000e620000000800 */
[----:B------:R-:W-:-:S04]  /*113c0*/  IMAD R13, R18, UR36, RZ ;  /* 0x00000024120d7c24 */ /* 0x000fc8000f8e02ff */
[----:B------:R-:W-:Y:S01]  /*113d0*/  IMAD R13, R0, UR37, R13 ;  /* 0x00000025000d7c24 */ /* 0x000fe2000f8e020d */
        /* <DEDUP_REMOVED lines=8> */
[----:B------:R-:W1:Y:S01]  /*11460*/  LDC.64 R8, c[0x0][0x3f8] ;  /* 0x0000fe00ff087b82 */ /* 0x000e620000000a00 */
[----:B------:R-:W-:-:S04]  /*11470*/  IMAD.WIDE.U32 R2, R0, UR36, R2 ;  /* 0x0000002400027c25 */ /* 0x000fc8000f8e0002 */
[----:B------:R-:W-:Y:S01]  /*11480*/  IMAD.IADD R13, R13, 0x1, R3 ;  /* 0x000000010d0d7824 */ /* 0x000fe200078e0203 */
[----:B-1----:R-:W-:-:S04]  /*11490*/  LEA R8, P2, R2, R8, 0x2 ;  /* 0x0000000802087211 */ /* 0x002fc800078410ff */
[----:B------:R-:W-:-:S05]  /*114a0*/  LEA.HI.X R9, R2, R9, R13, 0x2, P2 ;  /* 0x0000000902097211 */ /* 0x000fca00010f140d */
[----:B------:R1:W5:Y:S04]  /*114b0*/  LDG.E R8, desc[UR60][R8.64] ;  /* 0x0000003c08087981 */ /* 0x000368000c1e1900 */
.L_x_991:
[----:B------:R-:W1:Y:S01]  /*114c0*/  S2R R2, SR_TID.X ;  /* 0x0000000000027919 */ /* 0x000e620000002100 */
[----:B------:R-:W-:Y:S02]  /*114d0*/  LEA R3, R10, UR38, 0x3 ;  /* 0x000000260a037c11 */ /* 0x000fe4000f8e18ff */
[----:B-1----:R-:W-:Y:S02]  /*114e0*/  LOP3.LUT R9, R2, 0x7f, RZ, 0xc0, !PT ;  /* 0x0000007f02097812 */ /* 0x002fe400078ec0ff */
[----:B------:R-:W-:Y:S02]  /*114f0*/  SHF.L.U32 R2, R11, 0x1f, RZ ;  /* 0x0000001f0b027819 */ /* 0x000fe400000006ff */
[----:B------:R-:W-:Y:S02]  /*11500*/  ISETP.NE.AND P2, PT, R9, RZ, PT ;  /* 0x000000ff0900720c */ /* 0x000fe40003f45270 */
[----:B------:R-:W1:Y:S02]  /*11510*/  SYNCS.PHASECHK.TRANS64.TRYWAIT P3, [R3+URZ+0x2a840], R2 ;  /* 0x02a84002030075a7 */ /* 0x000e64000806017f */
[----:B-1----:R-:W-:Y:S09]  /*11520*/  @!P3 BRA `(.L_x_992) ;  /* 0x000000180054b947 */ /* 0x002ff20003800000 */
.L_x_1031:
        /* <DEDUP_REMOVED lines=8> */
.L_x_993:
        /* <DEDUP_REMOVED lines=14> */
[----:B------:R-:W-:Y:S01]  /*11690*/  SHF.L.U32 R17, R17, 0x1f, RZ ;  /* 0x0000001f11117819 */ /* 0x000fe200000006ff */
[----:B------:R-:W-:Y:S01]  /*116a0*/  UIADD3 UR9, UR9, 0x2a830, URZ ;  /* 0x0002a83009097890 */ /* 0x000fe2000fffe03f */
[----:B-1----:R-:W-:Y:S01]  /*116b0*/  LEA R2, R16, UR19, 0x3 ;  /* 0x0000001310027c11 */ /* 0x002fe2000f8e18ff */
        /* <DEDUP_REMOVED lines=14> */
.L_x_1032:
[----:B------:R-:W-:Y:S05]  /*117a0*/  @P2 BRA `(.L_x_995) ;  /* 0x00000000001c2947 */ /* 0x000fea0003800000 */
[----:B------:R-:W2:Y:S02]  /*117b0*/  S2R R3, SR_TID.X ;  /* 0x0000000000037919 */ /* 0x000ea40000002100 */
[----:B--2---:R-:W-:Y:S01]  /*117c0*/  LOP3.LUT R9, R3, 0x1f, RZ, 0xc0, !PT ;  /* 0x0000001f03097812 */ /* 0x004fe200078ec0ff */
[----:B------:R-:W-:-:S03]  /*117d0*/  IMAD.MOV.U32 R3, RZ, RZ, 0x6000 ;  /* 0x00006000ff037424 */ /* 0x000fc600078e00ff */
[----:B------:R-:W-:Y:S01]  /*117e0*/  ISETP.NE.AND P2, PT, R9, RZ, PT ;  /* 0x000000ff0900720c */ /* 0x000fe20003f45270 */
[----:B------:R2:W-:-:S12]  /*117f0*/  SYNCS.ARRIVE.TRANS64 RZ, [R2+URZ+0x50], R3 ;  /* 0x0000500302ff79a7 */ /* 0x0005d8000800003f */
[----:B--2---:R-:W-:Y:S05]  /*11800*/  @!P2 BRA `(.L_x_995) ;  /* 0x000000000004a947 */ /* 0x004fea0003800000 */
[----:B------:R-:W-:Y:S01]  /*11810*/  BPT.TRAP 0x1 ;  /* 0x000000040000795c */ /* 0x000fe20000300000 */
.L_x_995:
        /* <DEDUP_REMOVED lines=11> */
[----:B------:R-:W-:Y:S01]  /*118d0*/  IMAD.MOV.U32 R6, RZ, RZ, R8 ;  /* 0x000000ffff067224 */ /* 0x000fe200078e0008 */
[----:B------:R-:W-:Y:S02]  /*118e0*/  UIMAD UR6, UR6, 0x6000, UR38 ;  /* 0x00006000060678a4 */ /* 0x000fe4000f8e0226 */
        /* <DEDUP_REMOVED lines=10> */
.L_x_990:
[----:B------:R-:W-:Y:S05]  /*11990*/  BSYNC B1 ;  /* 0x0000000000017941 */ /* 0x000fea0003800000 */
.L_x_989:
[----:B------:R-:W-:Y:S01]  /*119a0*/  VIADD R16, R10, 0x1 ;  /* 0x000000010a107836 */ /* 0x000fe20000000000 */
[----:B------:R-:W-:Y:S01]  /*119b0*/  BSSY B1, `(.L_x_996) ;  /* 0x0000067000017945 */ /* 0x000fe20003800000 */
[----:B------:R-:W-:-:S03]  /*119c0*/  VIADD R12, R7, 0xffffffff ;  /* 0xffffffff070c7836 */ /* 0x000fc60000000000 */
[----:B------:R-:W-:-:S04]  /*119d0*/  ISETP.NE.AND P2, PT, R16, 0x2, PT ;  /* 0x000000021000780c */ /* 0x000fc80003f45270 */
[----:B-1----:R-:W-:Y:S02]  /*119e0*/  SEL R2, RZ, 0x1, P2 ;  /* 0x00000001ff027807 */ /* 0x002fe40001000000 */
[----:B------:R-:W-:Y:S02]  /*119f0*/  SEL R16, R16, RZ, P2 ;  /* 0x000000ff10107207 */ /* 0x000fe40001000000 */
[----:B------:R-:W-:Y:S01]  /*11a00*/  LOP3.LUT R17, R11, R2, RZ, 0x3c, !PT ;  /* 0x000000020b117212 */ /* 0x000fe200078e3cff */
[----:B------:R-:W-:Y:S06]  /*11a10*/  @!P6 BRA `(.L_x_997) ;  /* 0x000000040080e947 */ /* 0x000fec0003800000 */
[----:B------:R-:W-:Y:S01]  /*11a20*/  IMAD.MOV.U32 R13, RZ, RZ, R12 ;  /* 0x000000ffff0d7224 */ /* 0x000fe200078e000c */
[----:B------:R-:W-:Y:S06]  /*11a30*/  @!P0 BRA `(.L_x_998) ;  /* 0x0000000000448947 */ /* 0x000fec0003800000 */
[----:B------:R-:W1:Y:S02]  /*11a40*/  LDC R8, c[0x0][0x41c] ;  /* 0x00010700ff087b82 */ /* 0x000e640000000800 */
[----:B-1----:R-:W-:-:S13]  /*11a50*/  ISETP.NE.AND P2, PT, R8, 0x1, PT ;  /* 0x000000010800780c */ /* 0x002fda0003f45270 */
[----:B------:R-:W1:Y:S02]  /*11a60*/  @P2 LDC.64 R2, c[0x0][0x420] ;  /* 0x00010800ff022b82 */ /* 0x000e640000000a00 */
[----:B-1----:R-:W-:-:S04]  /*11a70*/  @P2 IMAD.HI.U32 R14, R13, R2, RZ ;  /* 0x000000020d0e2227 */ /* 0x002fc800078e00ff */
[----:B------:R-:W-:Y:S01]  /*11a80*/  IMAD.MOV.U32 R2, RZ, RZ, R13 ;  /* 0x000000ffff027224 */ /* 0x000fe200078e000d */
[----:B------:R-:W-:Y:S01]  /*11a90*/  @P2 SHF.R.U32.HI R2, RZ, R3, R14 ;  /* 0x00000003ff022219 */ /* 0x000fe2000001160e */
[----:B------:R-:W-:-:S04]  /*11aa0*/  IMAD R14, R18, UR36, RZ ;  /* 0x00000024120e7c24 */ /* 0x000fc8000f8e02ff */
[----:B------:R-:W-:Y:S02]  /*11ab0*/  IMAD.MOV R3, RZ, RZ, -R2 ;  /* 0x000000ffff037224 */ /* 0x000fe400078e0a02 */
[----:B------:R-:W-:Y:S02]  /*11ac0*/  IMAD R14, R0, UR37, R14 ;  /* 0x00000025000e7c24 */ /* 0x000fe4000f8e020e */
        /* <DEDUP_REMOVED lines=8> */
.L_x_998:
[----:B------:R-:W-:Y:S02]  /*11b50*/  LEA R2, R16, UR38, 0x3 ;  /* 0x0000002610027c11 */ /* 0x000fe4000f8e18ff */
[----:B------:R-:W-:-:S04]  /*11b60*/  SHF.L.U32 R3, R17, 0x1f, RZ ;  /* 0x0000001f11037819 */ /* 0x000fc800000006ff */
[----:B------:R-:W2:Y:S02]  /*11b70*/  SYNCS.PHASECHK.TRANS64.TRYWAIT P2, [R2+URZ+0x2a840], R3 ;  /* 0x02a84003020075a7 */ /* 0x000ea4000804017f */
[----:B--2---:R-:W-:Y:S05]  /*11b80*/  @!P2 BRA `(.L_x_999) ;  /* 0x0000001000e4a947 */ /* 0x004fea0003800000 */
.L_x_1033:
        /* <DEDUP_REMOVED lines=11> */
.L_x_1000:
[----:B------:R-:W-:Y:S01]  /*11c40*/  R2UR UR9, R16 ;  /* 0x00000000100972ca */ /* 0x000fe200000e0000 */
[----:B------:R-:W-:Y:S01]  /*11c50*/  UIADD3 UR19, UR38, 0x2a800, URZ ;  /* 0x0002a80026137890 */ /* 0x000fe2000fffe03f */
[----:B------:R-:W-:Y:S01]  /*11c60*/  R2UR UR11, R13 ;  /* 0x000000000d0b72ca */ /* 0x000fe200000e0000 */
[----:B------:R-:W-:Y:S01]  /*11c70*/  UIADD3 UR4, UP0, UR44, 0x370, URZ ;  /* 0x000003702c047890 */ /* 0x000fe2000ff1e03f */
[----:B------:R-:W-:Y:S01]  /*11c80*/  R2UR UR12, R4 ;  /* 0x00000000040c72ca */ /* 0x000fe200000e0000 */
[----:B------:R-:W-:Y:S01]  /*11c90*/  UMOV UR10, URZ ;  /* 0x0000003f000a7c82 */ /* 0x000fe20008000000 */
[----:B-----5:R-:W-:Y:S01]  /*11ca0*/  R2UR UR13, R8 ;  /* 0x00000000080d72ca */ /* 0x020fe200000e0000 */
[----:B------:R-:W-:Y:S01]  /*11cb0*/  UIADD3.X UR5, URZ, UR45, URZ, UP0, !UPT ;  /* 0x0000002d3f057290 */ /* 0x000fe200087fe43f */
[----:B------:R-:W-:Y:S01]  /*11cc0*/  SHF.L.U32 R11, R11, 0x1f, RZ ;  /* 0x0000001f0b0b7819 */ /* 0x000fe200000006ff */
[----:B------:R-:W-:Y:S01]  /*11cd0*/  UMOV UR6, 0x0 ;  /* 0x0000000000067882 */ /* 0x000fe20000000000 */
[----:B------:R-:W-:Y:S01]  /*11ce0*/  UMOV UR7, 0x14f00000 ;  /* 0x14f0000000077882 */ /* 0x000fe20000000000 */
[----:B------:R-:W-:Y:S01]  /*11cf0*/  UMOV UR18, 0x40 ;  /* 0x0000004000127882 */ /* 0x000fe20000000000 */
[----:B------:R-:W-:Y:S01]  /*11d00*/  UMOV UR17, 0x80 ;  /* 0x0000008000117882 */ /* 0x000fe20000000000 */
[----:B------:R-:W-:Y:S01]  /*11d10*/  UIMAD UR8, UR9, 0x9000, UR38 ;  /* 0x00009000090878a4 */ /* 0x000fe2000f8e0226 */
[----:B--2---:R-:W-:Y:S01]  /*11d20*/  LEA R2, R10, UR19, 0x3 ;  /* 0x000000130a027c11 */ /* 0x004fe2000f8e18ff */
[----:B------:R-:W-:-:S02]  /*11d30*/  ULEA UR9, UR9, UR19, 0x3 ;  /* 0x0000001309097291 */ /* 0x000fc4000f8e183f */
[----:B------:R-:W-:Y:S02]  /*11d40*/  UIMAD UR11, UR11, 0x60, URZ ;  /* 0x000000600b0b78a4 */ /* 0x000fe4000f8e023f */
[----:B------:R-:W-:Y:S02]  /*11d50*/  UIADD3 UR14, UR8, 0x18400, URZ ;  /* 0x00018400080e7890 */ /* 0x000fe4000fffe03f */
        /* <DEDUP_REMOVED lines=13> */
.L_x_1034:
        /* <DEDUP_REMOVED lines=8> */
.L_x_1002:
        /* <DEDUP_REMOVED lines=23> */
.L_x_997:
[----:B------:R-:W-:Y:S05]  /*12020*/  BSYNC B1 ;  /* 0x0000000000017941 */ /* 0x000fea0003800000 */
.L_x_996:
[----:B------:R-:W-:Y:S01]  /*12030*/  ISETP.GT.AND P2, PT, R12, UR39, PT ;  /* 0x000000270c007c0c */ /* 0x000fe2000bf44270 */
[----:B------:R-:W-:-:S12]  /*12040*/  VIADD R7, R7, 0xfffffffe ;  /* 0xfffffffe07077836 */ /* 0x000fd80000000000 */
[----:B------:R-:W-:Y:S05]  /*12050*/  @P2 BRA `(.L_x_1003) ;  /* 0xfffffff000ac2947 */ /* 0x000fea000383ffff */
.L_x_988:
[----:B------:R-:W-:Y:S05]  /*12060*/  BSYNC B0 ;  /* 0x0000000000007941 */ /* 0x000fea0003800000 */
.L_x_979:
[----:B------:R-:W-:Y:S04]  /*12070*/  BSSY B0, `(.L_x_1004) ;  /* 0x000000e000007945 */ /* 0x000fe80003800000 */
[----:B------:R-:W-:Y:S05]  /*12080*/  @P1 BRA `(.L_x_1005) ;  /* 0x0000000000301947 */ /* 0x000fea0003800000 */
[----:B-1----:R-:W1:Y:S01]  /*12090*/  S2R R7, SR_LANEID ;  /* 0x0000000000077919 */ /* 0x002e620000000000 */
        /* <DEDUP_REMOVED lines=10> */
[----:B-1----:R-:W-:-:S07]  /*12140*/  IADD3 R19, R0, UR48, R19 ;  /* 0x0000003000137c10 */ /* 0x002fce000fffe013 */
.L_x_1005:
[----:B------:R-:W-:Y:S05]  /*12150*/  BSYNC B0 ;  /* 0x0000000000007941 */ /* 0x000fea0003800000 */
.L_x_1004:
[----:B------:R-:W-:Y:S04]  /*12160*/  BSSY B0, `(.L_x_1006) ;  /* 0x0000026000007945 */ /* 0x000fe80003800000 */
[----:B------:R-:W-:Y:S05]  /*12170*/  @!P6 BRA `(.L_x_1007) ;  /* 0x000000000090e947 */ /* 0x000fea0003800000 */
[----:B------:R-:W2:Y:S01]  /*12180*/  S2R R0, SR_TID.X ;  /* 0x0000000000007919 */ /* 0x000ea20000002100 */
[----:B-1----:R-:W-:Y:S02]  /*12190*/  LEA R3, R16, UR38, 0x3 ;  /* 0x0000002610037c11 */ /* 0x002fe4000f8e18ff */
[----:B--2---:R-:W-:Y:S02]  /*121a0*/  LOP3.LUT R2, R0, 0x7f, RZ, 0xc0, !PT ;  /* 0x0000007f00027812 */ /* 0x004fe400078ec0ff */
[----:B------:R-:W-:Y:S02]  /*121b0*/  SHF.L.U32 R0, R17, 0x1f, RZ ;  /* 0x0000001f11007819 */ /* 0x000fe400000006ff */
[----:B------:R-:W-:Y:S02]  /*121c0*/  ISETP.NE.AND P1, PT, R2, RZ, PT ;  /* 0x000000ff0200720c */ /* 0x000fe40003f25270 */
[----:B------:R-:W1:Y:S02]  /*121d0*/  SYNCS.PHASECHK.TRANS64.TRYWAIT P0, [R3+URZ+0x2a860], R0 ;  /* 0x02a86000030075a7 */ /* 0x000e64000800017f */
[----:B-1----:R-:W-:Y:S09]  /*121e0*/  @!P0 BRA `(.L_x_1008) ;  /* 0x0000000c00748947 */ /* 0x002ff20003800000 */
.L_x_1035:
        /* <DEDUP_REMOVED lines=8> */
.L_x_1009:
        /* <DEDUP_REMOVED lines=9> */
[----:B------:R-:W-:-:S04]  /*12300*/  UMOV UR15, 0x40 ;  /* 0x00000040000f7882 */ /* 0x000fc80000000000 */
        /* <DEDUP_REMOVED lines=11> */
.L_x_1007:
[----:B------:R-:W-:Y:S05]  /*123c0*/  BSYNC B0 ;  /* 0x0000000000007941 */ /* 0x000fea0003800000 */
.L_x_1006:
[----:B------:R-:W-:Y:S02]  /*123d0*/  VIADD R16, R16, 0x1 ;  /* 0x0000000110107836 */ /* 0x000fe40000000000 */
[----:B------:R-:W-:-:S03]  /*123e0*/  IMAD.MOV.U32 R13, RZ, RZ, R19 ;  /* 0x000000ffff0d7224 */ /* 0x000fc600078e0013 */
[----:B------:R-:W-:-:S04]  /*123f0*/  ISETP.NE.AND P0, PT, R16, 0x2, PT ;  /* 0x000000021000780c */ /* 0x000fc80003f05270 */
[----:B-1----:R-:W-:Y:S02]  /*12400*/  SEL R0, RZ, 0x1, P0 ;  /* 0x00000001ff007807 */ /* 0x002fe40000000000 */
[----:B------:R-:W-:Y:S02]  /*12410*/  SEL R16, R16, RZ, P0 ;  /* 0x000000ff10107207 */ /* 0x000fe40000000000 */
[----:B------:R-:W-:-:S07]  /*12420*/  LOP3.LUT R17, R17, R0, RZ, 0x3c, !PT ;  /* 0x0000000011117212 */ /* 0x000fce00078e3cff */
.L_x_968:
[----:B------:R-:W-:Y:S05]  /*12430*/  BSYNC B6 ;  /* 0x0000000000067941 */ /* 0x000fea0003800000 */
.L_x_966:
[----:B------:R-:W-:-:S03]  /*12440*/  UMOV UR4, 0xffffffff ;  /* 0xffffffff00047882 */ /* 0x000fc60000000000 */
[----:B------:R-:W-:Y:S05]  /*12450*/  BRA.DIV UR4, `(.L_x_1010) ;  /* 0x0000000a04ec7947 */ /* 0x000fea000b800000 */
[----:B------:R1:W2:Y:S02]  /*12460*/  SHFL.IDX PT, R14, R13, RZ, 0x1f ;  /* 0x00001fff0d0e7589 */ /* 0x0002a400000e0000 */
.L_x_1038:
[----:B------:R-:W3:Y:S01]  /*12470*/  S2R R0, SR_TID.X ;  /* 0x0000000000007919 */ /* 0x000ee20000002100 */
[----:B------:R-:W-:Y:S05]  /*12480*/  WARPSYNC.ALL ;  /* 0x0000000000007948 */ /* 0x000fea0003800000 */
[----:B------:R-:W-:Y:S01]  /*12490*/  BAR.SYNC.DEFER_BLOCKING 0x4, 0x120 ;  /* 0x0104800000007b1d */ /* 0x000fe20000010000 */
[----:B--2---:R-:W-:-:S05]  /*124a0*/  IMAD.MOV.U32 R19, RZ, RZ, R14 ;  /* 0x000000ffff137224 */ /* 0x004fca00078e000e */
[----:B------:R-:W-:Y:S01]  /*124b0*/  ULDC UR4, c[0x0][0xda8] ;  /* 0x00036a0000047ab9 */ /* 0x000fe20000000800 */
[----:B---3--:R-:W-:-:S04]  /*124c0*/  LOP3.LUT R0, R0, 0x1f, RZ, 0xc0, !PT ;  /* 0x0000001f00007812 */ /* 0x008fc800078ec0ff */
[----:B------:R-:W-:-:S13]  /*124d0*/  ISETP.NE.AND P0, PT, R0, RZ, PT ;  /* 0x000000ff0000720c */ /* 0x000fda0003f05270 */
[----:B------:R-:W2:Y:S01]  /*124e0*/  @!P0 S2R R3, SR_CgaCtaId ;  /* 0x0000000000038919 */ /* 0x000ea20000008800 */
[----:B------:R-:W-:-:S04]  /*124f0*/  @!P0 MOV R0, 0x400 ;  /* 0x0000040000008802 */ /* 0x000fc80000000f00 */
[----:B--2---:R-:W-:-:S05]  /*12500*/  @!P0 LEA R0, R3, R0, 0x18 ;  /* 0x0000000003008211 */ /* 0x004fca00078ec0ff */
[----:B------:R2:W-:Y:S01]  /*12510*/  @!P0 STS [R0+0x2a8d0], R13 ;  /* 0x02a8d00d00008388 */ /* 0x0005e20000000800 */
[----:B------:R-:W-:Y:S06]  /*12520*/  BAR.ARV 0x5, 0x120 ;  /* 0x0144800000007b1d */ /* 0x000fec0000002000 */
[----:B------:R-:W-:-:S13]  /*12530*/  ISETP.GE.AND P0, PT, R19, UR4, PT ;  /* 0x0000000413007c0c */ /* 0x000fda000bf06270 */
[----:B--2---:R-:W-:Y:S05]  /*12540*/  @!P0 BRA `(.L_x_1011) ;  /* 0xffffffd000248947 */ /* 0x004fea000383ffff */
.L_x_957:
[----:B------:R-:W2:Y:S01]  /*12550*/  S2R R3, SR_CgaCtaId ;  /* 0x0000000000037919 */ /* 0x000ea20000008800 */
[----:B------:R-:W-:Y:S01]  /*12560*/  UIADD3 UR47, UR47, 0x1, URZ ;  /* 0x000000012f2f7890 */ /* 0x000fe2000fffe03f */
[----:B------:R-:W-:-:S03]  /*12570*/  MOV R0, 0x400 ;  /* 0x0000040000007802 */ /* 0x000fc60000000f00 */
[----:B------:R-:W-:-:S04]  /*12580*/  ULEA.HI UR4, UR47, UR47, URZ, 0x1 ;  /* 0x0000002f2f047291 */ /* 0x000fc8000f8f083f */
[----:B------:R-:W-:-:S04]  /*12590*/  ULOP3.LUT UR4, UR4, 0xfffffffe, URZ, 0xc0, !UPT ;  /* 0xfffffffe04047892 */ /* 0x000fc8000f8ec03f */
[----:B------:R-:W-:Y:S01]  /*125a0*/  UIADD3 UR4, UR47, -UR4, URZ ;  /* 0x800000042f047290 */ /* 0x000fe2000fffe03f */
[----:B--2---:R-:W-:-:S05]  /*125b0*/  LEA R7, R3, R0, 0x18 ;  /* 0x0000000003077211 */ /* 0x004fca00078ec0ff */
[----:B------:R-:W-:-:S05]  /*125c0*/  IMAD.U32 R0, RZ, RZ, UR4 ;  /* 0x00000004ff007e24 */ /* 0x000fca000f8e00ff */
[----:B------:R-:W-:-:S04]  /*125d0*/  SHF.L.U32 R0, R0, 0x1f, RZ ;  /* 0x0000001f00007819 */ /* 0x000fc800000006ff */
[----:B------:R-:W2:Y:S02]  /*125e0*/  SYNCS.PHASECHK.TRANS64.TRYWAIT P0, [R7+URZ+0x2a820], R0 ;  /* 0x02a82000070075a7 */ /* 0x000ea4000800017f */
[----:B--2---:R-:W-:Y:S05]  /*125f0*/  @!P0 BRA `(.L_x_1012) ;  /* 0x0000000800a88947 */ /* 0x004fea0003800000 */
.L_x_1039:
[----:B------:R-:W3:Y:S02]  /*12600*/  S2R R2, SR_TID.X ;  /* 0x0000000000027919 */ /* 0x000ee40000002100 */
[----:B---3--:R-:W-:-:S04]  /*12610*/  SHF.R.U32.HI R2, RZ, 0x5, R2 ;  /* 0x00000005ff027819 */ /* 0x008fc80000011602 */
[----:B------:R-:W-:-:S05]  /*12620*/  LOP3.LUT R2, R2, 0x3, RZ, 0xc0, !PT ;  /* 0x0000000302027812 */ /* 0x000fca00078ec0ff */
[----:B--2---:R-:W2:Y:S02]  /*12630*/  SHFL.IDX PT, R0, R2, RZ, 0x1f ;  /* 0x00001fff02007589 */ /* 0x004ea400000e0000 */
[----:B--2---:R-:W-:-:S13]  /*12640*/  ISETP.NE.AND P0, PT, R0, RZ, PT ;  /* 0x000000ff0000720c */ /* 0x004fda0003f05270 */
[----:B------:R-:W-:Y:S05]  /*12650*/  @P0 EXIT ;  /* 0x000000000000094d */ /* 0x000fea0003800000 */
[----:B------:R-:W-:Y:S01]  /*12660*/  ELECT P0, URZ, PT ;  /* 0x00000000003f782f */ /* 0x000fe20003800000 */
[----:B------:R-:W-:-:S12]  /*12670*/  BSSY B0, `(.L_x_1013) ;  /* 0x0000022000007945 */ /* 0x000fd80003800000 */
[----:B------:R-:W-:Y:S05]  /*12680*/  @!P0 BRA `(.L_x_1014) ;  /* 0x0000000000808947 */ /* 0x000fea0003800000 */
[----:B------:R-:W2:Y:S02]  /*12690*/  LDL R2, [R1] ;  /* 0x0000000001027983 */ /* 0x000ea40000100800 */
[----:B--2---:R-:W-:-:S13]  /*126a0*/  R2UR UR4, R2 ;  /* 0x00000000020472ca */ /* 0x004fda00000e0000 */
[----:B------:R-:W-:-:S06]  /*126b0*/  ULOP3.LUT UR4, UR4, 0x2, URZ, 0xfc, !UPT ;  /* 0x0000000204047892 */ /* 0x000fcc000f8efc3f */
[----:B------:R-:W-:-:S05]  /*126c0*/  IMAD.U32 R0, RZ, RZ, UR4 ;  /* 0x00000004ff007e24 */ /* 0x000fca000f8e00ff */
[----:B------:R-:W-:-:S13]  /*126d0*/  ISETP.NE.AND P2, PT, R0, 0x3, PT ;  /* 0x000000030000780c */ /* 0x000fda0003f45270 */
[----:B------:R-:W-:Y:S05]  /*126e0*/  @!P2 BRA `(.L_x_1015) ;  /* 0x000000000004a947 */ /* 0x000fea0003800000 */
[----:B------:R-:W-:Y:S01]  /*126f0*/  BPT.TRAP 0x1 ;  /* 0x000000040000795c */ /* 0x000fe20000300000 */
.L_x_1015:
[----:B------:R-:W-:Y:S01]  /*12700*/  VIADD R3, R7, 0x2a840 ;  /* 0x0002a84007037836 */ /* 0x000fe20000000000 */
[----:B------:R-:W-:Y:S01]  /*12710*/  SHF.L.U32 R4, R17, 0x1f, RZ ;  /* 0x0000001f11047819 */ /* 0x000fe200000006ff */
[C---:B------:R-:W-:Y:S02]  /*12720*/  VIADD R0, R16.reuse, 0x1 ;  /* 0x0000000110007836 */ /* 0x040fe40000000000 */
[----:B------:R-:W-:-:S03]  /*12730*/  IMAD R5, R16, 0x8, R3 ;  /* 0x0000000810057824 */ /* 0x000fc600078e0203 */
[----:B------:R-:W-:Y:S01]  /*12740*/  ISETP.NE.AND P1, PT, R0, 0x2, PT ;  /* 0x000000020000780c */ /* 0x000fe20003f25270 */
[----:B------:R-:W2:Y:S03]  /*12750*/  SYNCS.PHASECHK.TRANS64.TRYWAIT P0, [R5+URZ], R4 ;  /* 0x00000004050075a7 */ /* 0x000ea6000800017f */
[----:B------:R-:W-:-:S04]  /*12760*/  SEL R2, RZ, 0x1, P1 ;  /* 0x00000001ff027807 */ /* 0x000fc80000800000 */
[----:B------:R-:W-:Y:S02]  /*12770*/  LOP3.LUT R17, R17, R2, RZ, 0x3c, !PT ;  /* 0x0000000211117212 */ /* 0x000fe400078e3cff */
[----:B------:R-:W-:Y:S02]  /*12780*/  SEL R2, R0, RZ, P1 ;  /* 0x000000ff00027207 */ /* 0x000fe40000800000 */
[----:B------:R-:W-:-:S03]  /*12790*/  SHF.L.U32 R0, R17, 0x1f, RZ ;  /* 0x0000001f11007819 */ /* 0x000fc600000006ff */
[----:B------:R-:W-:Y:S01]  /*127a0*/  IMAD R3, R2, 0x8, R3 ;  /* 0x0000000802037824 */ /* 0x000fe200078e0203 */
[----:B--2---:R-:W-:Y:S06]  /*127b0*/  @!P0 BRA `(.L_x_1016) ;  /* 0x00000008004c8947 */ /* 0x004fec0003800000 */
.L_x_1040:
[----:B------:R-:W3:Y:S02]  /*127c0*/  SYNCS.PHASECHK.TRANS64.TRYWAIT P0, [R3+URZ], R0 ;  /* 0x00000000030075a7 */ /* 0x000ee4000800017f */
[----:B---3--:R-:W-:Y:S05]  /*127d0*/  @!P0 BRA `(.L_x_1017) ;  /* 0x0000000800588947 */ /* 0x008fea0003800000 */
.L_x_1041:
[----:B------:R-:W-:Y:S05]  /*127e0*/  @!P2 BRA `(.L_x_1018) ;  /* 0x000000000004a947 */ /* 0x000fea0003800000 */
[----:B------:R-:W-:Y:S01]  /*127f0*/  BPT.TRAP 0x1 ;  /* 0x000000040000795c */ /* 0x000fe20000300000 */
.L_x_1018:
[----:B---3--:R-:W-:-:S04]  /*12800*/  VIADD R3, R7, 0x2a860 ;  /* 0x0002a86007037836 */ /* 0x008fc80000000000 */
[----:B--2---:R-:W-:-:S04]  /*12810*/  IMAD R5, R16, 0x8, R3 ;  /* 0x0000000810057824 */ /* 0x004fc800078e0203 */
[----:B------:R-:W2:Y:S02]  /*12820*/  SYNCS.PHASECHK.TRANS64.TRYWAIT P0, [R5+URZ], R4 ;  /* 0x00000004050075a7 */ /* 0x000ea4000800017f */
[----:B--2---:R-:W-:Y:S05]  /*12830*/  @!P0 BRA `(.L_x_1019) ;  /* 0x0000000800548947 */ /* 0x004fea0003800000 */
.L_x_1042:
[----:B------:R-:W-:-:S07]  /*12840*/  IMAD R3, R2, 0x8, R3 ;  /* 0x0000000802037824 */ /* 0x000fce00078e0203 */
.L_x_1020:
[----:B---3--:R3:W4:Y:S02]  /*12850*/  SYNCS.PHASECHK.TRANS64.TRYWAIT P0, [R3+URZ], R0 ;  /* 0x00000000030075a7 */ /* 0x008724000800017f */
[----:B----4-:R-:W-:Y:S05]  /*12860*/  @!P0 NANOSLEEP.SYNCS 0x989680 ;  /* 0x009896800000895d */ /* 0x010fea0003900000 */
[----:B------:R-:W4:Y:S02]  /*12870*/  @!P0 SYNCS.PHASECHK.TRANS64 P0, [R3+URZ], R0 ;  /* 0x00000000030085a7 */ /* 0x000f24000800007f */
[----:B----4-:R-:W-:Y:S05]  /*12880*/  @!P0 BRA `(.L_x_1020) ;  /* 0xfffffffc00f08947 */ /* 0x010fea000383ffff */
.L_x_1014:
[----:B------:R-:W-:Y:S05]  /*12890*/  BSYNC B0 ;  /* 0x0000000000007941 */ /* 0x000fea0003800000 */
.L_x_1013:
[----:B------:R-:W-:Y:S05]  /*128a0*/  EXIT ;  /* 0x000000000000794d */ /* 0x000fea0003800000 */
.L_x_874:
[----:B-1----:R-:W-:-:S04]  /*128b0*/  IMAD.U32 R3, RZ, RZ, UR37 ;  /* 0x00000025ff037e24 */ /* 0x002fc8000f8e00ff */
[----:B------:R1:W2:Y:S03]  /*128c0*/  SYNCS.PHASECHK.TRANS64.TRYWAIT P1, [R3+URZ+0x2a800], R0 ;  /* 0x02a80000030075a7 */ /* 0x0002a6000802017f */
[----:B--2---:R-:W-:Y:S05]  /*128d0*/  @!P1 NANOSLEEP.SYNCS 0x989680 ;  /* 0x009896800000995d */ /* 0x004fea0003900000 */
[----:B------:R-:W2:Y:S02]  /*128e0*/  @!P1 SYNCS.PHASECHK.TRANS64 P1, [R3+URZ+0x2a800], R0 ;  /* 0x02a80000030095a7 */ /* 0x000ea4000802007f */
[----:B--2---:R-:W-:Y:S05]  /*128f0*/  @!P1 BRA `(.L_x_874) ;  /* 0xfffffffc00ec9947 */ /* 0x004fea000383ffff */
[----:B------:R-:W-:Y:S05]  /*12900*/  BRA `(.L_x_1021) ;  /* 0xfffffef0000c7947 */ /* 0x000fea000383ffff */
.L_x_878:
[----:B--2---:R2:W3:Y:S02]  /*12910*/  SYNCS.PHASECHK.TRANS64.TRYWAIT P1, [R3+URZ+0x2a830], R0 ;  /* 0x02a83000030075a7 */ /* 0x0044e4000802017f */
[----:B---3--:R-:W-:Y:S05]  /*12920*/  @!P1 NANOSLEEP.SYNCS 0x989680 ;  /* 0x009896800000995d */ /* 0x008fea0003900000 */
[----:B------:R-:W3:Y:S02]  /*12930*/  @!P1 SYNCS.PHASECHK.TRANS64 P1, [R3+URZ+0x2a830], R0 ;  /* 0x02a83000030095a7 */ /* 0x000ee4000802007f */
[----:B---3--:R-:W-:Y:S05]  /*12940*/  @!P1 BRA `(.L_x_878) ;  /* 0xfffffffc00f09947 */ /* 0x008fea000383ffff */
[----:B------:R-:W-:Y:S05]  /*12950*/  BRA `(.L_x_877) ;  /* 0xfffffef000387947 */ /* 0x000fea000383ffff */
.L_x_894:
[----:B--2---:R-:W-:-:S04]  /*12960*/  IMAD.U32 R88, RZ, RZ, UR7 ;  /* 0x00000007ff587e24 */ /* 0x004fc8000f8e00ff */
[----:B------:R2:W3:Y:S03]  /*12970*/  SYNCS.PHASECHK.TRANS64.TRYWAIT P1, [R88+URZ+0x2a830], R21 ;  /* 0x02a83015580075a7 */ /* 0x0004e6000802017f */
[----:B---3--:R-:W-:Y:S05]  /*12980*/  @!P1 NANOSLEEP.SYNCS 0x989680 ;  /* 0x009896800000995d */ /* 0x008fea0003900000 */
[----:B------:R-:W3:Y:S02]  /*12990*/  @!P1 SYNCS.PHASECHK.TRANS64 P1, [R88+URZ+0x2a830], R21 ;  /* 0x02a83015580095a7 */ /* 0x000ee4000802007f */
[----:B---3--:R-:W-:Y:S05]  /*129a0*/  @!P1 BRA `(.L_x_894) ;  /* 0xfffffffc00ec9947 */ /* 0x008fea000383ffff */
[----:B------:R-:W-:Y:S05]  /*129b0*/  BRA `(.L_x_893) ;  /* 0xffffff2000707947 */ /* 0x000fea000383ffff */
.L_x_898:
[----:B-1----:R-:W-:-:S04]  /*129c0*/  IMAD.U32 R21, RZ, RZ, UR6 ;  /* 0x00000006ff157e24 */ /* 0x002fc8000f8e00ff */
[----:B------:R1:W3:Y:S03]  /*129d0*/  SYNCS.PHASECHK.TRANS64.TRYWAIT P1, [R21+URZ+0x2a850], R0 ;  /* 0x02a85000150075a7 */ /* 0x0002e6000802017f */
[----:B---3--:R-:W-:Y:S05]  /*129e0*/  @!P1 NANOSLEEP.SYNCS 0x989680 ;  /* 0x009896800000995d */ /* 0x008fea0003900000 */
[----:B------:R-:W3:Y:S02]  /*129f0*/  @!P1 SYNCS.PHASECHK.TRANS64 P1, [R21+URZ+0x2a850], R0 ;  /* 0x02a85000150095a7 */ /* 0x000ee4000802007f */
[----:B---3--:R-:W-:Y:S05]  /*12a00*/  @!P1 BRA `(.L_x_898) ;  /* 0xfffffffc00ec9947 */ /* 0x008fea000383ffff */
[----:B------:R-:W-:Y:S05]  /*12a10*/  BRA `(.L_x_897) ;  /* 0xffffff2800987947 */ /* 0x000fea000383ffff */
.L_x_915:
[----:B--2---:R-:W-:-:S04]  /*12a20*/  IMAD.U32 R15, RZ, RZ, UR6 ;  /* 0x00000006ff0f7e24 */ /* 0x004fc8000f8e00ff */
[----:B------:R2:W3:Y:S03]  /*12a30*/  SYNCS.PHASECHK.TRANS64.TRYWAIT P1, [R15+URZ+0x2a830], R14 ;  /* 0x02a8300e0f0075a7 */ /* 0x0004e6000802017f */
[----:B---3--:R-:W-:Y:S05]  /*12a40*/  @!P1 NANOSLEEP.SYNCS 0x989680 ;  /* 0x009896800000995d */ /* 0x008fea0003900000 */
[----:B------:R-:W3:Y:S02]  /*12a50*/  @!P1 SYNCS.PHASECHK.TRANS64 P1, [R15+URZ+0x2a830], R14 ;  /* 0x02a8300e0f0095a7 */ /* 0x000ee4000802007f */
[----:B---3--:R-:W-:Y:S05]  /*12a60*/  @!P1 BRA `(.L_x_915) ;  /* 0xfffffffc00ec9947 */ /* 0x008fea000383ffff */
[----:B------:R-:W-:Y:S05]  /*12a70*/  BRA `(.L_x_914) ;  /* 0xffffff5400847947 */ /* 0x000fea000383ffff */
.L_x_919:
[----:B--2---:R-:W-:-:S04]  /*12a80*/  IMAD.U32 R15, RZ, RZ, UR10 ;  /* 0x0000000aff0f7e24 */ /* 0x004fc8000f8e00ff */
[----:B------:R2:W4:Y:S03]  /*12a90*/  SYNCS.PHASECHK.TRANS64.TRYWAIT P1, [R15+URZ+0x2a850], R0 ;  /* 0x02a850000f0075a7 */ /* 0x000526000802017f */
[----:B----4-:R-:W-:Y:S05]  /*12aa0*/  @!P1 NANOSLEEP.SYNCS 0x989680 ;  /* 0x009896800000995d */ /* 0x010fea0003900000 */
[----:B------:R-:W4:Y:S02]  /*12ab0*/  @!P1 SYNCS.PHASECHK.TRANS64 P1, [R15+URZ+0x2a850], R0 ;  /* 0x02a850000f0095a7 */ /* 0x000f24000802007f */
[----:B----4-:R-:W-:Y:S05]  /*12ac0*/  @!P1 BRA `(.L_x_919) ;  /* 0xfffffffc00ec9947 */ /* 0x010fea000383ffff */
[----:B------:R-:W-:Y:S05]  /*12ad0*/  BRA `(.L_x_918) ;  /* 0xffffff5c00ac7947 */ /* 0x000fea000383ffff */
.L_x_925:
[----:B--2---:R-:W-:-:S04]  /*12ae0*/  IMAD.U32 R15, RZ, RZ, UR6 ;  /* 0x00000006ff0f7e24 */ /* 0x004fc8000f8e00ff */
[----:B------:R2:W3:Y:S03]  /*12af0*/  SYNCS.PHASECHK.TRANS64.TRYWAIT P1, [R15+URZ+0x2a830], R14 ;  /* 0x02a8300e0f0075a7 */ /* 0x0004e6000802017f */
[----:B---3--:R-:W-:Y:S05]  /*12b00*/  @!P1 NANOSLEEP.SYNCS 0x989680 ;  /* 0x009896800000995d */ /* 0x008fea0003900000 */
[----:B------:R-:W3:Y:S02]  /*12b10*/  @!P1 SYNCS.PHASECHK.TRANS64 P1, [R15+URZ+0x2a830], R14 ;  /* 0x02a8300e0f0095a7 */ /* 0x000ee4000802007f */
[----:B---3--:R-:W-:Y:S05]  /*12b20*/  @!P1 BRA `(.L_x_925) ;  /* 0xfffffffc00ec9947 */ /* 0x008fea000383ffff */
[----:B------:R-:W-:Y:S05]  /*12b30*/  BRA `(.L_x_924) ;  /* 0xffffff7400fc7947 */ /* 0x000fea000383ffff */
.L_x_929:
[----:B--2---:R-:W-:-:S04]  /*12b40*/  IMAD.U32 R15, RZ, RZ, UR10 ;  /* 0x0000000aff0f7e24 */ /* 0x004fc8000f8e00ff */
[----:B------:R2:W4:Y:S03]  /*12b50*/  SYNCS.PHASECHK.TRANS64.TRYWAIT P1, [R15+URZ+0x2a850], R0 ;  /* 0x02a850000f0075a7 */ /* 0x000526000802017f */
[----:B----4-:R-:W-:Y:S05]  /*12b60*/  @!P1 NANOSLEEP.SYNCS 0x989680 ;  /* 0x009896800000995d */ /* 0x010fea0003900000 */
[----:B------:R-:W4:Y:S02]  /*12b70*/  @!P1 SYNCS.PHASECHK.TRANS64 P1, [R15+URZ+0x2a850], R0 ;  /* 0x02a850000f0095a7 */ /* 0x000f24000802007f */
[----:B----4-:R-:W-:Y:S05]  /*12b80*/  @!P1 BRA `(.L_x_929) ;  /* 0xfffffffc00ec9947 */ /* 0x010fea000383ffff */
[----:B------:R-:W-:Y:S05]  /*12b90*/  BRA `(.L_x_928) ;  /* 0xffffff8000247947 */ /* 0x000fea000383ffff */
.L_x_942:
[----:B--2---:R-:W-:-:S04]  /*12ba0*/  IMAD.U32 R3, RZ, RZ, UR5 ;  /* 0x00000005ff037e24 */ /* 0x004fc8000f8e00ff */
[----:B------:R2:W3:Y:S03]  /*12bb0*/  SYNCS.PHASECHK.TRANS64.TRYWAIT P0, [R3+URZ+0x2a850], R0 ;  /* 0x02a85000030075a7 */ /* 0x0004e6000800017f */
[----:B---3--:R-:W-:Y:S05]  /*12bc0*/  @!P0 NANOSLEEP.SYNCS 0x989680 ;  /* 0x009896800000895d */ /* 0x008fea0003900000 */
[----:B------:R-:W3:Y:S02]  /*12bd0*/  @!P0 SYNCS.PHASECHK.TRANS64 P0, [R3+URZ+0x2a850], R0 ;  /* 0x02a85000030085a7 */ /* 0x000ee4000800007f */
[----:B---3--:R-:W-:Y:S05]  /*12be0*/  @!P0 BRA `(.L_x_942) ;  /* 0xfffffffc00ec8947 */ /* 0x008fea000383ffff */
[----:B------:R-:W-:Y:S05]  /*12bf0*/  BRA `(.L_x_941) ;  /* 0xffffffac00747947 */ /* 0x000fea000383ffff */
.L_x_972:
[----:B------:R-:W1:Y:S01]  /*12c00*/  S2R R18, SR_TID.X ;  /* 0x0000000000127919 */ /* 0x000e620000002100 */
[----:B------:R-:W-:Y:S02]  /*12c10*/  IMAD.MOV.U32 R12, RZ, RZ, RZ ;  /* 0x000000ffff0c7224 */ /* 0x000fe400078e00ff */
[----:B------:R-:W-:Y:S02]  /*12c20*/  IMAD.MOV.U32 R11, RZ, RZ, 0x1f ;  /* 0x0000001fff0b7424 */ /* 0x000fe400078e00ff */
[----:B------:R-:W-:Y:S01]  /*12c30*/  IMAD.MOV.U32 R15, RZ, RZ, -0x1 ;  /* 0xffffffffff0f7424 */ /* 0x000fe200078e00ff */
[----:B-1----:R-:W-:-:S04]  /*12c40*/  SHF.R.U32.HI R18, RZ, 0x5, R18 ;  /* 0x00000005ff127819 */ /* 0x002fc80000011612 */
[----:B------:R-:W-:-:S05]  /*12c50*/  LOP3.LUT R18, R18, 0x3, RZ, 0xc0, !PT ;  /* 0x0000000312127812 */ /* 0x000fca00078ec0ff */
[----:B------:R-:W-:-:S07]  /*12c60*/  IMAD.MOV.U32 R13, RZ, RZ, R18 ;  /* 0x000000ffff0d7224 */ /* 0x000fce00078e0012 */
[----:B------:R-:W-:Y:S05]  /*12c70*/  WARPSYNC.COLLECTIVE R15, `(.L_x_1022) ;  /* 0x000000000f087348 */ /* 0x000fea0003c00000 */
[----:B------:R1:W2:Y:S02]  /*12c80*/  SHFL.IDX P6, R14, R13, R12, R11 ;  /* 0x0000000c0d0e7389 */ /* 0x0002a400000c000b */
[----:B-12---:R-:W-:Y:S01]  /*12c90*/  ENDCOLLECTIVE ;  /* 0x000000000000791b */ /* 0x006fe20003800000 */
.L_x_1022:
[----:B------:R-:W-:Y:S05]  /*12ca0*/  BRA `(.L_x_1023) ;  /* 0xffffffd400f47947 */ /* 0x000fea000383ffff */
.L_x_973:
[----:B------:R-:W-:Y:S01]  /*12cb0*/  BSSY B0, `(.L_x_1024) ;  /* 0x0000006000007945 */ /* 0x000fe20003800000 */
[----:B------:R-:W-:-:S07]  /*12cc0*/  IMAD.MOV.U32 R15, RZ, RZ, -0x1 ;  /* 0xffffffffff0f7424 */ /* 0x000fce00078e00ff */
[----:B------:R-:W-:Y:S05]  /*12cd0*/  WARPSYNC.COLLECTIVE R15, `(.L_x_1025) ;  /* 0x000000000f0c7348 */ /* 0x000fea0003c00000 */
[----:B------:R-:W-:Y:S02]  /*12ce0*/  ELECT P6, UR62, PT ;  /* 0x00000000003e782f */ /* 0x000fe400038c0000 */
[----:B------:R-:W-:Y:S01]  /*12cf0*/  MOV R14, UR62 ;  /* 0x0000003e000e7c02 */ /* 0x000fe20008000f00 */
[----:B------:R-:W-:Y:S10]  /*12d00*/  ENDCOLLECTIVE ;  /* 0x000000000000791b */ /* 0x000ff40003800000 */
.L_x_1025:
[----:B------:R-:W-:Y:S05]  /*12d10*/  BSYNC B0 ;  /* 0x0000000000007941 */ /* 0x000fea0003800000 */
.L_x_1024:
[----:B------:R-:W-:Y:S05]  /*12d20*/  BRA `(.L_x_1026) ;  /* 0xffffffd400e47947 */ /* 0x000fea000383ffff */
.L_x_976:
[----:B-1----:R1:W2:Y:S02]  /*12d30*/  SYNCS.PHASECHK.TRANS64.TRYWAIT P2, [R8+URZ+0x2a840], R7 ;  /* 0x02a84007080075a7 */ /* 0x0022a4000804017f */
[----:B--2---:R-:W-:Y:S05]  /*12d40*/  @!P2 NANOSLEEP.SYNCS 0x989680 ;  /* 0x009896800000a95d */ /* 0x004fea0003900000 */
[----:B------:R-:W2:Y:S02]  /*12d50*/  @!P2 SYNCS.PHASECHK.TRANS64 P2, [R8+URZ+0x2a840], R7 ;  /* 0x02a840070800a5a7 */ /* 0x000ea4000804007f */
[----:B--2---:R-:W-:Y:S05]  /*12d60*/  @!P2 BRA `(.L_x_976) ;  /* 0xfffffffc00f0a947 */ /* 0x004fea000383ffff */
[----:B------:R-:W-:Y:S05]  /*12d70*/  BRA `(.L_x_1027) ;  /* 0xffffffd800407947 */ /* 0x000fea000383ffff */
.L_x_978:
[----:B-1----:R-:W-:-:S04]  /*12d80*/  IMAD.U32 R8, RZ, RZ, UR38 ;  /* 0x00000026ff087e24 */ /* 0x002fc8000f8e00ff */
[----:B------:R1:W2:Y:S03]  /*12d90*/  SYNCS.PHASECHK.TRANS64.TRYWAIT P2, [R8+URZ+0x2a820], R7 ;  /* 0x02a82007080075a7 */ /* 0x0002a6000804017f */
[----:B--2---:R-:W-:Y:S05]  /*12da0*/  @!P2 NANOSLEEP.SYNCS 0x989680 ;  /* 0x009896800000a95d */ /* 0x004fea0003900000 */
[----:B------:R-:W2:Y:S02]  /*12db0*/  @!P2 SYNCS.PHASECHK.TRANS64 P2, [R8+URZ+0x2a820], R7 ;  /* 0x02a820070800a5a7 */ /* 0x000ea4000804007f */
[----:B--2---:R-:W-:Y:S05]  /*12dc0*/  @!P2 BRA `(.L_x_978) ;  /* 0xfffffffc00eca947 */ /* 0x004fea000383ffff */
[----:B------:R-:W-:Y:S05]  /*12dd0*/  BRA `(.L_x_1028) ;  /* 0xffffffdc004c7947 */ /* 0x000fea000383ffff */
.L_x_984:
[----:B-1----:R1:W2:Y:S02]  /*12de0*/  SYNCS.PHASECHK.TRANS64.TRYWAIT P3, [R3+URZ+0x2a840], R2 ;  /* 0x02a84002030075a7 */ /* 0x0022a4000806017f */
[----:B--2---:R-:W-:Y:S05]  /*12df0*/  @!P3 NANOSLEEP.SYNCS 0x989680 ;  /* 0x009896800000b95d */ /* 0x004fea0003900000 */
[----:B------:R-:W2:Y:S02]  /*12e00*/  @!P3 SYNCS.PHASECHK.TRANS64 P3, [R3+URZ+0x2a840], R2 ;  /* 0x02a840020300b5a7 */ /* 0x000ea4000806007f */
[----:B--2---:R-:W-:Y:S05]  /*12e10*/  @!P3 BRA `(.L_x_984) ;  /* 0xfffffffc00f0b947 */ /* 0x004fea000383ffff */
[----:B------:R-:W-:Y:S05]  /*12e20*/  BRA `(.L_x_1029) ;  /* 0xffffffdc00f07947 */ /* 0x000fea000383ffff */
.L_x_986:
[----:B-1----:R1:W2:Y:S02]  /*12e30*/  SYNCS.PHASECHK.TRANS64.TRYWAIT P3, [R2+URZ+0x60], R3 ;  /* 0x00006003020075a7 */ /* 0x0022a4000806017f */
[----:B--2---:R-:W-:Y:S05]  /*12e40*/  @!P3 NANOSLEEP.SYNCS 0x989680 ;  /* 0x009896800000b95d */ /* 0x004fea0003900000 */
[----:B------:R-:W2:Y:S02]  /*12e50*/  @!P3 SYNCS.PHASECHK.TRANS64 P3, [R2+URZ+0x60], R3 ;  /* 0x000060030200b5a7 */ /* 0x000ea4000806007f */
[----:B--2---:R-:W-:Y:S05]  /*12e60*/  @!P3 BRA `(.L_x_986) ;  /* 0xfffffffc00f0b947 */ /* 0x004fea000383ffff */
[----:B------:R-:W-:Y:S05]  /*12e70*/  BRA `(.L_x_1030) ;  /* 0xffffffe000787947 */ /* 0x000fea000383ffff */
.L_x_992:
[----:B-1----:R1:W2:Y:S02]  /*12e80*/  SYNCS.PHASECHK.TRANS64.TRYWAIT P3, [R3+URZ+0x2a840], R2 ;  /* 0x02a84002030075a7 */ /* 0x0022a4000806017f */
[----:B--2---:R-:W-:Y:S05]  /*12e90*/  @!P3 NANOSLEEP.SYNCS 0x989680 ;  /* 0x009896800000b95d */ /* 0x004fea0003900000 */
[----:B------:R-:W2:Y:S02]  /*12ea0*/  @!P3 SYNCS.PHASECHK.TRANS64 P3, [R3+URZ+0x2a840], R2 ;  /* 0x02a840020300b5a7 */ /* 0x000ea4000806007f */
[----:B--2---:R-:W-:Y:S05]  /*12eb0*/  @!P3 BRA `(.L_x_992) ;  /* 0xfffffffc00f0b947 */ /* 0x004fea000383ffff */
[----:B------:R-:W-:Y:S05]  /*12ec0*/  BRA `(.L_x_1031) ;  /* 0xffffffe400987947 */ /* 0x000fea000383ffff */
.L_x_994:
[----:B-1----:R1:W2:Y:S02]  /*12ed0*/  SYNCS.PHASECHK.TRANS64.TRYWAIT P3, [R2+URZ+0x60], R17 ;  /* 0x00006011020075a7 */ /* 0x0022a4000806017f */
[----:B--2---:R-:W-:Y:S05]  /*12ee0*/  @!P3 NANOSLEEP.SYNCS 0x989680 ;  /* 0x009896800000b95d */ /* 0x004fea0003900000 */
[----:B------:R-:W2:Y:S02]  /*12ef0*/  @!P3 SYNCS.PHASECHK.TRANS64 P3, [R2+URZ+0x60], R17 ;  /* 0x000060110200b5a7 */ /* 0x000ea4000806007f */
[----:B--2---:R-:W-:Y:S05]  /*12f00*/  @!P3 BRA `(.L_x_994) ;  /* 0xfffffffc00f0b947 */ /* 0x004fea000383ffff */
[----:B------:R-:W-:Y:S05]  /*12f10*/  BRA `(.L_x_1032) ;  /* 0xffffffe800207947 */ /* 0x000fea000383ffff */
.L_x_999:
[----:B--2---:R2:W3:Y:S02]  /*12f20*/  SYNCS.PHASECHK.TRANS64.TRYWAIT P2, [R2+URZ+0x2a840], R3 ;  /* 0x02a84003020075a7 */ /* 0x0044e4000804017f */
[----:B---3--:R-:W-:Y:S05]  /*12f30*/  @!P2 NANOSLEEP.SYNCS 0x989680 ;  /* 0x009896800000a95d */ /* 0x008fea0003900000 */
[----:B------:R-:W3:Y:S02]  /*12f40*/  @!P2 SYNCS.PHASECHK.TRANS64 P2, [R2+URZ+0x2a840], R3 ;  /* 0x02a840030200a5a7 */ /* 0x000ee4000804007f */
[----:B---3--:R-:W-:Y:S05]  /*12f50*/  @!P2 BRA `(.L_x_999) ;  /* 0xfffffffc00f0a947 */ /* 0x008fea000383ffff */
[----:B------:R-:W-:Y:S05]  /*12f60*/  BRA `(.L_x_1033) ;  /* 0xffffffec00087947 */ /* 0x000fea000383ffff */
.L_x_1001:
[----:B-1----:R1:W2:Y:S02]  /*12f70*/  SYNCS.PHASECHK.TRANS64.TRYWAIT P2, [R2+URZ+0x60], R11 ;  /* 0x0000600b020075a7 */ /* 0x0022a4000804017f */
[----:B--2---:R-:W-:Y:S05]  /*12f80*/  @!P2 NANOSLEEP.SYNCS 0x989680 ;  /* 0x009896800000a95d */ /* 0x004fea0003900000 */
[----:B------:R-:W2:Y:S02]  /*12f90*/  @!P2 SYNCS.PHASECHK.TRANS64 P2, [R2+URZ+0x60], R11 ;  /* 0x0000600b0200a5a7 */ /* 0x000ea4000804007f */
[----:B--2---:R-:W-:Y:S05]  /*12fa0*/  @!P2 BRA `(.L_x_1001) ;  /* 0xfffffffc00f0a947 */ /* 0x004fea000383ffff */
[----:B------:R-:W-:Y:S05]  /*12fb0*/  BRA `(.L_x_1034) ;  /* 0xffffffec009c7947 */ /* 0x000fea000383ffff */
.L_x_1008:
[----:B-1----:R1:W2:Y:S02]  /*12fc0*/  SYNCS.PHASECHK.TRANS64.TRYWAIT P0, [R3+URZ+0x2a860], R0 ;  /* 0x02a86000030075a7 */ /* 0x0022a4000800017f */
[----:B--2---:R-:W-:Y:S05]  /*12fd0*/  @!P0 NANOSLEEP.SYNCS 0x989680 ;  /* 0x009896800000895d */ /* 0x004fea0003900000 */
[----:B------:R-:W2:Y:S02]  /*12fe0*/  @!P0 SYNCS.PHASECHK.TRANS64 P0, [R3+URZ+0x2a860], R0 ;  /* 0x02a86000030085a7 */ /* 0x000ea4000800007f */
[----:B--2---:R-:W-:Y:S05]  /*12ff0*/  @!P0 BRA `(.L_x_1008) ;  /* 0xfffffffc00f08947 */ /* 0x004fea000383ffff */
[----:B------:R-:W-:Y:S05]  /*13000*/  BRA `(.L_x_1035) ;  /* 0xfffffff000787947 */ /* 0x000fea000383ffff */
.L_x_1010:
[----:B------:R-:W-:Y:S01]  /*13010*/  BSSY B0, `(.L_x_1036) ;  /* 0x0000007000007945 */ /* 0x000fe20003800000 */
[----:B------:R-:W-:Y:S02]  /*13020*/  IMAD.MOV.U32 R12, RZ, RZ, RZ ;  /* 0x000000ffff0c7224 */ /* 0x000fe400078e00ff */
[----:B------:R-:W-:Y:S02]  /*13030*/  IMAD.MOV.U32 R11, RZ, RZ, 0x1f ;  /* 0x0000001fff0b7424 */ /* 0x000fe400078e00ff */
[----:B------:R-:W-:-:S07]  /*13040*/  IMAD.MOV.U32 R15, RZ, RZ, -0x1 ;  /* 0xffffffffff0f7424 */ /* 0x000fce00078e00ff */
[----:B------:R-:W-:Y:S05]  /*13050*/  WARPSYNC.COLLECTIVE R15, `(.L_x_1037) ;  /* 0x000000000f087348 */ /* 0x000fea0003c00000 */
[----:B------:R1:W2:Y:S02]  /*13060*/  SHFL.IDX P6, R14, R13, R12, R11 ;  /* 0x0000000c0d0e7389 */ /* 0x0002a400000c000b */
[----:B-12---:R-:W-:Y:S01]  /*13070*/  ENDCOLLECTIVE ;  /* 0x000000000000791b */ /* 0x006fe20003800000 */
.L_x_1037:
[----:B------:R-:W-:Y:S05]  /*13080*/  BSYNC B0 ;  /* 0x0000000000007941 */ /* 0x000fea0003800000 */
.L_x_1036:
[----:B------:R-:W-:Y:S05]  /*13090*/  BRA `(.L_x_1038) ;  /* 0xfffffff000f47947 */ /* 0x000fea000383ffff */
.L_x_1012:
[----:B--2---:R2:W3:Y:S02]  /*130a0*/  SYNCS.PHASECHK.TRANS64.TRYWAIT P0, [R7+URZ+0x2a820], R0 ;  /* 0x02a82000070075a7 */ /* 0x0044e4000800017f */
[----:B---3--:R-:W-:Y:S05]  /*130b0*/  @!P0 NANOSLEEP.SYNCS 0x989680 ;  /* 0x009896800000895d */ /* 0x008fea0003900000 */
[----:B------:R-:W3:Y:S02]  /*130c0*/  @!P0 SYNCS.PHASECHK.TRANS64 P0, [R7+URZ+0x2a820], R0 ;  /* 0x02a82000070085a7 */ /* 0x000ee4000800007f */
[----:B---3--:R-:W-:Y:S05]  /*130d0*/  @!P0 BRA `(.L_x_1012) ;  /* 0xfffffffc00f08947 */ /* 0x008fea000383ffff */
[----:B------:R-:W-:Y:S05]  /*130e0*/  BRA `(.L_x_1039) ;  /* 0xfffffff400447947 */ /* 0x000fea000383ffff */
.L_x_1016:
[----:B--2---:R2:W3:Y:S02]  /*130f0*/  SYNCS.PHASECHK.TRANS64.TRYWAIT P0, [R5+URZ], R4 ;  /* 0x00000004050075a7 */ /* 0x0044e4000800017f */
[----:B---3--:R-:W-:Y:S05]  /*13100*/  @!P0 NANOSLEEP.SYNCS 0x989680 ;  /* 0x009896800000895d */ /* 0x008fea0003900000 */
[----:B------:R-:W3:Y:S02]  /*13110*/  @!P0 SYNCS.PHASECHK.TRANS64 P0, [R5+URZ], R4 ;  /* 0x00000004050085a7 */ /* 0x000ee4000800007f */
[----:B---3--:R-:W-:Y:S05]  /*13120*/  @!P0 BRA `(.L_x_1016) ;  /* 0xfffffffc00f08947 */ /* 0x008fea000383ffff */
[----:B------:R-:W-:Y:S05]  /*13130*/  BRA `(.L_x_1040) ;  /* 0xfffffff400a07947 */ /* 0x000fea000383ffff */
.L_x_1017:
[----:B---3--:R3:W4:Y:S02]  /*13140*/  SYNCS.PHASECHK.TRANS64.TRYWAIT P0, [R3+URZ], R0 ;  /* 0x00000000030075a7 */ /* 0x008724000800017f */
[----:B----4-:R-:W-:Y:S05]  /*13150*/  @!P0 NANOSLEEP.SYNCS 0x989680 ;  /* 0x009896800000895d */ /* 0x010fea0003900000 */
[----:B------:R-:W4:Y:S02]  /*13160*/  @!P0 SYNCS.PHASECHK.TRANS64 P0, [R3+URZ], R0 ;  /* 0x00000000030085a7 */ /* 0x000f24000800007f */
[----:B----4-:R-:W-:Y:S05]  /*13170*/  @!P0 BRA `(.L_x_1017) ;  /* 0xfffffffc00f08947 */ /* 0x010fea000383ffff */
[----:B------:R-:W-:Y:S05]  /*13180*/  BRA `(.L_x_1041) ;  /* 0xfffffff400947947 */ /* 0x000fea000383ffff */
.L_x_1019:
[----:B--2---:R2:W3:Y:S02]  /*13190*/  SYNCS.PHASECHK.TRANS64.TRYWAIT P0, [R5+URZ], R4 ;  /* 0x00000004050075a7 */ /* 0x0044e4000800017f */
[----:B---3--:R-:W-:Y:S05]  /*131a0*/  @!P0 NANOSLEEP.SYNCS 0x989680 ;  /* 0x009896800000895d */ /* 0x008fea0003900000 */
[----:B------:R-:W3:Y:S02]  /*131b0*/  @!P0 SYNCS.PHASECHK.TRANS64 P0, [R5+URZ], R4 ;  /* 0x00000004050085a7 */ /* 0x000ee4000800007f */
[----:B---3--:R-:W-:Y:S05]  /*131c0*/  @!P0 BRA `(.L_x_1019) ;  /* 0xfffffffc00f08947 */ /* 0x008fea000383ffff */
[----:B------:R-:W-:Y:S05]  /*131d0*/  BRA `(.L_x_1042) ;  /* 0xfffffff400987947 */ /* 0x000fea000383ffff */
.L_x_1043:
        /* <DEDUP_REMOVED lines=10> */
.L_x_2660:


//--------------------- .text._ZN7cutlass13device_kernelIN5flash11enable_sm90INS1_16FlashAttnFwdSm90INS1_25CollectiveMainloopFwdSm90ILi2EN4cute5tupleIJNS5_1CILi1EEES8_S8_EEENS6_IJNS7_ILi128EEENS7_ILi96EEENS7_ILi192EEEEEELi128ENS_6half_tEfNS_4arch4Sm90ELb0ELb1ELb1ELb1ELb0ELb0ELb0ELb1ELb1ELb0ELb0ELb0EEENS1_21CollectiveEpilogueFwdINS6_IJSA_SA_SB_EEES9_SE_SG_Li256ELb1ELb0ELb0ELb0EEENS1_36VarlenDynamicPersistentTileSchedulerILi128ELi96ELi256ELi32ELb0ELb0ELb1ELb1ELb0ELb1EEEEEEEEEvNT_6ParamsE --------------------------
	.section	.text._ZN7cutlass13device_kernelIN5flash11enable_sm90INS1_16FlashAttnFwdSm90INS1_25CollectiveMainloopFwdSm90ILi2EN4cute5tupleIJNS5_1CILi1EEES8_S8_EEENS6_IJNS7_ILi128EEENS7_ILi96EEENS7_ILi192EEEEEELi128ENS_6half_tEfNS_4arch4Sm90ELb0ELb1ELb1ELb1ELb0ELb0ELb0ELb1ELb1ELb0ELb0ELb0EEENS1_21CollectiveEpilogueFwdINS6_IJSA_SA_SB_EEES9_SE_SG_Li256ELb1ELb0ELb0ELb0EEENS1_36VarlenDynamicPersistentTileSchedulerILi128ELi96ELi256ELi32ELb0ELb0ELb1ELb1ELb0ELb1EEEEEEEEEvNT_6ParamsE,"ax",@progbits
	.align	128
.text._ZN7cutlass13device_kernelIN5flash11enable_sm90INS1_16FlashAttnFwdSm90INS1_25CollectiveMainloopFwdSm90ILi2EN4cute5tupleIJNS5_1CILi1EEES8_S8_EEENS6_IJNS7_ILi128EEENS7_ILi96EEENS7_ILi192EEEEEELi128ENS_6half_tEfNS_4arch4Sm90ELb0ELb1ELb1ELb1ELb0ELb0ELb0ELb1ELb1ELb0ELb0ELb0EEENS1_21CollectiveEpilogueFwdINS6_IJSA_SA_SB_EEES9_SE_SG_Li256ELb1ELb0ELb0ELb0EEENS1_36VarlenDynamicPersistentTileSchedulerILi128ELi96ELi256ELi32ELb0ELb0ELb1ELb1ELb0ELb1EEEEEEEEEvNT_6ParamsE:
        .type           _ZN7cutlass13device_kernelIN5flash11enable_sm90INS1_16FlashAttnFwdSm90INS1_25CollectiveMainloopFwdSm90ILi2EN4cute5tupleIJNS5_1CILi1EEES8_S8_EEENS6_IJNS7_ILi128EEENS7_ILi96EEENS7_ILi192EEEEEELi128ENS_6half_tEfNS_4arch4Sm90ELb0ELb1ELb1ELb1ELb0ELb0ELb0ELb1ELb1ELb0ELb0ELb0EEENS1_21CollectiveEpilogueFwdINS6_IJSA_SA_SB_EEES9_SE_SG_Li256ELb1ELb0ELb0ELb0EEENS1_36VarlenDynamicPersistentTileSchedulerILi128ELi96ELi256ELi32ELb0ELb0ELb1ELb1ELb0ELb1EEEEEEEEEvNT_6ParamsE,@function
        .size           _ZN7cutlass13device_kernelIN5flash11enable_sm90INS1_16FlashAttnFwdSm90INS1_25CollectiveMainloopFwdSm90ILi2EN4cute5tupleIJNS5_1CILi1EEES8_S8_EEENS6_IJNS7_ILi128EEENS7_ILi96EEENS7_ILi192EEEEEELi128ENS_6half_tEfNS_4arch4Sm90ELb0ELb1ELb1ELb1ELb0ELb0ELb0ELb1ELb1ELb0ELb0ELb0EEENS1_21CollectiveEpilogueFwdINS6_IJSA_SA_SB_EEES9_SE_SG_Li256ELb1ELb0ELb0ELb0EEENS1_36VarlenDynamicPersistentTileSchedulerILi128ELi96ELi256ELi32ELb0ELb0ELb1ELb1ELb0ELb1EEEEEEEEEvNT_6ParamsE,(.L_x_2661 - _ZN7cutlass13device_kernelIN5flash11enable_sm90INS1_16FlashAttnFwdSm90INS1_25CollectiveMainloopFwdSm90ILi2EN4cute5tupleIJNS5_1CILi1EEES8_S8_EEENS6_IJNS7_ILi128EEENS7_ILi96EEENS7_ILi192EEEEEELi128ENS_6half_tEfNS_4arch4Sm90ELb0ELb1ELb1ELb1ELb0ELb0ELb0ELb1ELb1ELb0ELb0ELb0EEENS1_21CollectiveEpilogueFwdINS6_IJSA_SA_SB_EEES9_SE_SG_Li256ELb1ELb0ELb0ELb0EEENS1_36VarlenDynamicPersistentTileSchedulerILi128ELi96ELi256ELi32ELb0ELb0ELb1ELb1ELb0ELb1EEEEEEEEEvNT_6ParamsE)
        .other          _ZN7cutlass13device_kernelIN5flash11enable_sm90INS1_16FlashAttnFwdSm90INS1_25CollectiveMainloopFwdSm90ILi2EN4cute5tupleIJNS5_1CILi1EEES8_S8_EEENS6_IJNS7_ILi128EEENS7_ILi96EEENS7_ILi192EEEEEELi128ENS_6half_tEfNS_4arch4Sm90ELb0ELb1ELb1ELb1ELb0ELb0ELb0ELb1ELb1ELb0ELb0ELb0EEENS1_21CollectiveEpilogueFwdINS6_IJSA_SA_SB_EEES9_SE_SG_Li256ELb1ELb0ELb0ELb0EEENS1_36VarlenDynamicPersistentTileSchedulerILi128ELi96ELi256ELi32ELb0ELb0ELb1ELb1ELb0ELb1EEEEEEEEEvNT_6ParamsE,@"STO_CUDA_ENTRY STV_DEFAULT"
_ZN7cutlass13device_kernelIN5flash11enable_sm90INS1_16FlashAttnFwdSm90INS1_25CollectiveMainloopFwdSm90ILi2EN4cute5tupleIJNS5_1CILi1EEES8_S8_EEENS6_IJNS7_ILi128EEENS7_ILi96EEENS7_ILi192EEEEEELi128ENS_6half_tEfNS_4arch4Sm90ELb0ELb1ELb1ELb1ELb0ELb0ELb0ELb1ELb1ELb0ELb0ELb0EEENS1_21CollectiveEpilogueFwdINS6_IJSA_SA_SB_EEES9_SE_SG_Li256ELb1ELb0ELb0ELb0EEENS1_36VarlenDynamicPersistentTileSchedulerILi128ELi96ELi256ELi32ELb0ELb0ELb1ELb1ELb0ELb1EEEEEEEEEvNT_6ParamsE:
        /* <DEDUP_REMOVED lines=20> */
.L_x_1045:
[----:B------:R-:W-:Y:S05]  /*0140*/  BSYNC B0 ;  /* 0x0000000000007941 */ /* 0x000fea0003800000 */
.L_x_1044:
        /* <DEDUP_REMOVED lines=40> */
.L_x_1046:
        /* <DEDUP_REMOVED lines=22> */
.L_x_1047:
        /* <DEDUP_REMOVED lines=18> */
.L_x_1048:
        /* <DEDUP_REMOVED lines=22> */
.L_x_1049:
        /* <DEDUP_REMOVED lines=22> */
.L_x_1050:
[----:B0-----:R-:W-:Y:S01]  /*0910*/  ISETP.NE.AND P0, PT, R2, RZ, PT ;  /* 0x000000ff0200720c */ /* 0x001fe20003f05270 */
[----:B------:R-:W-:Y:S01]  /*0920*/  IMAD.MOV.U32 R2, RZ, RZ, 0x1 ;  /* 0x00000001ff027424 */ /* 0x000fe200078e00ff */
[----:B------:R-:W-:-:S04]  /*0930*/  NOP ;  /* 0x0000000000007918 */ /* 0x000fc80000000000 */
[----:B------:R-:W-:-:S05]  /*0940*/  SEL R2, R2, 0x2, !P0 ;  /* 0x0000000202027807 */ /* 0x000fca0004000000 */
[----:B------:R0:W-:Y:S01]  /*0950*/  STL [R1+0x20], R2 ;  /* 0x0000200201007387 */ /* 0x0001e20000100800 */
[----:B-123--:R-:W-:Y:S06]  /*0960*/  BAR.SYNC.DEFER_BLOCKING 0x0 ;  /* 0x0000000000007b1d */ /* 0x00efec0000010000 */
[----:B------:R-:W-:Y:S05]  /*0970*/  @!P0 BRA `(.L_x_1051) ;  /* 0x000000f400cc8947 */ /* 0x000fea0003800000 */
.L_x_1052:
        /* <DEDUP_REMOVED lines=14> */
[----:B------:R-:W2:Y:S01]  /*0a60*/  LDL.LU R8, [R1+0x20] ;  /* 0x0000200001087983 */ /* 0x000ea20000300800 */
[----:B------:R-:W1:Y:S02]  /*0a70*/  S2R R0, SR_TID.X ;  /* 0x0000000000007919 */ /* 0x000e640000002100 */
[----:B-1----:R-:W-:-:S05]  /*0a80*/  VIADD R174, R0, 0xffffff80 ;  /* 0xffffff8000ae7836 */ /* 0x002fca0000000000 */
[----:B------:R-:W-:-:S04]  /*0a90*/  SHF.R.S32.HI R3, RZ, 0x1f, R174 ;  /* 0x0000001fff037819 */ /* 0x000fc800000114ae */
[----:B------:R-:W-:-:S04]  /*0aa0*/  LEA.HI R5, R3, R174, RZ, 0x7 ;  /* 0x000000ae03057211 */ /* 0x000fc800078f38ff */
[----:B------:R-:W-:-:S05]  /*0ab0*/  LOP3.LUT R7, R5, 0xffffff80, RZ, 0xc0, !PT ;  /* 0xffffff8005077812 */ /* 0x000fca00078ec0ff */
[----:B------:R-:W-:-:S05]  /*0ac0*/  IMAD.IADD R170, R174, 0x1, -R7 ;  /* 0x00000001aeaa7824 */ /* 0x000fca00078e0a07 */
[----:B------:R-:W-:-:S04]  /*0ad0*/  SHF.R.S32.HI R11, RZ, 0x1f, R170 ;  /* 0x0000001fff0b7819 */ /* 0x000fc800000114aa */
[----:B------:R-:W-:-:S04]  /*0ae0*/  LEA.HI R4, R11, R170, RZ, 0x2 ;  /* 0x000000aa0b047211 */ /* 0x000fc800078f10ff */
[--C-:B------:R-:W-:Y:S02]  /*0af0*/  SHF.R.S32.HI R6, RZ, 0x2, R4.reuse ;  /* 0x00000002ff067819 */ /* 0x100fe40000011404 */
[----:B------:R-:W-:-:S04]  /*0b00*/  SHF.R.S32.HI R7, RZ, 0x1f, R4 ;  /* 0x0000001fff077819 */ /* 0x000fc80000011404 */
[----:B------:R-:W-:Y:S02]  /*0b10*/  LEA.HI R7, R7, R6, RZ, 0x3 ;  /* 0x0000000607077211 */ /* 0x000fe400078f18ff */
[-C--:B------:R-:W-:Y:S02]  /*0b20*/  LEA.HI R0, R3, R174.reuse, RZ, 0x4 ;  /* 0x000000ae03007211 */ /* 0x080fe400078f20ff */
[----:B------:R-:W-:Y:S02]  /*0b30*/  SHF.R.S32.HI R172, RZ, 0x7, R5 ;  /* 0x00000007ffac7819 */ /* 0x000fe40000011405 */
[----:B------:R-:W-:Y:S02]  /*0b40*/  LOP3.LUT R7, R7, 0xfffffff8, RZ, 0xc0, !PT ;  /* 0xfffffff807077812 */ /* 0x000fe400078ec0ff */
[----:B0-----:R-:W-:Y:S02]  /*0b50*/  LEA.HI R2, R3, R174, RZ, 0x5 ;  /* 0x000000ae03027211 */ /* 0x001fe400078f28ff */
[----:B------:R-:W-:-:S02]  /*0b60*/  SHF.R.S32.HI R9, RZ, 0x4, R0 ;  /* 0x00000004ff097819 */ /* 0x000fc40000011400 */
[----:B------:R-:W-:Y:S02]  /*0b70*/  LEA.HI R11, R11, R170, RZ, 0x5 ;  /* 0x000000aa0b0b7211 */ /* 0x000fe400078f28ff */
[----:B------:R-:W-:Y:S01]  /*0b80*/  LEA.HI R5, R5, R172, RZ, 0x1 ;  /* 0x000000ac05057211 */ /* 0x000fe200078f08ff */
[----:B------:R-:W-:Y:S01]  /*0b90*/  IMAD.IADD R6, R6, 0x1, -R7 ;  /* 0x0000000106067824 */ /* 0x000fe200078e0a07 */
[----:B------:R-:W-:Y:S01]  /*0ba0*/  LOP3.LUT R7, R0, 0x3fffff0, RZ, 0xc0, !PT ;  /* 0x03fffff000077812 */ /* 0x000fe200078ec0ff */
[----:B------:R-:W-:Y:S01]  /*0bb0*/  IMAD.SHL.U32 R2, R2, 0x20, RZ ;  /* 0x0000002002027824 */ /* 0x000fe200078e00ff */
[----:B------:R-:W-:Y:S02]  /*0bc0*/  LEA.HI R0, R0, R9, RZ, 0x1 ;  /* 0x0000000900007211 */ /* 0x000fe400078f08ff */
[----:B------:R-:W-:Y:S02]  /*0bd0*/  SHF.R.S32.HI R11, RZ, 0x5, R11 ;  /* 0x00000005ff0b7819 */ /* 0x000fe4000001140b */
[----:B------:R-:W-:Y:S01]  /*0be0*/  LOP3.LUT R5, R5, 0x3fffffe, RZ, 0xc0, !PT ;  /* 0x03fffffe05057812 */ /* 0x000fe200078ec0ff */
[----:B------:R-:W-:Y:S01]  /*0bf0*/  IMAD.IADD R7, R174, 0x1, -R7 ;  /* 0x00000001ae077824 */ /* 0x000fe200078e0a07 */
[----:B------:R-:W-:Y:S01]  /*0c00*/  LOP3.LUT R2, R2, 0xfffffc00, RZ, 0xc0, !PT ;  /* 0xfffffc0002027812 */ /* 0x000fe200078ec0ff */
[----:B------:R-:W-:Y:S01]  /*0c10*/  IMAD R6, R11, 0x10, R6 ;  /* 0x000000100b067824 */ /* 0x000fe200078e0206 */
[----:B------:R-:W-:Y:S01]  /*0c20*/  LOP3.LUT R0, R0, 0x1ffffffe, RZ, 0xc0, !PT ;  /* 0x1ffffffe00007812 */ /* 0x000fe200078ec0ff */
[----:B------:R-:W-:Y:S01]  /*0c30*/  IMAD.IADD R5, R172, 0x1, -R5 ;  /* 0x00000001ac057824 */ /* 0x000fe200078e0a05 */
[----:B------:R-:W-:Y:S01]  /*0c40*/  LEA.HI R3, R3, R174, RZ, 0x3 ;  /* 0x000000ae03037211 */ /* 0x000fe200078f18ff */
[----:B------:R-:W-:-:S02]  /*0c50*/  IMAD R7, R7, 0x40, R2 ;  /* 0x0000004007077824 */ /* 0x000fc400078e0202 */
[----:B------:R-:W-:Y:S02]  /*0c60*/  IMAD.IADD R0, R9, 0x1, -R0 ;  /* 0x0000000109007824 */ /* 0x000fe400078e0a00 */
[----:B------:R-:W-:Y:S01]  /*0c70*/  IMAD R171, R5, 0x40, R6 ;  /* 0x0000004005ab7824 */ /* 0x000fe200078e0206 */
[----:B------:R-:W-:Y:S01]  /*0c80*/  LOP3.LUT R5, R3, 0x1ffffff8, RZ, 0xc0, !PT ;  /* 0x1ffffff803057812 */ /* 0x000fe200078ec0ff */
[----:B------:R-:W-:Y:S01]  /*0c90*/  IMAD R173, R0, 0x8, R7 ;  /* 0x0000000800ad7824 */ /* 0x000fe200078e0207 */
[----:B------:R-:W-:-:S03]  /*0ca0*/  LOP3.LUT R7, R4, 0x7ffffffc, RZ, 0xc0, !PT ;  /* 0x7ffffffc04077812 */ /* 0x000fc600078ec0ff */
[----:B------:R-:W-:Y:S01]  /*0cb0*/  IMAD.IADD R5, R174, 0x1, -R5 ;  /* 0x00000001ae057824 */ /* 0x000fe200078e0a05 */
[----:B------:R-:W-:Y:S01]  /*0cc0*/  SHF.R.S32.HI R164, RZ, 0x3, R3 ;  /* 0x00000003ffa47819 */ /* 0x000fe20000011403 */
[----:B------:R-:W-:Y:S02]  /*0cd0*/  IMAD.MOV.U32 R169, RZ, RZ, RZ ;  /* 0x000000ffffa97224 */ /* 0x000fe400078e00ff */
[----:B------:R-:W-:Y:S02]  /*0ce0*/  IMAD.SHL.U32 R22, R5, 0x8, RZ ;  /* 0x0000000805167824 */ /* 0x000fe400078e00ff */
[----:B------:R-:W-:Y:S01]  /*0cf0*/  IMAD.IADD R18, R170, 0x1, -R7 ;  /* 0x00000001aa127824 */ /* 0x000fe200078e0a07 */
[----:B------:R-:W-:Y:S01]  /*0d00*/  UMOV UR36, URZ ;  /* 0x0000003f00247c82 */ /* 0x000fe20008000000 */
[----:B------:R-:W-:Y:S01]  /*0d10*/  UMOV UR37, URZ ;  /* 0x0000003f00257c82 */ /* 0x000fe20008000000 */
[----:B--2---:R-:W-:-:S07]  /*0d20*/  LOP3.LUT R19, R8, 0x1, RZ, 0xfc, !PT ;  /* 0x0000000108137812 */ /* 0x004fce00078efcff */
.L_x_1152:
[----:B0-----:R-:W0:Y:S01]  /*0d30*/  LDC.64 R2, c[0x0][0xa28] ;  /* 0x00028a00ff027b82 */ /* 0x001e220000000a00 */
[----:B----45:R-:W-:Y:S01]  /*0d40*/  IMAD.MOV.U32 R7, RZ, RZ, RZ ;  /* 0x000000ffff077224 */ /* 0x030fe200078e00ff */
[----:B------:R-:W-:-:S06]  /*0d50*/  ULDC.64 UR4, c[0x0][0x208] ;  /* 0x0000820000047ab9 */ /* 0x000fcc0000000a00 */
[----:B------:R-:W1:Y:S08]  /*0d60*/  LDC.64 R4, c[0x0][0xa18] ;  /* 0x00028600ff047b82 */ /* 0x000e700000000a00 */
[----:B--23--:R-:W2:Y:S01]  /*0d70*/  LDC.64 R8, c[0x0][0x3f8] ;  /* 0x0000fe00ff087b82 */ /* 0x00cea20000000a00 */
[----:B0-----:R-:W-:-:S07]  /*0d80*/  ISETP.NE.U32.AND P0, PT, R2, RZ, PT ;  /* 0x000000ff0200720c */ /* 0x001fce0003f05070 */
[----:B------:R-:W0:Y:S01]  /*0d90*/  LDC R17, c[0x0][0x288] ;  /* 0x0000a200ff117b82 */ /* 0x000e220000000800 */
[----:B------:R-:W-:Y:S02]  /*0da0*/  ISETP.NE.AND.EX P0, PT, R3, RZ, PT, P0 ;  /* 0x000000ff0300720c */ /* 0x000fe40003f05300 */
[----:B-1----:R-:W-:-:S05]  /*0db0*/  ISETP.NE.U32.AND P1, PT, R4, RZ, PT ;  /* 0x000000ff0400720c */ /* 0x002fca0003f25070 */
[----:B------:R-:W1:Y:S01]  /*0dc0*/  LDC R0, c[0x0][0x404] ;  /* 0x00010100ff007b82 */ /* 0x000e620000000800 */
[----:B------:R-:W-:-:S07]  /*0dd0*/  ISETP.NE.AND.EX P1, PT, R5, RZ, PT, P1 ;  /* 0x000000ff0500720c */ /* 0x000fce0003f25310 */
[----:B------:R-:W3:Y:S08]  /*0de0*/  @P0 LDC.64 R2, c[0x0][0xa28] ;  /* 0x00028a00ff020b82 */ /* 0x000ef00000000a00 */
[----:B------:R-:W4:Y:S08]  /*0df0*/  @P1 LDC.64 R4, c[0x0][0xa18] ;  /* 0x00028600ff041b82 */ /* 0x000f300000000a00 */
[----:B------:R-:W1:Y:S01]  /*0e00*/  LDC R11, c[0x0][0x2e0] ;  /* 0x0000b800ff0b7b82 */ /* 0x000e620000000800 */
[----:B---3--:R-:W-:-:S05]  /*0e10*/  @P0 IMAD.WIDE R2, R163, 0x4, R2 ;  /* 0x00000004a3020825 */ /* 0x008fca00078e0202 */
[----:B------:R3:W5:Y:S01]  /*0e20*/  @P0 LDG.E R7, desc[UR4][R2.64] ;  /* 0x0000000402070981 */ /* 0x000762000c1e1900 */
[----:B--2---:R-:W-:Y:S01]  /*0e30*/  ISETP.NE.U32.AND P0, PT, R8, RZ, PT ;  /* 0x000000ff0800720c */ /* 0x004fe20003f05070 */
[----:B----4-:R-:W-:-:S03]  /*0e40*/  @P1 IMAD.WIDE R4, R163, 0x4, R4 ;  /* 0x00000004a3041825 */ /* 0x010fc600078e0204 */
[----:B------:R-:W-:Y:S02]  /*0e50*/  ISETP.NE.AND.EX P0, PT, R9, RZ, PT, P0 ;  /* 0x000000ff0900720c */ /* 0x000fe40003f05300 */
[----:B0-----:R3:W5:Y:S01]  /*0e60*/  @P1 LDG.E R17, desc[UR4][R4.64] ;  /* 0x0000000404111981 */ /* 0x001762000c1e1900 */
[----:B------:R-:W-:Y:S01]  /*0e70*/  ULDC.64 UR4, c[0x0][0xa20] ;  /* 0x0002880000047ab9 */ /* 0x000fe20000000a00 */
[----:B-1----:R-:W-:Y:S01]  /*0e80*/  SEL R0, R0, 0x1, P0 ;  /* 0x0000000100007807 */ /* 0x002fe20000000000 */
[----:B------:R-:W-:Y:S01]  /*0e90*/  IMAD.MOV.U32 R166, RZ, RZ, R162 ;  /* 0x000000ffffa67224 */ /* 0x000fe200078e00a2 */
[----:B------:R-:W-:-:S03]  /*0ea0*/  ISETP.NE.U32.AND P2, PT, RZ, UR4, PT ;  /* 0x00000004ff007c0c */ /* 0x000fc6000bf45070 */
[----:B------:R-:W-:Y:S01]  /*0eb0*/  IMAD R16, R0, R11, RZ ;  /* 0x0000000b00107224 */ /* 0x000fe200078e02ff */
[----:B------:R-:W-:Y:S01]  /*0ec0*/  ISETP.NE.AND.EX P2, PT, RZ, UR5, PT, P2 ;  /* 0x00000005ff007c0c */ /* 0x000fe2000bf45320 */
[----:B------:R-:W-:-:S12]  /*0ed0*/  @P1 BRA `(.L_x_1053) ;  /* 0x0000000000281947 */ /* 0x000fd80003800000 */
[----:B------:R-:W-:Y:S02]  /*0ee0*/  ULDC.64 UR4, c[0x0][0xa00] ;  /* 0x0002800000047ab9 */ /* 0x000fe40000000a00 */
[----:B------:R-:W-:-:S04]  /*0ef0*/  ISETP.NE.U32.AND P0, PT, RZ, UR4, PT ;  /* 0x00000004ff007c0c */ /* 0x000fc8000bf05070 */
[----:B------:R-:W-:-:S13]  /*0f00*/  ISETP.NE.AND.EX P0, PT, RZ, UR5, PT, P0 ;  /* 0x00000005ff007c0c */ /* 0x000fda000bf05300 */
[----:B------:R-:W-:Y:S05]  /*0f10*/  @!P0 BRA `(.L_x_1053) ;  /* 0x0000000000188947 */ /* 0x000fea0003800000 */
[----:B---3--:R-:W0:Y:S01]  /*0f20*/  LDC.64 R2, c[0x0][0xa00] ;  /* 0x00028000ff027b82 */ /* 0x008e220000000a00 */
[----:B------:R-:W-:Y:S01]  /*0f30*/  ULDC.64 UR4, c[0x0][0x208] ;  /* 0x0000820000047ab9 */ /* 0x000fe20000000a00 */
[----:B0-----:R-:W-:-:S05]  /*0f40*/  IMAD.WIDE R2, R163, 0x4, R2 ;  /* 0x00000004a3027825 */ /* 0x001fca00078e0202 */
[----:B-----5:R-:W2:Y:S04]  /*0f50*/  LDG.E R17, desc[UR4][R2.64] ;  /* 0x0000000402117981 */ /* 0x020ea8000c1e1900 */
[----:B------:R-:W2:Y:S02]  /*0f60*/  LDG.E R0, desc[UR4][R2.64+0x4] ;  /* 0x0000040402007981 */ /* 0x000ea4000c1e1900 */
[----:B--2---:R-:W-:-:S07]  /*0f70*/  IMAD.IADD R17, R0, 0x1, -R17 ;  /* 0x0000000100117824 */ /* 0x004fce00078e0a11 */
.L_x_1053:
[----:B------:R-:W-:Y:S02]  /*0f80*/  IMAD.MOV.U32 R168, RZ, RZ, R161 ;  /* 0x000000ffffa87224 */ /* 0x000fe400078e00a1 */
[----:B------:R-:W-:Y:S01]  /*0f90*/  IMAD.MOV.U32 R167, RZ, RZ, R163 ;  /* 0x000000ffffa77224 */ /* 0x000fe200078e00a3 */
[----:B------:R-:W-:Y:S06]  /*0fa0*/  @!P2 BRA `(.L_x_1054) ;  /* 0x000000000014a947 */ /* 0x000fec0003800000 */
[----:B---3--:R-:W0:Y:S01]  /*0fb0*/  LDC.64 R2, c[0x0][0xa20] ;  /* 0x00028800ff027b82 */ /* 0x008e220000000a00 */
[----:B------:R-:W-:Y:S01]  /*0fc0*/  ULDC.64 UR4, c[0x0][0x208] ;  /* 0x0000820000047ab9 */ /* 0x000fe20000000a00 */
[----:B0-----:R-:W-:-:S05]  /*0fd0*/  IMAD.WIDE R2, R163, 0x4, R2 ;  /* 0x00000004a3027825 */ /* 0x001fca00078e0202 */
[----:B------:R0:W5:Y:S01]  /*0fe0*/  LDG.E R16, desc[UR4][R2.64] ;  /* 0x0000000402107981 */ /* 0x000162000c1e1900 */
[----:B------:R-:W-:Y:S05]  /*0ff0*/  BRA `(.L_x_1055) ;  /* 0x0000000000287947 */ /* 0x000fea0003800000 */
.L_x_1054:
[----:B------:R-:W-:Y:S02]  /*1000*/  ULDC.64 UR4, c[0x0][0xa08] ;  /* 0x0002820000047ab9 */ /* 0x000fe40000000a00 */
[----:B------:R-:W-:-:S04]  /*1010*/  ISETP.NE.U32.AND P0, PT, RZ, UR4, PT ;  /* 0x00000004ff007c0c */ /* 0x000fc8000bf05070 */
[----:B------:R-:W-:-:S13]  /*1020*/  ISETP.NE.AND.EX P0, PT, RZ, UR5, PT, P0 ;  /* 0x00000005ff007c0c */ /* 0x000fda000bf05300 */
[----:B------:R-:W-:Y:S05]  /*1030*/  @!P0 BRA `(.L_x_1055) ;  /* 0x0000000000188947 */ /* 0x000fea0003800000 */
[----:B---3--:R-:W0:Y:S01]  /*1040*/  LDC.64 R2, c[0x0][0xa08] ;  /* 0x00028200ff027b82 */ /* 0x008e220000000a00 */
[----:B------:R-:W-:Y:S01]  /*1050*/  ULDC.64 UR4, c[0x0][0x208] ;  /* 0x0000820000047ab9 */ /* 0x000fe20000000a00 */
[----:B0-----:R-:W-:-:S05]  /*1060*/  IMAD.WIDE R2, R163, 0x4, R2 ;  /* 0x00000004a3027825 */ /* 0x001fca00078e0202 */
[----:B------:R-:W2:Y:S04]  /*1070*/  LDG.E R16, desc[UR4][R2.64] ;  /* 0x0000000402107981 */ /* 0x000ea8000c1e1900 */
[----:B------:R-:W2:Y:S02]  /*1080*/  LDG.E R5, desc[UR4][R2.64+0x4] ;  /* 0x0000040402057981 */ /* 0x000ea4000c1e1900 */
[----:B--2---:R-:W-:-:S07]  /*1090*/  IMAD.IADD R16, R5, 0x1, -R16 ;  /* 0x0000000105107824 */ /* 0x004fce00078e0a10 */
.L_x_1055:
[----:B------:R-:W1:Y:S01]  /*10a0*/  LDC.64 R8, c[0x0][0x9e0] ;  /* 0x00027800ff087b82 */ /* 0x000e620000000a00 */
[----:B-----5:R-:W-:Y:S01]  /*10b0*/  IMAD.IADD R16, R16, 0x1, -R7 ;  /* 0x0000000110107824 */ /* 0x020fe200078e0a07 */
[----:B------:R-:W-:-:S04]  /*10c0*/  LEA R0, R161, 0x80, 0x7 ;  /* 0x00000080a1007811 */ /* 0x000fc800078e38ff */
[----:B0--3--:R-:W-:Y:S02]  /*10d0*/  IADD3 R3, R16, R0, -R17 ;  /* 0x0000000010037210 */ /* 0x009fe40007ffe811 */
[----:B-1----:R-:W-:-:S03]  /*10e0*/  ISETP.GE.AND P1, PT, R9, 0x1, PT ;  /* 0x000000010900780c */ /* 0x002fc60003f26270 */
[----:B------:R-:W-:-:S10]  /*10f0*/  IMAD.IADD R0, R3, 0x1, R8 ;  /* 0x0000000103007824 */ /* 0x000fd400078e0208 */
[----:B------:R-:W-:Y:S05]  /*1100*/  @!P1 BRA `(.L_x_1056) ;  /* 0x0000000000409947 */ /* 0x000fea0003800000 */
[C---:B------:R-:W-:Y:S01]  /*1110*/  ISETP.GT.AND P0, PT, R3.reuse, RZ, PT ;  /* 0x000000ff0300720c */ /* 0x040fe20003f04270 */
[----:B------:R-:W-:-:S12]  /*1120*/  VIADD R2, R3, 0xffffffff ;  /* 0xffffffff03027836 */ /* 0x000fd80000000000 */
[----:B------:R-:W-:Y:S05]  /*1130*/  @P0 BRA `(.L_x_1057) ;  /* 0x00000000001c0947 */ /* 0x000fea0003800000 */
[----:B------:R-:W-:Y:S01]  /*1140*/  ISETP.NE.AND P0, PT, R9, 0x1, PT ;  /* 0x000000010900780c */ /* 0x000fe20003f05270 */
[----:B------:R-:W-:-:S12]  /*1150*/  IMAD.MOV R3, RZ, RZ, -R3 ;  /* 0x000000ffff037224 */ /* 0x000fd800078e0a03 */
[----:B------:R-:W0:Y:S02]  /*1160*/  @P0 LDC.64 R4, c[0x0][0x9e8] ;  /* 0x00027a00ff040b82 */ /* 0x000e240000000a00 */
[----:B0-----:R-:W-:-:S05]  /*1170*/  @P0 IMAD.HI.U32 R2, R3, R4, RZ ;  /* 0x0000000403020227 */ /* 0x001fca00078e00ff */
[----:B------:R-:W-:-:S04]  /*1180*/  @P0 SHF.R.U32.HI R3, RZ, R5, R2 ;  /* 0x00000005ff030219 */ /* 0x000fc80000011602 */
[----:B------:R-:W-:Y:S01]  /*1190*/  LOP3.LUT R2, RZ, R3, RZ, 0x33, !PT ;  /* 0x00000003ff027212 */ /* 0x000fe200078e33ff */
[----:B------:R-:W-:Y:S06]  /*11a0*/  BRA `(.L_x_1058) ;  /* 0x0000000000107947 */ /* 0x000fec0003800000 */
.L_x_1057:
[----:B------:R-:W-:-:S13]  /*11b0*/  ISETP.NE.AND P0, PT, R9, 0x1, PT ;  /* 0x000000010900780c */ /* 0x000fda0003f05270 */
[----:B------:R-:W0:Y:S02]  /*11c0*/  @P0 LDC.64 R4, c[0x0][0x9e8] ;  /* 0x00027a00ff040b82 */ /* 0x000e240000000a00 */
[----:B0-----:R-:W-:-:S05]  /*11d0*/  @P0 IMAD.HI.U32 R4, R2, R4, RZ ;  /* 0x0000000402040227 */ /* 0x001fca00078e00ff */
[----:B------:R-:W-:-:S07]  /*11e0*/  @P0 SHF.R.U32.HI R2, RZ, R5, R4 ;  /* 0x00000005ff020219 */ /* 0x000fce0000011604 */
.L_x_1058:
[----:B------:R-:W-:-:S05]  /*11f0*/  IMAD R3, R2, R9, R9 ;  /* 0x0000000902037224 */ /* 0x000fca00078e0209 */
[----:B------:R-:W-:-:S07]  /*1200*/  VIMNMX R0, R0, R3, PT ;  /* 0x0000000300007248 */ /* 0x000fce0003fe0100 */
.L_x_1056:
[----:B------:R-:W-:Y:S01]  /*1210*/  VIADD R2, R0, 0x5f ;  /* 0x0000005f00027836 */ /* 0x000fe20000000000 */
[----:B------:R-:W-:Y:S01]  /*1220*/  ULDC UR4, c[0x0][0x9dc] ;  /* 0x0002770000047ab9 */ /* 0x000fe20000000800 */
[----:B------:R-:W-:Y:S02]  /*1230*/  VIADD R0, R16, 0x5f ;  /* 0x0000005f10007836 */ /* 0x000fe40000000000 */
[----:B------:R-:W-:-:S04]  /*1240*/  IMAD.HI R2, R2, 0x2aaaaaab, RZ ;  /* 0x2aaaaaab02027827 */ /* 0x000fc800078e02ff */
[----:B------:R-:W-:Y:S01]  /*1250*/  IMAD.HI R0, R0, 0x2aaaaaab, RZ ;  /* 0x2aaaaaab00007827 */ /* 0x000fe200078e02ff */
[----:B------:R-:W-:-:S03]  /*1260*/  SHF.R.U32.HI R5, RZ, 0x1f, R2 ;  /* 0x0000001fff057819 */ /* 0x000fc60000011602 */
[----:B------:R-:W-:Y:S01]  /*1270*/  IMAD R7, R161, 0x80, -R17 ;  /* 0x00000080a1077824 */ /* 0x000fe200078e0a11 */
[----:B------:R-:W-:Y:S02]  /*1280*/  SHF.R.U32.HI R3, RZ, 0x1f, R0 ;  /* 0x0000001fff037819 */ /* 0x000fe40000011600 */
[----:B------:R-:W-:Y:S01]  /*1290*/  LEA.HI.SX32 R72, R2, R5, 0x1c ;  /* 0x0000000502487211 */ /* 0x000fe200078fe2ff */
[----:B------:R-:W-:Y:S01]  /*12a0*/  IMAD.IADD R7, R16, 0x1, R7 ;  /* 0x0000000110077824 */ /* 0x000fe200078e0207 */
[----:B------:R-:W-:-:S03]  /*12b0*/  LEA.HI.SX32 R3, R0, R3, 0x1c ;  /* 0x0000000300037211 */ /* 0x000fc600078fe2ff */
[----:B------:R-:W-:Y:S01]  /*12c0*/  VIADD R0, R7, -UR4 ;  /* 0x8000000407007c36 */ /* 0x000fe20008000000 */
[----:B------:R-:W-:Y:S01]  /*12d0*/  VIMNMX R72, R3, R72, PT ;  /* 0x0000004803487248 */ /* 0x000fe20003fe0100 */
[----:B------:R-:W-:Y:S06]  /*12e0*/  @!P1 BRA `(.L_x_1059) ;  /* 0x00000000003c9947 */ /* 0x000fec0003800000 */
[----:B------:R-:W-:-:S13]  /*12f0*/  ISETP.GT.AND P0, PT, R7, -0x1, PT ;  /* 0xffffffff0700780c */ /* 0x000fda0003f04270 */
[----:B------:R-:W-:Y:S05]  /*1300*/  @P0 BRA `(.L_x_1060) ;  /* 0x00000000001c0947 */ /* 0x000fea0003800000 */
[----:B------:R-:W-:Y:S02]  /*1310*/  ISETP.NE.AND P0, PT, R9, 0x1, PT ;  /* 0x000000010900780c */ /* 0x000fe40003f05270 */
[----:B------:R-:W-:-:S11]  /*1320*/  LOP3.LUT R7, RZ, R7, RZ, 0x33, !PT ;  /* 0x00000007ff077212 */ /* 0x000fd600078e33ff */
[----:B------:R-:W0:Y:S02]  /*1330*/  @P0 LDC.64 R2, c[0x0][0x9e8] ;  /* 0x00027a00ff020b82 */ /* 0x000e240000000a00 */
[----:B0-----:R-:W-:-:S05]  /*1340*/  @P0 IMAD.HI.U32 R2, R7, R2, RZ ;  /* 0x0000000207020227 */ /* 0x001fca00078e00ff */
[----:B------:R-:W-:-:S04]  /*1350*/  @P0 SHF.R.U32.HI R7, RZ, R3, R2 ;  /* 0x00000003ff070219 */ /* 0x000fc80000011602 */
[----:B------:R-:W-:Y:S01]  /*1360*/  LOP3.LUT R7, RZ, R7, RZ, 0x33, !PT ;  /* 0x00000007ff077212 */ /* 0x000fe200078e33ff */
[----:B------:R-:W-:Y:S06]  /*1370*/  BRA `(.L_x_1061) ;  /* 0x0000000000107947 */ /* 0x000fec0003800000 */
.L_x_1060:
[----:B------:R-:W-:-:S13]  /*1380*/  ISETP.NE.AND P0, PT, R9, 0x1, PT ;  /* 0x000000010900780c */ /* 0x000fda0003f05270 */
[----:B------:R-:W0:Y:S02]  /*1390*/  @P0 LDC.64 R2, c[0x0][0x9e8] ;  /* 0x00027a00ff020b82 */ /* 0x000e240000000a00 */
[----:B0-----:R-:W-:-:S05]  /*13a0*/  @P0 IMAD.HI.U32 R2, R7, R2, RZ ;  /* 0x0000000207020227 */ /* 0x001fca00078e00ff */
[----:B------:R-:W-:-:S07]  /*13b0*/  @P0 SHF.R.U32.HI R7, RZ, R3, R2 ;  /* 0x00000003ff070219 */ /* 0x000fce0000011602 */
.L_x_1061:
[----:B------:R-:W-:-:S05]  /*13c0*/  IMAD R7, R7, R9, RZ ;  /* 0x0000000907077224 */ /* 0x000fca00078e02ff */
[----:B------:R-:W-:-:S07]  /*13d0*/  VIMNMX R0, R0, R7, !PT ;  /* 0x0000000700007248 */ /* 0x000fce0007fe0100 */
.L_x_1059:
        /* <DEDUP_REMOVED lines=9> */
[----:B------:R-:W-:Y:S01]  /*1470*/  LEA.HI.SX32 R3, R2, R3, 0x1c ;  /* 0x0000000302037211 */ /* 0x000fe200078fe2ff */
[----:B------:R-:W-:Y:S01]  /*1480*/  IMAD.MOV.U32 R2, RZ, RZ, RZ ;  /* 0x000000ffff027224 */ /* 0x000fe200078e00ff */
[----:B------:R-:W-:Y:S02]  /*1490*/  CS2R R76, SRZ ;  /* 0x00000000004c7805 */ /* 0x000fe4000001ff00 */
[----:B------:R-:W-:Y:S02]  /*14a0*/  CS2R R74, SRZ ;  /* 0x00000000004a7805 */ /* 0x000fe4000001ff00 */
[----:B------:R-:W-:Y:S01]  /*14b0*/  VIMNMX R23, RZ, R3, !PT ;  /* 0x00000003ff177248 */ /* 0x000fe20007fe0100 */
[----:B------:R-:W-:Y:S01]  /*14c0*/  IMAD.MOV.U32 R73, RZ, RZ, RZ ;  /* 0x000000ffff497224 */ /* 0x000fe200078e00ff */
[----:B------:R-:W-:-:S02]  /*14d0*/  CS2R R28, SRZ ;  /* 0x00000000001c7805 */ /* 0x000fc4000001ff00 */
[----:B------:R-:W-:Y:S02]  /*14e0*/  CS2R R70, SRZ ;  /* 0x0000000000467805 */ /* 0x000fe4000001ff00 */
[----:B------:R-:W-:Y:S02]  /*14f0*/  ISETP.GT.AND P1, PT, R72, R23, PT ;  /* 0x000000174800720c */ /* 0x000fe40003f24270 */
        /* <DEDUP_REMOVED lines=20> */
[----:B------:R-:W-:Y:S02]  /*1640*/  IMAD.MOV.U32 R30, RZ, RZ, RZ ;  /* 0x000000ffff1e7224 */ /* 0x000fe400078e00ff */
[----:B------:R-:W-:Y:S02]  /*1650*/  IMAD.MOV.U32 R89, RZ, RZ, RZ ;  /* 0x000000ffff597224 */ /* 0x000fe400078e00ff */
[----:B------:R-:W-:-:S02]  /*1660*/  IMAD.MOV.U32 R8, RZ, RZ, RZ ;  /* 0x000000ffff087224 */ /* 0x000fc400078e00ff */
[----:B------:R-:W-:Y:S02]  /*1670*/  IMAD.MOV.U32 R10, RZ, RZ, RZ ;  /* 0x000000ffff0a7224 */ /* 0x000fe400078e00ff */
[----:B------:R-:W-:Y:S01]  /*1680*/  IMAD.MOV.U32 R91, RZ, RZ, RZ ;  /* 0x000000ffff5b7224 */ /* 0x000fe200078e00ff */
[----:B------:R-:W-:Y:S06]  /*1690*/  @!P1 BRA `(.L_x_1062) ;  /* 0x000000c800e09947 */ /* 0x000fec0003800000 */
[----:B------:R-:W0:Y:S01]  /*16a0*/  SHFL.IDX PT, R0, R172, RZ, 0x1f ;  /* 0x00001fffac007589 */ /* 0x000e2200000e0000 */
[----:B------:R-:W1:Y:S01]  /*16b0*/  S2UR UR6, SR_CgaCtaId ;  /* 0x00000000000679c3 */ /* 0x000e620000008800 */
[----:B------:R-:W-:Y:S01]  /*16c0*/  UMOV UR39, 0x400 ;  /* 0x0000040000277882 */ /* 0x000fe20000000000 */
        /* <DEDUP_REMOVED lines=28> */
.L_x_1063:
[----:B------:R-:W-:Y:S02]  /*1890*/  LEA.HI R0, R169, R169, RZ, 0x1 ;  /* 0x000000a9a9007211 */ /* 0x000fe400078f08ff */
[----:B------:R-:W-:Y:S02]  /*18a0*/  ISETP.NE.AND P0, PT, R19, 0x3, PT ;  /* 0x000000031300780c */ /* 0x000fe40003f05270 */
[----:B------:R-:W-:-:S05]  /*18b0*/  LOP3.LUT R0, R0, 0xfffffffe, RZ, 0xc0, !PT ;  /* 0xfffffffe00007812 */ /* 0x000fca00078ec0ff */
[----:B------:R-:W-:-:S05]  /*18c0*/  IMAD.IADD R0, R169, 0x1, -R0 ;  /* 0x00000001a9007824 */ /* 0x000fca00078e0a00 */
[----:B------:R-:W-:-:S04]  /*18d0*/  SHF.L.U32 R0, R0, 0x1f, RZ ;  /* 0x0000001f00007819 */ /* 0x000fc800000006ff */
[----:B------:R-:W0:Y:S02]  /*18e0*/  SYNCS.PHASECHK.TRANS64.TRYWAIT P1, [UR39+0x2a800], R0 ;  /* 0x02a80000ff0075a7 */ /* 0x000e240008020167 */
[----:B0-----:R-:W-:Y:S05]  /*18f0*/  @!P1 BRA `(.L_x_1064) ;  /* 0x0000013c00449947 */ /* 0x001fea0003800000 */
.L_x_1248:
[----:B------:R-:W-:Y:S05]  /*1900*/  @!P0 BRA `(.L_x_1065) ;  /* 0x0000000000048947 */ /* 0x000fea0003800000 */
[----:B------:R-:W-:Y:S01]  /*1910*/  BPT.TRAP 0x1 ;  /* 0x000000040000795c */ /* 0x000fe20000300000 */
.L_x_1065:
[----:B0-----:R-:W-:Y:S02]  /*1920*/  IMAD.U32 R3, RZ, RZ, UR37 ;  /* 0x00000025ff037e24 */ /* 0x001fe4000f8e00ff */
[----:B------:R-:W-:-:S03]  /*1930*/  IMAD.U32 R0, RZ, RZ, UR36 ;  /* 0x00000024ff007e24 */ /* 0x000fc6000f8e00ff */
[----:B------:R-:W-:Y:S02]  /*1940*/  LEA R3, R3, UR39, 0x3 ;  /* 0x0000002703037c11 */ /* 0x000fe4000f8e18ff */
[----:B------:R-:W-:-:S04]  /*1950*/  SHF.L.U32 R0, R0, 0x1f, RZ ;  /* 0x0000001f00007819 */ /* 0x000fc800000006ff */
[----:B------:R0:W1:Y:S01]  /*1960*/  SYNCS.PHASECHK.TRANS64.TRYWAIT P1, [R3+URZ+0x2a830], R0 ;  /* 0x02a83000030075a7 */ /* 0x000062000802017f */
[----:B------:R-:W-:Y:S05]  /*1970*/  @!P0 BRA `(.L_x_1066) ;  /* 0x0000000000048947 */ /* 0x000fea0003800000 */
[----:B------:R-:W-:Y:S01]  /*1980*/  BPT.TRAP 0x1 ;  /* 0x000000040000795c */ /* 0x000fe20000300000 */
.L_x_1066:
[----:B------:R-:W2:Y:S01]  /*1990*/  LDL.LU R2, [R1] ;  /* 0x0000000001027983 */ /* 0x000ea20000300800 */
[----:B------:R-:W3:Y:S02]  /*19a0*/  S2R R4, SR_TID.X ;  /* 0x0000000000047919 */ /* 0x000ee40000002100 */
[----:B---3--:R-:W-:Y:S02]  /*19b0*/  LOP3.LUT P2, RZ, R4, 0x7f, RZ, 0xc0, !PT ;  /* 0x0000007f04ff7812 */ /* 0x008fe4000784c0ff */
[----:B--2---:R-:W-:-:S11]  /*19c0*/  LOP3.LUT R2, R2, 0xffefffff, RZ, 0xc0, !PT ;  /* 0xffefffff02027812 */ /* 0x004fd600078ec0ff */
[----:B------:R-:W-:-:S05]  /*19d0*/  @P2 LOP3.LUT R2, R2, 0x100000, RZ, 0xfc, !PT ;  /* 0x0010000002022812 */ /* 0x000fca00078efcff */
[----:B------:R2:W-:Y:S01]  /*19e0*/  STL [R1], R2 ;  /* 0x0000000201007387 */ /* 0x0005e20000100800 */
[----:B-1----:R-:W-:Y:S05]  /*19f0*/  @P1 BRA `(.L_x_1067) ;  /* 0x0000000000081947 */ /* 0x002fea0003800000 */
[----:B------:R-:W1:Y:S02]  /*1a00*/  SYNCS.PHASECHK.TRANS64.TRYWAIT P1, [R3+URZ+0x2a830], R0 ;  /* 0x02a83000030075a7 */ /* 0x000e64000802017f */
[----:B-1----:R-:W-:Y:S05]  /*1a10*/  @!P1 BRA `(.L_x_1068) ;  /* 0x0000013c00149947 */ /* 0x002fea0003800000 */
.L_x_1067:
[----:B------:R-:W-:Y:S05]  /*1a20*/  WARPSYNC.ALL ;  /* 0x0000000000007948 */ /* 0x000fea0003800000 */
[----:B------:R-:W-:Y:S01]  /*1a30*/  UIADD3 UR4, UR39, 0x18400, URZ ;  /* 0x0001840027047890 */ /* 0x000fe2000fffe03f */
[----:B------:R-:W-:Y:S01]  /*1a40*/  WARPGROUP.ARRIVE ;  /* 0x00000000000079c5 */ /* 0x000fe20000000000 */
[----:B------:R-:W-:-:S05]  /*1a50*/  ULOP3.LUT UR5, UR38, 0x10000, URZ, 0xfc, !UPT ;  /* 0x0001000026057892 */ /* 0x000fca000f8efc3f */
[----:B--2---:R-:W2:Y:S01]  /*1a60*/  S2R R2, SR_TID.X ;  /* 0x0000000000027919 */ /* 0x004ea20000002100 */
[----:B------:R-:W-:Y:S01]  /*1a70*/  USHF.R.U32.HI UR4, URZ, 0x4, UR4 ;  /* 0x000000043f047899 */ /* 0x000fe20008011604 */
[----:B------:R-:W3:Y:S01]  /*1a80*/  LDC.64 R14, c[0x0][0x9e0] ;  /* 0x00027800ff0e7b82 */ /* 0x000ee20000000a00 */
[----:B------:R-:W-:Y:S01]  /*1a90*/  UMOV UR9, 0x40000040 ;  /* 0x4000004000097882 */ /* 0x000fe20000000000 */
[----:B------:R-:W-:Y:S01]  /*1aa0*/  UMOV UR11, 0x40000040 ;  /* 0x40000040000b7882 */ /* 0x000fe20000000000 */
[----:B------:R-:W-:Y:S01]  /*1ab0*/  ULOP3.LUT UR4, UR4, 0x3fff, URZ, 0xc0, !UPT ;  /* 0x00003fff04047892 */ /* 0x000fe2000f8ec03f */
[----:B------:R-:W-:Y:S01]  /*1ac0*/  IMAD.U32 R5, RZ, RZ, UR9 ;  /* 0x00000009ff057e24 */ /* 0x000fe2000f8e00ff */
[----:B------:R-:W-:Y:S01]  /*1ad0*/  UMOV UR8, UR5 ;  /* 0x0000000500087c82 */ /* 0x000fe20008000000 */
[----:B------:R-:W-:Y:S01]  /*1ae0*/  UIADD3 UR56, UR5, 0x2, URZ ;  /* 0x0000000205387890 */ /* 0x000fe2000fffe03f */
[----:B------:R-:W-:Y:S01]  /*1af0*/  IMAD.U32 R4, RZ, RZ, UR8 ;  /* 0x00000008ff047e24 */ /* 0x000fe2000f8e00ff */
[----:B------:R-:W-:Y:S01]  /*1b00*/  ULOP3.LUT UR60, UR4, 0x10000, URZ, 0xfc, !UPT ;  /* 0x00010000043c7892 */ /* 0x000fe2000f8efc3f */
[----:B------:R-:W-:Y:S01]  /*1b10*/  IMAD.MOV.U32 R13, RZ, RZ, -0x60 ;  /* 0xffffffa0ff0d7424 */ /* 0x000fe200078e00ff */
[----:B------:R-:W-:Y:S01]  /*1b20*/  UMOV UR57, 0x40000040 ;  /* 0x4000004000397882 */ /* 0x000fe20000000000 */
[----:B------:R-:W-:Y:S01]  /*1b30*/  UMOV UR59, 0x40000040 ;  /* 0x40000040003b7882 */ /* 0x000fe20000000000 */
[----:B------:R-:W-:Y:S01]  /*1b40*/  UIMAD UR4, UR37, 0x900, UR60 ;  /* 0x00000900250478a4 */ /* 0x000fe2000f8e023c */
[----:B------:R-:W-:Y:S01]  /*1b50*/  IMAD R13, R72, R13, 0x60 ;  /* 0x00000060480d7424 */ /* 0x000fe200078e020d */
[----:B------:R-:W-:-:S02]  /*1b60*/  UIADD3 UR52, UR5, 0x4, URZ ;  /* 0x0000000405347890 */ /* 0x000fc4000fffe03f */
[----:B------:R-:W-:Y:S01]  /*1b70*/  UIADD3 UR58, UR4, 0x2, URZ ;  /* 0x00000002043a7890 */ /* 0x000fe2000fffe03f */
[----:B------:R-:W-:Y:S01]  /*1b80*/  IMAD.IADD R9, R16, 0x1, R13 ;  /* 0x0000000110097824 */ /* 0x000fe200078e020d */
[----:B------:R-:W-:Y:S02]  /*1b90*/  UIADD3 UR54, UR4, 0x4, URZ ;  /* 0x0000000404367890 */ /* 0x000fe4000fffe03f */
[----:B------:R-:W-:Y:S01]  /*1ba0*/  UMOV UR10, UR4 ;  /* 0x00000004000a7c82 */ /* 0x000fe20008000000 */
[----:B------:R-:W-:Y:S01]  /*1bb0*/  UMOV UR53, 0x40000040 ;  /* 0x4000004000357882 */ /* 0x000fe20000000000 */
[----:B------:R-:W-:Y:S01]  /*1bc0*/  HGMMA.64x96x16.F32 R24, gdesc[UR8], RZ, !UPT, gsb0 ;  /* 0x01600000081879f0 */ /* 0x000fe2000c0008ff */
[----:B------:R-:W-:Y:S01]  /*1bd0*/  UMOV UR55, 0x40000040 ;  /* 0x4000004000377882 */ /* 0x000fe20000000000 */
[----:B------:R-:W-:Y:S01]  /*1be0*/  UIADD3 UR8, UR5, 0x6, URZ ;  /* 0x0000000605087890 */ /* 0x000fe2000fffe03f */
[----:B------:R-:W-:Y:S01]  /*1bf0*/  IMAD R21, R18, -0x2, R9 ;  /* 0xfffffffe12157824 */ /* 0x000fe200078e0209 */
[----:B------:R-:W-:Y:S01]  /*1c00*/  UIADD3 UR10, UR4, 0x6, URZ ;  /* 0x00000006040a7890 */ /* 0x000fe2000fffe03f */
[----:B------:R-:W-:Y:S01]  /*1c10*/  UMOV UR9, 0x40000040 ;  /* 0x4000004000097882 */ /* 0x000fe20000000000 */
[----:B------:R-:W-:Y:S01]  /*1c20*/  UMOV UR11, 0x40000040 ;  /* 0x40000040000b7882 */ /* 0x000fe20000000000 */
[----:B------:R-:W-:Y:S01]  /*1c30*/  UIADD3 UR12, UR5, 0x400, URZ ;  /* 0x00000400050c7890 */ /* 0x000fe2000fffe03f */
[----:B--2---:R-:W-:Y:S01]  /*1c40*/  LOP3.LUT P1, RZ, R2, 0x7f, RZ, 0xc0, !PT ;  /* 0x0000007f02ff7812 */ /* 0x004fe2000782c0ff */
        /* <DEDUP_REMOVED lines=8> */
[----:B------:R-:W-:Y:S02]  /*1cd0*/  UIADD3 UR22, UR4, 0x304, URZ ;  /* 0x0000030404167890 */ /* 0x000fe4000fffe03f */
[----:B------:R-:W-:Y:S01]  /*1ce0*/  @!P1 VIADD R2, R3, 0x2a840 ;  /* 0x0002a84003029836 */ /* 0x000fe20000000000 */
[----:B------:R-:W-:Y:S01]  /*1cf0*/  UMOV UR21, 0x40000040 ;  /* 0x4000004000157882 */ /* 0x000fe20000000000 */
[----:B------:R-:W-:Y:S01]  /*1d00*/  UMOV UR23, 0x40000040 ;  /* 0x4000004000177882 */ /* 0x000fe20000000000 */
[----:B------:R-:W-:Y:S01]  /*1d10*/  UIADD3 UR24, UR5, 0x406, URZ ;  /* 0x0000040605187890 */ /* 0x000fe2000fffe03f */
[----:B01----:R-:W-:Y:S01]  /*1d20*/  IADD3 R3, -R17, 0x1, R9 ;  /* 0x0000000111037810 */ /* 0x003fe20007ffe109 */
[----:B------:R-:W-:Y:S01]  /*1d30*/  UIADD3 UR26, UR4, 0x306, URZ ;  /* 0x00000306041a7890 */ /* 0x000fe2000fffe03f */
[----:B------:R-:W-:Y:S01]  /*1d40*/  @!P1 PRMT R2, RZ, 0x654, R2 ;  /* 0x00000654ff029816 */ /* 0x000fe20000000002 */
[----:B------:R-:W-:Y:S01]  /*1d50*/  UMOV UR25, 0x40000040 ;  /* 0x4000004000197882 */ /* 0x000fe20000000000 */
[----:B------:R-:W-:Y:S01]  /*1d60*/  UMOV UR27, 0x40000040 ;  /* 0x40000040001b7882 */ /* 0x000fe20000000000 */
[----:B------:R-:W-:Y:S01]  /*1d70*/  UIADD3 UR28, UR5, 0x800, URZ ;  /* 0x00000800051c7890 */ /* 0x000fe2000fffe03f */
[----:B------:R-:W-:Y:S01]  /*1d80*/  IMAD R11, R18, -0x2, R3 ;  /* 0xfffffffe120b7824 */ /* 0x000fe200078e0203 */
[----:B------:R-:W-:Y:S01]  /*1d90*/  UIADD3 UR30, UR4, 0x600, URZ ;  /* 0x00000600041e7890 */ /* 0x000fe2000fffe03f */
[----:B------:R-:W-:Y:S01]  /*1da0*/  IMAD R3, R161, 0x80, R171 ;  /* 0x00000080a1037824 */ /* 0x000fe200078e02ab */
        /* <DEDUP_REMOVED lines=14> */
[----:B------:R-:W-:Y:S01]  /*1e90*/  ULDC.64 UR4, c[0x0][0x9d8] ;  /* 0x0002760000047ab9 */ /* 0x000fe20000000a00 */
[----:B------:R-:W-:-:S02]  /*1ea0*/  WARPGROUP.DEPBAR.LE gsb0, 0x0 ;  /* 0x00008000000079c5 */ /* 0x000fc40000010000 */
        /* <DEDUP_REMOVED lines=31> */
[----:B------:R-:W-:Y:S01]  /*20a0*/  HGMMA.64x96x16.F32 R24, gdesc[UR48], R24, gsb0 ;  /* 0x01600000301879f0 */ /* 0x000fe20008000818 */
[----:B------:R-:W-:Y:S02]  /*20b0*/  ULOP3.LUT UR50, URZ, UR5, URZ, 0x33, !UPT ;  /* 0x000000053f327292 */ /* 0x000fe4000f8e333f */
[----:B------:R-:W-:Y:S02]  /*20c0*/  WARPGROUP.DEPBAR.LE gsb0, 0x0 ;  /* 0x00008000000079c5 */ /* 0x000fe40000010000 */
        /* <DEDUP_REMOVED lines=45> */
[----:B------:R0:W-:Y:S01]  /*23a0*/  @!P1 SYNCS.ARRIVE.TRANS64.RED.A1T0 RZ, [R2+URZ], RZ ;  /* 0x000000ff02ff99a7 */ /* 0x0001e2000810043f */
[----:B---3--:R-:W-:Y:S01]  /*23b0*/  ISETP.GE.AND P1, PT, R15, 0x1, PT ;  /* 0x000000010f00780c */ /* 0x008fe20003f26270 */
[----:B------:R-:W1:Y:S01]  /*23c0*/  MUFU.TANH R24, R24 ;  /* 0x0000001800187308 */ /* 0x000e620000002400 */
[----:B------:R-:W-:Y:S01]  /*23d0*/  FMUL.FTZ R30, R30, UR4 ;  /* 0x000000041e1e7c20 */ /* 0x000fe20008410000 */
[----:B------:R-:W-:Y:S01]  /*23e0*/  FMUL.FTZ R34, R34, UR4 ;  /* 0x0000000422227c20 */ /* 0x000fe20008410000 */
[----:B------:R-:W-:Y:S01]  /*23f0*/  FMUL.FTZ R38, R38, UR4 ;  /* 0x0000000426267c20 */ /* 0x000fe20008410000 */
[----:B------:R-:W-:-:S04]  /*2400*/  P2R R162, PR, RZ, 0x2 ;  /* 0x00000002ffa27803 */ /* 0x000fc80000000000 */
[----:B------:R-:W2:Y:S08]  /*2410*/  MUFU.TANH R25, R25 ;  /* 0x0000001900197308 */ /* 0x000eb00000002400 */
[----:B------:R-:W3:Y:S08]  /*2420*/  MUFU.TANH R6, R6 ;  /* 0x0000000600067308 */ /* 0x000ef00000002400 */
[----:B------:R-:W4:Y:S08]  /*2430*/  MUFU.TANH R0, R0 ;  /* 0x0000000000007308 */ /* 0x000f300000002400 */
[----:B------:R-:W0:Y:S08]  /*2440*/  MUFU.TANH R28, R28 ;  /* 0x0000001c001c7308 */ /* 0x000e300000002400 */
        /* <DEDUP_REMOVED lines=40> */
[----:B------:R5:W1:Y:S08]  /*26d0*/  MUFU.TANH R27, R30 ;  /* 0x0000001e001b7308 */ /* 0x000a700000002400 */
[----:B------:R2:W1:Y:S01]  /*26e0*/  MUFU.TANH R73, R34 ;  /* 0x0000002200497308 */ /* 0x0004620000002400 */
[----:B-----5:R-:W-:-:S05]  /*26f0*/  IMAD.IADD R30, R11, 0x1, R14 ;  /* 0x000000010b1e7824 */ /* 0x020fca00078e020e */
[----:B0-----:R-:W-:Y:S02]  /*2700*/  VIADDMNMX R2, R3, R30, R21, PT ;  /* 0x0000001e03027246 */ /* 0x001fe40003800115 */
[----:B------:R0:W1:Y:S01]  /*2710*/  MUFU.TANH R74, R38 ;  /* 0x00000026004a7308 */ /* 0x0000620000002400 */
[----:B--2---:R-:W-:-:S04]  /*2720*/  VIADD R34, R11, UR50 ;  /* 0x000000320b227c36 */ /* 0x004fc80008000000 */
[----:B------:R-:W-:Y:S02]  /*2730*/  IMAD.IADD R9, R34, 0x1, R3 ;  /* 0x0000000122097824 */ /* 0x000fe400078e0203 */
[----:B0-----:R-:W-:Y:S01]  /*2740*/  IMAD R38, R18, -0x2, R13 ;  /* 0xfffffffe12267824 */ /* 0x001fe200078e020d */
[----:B---34-:R-:W-:Y:S06]  /*2750*/  @!P1 BRA `(.L_x_1069) ;  /* 0x00000000004c9947 */ /* 0x018fec0003800000 */
[----:B------:R-:W-:Y:S01]  /*2760*/  IADD3 R11, -R17, R16, R3 ;  /* 0x00000010110b7210 */ /* 0x000fe20007ffe103 */
[----:B------:R-:W-:Y:S03]  /*2770*/  BSSY B0, `(.L_x_1070) ;  /* 0x000000e000007945 */ /* 0x000fe60003800000 */
        /* <DEDUP_REMOVED lines=9> */
.L_x_1071:
[----:B------:R-:W-:-:S13]  /*2810*/  ISETP.NE.AND P1, PT, R15, 0x1, PT ;  /* 0x000000010f00780c */ /* 0x000fda0003f25270 */
[----:B------:R-:W0:Y:S02]  /*2820*/  @P1 LDC.64 R66, c[0x0][0x9e8] ;  /* 0x00027a00ff421b82 */ /* 0x000e240000000a00 */
[----:B0-----:R-:W-:-:S05]  /*2830*/  @P1 IMAD.HI.U32 R20, R11, R66, RZ ;  /* 0x000000420b141227 */ /* 0x001fca00078e00ff */
[----:B------:R-:W-:-:S07]  /*2840*/  @P1 SHF.R.U32.HI R11, RZ, R67, R20 ;  /* 0x00000043ff0b1219 */ /* 0x000fce0000011614 */
.L_x_1072:
[----:B------:R-:W-:Y:S05]  /*2850*/  BSYNC B0 ;  /* 0x0000000000007941 */ /* 0x000fea0003800000 */
.L_x_1070:
[----:B------:R-:W-:-:S05]  /*2860*/  IMAD R20, R11, R15, R38 ;  /* 0x0000000f0b147224 */ /* 0x000fca00078e0226 */
[----:B------:R-:W-:Y:S02]  /*2870*/  VIMNMX R9, R9, R20, !PT ;  /* 0x0000001409097248 */ /* 0x000fe40007fe0100 */
[----:B------:R-:W-:-:S07]  /*2880*/  VIADDMNMX R2, R20, R15, R2, PT ;  /* 0x0000000f14027246 */ /* 0x000fce0003800102 */
.L_x_1069:
[C---:B------:R-:W-:Y:S02]  /*2890*/  ISETP.GE.AND P6, PT, R13.reuse, 0x9, PT ;  /* 0x000000090d00780c */ /* 0x040fe40003fc6270 */
[----:B------:R-:W-:Y:S02]  /*28a0*/  ISETP.GE.AND P1, PT, R13, 0x2, PT ;  /* 0x000000020d00780c */ /* 0x000fe40003f26270 */
[C---:B------:R-:W-:Y:S02]  /*28b0*/  ISETP.GT.AND P2, PT, R9.reuse, 0x8, !P6 ;  /* 0x000000080900780c */ /* 0x040fe40007744270 */
[----:B------:R-:W-:Y:S02]  /*28c0*/  ISETP.GT.AND P3, PT, R9, 0x1, !P1 ;  /* 0x000000010900780c */ /* 0x000fe40004f64270 */
[----:B------:R-:W-:Y:S02]  /*28d0*/  ISETP.LT.OR P2, PT, R2, 0x9, P2 ;  /* 0x000000090200780c */ /* 0x000fe40001741670 */
[----:B------:R-:W-:-:S02]  /*28e0*/  ISETP.GE.AND P4, PT, R13, 0xa, PT ;  /* 0x0000000a0d00780c */ /* 0x000fc40003f86270 */
[----:B------:R-:W-:Y:S02]  /*28f0*/  FSEL R67, R28, -INF , !P2 ;  /* 0xff8000001c437808 */ /* 0x000fe40005000000 */
[C---:B------:R-:W-:Y:S02]  /*2900*/  ISETP.LT.OR P3, PT, R2.reuse, 0x2, P3 ;  /* 0x000000020200780c */ /* 0x040fe40001f61670 */
        /* <DEDUP_REMOVED lines=22> */
[C---:B------:R-:W-:Y:S02]  /*2a70*/  ISETP.LT.OR P2, PT, R2.reuse, 0x1a, P2 ;  /* 0x0000001a0200780c */ /* 0x040fe40001741670 */
        /* <DEDUP_REMOVED lines=78> */
[----:B-1----:R-:W-:Y:S02]  /*2f60*/  FSEL R33, R24, -INF , !P5 ;  /* 0xff80000018217808 */ /* 0x002fe40006800000 */
[----:B------:R-:W-:Y:S02]  /*2f70*/  ISETP.GE.AND P5, PT, R13, 0x5a, PT ;  /* 0x0000005a0d00780c */ /* 0x000fe40003fa6270 */
[----:B------:R-:W-:Y:S02]  /*2f80*/  IADD3 R13, R34, 0x8, R3 ;  /* 0x00000008220d7810 */ /* 0x000fe40007ffe003 */
[----:B------:R-:W-:Y:S02]  /*2f90*/  P2R R64, PR, RZ, 0x20 ;  /* 0x00000020ff407803 */ /* 0x000fe40000000000 */
[----:B------:R-:W-:-:S04]  /*2fa0*/  ISETP.GT.AND P5, PT, R9, 0x59, !P5 ;  /* 0x000000590900780c */ /* 0x000fc80006fa4270 */
[----:B------:R-:W-:Y:S01]  /*2fb0*/  ISETP.LT.OR P5, PT, R2, 0x5a, P5 ;  /* 0x0000005a0200780c */ /* 0x000fe20002fa1670 */
[----:B------:R-:W-:-:S03]  /*2fc0*/  VIADD R2, R3, 0x8 ;  /* 0x0000000803027836 */ /* 0x000fc60000000000 */
[----:B------:R-:W-:Y:S02]  /*2fd0*/  FSEL R24, R69, -INF , !P5 ;  /* 0xff80000045187808 */ /* 0x000fe40006800000 */
[----:B------:R-:W-:Y:S02]  /*2fe0*/  ISETP.GE.AND P5, PT, R15, 0x1, PT ;  /* 0x000000010f00780c */ /* 0x000fe40003fa6270 */
[----:B------:R-:W-:-:S11]  /*2ff0*/  VIADDMNMX R32, R2, R30, R21, PT ;  /* 0x0000001e02207246 */ /* 0x000fd60003800115 */
[----:B------:R-:W-:Y:S05]  /*3000*/  @!P5 BRA `(.L_x_1073) ;  /* 0x000000000050d947 */ /* 0x000fea0003800000 */
[----:B------:R-:W-:Y:S01]  /*3010*/  IADD3 R2, R16, 0x8, R3 ;  /* 0x0000000810027810 */ /* 0x000fe20007ffe003 */
[----:B------:R-:W-:Y:S04]  /*3020*/  BSSY B0, `(.L_x_1074) ;  /* 0x000000f000007945 */ /* 0x000fe80003800000 */
[----:B------:R-:W-:-:S05]  /*3030*/  IMAD.IADD R2, R2, 0x1, -R17 ;  /* 0x0000000102027824 */ /* 0x000fca00078e0a11 */
        /* <DEDUP_REMOVED lines=9> */
.L_x_1075:
[----:B------:R-:W-:-:S13]  /*30d0*/  ISETP.NE.AND P5, PT, R15, 0x1, PT ;  /* 0x000000010f00780c */ /* 0x000fda0003fa5270 */
[----:B------:R-:W0:Y:S02]  /*30e0*/  @P5 LDC.64 R36, c[0x0][0x9e8] ;  /* 0x00027a00ff245b82 */ /* 0x000e240000000a00 */
[----:B0-----:R-:W-:-:S05]  /*30f0*/  @P5 IMAD.HI.U32 R30, R2, R36, RZ ;  /* 0x00000024021e5227 */ /* 0x001fca00078e00ff */
[----:B------:R-:W-:-:S07]  /*3100*/  @P5 SHF.R.U32.HI R2, RZ, R37, R30 ;  /* 0x00000025ff025219 */ /* 0x000fce000001161e */
.L_x_1076:
[----:B------:R-:W-:Y:S05]  /*3110*/  BSYNC B0 ;  /* 0x0000000000007941 */ /* 0x000fea0003800000 */
.L_x_1074:
[----:B------:R-:W-:-:S05]  /*3120*/  IMAD R2, R2, R15, R38 ;  /* 0x0000000f02027224 */ /* 0x000fca00078e0226 */
[----:B------:R-:W-:Y:S02]  /*3130*/  VIMNMX R13, R13, R2, !PT ;  /* 0x000000020d0d7248 */ /* 0x000fe40007fe0100 */
[----:B------:R-:W-:-:S07]  /*3140*/  VIADDMNMX R32, R2, R15, R32, PT ;  /* 0x0000000f02207246 */ /* 0x000fce0003800120 */
.L_x_1073:
[C---:B------:R-:W-:Y:S01]  /*3150*/  ISETP.GT.AND P1, PT, R13.reuse, 0x1, !P1 ;  /* 0x000000010d00780c */ /* 0x040fe20004f24270 */
[----:B------:R-:W-:Y:S01]  /*3160*/  ULDC UR4, c[0x0][0x988] ;  /* 0x0002620000047ab9 */ /* 0x000fe20000000800 */
[----:B------:R-:W-:Y:S02]  /*3170*/  ISETP.GT.AND P6, PT, R13, 0x8, !P6 ;  /* 0x000000080d00780c */ /* 0x000fe400077c4270 */
[C---:B------:R-:W-:Y:S02]  /*3180*/  ISETP.LT.OR P1, PT, R32.reuse, 0x2, P1 ;  /* 0x000000022000780c */ /* 0x040fe40000f21670 */
[----:B------:R-:W-:Y:S02]  /*3190*/  ISETP.LT.OR P6, PT, R32, 0x9, P6 ;  /* 0x000000092000780c */ /* 0x000fe400037c1670 */
[----:B------:R-:W-:Y:S02]  /*31a0*/  FSEL R21, R0, -INF , !P1 ;  /* 0xff80000000157808 */ /* 0x000fe40004800000 */
[----:B------:R-:W-:Y:S01]  /*31b0*/  ISETP.NE.AND P1, PT, R11, RZ, PT ;  /* 0x000000ff0b00720c */ /* 0x000fe20003f25270 */
[----:B------:R-:W-:Y:S01]  /*31c0*/  IMAD.U32 R11, RZ, RZ, UR4 ;  /* 0x00000004ff0b7e24 */ /* 0x000fe2000f8e00ff */
[----:B------:R-:W-:-:S02]  /*31d0*/  FSEL R34, R27, -INF , !P6 ;  /* 0xff8000001b227808 */ /* 0x000fc40007000000 */
[----:B------:R-:W-:Y:S02]  /*31e0*/  ISETP.GT.AND P1, PT, R13, 0x9, !P1 ;  /* 0x000000090d00780c */ /* 0x000fe40004f24270 */
[----:B------:R-:W-:Y:S02]  /*31f0*/  ISETP.NE.AND P6, PT, R42, RZ, PT ;  /* 0x000000ff2a00720c */ /* 0x000fe40003fc5270 */
[----:B------:R-:W-:Y:S02]  /*3200*/  ISETP.LT.OR P1, PT, R32, 0xa, P1 ;  /* 0x0000000a2000780c */ /* 0x000fe40000f21670 */
[----:B------:R-:W-:Y:S02]  /*3210*/  ISETP.NE.AND P5, PT, R46, RZ, PT ;  /* 0x000000ff2e00720c */ /* 0x000fe40003fa5270 */
[----:B------:R-:W-:Y:S02]  /*3220*/  FSEL R36, R31, -INF , !P1 ;  /* 0xff8000001f247808 */ /* 0x000fe40004800000 */
[----:B------:R-:W-:-:S02]  /*3230*/  ISETP.NE.AND P1, PT, R25, RZ, PT ;  /* 0x000000ff1900720c */ /* 0x000fc40003f25270 */
[----:B------:R-:W-:Y:S02]  /*3240*/  FMNMX.FTZ R9, R33, R65, !PT ;  /* 0x0000004121097209 */ /* 0x000fe40007810000 */
[----:B------:R-:W-:Y:S02]  /*3250*/  ISETP.GT.AND P1, PT, R13, 0x10, !P1 ;  /* 0x000000100d00780c */ /* 0x000fe40004f24270 */
[----:B------:R-:W-:Y:S02]  /*3260*/  FMNMX.FTZ R9, R67, R9, !PT ;  /* 0x0000000943097209 */ /* 0x000fe40007810000 */
[----:B------:R-:W-:Y:S02]  /*3270*/  ISETP.LT.OR P1, PT, R32, 0x11, P1 ;  /* 0x000000112000780c */ /* 0x000fe40000f21670 */
[----:B------:R-:W-:Y:S02]  /*3280*/  FMNMX.FTZ R9, R71, R9, !PT ;  /* 0x0000000947097209 */ /* 0x000fe40007810000 */
        /* <DEDUP_REMOVED lines=8> */
[----:B------:R-:W-:Y:S02]  /*3310*/  ISETP.GT.AND P1, PT, R13, 0x18, !P6 ;  /* 0x000000180d00780c */ /* 0x000fe40007724270 */
[----:B------:R-:W-:Y:S02]  /*3320*/  ISETP.NE.AND P6, PT, R44, RZ, PT ;  /* 0x000000ff2c00720c */ /* 0x000fe40003fc5270 */
[----:B------:R-:W-:Y:S02]  /*3330*/  ISETP.LT.OR P1, PT, R32, 0x19, P1 ;  /* 0x000000192000780c */ /* 0x000fe40000f21670 */
[----:B------:R-:W-:Y:S02]  /*3340*/  FMNMX.FTZ R9, R87, R9, !PT ;  /* 0x0000000957097209 */ /* 0x000fe40007810000 */
[----:B------:R-:W-:-:S02]  /*3350*/  FSEL R42, R74, -INF , !P1 ;  /* 0xff8000004a2a7808 */ /* 0x000fc40004800000 */
[----:B------:R-:W-:Y:S02]  /*3360*/  ISETP.GT.AND P1, PT, R13, 0x19, !P5 ;  /* 0x000000190d00780c */ /* 0x000fe40006f24270 */
[----:B------:R-:W-:Y:S02]  /*3370*/  ISETP.NE.AND P5, PT, R48, RZ, PT ;  /* 0x000000ff3000720c */ /* 0x000fe40003fa5270 */
[----:B------:R-:W-:Y:S02]  /*3380*/  ISETP.LT.OR P1, PT, R32, 0x1a, P1 ;  /* 0x0000001a2000780c */ /* 0x000fe40000f21670 */
[----:B------:R-:W-:Y:S02]  /*3390*/  FMNMX.FTZ R9, R89, R9, !PT ;  /* 0x0000000959097209 */ /* 0x000fe40007810000 */
        /* <DEDUP_REMOVED lines=37> */
[----:B------:R-:W-:-:S02]  /*35f0*/  ISETP.GT.AND P4, PT, R13, RZ, !P4 ;  /* 0x000000ff0d00720c */ /* 0x000fc40006784270 */
[----:B------:R-:W-:Y:S02]  /*3600*/  ISETP.GT.AND P1, PT, R13, 0x31, !P1 ;  /* 0x000000310d00780c */ /* 0x000fe40004f24270 */
[C---:B------:R-:W-:Y:S02]  /*3610*/  ISETP.LT.OR P4, PT, R32.reuse, 0x1, P4 ;  /* 0x000000012000780c */ /* 0x040fe40002781670 */
[----:B------:R-:W-:Y:S02]  /*3620*/  ISETP.LT.OR P1, PT, R32, 0x32, P1 ;  /* 0x000000322000780c */ /* 0x000fe40000f21670 */
[----:B------:R-:W-:Y:S02]  /*3630*/  FSEL R6, R6, -INF , !P4 ;  /* 0xff80000006067808 */ /* 0x000fe40006000000 */
[----:B------:R-:W-:Y:S02]  /*3640*/  FSEL R56, R51, -INF , !P1 ;  /* 0xff80000033387808 */ /* 0x000fe40004800000 */
[----:B------:R-:W-:-:S02]  /*3650*/  ISETP.NE.AND P1, PT, R82, RZ, PT ;  /* 0x000000ff5200720c */ /* 0x000fc40003f25270 */
[C---:B------:R-:W-:Y:S02]  /*3660*/  ISETP.GT.AND P2, PT, R13.reuse, 0x51, !P2 ;  /* 0x000000510d00780c */ /* 0x040fe40005744270 */
[C---:B------:R-:W-:Y:S02]  /*3670*/  ISETP.GT.AND P1, PT, R13.reuse, 0x38, !P1 ;  /* 0x000000380d00780c */ /* 0x040fe40004f24270 */
[----:B------:R-:W-:Y:S02]  /*3680*/  ISETP.GT.AND P3, PT, R13, 0x58, !P3 ;  /* 0x000000580d00780c */ /* 0x000fe40005f64270 */
[C---:B------:R-:W-:Y:S02]  /*3690*/  ISETP.LT.OR P1, PT, R32.reuse, 0x39, P1 ;  /* 0x000000392000780c */ /* 0x040fe40000f21670 */
[----:B------:R-:W-:Y:S02]  /*36a0*/  ISETP.LT.OR P2, PT, R32, 0x52, P2 ;  /* 0x000000522000780c */ /* 0x000fe40001741670 */
[----:B------:R-:W-:-:S02]  /*36b0*/  FSEL R58, R78, -INF , !P1 ;  /* 0xff8000004e3a7808 */ /* 0x000fc40004800000 */
[----:B------:R-:W-:Y:S02]  /*36c0*/  ISETP.NE.AND P1, PT, R84, RZ, PT ;  /* 0x000000ff5400720c */ /* 0x000fe40003f25270 */
[C---:B------:R-:W-:Y:S02]  /*36d0*/  ISETP.LT.OR P3, PT, R32.reuse, 0x59, P3 ;  /* 0x000000592000780c */ /* 0x040fe40001f61670 */
[----:B------:R-:W-:Y:S02]  /*36e0*/  ISETP.GT.AND P1, PT, R13, 0x39, !P1 ;  /* 0x000000390d00780c */ /* 0x000fe40004f24270 */
[----:B------:R-:W-:Y:S02]  /*36f0*/  FSEL R66, R7, -INF , !P2 ;  /* 0xff80000007427808 */ /* 0x000fe40005000000 */
[----:B------:R-:W-:Y:S02]  /*3700*/  ISETP.LT.OR P1, PT, R32, 0x3a, P1 ;  /* 0x0000003a2000780c */ /* 0x000fe40000f21670 */
[----:B------:R-:W-:-:S02]  /*3710*/  FSEL R10, R10, -INF , !P3 ;  /* 0xff8000000a0a7808 */ /* 0x000fc40005800000 */
[----:B------:R-:W-:Y:S02]  /*3720*/  FSEL R60, R55, -INF , !P1 ;  /* 0xff800000373c7808 */ /* 0x000fe40004800000 */
[----:B------:R-:W-:-:S04]  /*3730*/  ISETP.NE.AND P1, PT, R86, RZ, PT ;  /* 0x000000ff5600720c */ /* 0x000fc80003f25270 */
[----:B------:R-:W-:-:S04]  /*3740*/  ISETP.GT.AND P1, PT, R13, 0x40, !P1 ;  /* 0x000000400d00780c */ /* 0x000fc80004f24270 */
[----:B------:R-:W-:-:S04]  /*3750*/  ISETP.LT.OR P1, PT, R32, 0x41, P1 ;  /* 0x000000412000780c */ /* 0x000fc80000f21670 */
[----:B------:R-:W-:Y:S02]  /*3760*/  FSEL R30, R79, -INF , !P1 ;  /* 0xff8000004f1e7808 */ /* 0x000fe40004800000 */
[----:B------:R-:W-:Y:S02]  /*3770*/  ISETP.GT.AND P1, PT, R13, 0x41, !P6 ;  /* 0x000000410d00780c */ /* 0x000fe40007724270 */
[----:B------:R-:W-:Y:S02]  /*3780*/  ISETP.NE.AND P6, PT, R90, RZ, PT ;  /* 0x000000ff5a00720c */ /* 0x000fe40003fc5270 */
[----:B------:R-:W-:-:S04]  /*3790*/  ISETP.LT.OR P1, PT, R32, 0x42, P1 ;  /* 0x000000422000780c */ /* 0x000fc80000f21670 */
[----:B------:R-:W-:Y:S02]  /*37a0*/  FSEL R2, R59, -INF , !P1 ;  /* 0xff8000003b027808 */ /* 0x000fe40004800000 */
[----:B------:R-:W-:Y:S02]  /*37b0*/  ISETP.GT.AND P1, PT, R13, 0x48, !P5 ;  /* 0x000000480d00780c */ /* 0x000fe40006f24270 */
[----:B------:R-:W-:Y:S02]  /*37c0*/  ISETP.NE.AND P5, PT, R88, RZ, PT ;  /* 0x000000ff5800720c */ /* 0x000fe40003fa5270 */
[----:B------:R-:W-:-:S04]  /*37d0*/  ISETP.LT.OR P1, PT, R32, 0x49, P1 ;  /* 0x000000492000780c */ /* 0x000fc80000f21670 */
[----:B------:R-:W-:Y:S02]  /*37e0*/  FSEL R0, R62, -INF , !P1 ;  /* 0xff8000003e007808 */ /* 0x000fe40004800000 */
[----:B------:R-:W0:Y:S02]  /*37f0*/  SHFL.BFLY PT, R62, R25, 0x2, 0x1f ;  /* 0x0c401f00193e7f89 */ /* 0x000e2400000e0000 */
[----:B0-----:R-:W-:Y:S02]  /*3800*/  FMNMX.FTZ R27, R25, R62, !PT ;  /* 0x0000003e191b7209 */ /* 0x001fe40007810000 */
[----:B------:R-:W-:-:S03]  /*3810*/  FMNMX.FTZ R25, R6, R21, !PT ;  /* 0x0000001506197209 */ /* 0x000fc60007810000 */
[----:B------:R-:W0:Y:S01]  /*3820*/  SHFL.BFLY PT, R62, R27, 0x1, 0x1f ;  /* 0x0c201f001b3e7f89 */ /* 0x000e2200000e0000 */
[----:B------:R-:W-:-:S04]  /*3830*/  FMNMX.FTZ R25, R34, R25, !PT ;  /* 0x0000001922197209 */ /* 0x000fc80007810000 */
[----:B------:R-:W-:-:S04]  /*3840*/  FMNMX.FTZ R25, R36, R25, !PT ;  /* 0x0000001924197209 */ /* 0x000fc80007810000 */
[----:B------:R-:W-:-:S04]  /*3850*/  FMNMX.FTZ R25, R38, R25, !PT ;  /* 0x0000001926197209 */ /* 0x000fc80007810000 */
[----:B------:R-:W-:-:S04]  /*3860*/  FMNMX.FTZ R25, R40, R25, !PT ;  /* 0x0000001928197209 */ /* 0x000fc80007810000 */
[----:B------:R-:W-:-:S04]  /*3870*/  FMNMX.FTZ R25, R42, R25, !PT ;  /* 0x000000192a197209 */ /* 0x000fc80007810000 */
[----:B------:R-:W-:Y:S02]  /*3880*/  FMNMX.FTZ R25, R44, R25, !PT ;  /* 0x000000192c197209 */ /* 0x000fe40007810000 */
[----:B0-----:R-:W-:Y:S02]  /*3890*/  FMNMX.FTZ R9, R27, R62, !PT ;  /* 0x0000003e1b097209 */ /* 0x001fe40007810000 */
        /* <DEDUP_REMOVED lines=10> */
[--C-:B------:R-:W-:Y:S01]  /*3940*/  FFMA.FTZ R27, R33, R11, -R68.reuse ;  /* 0x0000000b211b7223 */ /* 0x100fe20000010844 */
[----:B------:R-:W-:Y:S01]  /*3950*/  ISETP.LT.OR P1, PT, R32, 0x4a, P1 ;  /* 0x0000004a2000780c */ /* 0x000fe20000f21670 */
[----:B------:R-:W-:Y:S01]  /*3960*/  MUFU.EX2 R148, R7 ;  /* 0x0000000700947308 */ /* 0x000fe20000000800 */
[----:B------:R-:W-:Y:S01]  /*3970*/  FMNMX.FTZ R25, R56, R25, !PT ;  /* 0x0000001938197209 */ /* 0x000fe20007810000 */
[-CC-:B------:R-:W-:Y:S01]  /*3980*/  FFMA.FTZ R29, R65, R11.reuse, -R68.reuse ;  /* 0x0000000b411d7223 */ /* 0x180fe20000010844 */
[----:B------:R-:W-:Y:S01]  /*3990*/  FSEL R62, R63, -INF , !P1 ;  /* 0xff8000003f3e7808 */ /* 0x000fe20004800000 */
[--C-:B------:R-:W-:Y:S01]  /*39a0*/  FFMA.FTZ R31, R67, R11, -R68.reuse ;  /* 0x0000000b431f7223 */ /* 0x100fe20000010844 */
[----:B------:R-:W-:Y:S01]  /*39b0*/  FMNMX.FTZ R25, R58, R25, !PT ;  /* 0x000000193a197209 */ /* 0x000fe20007810000 */
[--C-:B------:R-:W-:Y:S01]  /*39c0*/  FFMA.FTZ R33, R71, R11, -R68.reuse ;  /* 0x0000000b47217223 */ /* 0x100fe20000010844 */
[----:B------:R-:W-:Y:S01]  /*39d0*/  ISETP.GT.AND P1, PT, R13, 0x50, !P6 ;  /* 0x000000500d00780c */ /* 0x000fe20007724270 */
[----:B------:R-:W-:Y:S01]  /*39e0*/  MUFU.EX2 R27, R27 ;  /* 0x0000001b001b7308 */ /* 0x000fe20000000800 */
[----:B------:R-:W-:Y:S01]  /*39f0*/  FMNMX.FTZ R25, R60, R25, !PT ;  /* 0x000000193c197209 */ /* 0x000fe20007810000 */
[-CC-:B------:R-:W-:Y:S01]  /*3a00*/  FFMA.FTZ R35, R81, R11.reuse, -R68.reuse ;  /* 0x0000000b51237223 */ /* 0x180fe20000010844 */
[----:B------:R-:W-:Y:S01]  /*3a10*/  ISETP.LT.OR P1, PT, R32, 0x51, P1 ;  /* 0x000000512000780c */ /* 0x000fe20000f21670 */
[--C-:B------:R-:W-:Y:S01]  /*3a20*/  FFMA.FTZ R24, R24, R11, -R68.reuse ;  /* 0x0000000b18187223 */ /* 0x100fe20000010844 */
[----:B------:R-:W-:Y:S01]  /*3a30*/  FMNMX.FTZ R25, R30, R25, !PT ;  /* 0x000000191e197209 */ /* 0x000fe20007810000 */
[--C-:B------:R-:W-:Y:S01]  /*3a40*/  FFMA.FTZ R37, R85, R11, -R68.reuse ;  /* 0x0000000b55257223 */ /* 0x100fe20000010844 */
[----:B------:R-:W-:Y:S01]  /*3a50*/  ISETP.NE.AND P5, PT, R64, RZ, PT ;  /* 0x000000ff4000720c */ /* 0x000fe20003fa5270 */
[----:B------:R0:W1:Y:S01]  /*3a60*/  MUFU.EX2 R156, R29 ;  /* 0x0000001d009c7308 */ /* 0x0000620000000800 */
[----:B------:R-:W-:Y:S01]  /*3a70*/  FMNMX.FTZ R25, R2, R25, !PT ;  /* 0x0000001902197209 */ /* 0x000fe20007810000 */
[-CC-:B------:R-:W-:Y:S01]  /*3a80*/  FFMA.FTZ R47, R61, R11.reuse, -R68.reuse ;  /* 0x0000000b3d2f7223 */ /* 0x180fe20000010844 */
[----:B------:R-:W-:Y:S01]  /*3a90*/  FSEL R64, R8, -INF , !P1 ;  /* 0xff80000008407808 */ /* 0x000fe20004800000 */
[--C-:B------:R-:W-:Y:S01]  /*3aa0*/  FFMA.FTZ R39, R49, R11, -R68.reuse ;  /* 0x0000000b31277223 */ /* 0x100fe20000010844 */
[----:B------:R-:W-:Y:S01]  /*3ab0*/  FMNMX.FTZ R25, R0, R25, !PT ;  /* 0x0000001900197209 */ /* 0x000fe20007810000 */
[--C-:B------:R-:W-:Y:S01]  /*3ac0*/  FFMA.FTZ R43, R53, R11, -R68.reuse ;  /* 0x0000000b352b7223 */ /* 0x100fe20000010844 */
[----:B------:R-:W-:Y:S01]  /*3ad0*/  ISETP.GT.AND P4, PT, R13, 0x59, !P5 ;  /* 0x000000590d00780c */ /* 0x000fe20006f84270 */
[----:B------:R-:W2:Y:S01]  /*3ae0*/  MUFU.EX2 R31, R31 ;  /* 0x0000001f001f7308 */ /* 0x000ea20000000800 */
[----:B------:R-:W-:Y:S01]  /*3af0*/  FMNMX.FTZ R25, R62, R25, !PT ;  /* 0x000000193e197209 */ /* 0x000fe20007810000 */
[-CC-:B0-----:R-:W-:Y:S01]  /*3b00*/  FFMA.FTZ R29, R83, R11.reuse, -R68.reuse ;  /* 0x0000000b531d7223 */ /* 0x181fe20000010844 */
[----:B------:R-:W-:Y:S01]  /*3b10*/  ISETP.LT.OR P4, PT, R32, 0x5a, P4 ;  /* 0x0000005a2000780c */ /* 0x000fe20002781670 */
[--C-:B------:R-:W-:Y:S01]  /*3b20*/  FFMA.FTZ R13, R89, R11, -R68.reuse ;  /* 0x0000000b590d7223 */ /* 0x100fe20000010844 */
[----:B------:R-:W-:Y:S01]  /*3b30*/  FMNMX.FTZ R25, R64, R25, !PT ;  /* 0x0000001940197209 */ /* 0x000fe20007810000 */
[--C-:B------:R-:W-:Y:S01]  /*3b40*/  FFMA.FTZ R32, R45, R11, -R68.reuse ;  /* 0x0000000b2d207223 */ /* 0x100fe20000010844 */
[----:B------:R-:W-:Y:S01]  /*3b50*/  FSEL R12, R12, -INF , !P4 ;  /* 0xff8000000c0c7808 */ /* 0x000fe20006000000 */
[----:B------:R0:W3:Y:S01]  /*3b60*/  MUFU.EX2 R158, R33 ;  /* 0x00000021009e7308 */ /* 0x0000e20000000800 */
        /* <DEDUP_REMOVED lines=9> */
[----:B0-----:R-:W-:Y:S01]  /*3c00*/  FFMA.FTZ R33, R87, R11, -R68 ;  /* 0x0000000b57217223 */ /* 0x001fe20000010844 */
[----:B------:R-:W-:-:S03]  /*3c10*/  ISETP.GE.AND P5, PT, R15, 0x1, PT ;  /* 0x000000010f00780c */ /* 0x000fc60003fa6270 */
[----:B------:R-:W0:Y:S02]  /*3c20*/  SHFL.BFLY PT, R8, R25, 0x2, 0x1f ;  /* 0x0c401f0019087f89 */ /* 0x000e2400000e0000 */
[----:B------:R5:W4:Y:S08]  /*3c30*/  MUFU.EX2 R152, R29 ;  /* 0x0000001d00987308 */ /* 0x000b300000000800 */
[----:B------:R-:W4:Y:S01]  /*3c40*/  MUFU.EX2 R37, R37 ;  /* 0x0000002500257308 */ /* 0x000f220000000800 */
[----:B-----5:R-:W-:-:S07]  /*3c50*/  FFMA.FTZ R29, R91, R11, -R68 ;  /* 0x0000000b5b1d7223 */ /* 0x020fce0000010844 */
[----:B------:R-:W-:Y:S01]  /*3c60*/  MUFU.EX2 R142, R47 ;  /* 0x0000002f008e7308 */ /* 0x000fe20000000800 */
[----:B0-----:R-:W-:Y:S01]  /*3c70*/  FMNMX.FTZ R7, R25, R8, !PT ;  /* 0x0000000819077209 */ /* 0x001fe20007810000 */
[----:B------:R-:W-:-:S06]  /*3c80*/  FFMA.FTZ R25, R57, R11, -R68 ;  /* 0x0000000b39197223 */ /* 0x000fcc0000010844 */
[----:B------:R0:W-:Y:S01]  /*3c90*/  MUFU.EX2 R154, R33 ;  /* 0x00000021009a7308 */ /* 0x0001e20000000800 */
[----:B------:R-:W5:Y:S07]  /*3ca0*/  SHFL.BFLY PT, R8, R7, 0x1, 0x1f ;  /* 0x0c201f0007087f89 */ /* 0x000f6e00000e0000 */
[----:B------:R-:W-:Y:S01]  /*3cb0*/  MUFU.EX2 R140, R25 ;  /* 0x00000019008c7308 */ /* 0x000fe20000000800 */
[----:B0-----:R-:W-:-:S07]  /*3cc0*/  FFMA.FTZ R33, R93, R11, -R68 ;  /* 0x0000000b5d217223 */ /* 0x001fce0000010844 */
[----:B------:R1:W-:Y:S08]  /*3cd0*/  MUFU.EX2 R25, R24 ;  /* 0x0000001800197308 */ /* 0x0003f00000000800 */
[----:B------:R-:W-:Y:S01]  /*3ce0*/  MUFU.EX2 R13, R13 ;  /* 0x0000000d000d7308 */ /* 0x000fe20000000800 */
[----:B-1----:R-:W-:Y:S01]  /*3cf0*/  FADD.FTZ R24, R27, R156 ;  /* 0x0000009c1b187221 */ /* 0x002fe20000010000 */
[----:B------:R-:W-:-:S02]  /*3d00*/  F2FP.F16.F32.PACK_AB R156, R156, R27 ;  /* 0x0000001b9c9c723e */ /* 0x000fc400000000ff */
[----:B-----5:R-:W-:Y:S01]  /*3d10*/  FMNMX.FTZ R8, R7, R8, !PT ;  /* 0x0000000807087209 */ /* 0x020fe20007810000 */
[----:B--2---:R-:W-:-:S03]  /*3d20*/  FADD.FTZ R47, R31, R24 ;  /* 0x000000181f2f7221 */ /* 0x004fc60000010000 */
[C---:B------:R-:W-:Y:S01]  /*3d30*/  FSETP.NEU.FTZ.AND P1, PT, R8.reuse, -INF , PT ;  /* 0xff8000000800780b */ /* 0x040fe20003f3d000 */
[----:B------:R-:W-:Y:S01]  /*3d40*/  FMUL.FTZ R7, R8, R11 ;  /* 0x0000000b08077220 */ /* 0x000fe20000410000 */
[C---:B---3--:R-:W-:Y:S01]  /*3d50*/  FADD.FTZ R24, R158.reuse, R47 ;  /* 0x0000002f9e187221 */ /* 0x048fe20000010000 */
[----:B------:R-:W-:Y:S01]  /*3d60*/  MUFU.EX2 R29, R29 ;  /* 0x0000001d001d7308 */ /* 0x000fe20000000800 */
[----:B------:R-:W-:Y:S02]  /*3d70*/  F2FP.F16.F32.PACK_AB R158, R158, R31 ;  /* 0x0000001f9e9e723e */ /* 0x000fe400000000ff */
[----:B------:R-:W-:Y:S01]  /*3d80*/  FSEL R7, R7, RZ, P1 ;  /* 0x000000ff07077208 */ /* 0x000fe20000800000 */
[----:B----4-:R-:W-:-:S04]  /*3d90*/  FADD.FTZ R47, R35, R24 ;  /* 0x00000018232f7221 */ /* 0x010fc80000010000 */
[-CC-:B------:R-:W-:Y:S01]  /*3da0*/  FFMA.FTZ R6, R6, R11.reuse, -R7.reuse ;  /* 0x0000000b06067223 */ /* 0x180fe20000010807 */
[-CC-:B------:R-:W-:Y:S01]  /*3db0*/  FFMA.FTZ R21, R21, R11.reuse, -R7.reuse ;  /* 0x0000000b15157223 */ /* 0x180fe20000010807 */
[-CC-:B------:R-:W-:Y:S01]  /*3dc0*/  FFMA.FTZ R34, R34, R11.reuse, -R7.reuse ;  /* 0x0000000b22227223 */ /* 0x180fe20000010807 */
[-CC-:B------:R-:W-:Y:S01]  /*3dd0*/  FFMA.FTZ R36, R36, R11.reuse, -R7.reuse ;  /* 0x0000000b24247223 */ /* 0x180fe20000010807 */
[-CC-:B------:R-:W-:Y:S01]  /*3de0*/  FFMA.FTZ R38, R38, R11.reuse, -R7.reuse ;  /* 0x0000000b26267223 */ /* 0x180fe20000010807 */
        /* <DEDUP_REMOVED lines=23> */
[----:B------:R-:W-:Y:S01]  /*3f60*/  FFMA.FTZ R12, R12, R11, -R7 ;  /* 0x0000000b0c0c7223 */ /* 0x000fe20000010807 */
[----:B------:R-:W-:Y:S01]  /*3f70*/  F2FP.F16.F32.PACK_AB R152, R152, R35 ;  /* 0x000000239898723e */ /* 0x000fe200000000ff */
[----:B------:R-:W2:Y:S01]  /*3f80*/  MUFU.EX2 R159, R36 ;  /* 0x00000024009f7308 */ /* 0x000ea20000000800 */
[----:B0-----:R-:W-:Y:S01]  /*3f90*/  FADD.FTZ R47, R6, R21 ;  /* 0x00000015062f7221 */ /* 0x001fe20000010000 */
        /* <DEDUP_REMOVED lines=11> */
[----:B------:R-:W-:Y:S01]  /*4050*/  MUFU.EX2 R146, R43 ;  /* 0x0000002b00927308 */ /* 0x000fe20000000800 */
[----:B--2---:R-:W-:-:S07]  /*4060*/  FADD.FTZ R24, R42, R47 ;  /* 0x0000002f2a187221 */ /* 0x004fce0000010000 */
[----:B------:R-:W1:Y:S01]  /*4070*/  MUFU.EX2 R32, R32 ;  /* 0x0000002000207308 */ /* 0x000e620000000800 */
[C---:B0-----:R-:W-:Y:S01]  /*4080*/  FADD.FTZ R47, R155.reuse, R24 ;  /* 0x000000189b2f7221 */ /* 0x041fe20000010000 */
[----:B------:R-:W-:-:S06]  /*4090*/  F2FP.F16.F32.PACK_AB R155, R155, R42 ;  /* 0x0000002a9b9b723e */ /* 0x000fcc00000000ff */
[----:B------:R0:W-:Y:S08]  /*40a0*/  MUFU.EX2 R43, R26 ;  /* 0x0000001a002b7308 */ /* 0x0001f00000000800 */
[----:B------:R-:W2:Y:S01]  /*40b0*/  MUFU.EX2 R46, R46 ;  /* 0x0000002e002e7308 */ /* 0x000ea20000000800 */
[C---:B0-----:R-:W-:Y:S01]  /*40c0*/  FADD.FTZ R26, R154.reuse, R49 ;  /* 0x000000319a1a7221 */ /* 0x041fe20000010000 */
[----:B------:R-:W-:-:S02]  /*40d0*/  F2FP.F16.F32.PACK_AB R154, R154, R37 ;  /* 0x000000259a9a723e */ /* 0x000fc400000000ff */
[----:B-1----:R-:W-:Y:S01]  /*40e0*/  F2FP.F16.F32.PACK_AB R150, R32, R29 ;  /* 0x0000001d2096723e */ /* 0x002fe200000000ff */
[----:B------:R-:W-:-:S03]  /*40f0*/  FADD.FTZ R49, R13, R26 ;  /* 0x0000001a0d317221 */ /* 0x000fc60000010000 */
[----:B------:R-:W0:Y:S01]  /*4100*/  MUFU.EX2 R33, R33 ;  /* 0x0000002100217308 */ /* 0x000e220000000800 */
[C---:B------:R-:W-:Y:S01]  /*4110*/  FADD.FTZ R26, R148.reuse, R49 ;  /* 0x00000031941a7221 */ /* 0x040fe20000010000 */
[----:B------:R-:W-:-:S03]  /*4120*/  F2FP.F16.F32.PACK_AB R148, R148, R13 ;  /* 0x0000000d9494723e */ /* 0x000fc600000000ff */
[----:B------:R-:W-:-:S03]  /*4130*/  FADD.FTZ R49, R29, R26 ;  /* 0x0000001a1d317221 */ /* 0x000fc60000010000 */
[----:B------:R-:W1:Y:S01]  /*4140*/  MUFU.EX2 R149, R48 ;  /* 0x0000003000957308 */ /* 0x000e620000000800 */
[----:B------:R-:W-:Y:S01]  /*4150*/  FADD.FTZ R26, R32, R49 ;  /* 0x00000031201a7221 */ /* 0x000fe20000010000 */
[----:B--2---:R-:W-:-:S06]  /*4160*/  FADD.FTZ R24, R46, R47 ;  /* 0x0000002f2e187221 */ /* 0x004fcc0000010000 */
[----:B------:R2:W3:Y:S01]  /*4170*/  MUFU.EX2 R144, R39 ;  /* 0x0000002700907308 */ /* 0x0004e20000000800 */
[----:B0-----:R-:W-:-:S07]  /*4180*/  FADD.FTZ R49, R33, R26 ;  /* 0x0000001a21317221 */ /* 0x001fce0000010000 */
[----:B------:R-:W-:Y:S01]  /*4190*/  MUFU.EX2 R50, R50 ;  /* 0x0000003200327308 */ /* 0x000fe20000000800 */
[----:B--2---:R-:W-:Y:S01]  /*41a0*/  FFMA.FTZ R39, R99, R11, -R68 ;  /* 0x0000000b63277223 */ /* 0x004fe20000010844 */
[C---:B-1----:R-:W-:Y:S01]  /*41b0*/  FADD.FTZ R47, R149.reuse, R24 ;  /* 0x00000018952f7221 */ /* 0x042fe20000010000 */
[----:B------:R-:W-:-:S05]  /*41c0*/  F2FP.F16.F32.PACK_AB R149, R149, R46 ;  /* 0x0000002e9595723e */ /* 0x000fca00000000ff */
[----:B------:R-:W0:Y:S01]  /*41d0*/  MUFU.EX2 R41, R41 ;  /* 0x0000002900297308 */ /* 0x000e220000000800 */
[C---:B---3--:R-:W-:Y:S01]  /*41e0*/  FADD.FTZ R26, R144.reuse, R49 ;  /* 0x00000031901a7221 */ /* 0x048fe20000010000 */
[----:B------:R-:W-:-:S06]  /*41f0*/  F2FP.F16.F32.PACK_AB R144, R144, R33 ;  /* 0x000000219090723e */ /* 0x000fcc00000000ff */
[----:B------:R-:W-:Y:S08]  /*4200*/  MUFU.EX2 R151, R52 ;  /* 0x0000003400977308 */ /* 0x000ff00000000800 */
[----:B------:R-:W-:Y:S01]  /*4210*/  MUFU.EX2 R54, R54 ;  /* 0x0000003600367308 */ /* 0x000fe20000000800 */
[----:B0-----:R-:W-:-:S04]  /*4220*/  FADD.FTZ R49, R41, R26 ;  /* 0x0000001a29317221 */ /* 0x001fc80000010000 */
[C---:B------:R-:W-:Y:S01]  /*4230*/  FADD.FTZ R24, R146.reuse, R49 ;  /* 0x0000003192187221 */ /* 0x040fe20000010000 */
[----:B------:R-:W-:Y:S02]  /*4240*/  F2FP.F16.F32.PACK_AB R146, R146, R41 ;  /* 0x000000299292723e */ /* 0x000fe400000000ff */
[----:B------:R-:W0:Y:S08]  /*4250*/  MUFU.EX2 R45, R45 ;  /* 0x0000002d002d7308 */ /* 0x000e300000000800 */
[----:B------:R-:W1:Y:S08]  /*4260*/  MUFU.EX2 R145, R56 ;  /* 0x0000003800917308 */ /* 0x000e700000000800 */
[----:B------:R-:W2:Y:S08]  /*4270*/  MUFU.EX2 R58, R58 ;  /* 0x0000003a003a7308 */ /* 0x000eb00000000800 */
[----:B------:R3:W-:Y:S08]  /*4280*/  MUFU.EX2 R141, R2 ;  /* 0x00000002008d7308 */ /* 0x0007f00000000800 */
[----:B------:R-:W4:Y:S01]  /*4290*/  MUFU.EX2 R39, R39 ;  /* 0x0000002700277308 */ /* 0x000f220000000800 */
[----:B---3--:R-:W-:Y:S01]  /*42a0*/  FADD.FTZ R2, R50, R47 ;  /* 0x0000002f32027221 */ /* 0x008fe20000010000 */
[----:B0-----:R-:W-:-:S03]  /*42b0*/  FADD.FTZ R47, R45, R24 ;  /* 0x000000182d2f7221 */ /* 0x001fc60000010000 */
[C---:B------:R-:W-:Y:S01]  /*42c0*/  FADD.FTZ R7, R151.reuse, R2 ;  /* 0x0000000297077221 */ /* 0x040fe20000010000 */
[C---:B------:R-:W-:Y:S01]  /*42d0*/  FADD.FTZ R24, R140.reuse, R47 ;  /* 0x0000002f8c187221 */ /* 0x040fe20000010000 */
[----:B------:R-:W-:Y:S01]  /*42e0*/  F2FP.F16.F32.PACK_AB R140, R140, R45 ;  /* 0x0000002d8c8c723e */ /* 0x000fe200000000ff */
[----:B------:R-:W0:Y:S01]  /*42f0*/  MUFU.EX2 R147, R60 ;  /* 0x0000003c00937308 */ /* 0x000e220000000800 */
[----:B------:R-:W-:Y:S01]  /*4300*/  FADD.FTZ R2, R54, R7 ;  /* 0x0000000736027221 */ /* 0x000fe20000010000 */
[----:B------:R-:W-:-:S03]  /*4310*/  F2FP.F16.F32.PACK_AB R151, R151, R50 ;  /* 0x000000329797723e */ /* 0x000fc600000000ff */
[C---:B-1----:R-:W-:Y:S01]  /*4320*/  FADD.FTZ R7, R145.reuse, R2 ;  /* 0x0000000291077221 */ /* 0x042fe20000010000 */
[----:B------:R-:W-:Y:S02]  /*4330*/  F2FP.F16.F32.PACK_AB R145, R145, R54 ;  /* 0x000000369191723e */ /* 0x000fe400000000ff */
[----:B------:R-:W1:Y:S01]  /*4340*/  MUFU.EX2 R30, R30 ;  /* 0x0000001e001e7308 */ /* 0x000e620000000800 */
[----:B--2---:R-:W-:Y:S01]  /*4350*/  FADD.FTZ R2, R58, R7 ;  /* 0x000000073a027221 */ /* 0x004fe20000010000 */
[----:B----4-:R-:W-:-:S04]  /*4360*/  FADD.FTZ R27, R39, R24 ;  /* 0x00000018271b7221 */ /* 0x010fc80000010000 */
[C---:B------:R-:W-:Y:S01]  /*4370*/  FADD.FTZ R27, R142.reuse, R27 ;  /* 0x0000001b8e1b7221 */ /* 0x040fe20000010000 */
[----:B------:R-:W-:Y:S01]  /*4380*/  F2FP.F16.F32.PACK_AB R142, R142, R39 ;  /* 0x000000278e8e723e */ /* 0x000fe200000000ff */
[----:B------:R-:W2:Y:S01]  /*4390*/  MUFU.EX2 R28, R28 ;  /* 0x0000001c001c7308 */ /* 0x000ea20000000800 */
[C---:B0-----:R-:W-:Y:S01]  /*43a0*/  FADD.FTZ R7, R147.reuse, R2 ;  /* 0x0000000293077221 */ /* 0x041fe20000010000 */
[----:B------:R-:W-:-:S06]  /*43b0*/  F2FP.F16.F32.PACK_AB R147, R147, R58 ;  /* 0x0000003a9393723e */ /* 0x000fcc00000000ff */
[----:B------:R-:W0:Y:S01]  /*43c0*/  MUFU.EX2 R0, R0 ;  /* 0x0000000000007308 */ /* 0x000e220000000800 */
[----:B-1----:R-:W-:-:S04]  /*43d0*/  FADD.FTZ R2, R30, R7 ;  /* 0x000000071e027221 */ /* 0x002fc80000010000 */
[C---:B------:R-:W-:Y:S01]  /*43e0*/  FADD.FTZ R7, R141.reuse, R2 ;  /* 0x000000028d077221 */ /* 0x040fe20000010000 */
[----:B------:R-:W-:Y:S02]  /*43f0*/  F2FP.F16.F32.PACK_AB R141, R141, R30 ;  /* 0x0000001e8d8d723e */ /* 0x000fe400000000ff */
[----:B------:R-:W1:Y:S01]  /*4400*/  MUFU.EX2 R20, R20 ;  /* 0x0000001400147308 */ /* 0x000e620000000800 */
[----:B--2---:R-:W-:Y:S01]  /*4410*/  FADD.FTZ R24, R28, R27 ;  /* 0x0000001b1c187221 */ /* 0x004fe20000010000 */
[----:B------:R-:W-:-:S03]  /*4420*/  F2FP.F16.F32.PACK_AB R136, R43, R28 ;  /* 0x0000001c2b88723e */ /* 0x000fc600000000ff */
[----:B------:R-:W-:-:S03]  /*4430*/  FADD.FTZ R13, R43, R24 ;  /* 0x000000182b0d7221 */ /* 0x000fc60000010000 */
[----:B------:R-:W2:Y:S01]  /*4440*/  MUFU.EX2 R143, R62 ;  /* 0x0000003e008f7308 */ /* 0x000ea20000000800 */
[----:B0-----:R-:W-:-:S07]  /*4450*/  FADD.FTZ R2, R0, R7 ;  /* 0x0000000700027221 */ /* 0x001fce0000010000 */
[----:B------:R-:W0:Y:S01]  /*4460*/  MUFU.EX2 R64, R64 ;  /* 0x0000004000407308 */ /* 0x000e220000000800 */
[----:B-1----:R-:W-:Y:S01]  /*4470*/  FADD.FTZ R24, R20, R13 ;  /* 0x0000000d14187221 */ /* 0x002fe20000010000 */
[----:B------:R-:W-:-:S03]  /*4480*/  F2FP.F16.F32.PACK_AB R138, R25, R20 ;  /* 0x00000014198a723e */ /* 0x000fc600000000ff */
[----:B------:R-:W-:-:S03]  /*4490*/  FADD.FTZ R7, R25, R24 ;  /* 0x0000001819077221 */ /* 0x000fc60000010000 */
[----:B------:R-:W1:Y:S01]  /*44a0*/  MUFU.EX2 R137, R66 ;  /* 0x0000004200897308 */ /* 0x000e620000000800 */
[C---:B--2---:R-:W-:Y:S01]  /*44b0*/  FADD.FTZ R13, R143.reuse, R2 ;  /* 0x000000028f0d7221 */ /* 0x044fe20000010000 */
[----:B------:R-:W-:-:S06]  /*44c0*/  F2FP.F16.F32.PACK_AB R143, R143, R0 ;  /* 0x000000008f8f723e */ /* 0x000fcc00000000ff */
[----:B------:R-:W2:Y:S01]  /*44d0*/  MUFU.EX2 R10, R10 ;  /* 0x0000000a000a7308 */ /* 0x000ea20000000800 */
[----:B0-----:R-:W-:-:S07]  /*44e0*/  FADD.FTZ R2, R64, R13 ;  /* 0x0000000d40027221 */ /* 0x001fce0000010000 */
[----:B------:R0:W3:Y:S01]  /*44f0*/  MUFU.EX2 R139, R12 ;  /* 0x0000000c008b7308 */ /* 0x0000e20000000800 */
[C---:B-1----:R-:W-:Y:S01]  /*4500*/  FADD.FTZ R13, R137.reuse, R2 ;  /* 0x00000002890d7221 */ /* 0x042fe20000010000 */
[----:B------:R-:W-:Y:S01]  /*4510*/  F2FP.F16.F32.PACK_AB R137, R137, R64 ;  /* 0x000000408989723e */ /* 0x000fe200000000ff */
[----:B0-----:R-:W-:Y:S02]  /*4520*/  IMAD.IADD R12, R16, 0x1, -R17 ;  /* 0x00000001100c7824 */ /* 0x001fe400078e0a11 */
[----:B--2---:R-:W-:Y:S02]  /*4530*/  FADD.FTZ R6, R10, R13 ;  /* 0x0000000d0a067221 */ /* 0x004fe40000010000 */
[----:B------:R-:W-:Y:S02]  /*4540*/  IMAD R13, R161, 0x80, R12 ;  /* 0x00000080a10d7824 */ /* 0x000fe400078e020c */
[C---:B---3--:R-:W-:Y:S01]  /*4550*/  FADD.FTZ R6, R139.reuse, R6 ;  /* 0x000000068b067221 */ /* 0x048fe20000010000 */
[----:B------:R-:W-:Y:S01]  /*4560*/  F2FP.F16.F32.PACK_AB R139, R139, R10 ;  /* 0x0000000a8b8b723e */ /* 0x000fe200000000ff */
[----:B------:R-:W-:-:S02]  /*4570*/  VIADD R10, R72, 0xfffffffe ;  /* 0xfffffffe480a7836 */ /* 0x000fc40000000000 */
[----:B------:R-:W-:Y:S01]  /*4580*/  IMAD.IADD R14, R13, 0x1, R14 ;  /* 0x000000010d0e7824 */ /* 0x000fe200078e020e */
[----:B------:R-:W-:Y:S06]  /*4590*/  @!P5 BRA `(.L_x_1077) ;  /* 0x000000000040d947 */ /* 0x000fec0003800000 */
        /* <DEDUP_REMOVED lines=10> */
.L_x_1078:
[----:B------:R-:W-:-:S13]  /*4640*/  ISETP.NE.AND P1, PT, R15, 0x1, PT ;  /* 0x000000010f00780c */ /* 0x000fda0003f25270 */
[----:B------:R-:W0:Y:S02]  /*4650*/  @P1 LDC.64 R20, c[0x0][0x9e8] ;  /* 0x00027a00ff141b82 */ /* 0x000e240000000a00 */
[----:B0-----:R-:W-:-:S05]  /*4660*/  @P1 IMAD.HI.U32 R2, R0, R20, RZ ;  /* 0x0000001400021227 */ /* 0x001fca00078e00ff */
[----:B------:R-:W-:-:S07]  /*4670*/  @P1 SHF.R.U32.HI R0, RZ, R21, R2 ;  /* 0x00000015ff001219 */ /* 0x000fce0000011602 */
.L_x_1079:
[----:B------:R-:W-:-:S05]  /*4680*/  IMAD R15, R0, R15, R15 ;  /* 0x0000000f000f7224 */ /* 0x000fca00078e020f */
[----:B------:R-:W-:-:S07]  /*4690*/  VIMNMX R14, R14, R15, PT ;  /* 0x0000000f0e0e7248 */ /* 0x000fce0003fe0100 */
.L_x_1077:
        /* <DEDUP_REMOVED lines=44> */
[----:B------:R-:W-:Y:S01]  /*4960*/  VIADD R15, R21, 0x8 ;  /* 0x00000008150f7836 */ /* 0x000fe20000000000 */
[----:B------:R-:W-:Y:S01]  /*4970*/  ULDC UR54, c[0x0][0x9e0] ;  /* 0x0002780000367ab9 */ /* 0x000fe20000000800 */
[----:B------:R-:W-:-:S03]  /*4980*/  IMAD.MOV.U32 R87, RZ, RZ, RZ ;  /* 0x000000ffff577224 */ /* 0x000fc600078e00ff */
[----:B------:R-:W-:-:S07]  /*4990*/  LOP3.LUT R13, RZ, R15, RZ, 0x33, !PT ;  /* 0x0000000fff0d7212 */ /* 0x000fce00078e33ff */
.L_x_1097:
[----:B------:R-:W-:-:S04]  /*49a0*/  UIADD3 UR5, UR37, 0x1, URZ ;  /* 0x0000000125057890 */ /* 0x000fc8000fffe03f */
[----:B------:R-:W-:-:S04]  /*49b0*/  UISETP.NE.AND UP0, UPT, UR5, 0x2, UPT ;  /* 0x000000020500788c */ /* 0x000fc8000bf05270 */
[----:B------:R-:W-:Y:S02]  /*49c0*/  USEL UR38, URZ, 0x1, UP0 ;  /* 0x000000013f267887 */ /* 0x000fe40008000000 */
[----:B------:R-:W-:Y:S02]  /*49d0*/  USEL UR5, UR5, URZ, UP0 ;  /* 0x0000003f05057287 */ /* 0x000fe40008000000 */
[----:B------:R-:W-:Y:S01]  /*49e0*/  ULOP3.LUT UR38, UR36, UR38, URZ, 0x3c, !UPT ;  /* 0x0000002624267292 */ /* 0x000fe2000f8e3c3f */
[----:B------:R-:W-:Y:S11]  /*49f0*/  @!P0 BRA `(.L_x_1081) ;  /* 0x0000000000048947 */ /* 0x000ff60003800000 */
[----:B------:R-:W-:Y:S01]  /*4a00*/  BPT.TRAP 0x1 ;  /* 0x000000040000795c */ /* 0x000fe20000300000 */
.L_x_1081:
[----:B------:R-:W-:Y:S01]  /*4a10*/  ULEA UR6, UR5, UR39, 0x3 ;  /* 0x0000002705067291 */ /* 0x000fe2000f8e183f */
[----:B------:R-:W-:-:S05]  /*4a20*/  IMAD.U32 R11, RZ, RZ, UR38 ;  /* 0x00000026ff0b7e24 */ /* 0x000fca000f8e00ff */
[----:B------:R-:W-:-:S04]  /*4a30*/  SHF.L.U32 R11, R11, 0x1f, RZ ;  /* 0x0000001f0b0b7819 */ /* 0x000fc800000006ff */
[----:B------:R0:W1:Y:S01]  /*4a40*/  SYNCS.PHASECHK.TRANS64.TRYWAIT P1, [UR6+0x2a830], R11 ;  /* 0x02a8300bff0075a7 */ /* 0x0000620008020146 */
[----:B------:R-:W-:Y:S05]  /*4a50*/  @!P0 BRA `(.L_x_1082) ;  /* 0x0000000000048947 */ /* 0x000fea0003800000 */
[----:B------:R-:W-:Y:S01]  /*4a60*/  BPT.TRAP 0x1 ;  /* 0x000000040000795c */ /* 0x000fe20000300000 */
.L_x_1082:
[----:B-1----:R-:W-:Y:S05]  /*4a70*/  @P1 BRA `(.L_x_1083) ;  /* 0x0000000000081947 */ /* 0x002fea0003800000 */
[----:B------:R-:W1:Y:S02]  /*4a80*/  SYNCS.PHASECHK.TRANS64.TRYWAIT P1, [UR6+0x2a830], R11 ;  /* 0x02a8300bff0075a7 */ /* 0x000e640008020146 */
[----:B-1----:R-:W-:Y:S05]  /*4a90*/  @!P1 BRA `(.L_x_1084) ;  /* 0x0000010c00089947 */ /* 0x002fea0003800000 */
.L_x_1083:
        /* <DEDUP_REMOVED lines=94> */
[----:B------:R-:W-:Y:S01]  /*5080*/  UIADD3 UR46, UR7, 0x4, URZ ;  /* 0x00000004072e7890 */ /* 0x000fe2000fffe03f */
[----:B------:R-:W-:Y:S01]  /*5090*/  UMOV UR44, UR52 ;  /* 0x00000034002c7c82 */ /* 0x000fe20008000000 */
[----:B------:R-:W-:Y:S01]  /*50a0*/  UMOV UR45, UR53 ;  /* 0x00000035002d7c82 */ /* 0x000fe20008000000 */
[----:B------:R-:W-:Y:S01]  /*50b0*/  UMOV UR47, 0x40000040 ;  /* 0x40000040002f7882 */ /* 0x000fe20000000000 */
[----:B------:R-:W-:Y:S02]  /*50c0*/  WARPGROUP.DEPBAR.LE gsb0, 0x0 ;  /* 0x00008000000079c5 */ /* 0x000fe40000010000 */
        /* <DEDUP_REMOVED lines=36> */
.L_x_1085:
[----:B------:R-:W-:Y:S01]  /*5310*/  ULEA UR11, UR37, UR39, 0x3 ;  /* 0x00000027250b7291 */ /* 0x000fe2000f8e183f */
[----:B------:R-:W-:-:S05]  /*5320*/  IMAD.U32 R0, RZ, RZ, UR36 ;  /* 0x00000024ff007e24 */ /* 0x000fca000f8e00ff */
[----:B------:R-:W-:-:S04]  /*5330*/  SHF.L.U32 R0, R0, 0x1f, RZ ;  /* 0x0000001f00007819 */ /* 0x000fc800000006ff */
[----:B------:R2:W3:Y:S01]  /*5340*/  SYNCS.PHASECHK.TRANS64.TRYWAIT P1, [UR11+0x2a850], R0 ;  /* 0x02a85000ff0075a7 */ /* 0x0004e2000802014b */
[----:B------:R-:W-:Y:S05]  /*5350*/  @!P0 BRA `(.L_x_1086) ;  /* 0x0000000000048947 */ /* 0x000fea0003800000 */
[----:B------:R-:W-:Y:S01]  /*5360*/  BPT.TRAP 0x1 ;  /* 0x000000040000795c */ /* 0x000fe20000300000 */
.L_x_1086:
[----:B---3--:R-:W-:Y:S05]  /*5370*/  @P1 BRA `(.L_x_1087) ;  /* 0x0000000000081947 */ /* 0x008fea0003800000 */
[----:B------:R-:W3:Y:S02]  /*5380*/  SYNCS.PHASECHK.TRANS64.TRYWAIT P1, [UR11+0x2a850], R0 ;  /* 0x02a85000ff0075a7 */ /* 0x000ee4000802014b */
[----:B---3--:R-:W-:Y:S05]  /*5390*/  @!P1 BRA `(.L_x_1088) ;  /* 0x0000010000e09947 */ /* 0x008fea0003800000 */
.L_x_1087:
[----:B------:R-:W-:Y:S01]  /*53a0*/  UIADD3 UR7, UR39, 0x400, URZ ;  /* 0x0000040027077890 */ /* 0x000fe2000fffe03f */
[----:B------:R-:W-:Y:S01]  /*53b0*/  WARPGROUP.ARRIVE ;  /* 0x00000000000079c5 */ /* 0x000fe20000000000 */
[----:B------:R-:W-:-:S05]  /*53c0*/  UMOV UR15, 0x40000040 ;  /* 0x40000040000f7882 */ /* 0x000fca0000000000 */
[----:B------:R-:W3:Y:S01]  /*53d0*/  S2R R175, SR_TID.X ;  /* 0x0000000000af7919 */ /* 0x000ee20000002100 */
[----:B------:R-:W-:Y:S01]  /*53e0*/  USHF.R.U32.HI UR7, URZ, 0x4, UR7 ;  /* 0x000000043f077899 */ /* 0x000fe20008011607 */
[----:B0-2---:R-:W-:Y:S01]  /*53f0*/  FMUL.FTZ R0, R90, UR4 ;  /* 0x000000045a007c20 */ /* 0x005fe20008410000 */
[----:B------:R-:W-:Y:S01]  /*5400*/  FMUL.FTZ R90, R102, UR4 ;  /* 0x00000004665a7c20 */ /* 0x000fe20008410000 */
[----:B------:R-:W-:Y:S01]  /*5410*/  IMAD.U32 R102, RZ, RZ, UR6 ;  /* 0x00000006ff667e24 */ /* 0x000fe2000f8e00ff */
[----:B------:R-:W-:Y:S01]  /*5420*/  ULOP3.LUT UR7, UR7, 0x3fff, URZ, 0xc0, !UPT ;  /* 0x00003fff07077892 */ /* 0x000fe2000f8ec03f */
[----:B------:R-:W-:Y:S01]  /*5430*/  FMUL.FTZ R2, R91, UR4 ;  /* 0x000000045b027c20 */ /* 0x000fe20008410000 */
[----:B------:R-:W-:Y:S01]  /*5440*/  FMUL.FTZ R91, R103, UR4 ;  /* 0x00000004675b7c20 */ /* 0x000fe20008410000 */
[----:B-1----:R-:W-:Y:S01]  /*5450*/  FMUL.FTZ R11, R88, UR4 ;  /* 0x00000004580b7c20 */ /* 0x002fe20008410000 */
        /* <DEDUP_REMOVED lines=25> */
[----:B------:R-:W-:Y:S01]  /*55f0*/  FMUL.FTZ R120, R120, UR4 ;  /* 0x0000000478787c20 */ /* 0x000fe20008410000 */
[----:B------:R-:W-:Y:S01]  /*5600*/  FMUL.FTZ R132, R132, UR4 ;  /* 0x0000000484847c20 */ /* 0x000fe20008410000 */
[----:B------:R-:W-:Y:S01]  /*5610*/  FMUL.FTZ R134, R134, UR4 ;  /* 0x0000000486867c20 */ /* 0x000fe20008410000 */
[----:B------:R-:W-:Y:S01]  /*5620*/  ISETP.NE.AND P1, PT, R162, RZ, PT ;  /* 0x000000ffa200720c */ /* 0x000fe20003f25270 */
[----:B------:R-:W0:Y:S07]  /*5630*/  MUFU.TANH R11, R11 ;  /* 0x0000000b000b7308 */ /* 0x000e2e0000002400 */
[----:B------:R-:W-:Y:S01]  /*5640*/  @!P2 VIADD R102, R102, 0x2a840 ;  /* 0x0002a8406666a836 */ /* 0x000fe20000000000 */
[----:B------:R-:W1:Y:S04]  /*5650*/  MUFU.TANH R0, R0 ;  /* 0x0000000000007308 */ /* 0x000e680000002400 */
[----:B------:R-:W-:-:S04]  /*5660*/  @!P2 PRMT R103, RZ, 0x654, R102 ;  /* 0x00000654ff67a816 */ /* 0x000fc80000000066 */
        /* <DEDUP_REMOVED lines=13> */
[----:B------:R-:W0:Y:S01]  /*5740*/  MUFU.TANH R116, R116 ;  /* 0x0000007400747308 */ /* 0x000e220000002400 */
[----:B------:R-:W-:-:S02]  /*5750*/  WARPGROUP.DEPBAR.LE gsb0, 0x0 ;  /* 0x00008000000079c5 */ /* 0x000fc40000010000 */
[----:B------:R-:W-:Y:S01]  /*5760*/  WARPGROUP.ARRIVE ;  /* 0x00000000000079c5 */ /* 0x000fe20000000000 */
[----:B------:R-:W-:Y:S01]  /*5770*/  FMUL.FTZ R158, R100, UR4 ;  /* 0x00000004649e7c20 */ /* 0x000fe20008410000 */
[----:B------:R-:W-:Y:S01]  /*5780*/  FMUL.FTZ R156, R101, UR4 ;  /* 0x00000004659c7c20 */ /* 0x000fe20008410000 */
[----:B------:R-:W-:Y:S01]  /*5790*/  FMUL.FTZ R100, R118, UR4 ;  /* 0x0000000476647c20 */ /* 0x000fe20008410000 */
[----:B------:R-:W-:Y:S01]  /*57a0*/  FMUL.FTZ R101, R131, UR4 ;  /* 0x0000000483657c20 */ /* 0x000fe20008410000 */
[----:B------:R0:W0:Y:S01]  /*57b0*/  MUFU.TANH R114, R117 ;  /* 0x0000007500727308 */ /* 0x0000220000002400 */
[----:B------:R-:W-:Y:S01]  /*57c0*/  HGMMA.64x128x16.F32 R24, R152, gdesc[UR12].tnspB, R24, gsb0 ;  /* 0x41e0000c98187df0 */ /* 0x000fe20008000818 */
[----:B------:R-:W-:Y:S01]  /*57d0*/  UIADD3 UR14, UR10, 0x100, URZ ;  /* 0x000001000a0e7890 */ /* 0x000fe2000fffe03f */
[----:B------:R-:W-:-:S05]  /*57e0*/  UMOV UR15, 0x40000040 ;  /* 0x40000040000f7882 */ /* 0x000fca0000000000 */
        /* <DEDUP_REMOVED lines=10> */
[----:B------:R0:W0:Y:S01]  /*5890*/  MUFU.TANH R102, R134 ;  /* 0x0000008600667308 */ /* 0x0000220000002400 */
[----:B------:R-:W-:-:S02]  /*58a0*/  WARPGROUP.DEPBAR.LE gsb0, 0x0 ;  /* 0x00008000000079c5 */ /* 0x000fc40000010000 */
[----:B------:R-:W-:Y:S01]  /*58b0*/  WARPGROUP.ARRIVE ;  /* 0x00000000000079c5 */ /* 0x000fe20000000000 */
[----:B------:R-:W-:Y:S01]  /*58c0*/  FMUL.FTZ R154, R104, UR4 ;  /* 0x00000004689a7c20 */ /* 0x000fe20008410000 */
[----:B------:R-:W-:-:S04]  /*58d0*/  FMUL.FTZ R152, R105, UR4 ;  /* 0x0000000469987c20 */ /* 0x000fc80008410000 */
[----:B------:R-:W-:Y:S01]  /*58e0*/  HGMMA.64x128x16.F32 R24, R148, gdesc[UR12].tnspB, R24, gsb0 ;  /* 0x41e0000c94187df0 */ /* 0x000fe20008000818 */
[----:B------:R-:W-:Y:S01]  /*58f0*/  UIADD3 UR14, UR10, 0x180, URZ ;  /* 0x000001800a0e7890 */ /* 0x000fe2000fffe03f */
[----:B------:R-:W0:Y:S01]  /*5900*/  MUFU.TANH R154, R154 ;  /* 0x0000009a009a7308 */ /* 0x000e220000002400 */
[----:B------:R-:W-:-:S07]  /*5910*/  UMOV UR15, 0x40000040 ;  /* 0x40000040000f7882 */ /* 0x000fce0000000000 */
[----:B------:R-:W0:Y:S01]  /*5920*/  MUFU.TANH R152, R152 ;  /* 0x0000009800987308 */ /* 0x000e220000002400 */
[----:B------:R-:W-:Y:S02]  /*5930*/  WARPGROUP.DEPBAR.LE gsb0, 0x0 ;  /* 0x00008000000079c5 */ /* 0x000fe40000010000 */
[----:B------:R-:W-:Y:S01]  /*5940*/  WARPGROUP.ARRIVE ;  /* 0x00000000000079c5 */ /* 0x000fe20000000000 */
[----:B------:R-:W-:Y:S01]  /*5950*/  FMUL.FTZ R148, R127, UR4 ;  /* 0x000000047f947c20 */ /* 0x000fe20008410000 */
[----:B------:R-:W-:-:S04]  /*5960*/  FMUL.FTZ R150, R130, UR4 ;  /* 0x0000000482967c20 */ /* 0x000fc80008410000 */
[----:B------:R-:W-:Y:S01]  /*5970*/  HGMMA.64x128x16.F32 R24, R144, gdesc[UR12].tnspB, R24, gsb0 ;  /* 0x41e0000c90187df0 */ /* 0x000fe20008000818 */
[----:B------:R-:W-:Y:S01]  /*5980*/  UIADD3 UR14, UR10, 0x200, URZ ;  /* 0x000002000a0e7890 */ /* 0x000fe2000fffe03f */
[----:B------:R-:W0:Y:S01]  /*5990*/  MUFU.TANH R148, R148 ;  /* 0x0000009400947308 */ /* 0x000e220000002400 */
[----:B------:R-:W-:Y:S01]  /*59a0*/  UMOV UR15, 0x40000040 ;  /* 0x40000040000f7882 */ /* 0x000fe20000000000 */
[----:B------:R-:W-:-:S06]  /*59b0*/  UIADD3 UR10, UR10, 0x280, URZ ;  /* 0x000002800a0a7890 */ /* 0x000fcc000fffe03f */
[----:B------:R-:W0:Y:S01]  /*59c0*/  MUFU.TANH R150, R150 ;  /* 0x0000009600967308 */ /* 0x000e220000002400 */
[----:B------:R-:W-:Y:S02]  /*59d0*/  WARPGROUP.DEPBAR.LE gsb0, 0x0 ;  /* 0x00008000000079c5 */ /* 0x000fe40000010000 */
[----:B------:R-:W-:Y:S01]  /*59e0*/  WARPGROUP.ARRIVE ;  /* 0x00000000000079c5 */ /* 0x000fe20000000000 */
[----:B------:R-:W-:Y:S01]  /*59f0*/  FMUL.FTZ R146, R93, UR4 ;  /* 0x000000045d927c20 */ /* 0x000fe20008410000 */
[----:B------:R-:W-:Y:S01]  /*5a00*/  FMUL.FTZ R93, R107, UR4 ;  /* 0x000000046b5d7c20 */ /* 0x000fe20008410000 */
[----:B------:R-:W-:Y:S01]  /*5a10*/  FMUL.FTZ R107, R123, UR4 ;  /* 0x000000047b6b7c20 */ /* 0x000fe20008410000 */
[----:B------:R-:W-:Y:S01]  /*5a20*/  FMUL.FTZ R145, R92, UR4 ;  /* 0x000000045c917c20 */ /* 0x000fe20008410000 */
[----:B------:R-:W-:Y:S01]  /*5a30*/  IMAD R123, R10, -0x60, RZ ;  /* 0xffffffa00a7b7824 */ /* 0x000fe200078e02ff */
[----:B------:R-:W-:Y:S01]  /*5a40*/  HGMMA.64x128x16.F32 R24, R140, gdesc[UR12].tnspB, R24, gsb0 ;  /* 0x41e0000c8c187df0 */ /* 0x000fe20008000818 */
[----:B------:R-:W-:Y:S01]  /*5a50*/  UMOV UR14, UR10 ;  /* 0x0000000a000e7c82 */ /* 0x000fe20008000000 */
        /* <DEDUP_REMOVED lines=8> */
[----:B------:R-:W-:Y:S01]  /*5ae0*/  IADD3 R104, R123, 0x1, R16 ;  /* 0x000000017b687810 */ /* 0x000fe20007ffe010 */
[----:B------:R-:W0:Y:S01]  /*5af0*/  MUFU.TANH R144, R144 ;  /* 0x0000009000907308 */ /* 0x000e220000002400 */
[----:B------:R-:W-:-:S03]  /*5b00*/  IMAD R127, R18, -0x2, R123 ;  /* 0xfffffffe127f7824 */ /* 0x000fc600078e027b */
[----:B------:R-:W-:-:S04]  /*5b10*/  IMAD.IADD R105, R104, 0x1, -R17 ;  /* 0x0000000168697824 */ /* 0x000fc800078e0a11 */
[----:B------:R-:W0:Y:S01]  /*5b20*/  MUFU.TANH R145, R145 ;  /* 0x0000009100917308 */ /* 0x000e220000002400 */
[----:B------:R-:W-:-:S04]  /*5b30*/  IMAD R105, R18, -0x2, R105 ;  /* 0xfffffffe12697824 */ /* 0x000fc800078e0269 */
[C---:B------:R-:W-:Y:S02]  /*5b40*/  VIADD R126, R105.reuse, UR54 ;  /* 0x00000036697e7c36 */ /* 0x040fe40008000000 */
[----:B------:R-:W-:Y:S01]  /*5b50*/  VIADD R130, R105, UR50 ;  /* 0x0000003269827c36 */ /* 0x000fe20008000000 */
[----:B------:R-:W0:Y:S01]  /*5b60*/  MUFU.TANH R146, R146 ;  /* 0x0000009200927308 */ /* 0x000e220000002400 */
[C---:B------:R-:W-:Y:S02]  /*5b70*/  IMAD.IADD R113, R3.reuse, 0x1, R126 ;  /* 0x0000000103717824 */ /* 0x040fe400078e027e */
[----:B------:R-:W-:-:S05]  /*5b80*/  IMAD.IADD R115, R3, 0x1, R130 ;  /* 0x0000000103737824 */ /* 0x000fca00078e0282 */
        /* <DEDUP_REMOVED lines=11> */
[----:B------:R-:W-:-:S03]  /*5c40*/  FMUL.FTZ R142, R122, UR4 ;  /* 0x000000047a8e7c20 */ /* 0x000fc60008410000 */
[----:B------:R0:W0:Y:S01]  /*5c50*/  MUFU.TANH R119, R120 ;  /* 0x0000007800777308 */ /* 0x0000220000002400 */
[----:B------:R-:W-:Y:S07]  /*5c60*/  HGMMA.64x128x16.F32 R24, R136, gdesc[UR12].tnspB, R24, gsb0 ;  /* 0x41e0000c88187df0 */ /* 0x000fee0008000818 */
[----:B------:R-:W0:Y:S08]  /*5c70*/  MUFU.TANH R140, R140 ;  /* 0x0000008c008c7308 */ /* 0x000e300000002400 */
[----:B------:R-:W0:Y:S08]  /*5c80*/  MUFU.TANH R142, R142 ;  /* 0x0000008e008e7308 */ /* 0x000e300000002400 */
[----:B------:R0:W0:Y:S01]  /*5c90*/  MUFU.TANH R122, R132 ;  /* 0x00000084007a7308 */ /* 0x0000220000002400 */
[----:B------:R-:W-:-:S02]  /*5ca0*/  WARPGROUP.DEPBAR.LE gsb0, 0x0 ;  /* 0x00008000000079c5 */ /* 0x000fc40000010000 */
[----:B------:R5:W-:Y:S02]  /*5cb0*/  @!P2 SYNCS.ARRIVE.TRANS64.RED.A1T0 RZ, [R103+URZ], RZ ;  /* 0x000000ff67ffa9a7 */ /* 0x000be4000810043f */
[----:B-----5:R-:W-:-:S06]  /*5cc0*/  FMUL.FTZ R103, R135, UR4 ;  /* 0x0000000487677c20 */ /* 0x020fcc0008410000 */
[----:B------:R-:W0:Y:S01]  /*5cd0*/  MUFU.TANH R103, R103 ;  /* 0x0000006700677308 */ /* 0x000e220000002400 */
[----:B-1234-:R-:W-:Y:S05]  /*5ce0*/  @!P1 BRA `(.L_x_1089) ;  /* 0x0000000000589947 */ /* 0x01efea0003800000 */
[----:B------:R-:W-:Y:S01]  /*5cf0*/  ISETP.GT.AND P1, PT, R21, -0x1, PT ;  /* 0xffffffff1500780c */ /* 0x000fe20003f24270 */
[----:B------:R-:W-:-:S12]  /*5d00*/  BSSY B0, `(.L_x_1090) ;  /* 0x0000011000007945 */ /* 0x000fd80003800000 */
[----:B------:R-:W-:Y:S05]  /*5d10*/  @P1 BRA `(.L_x_1091) ;  /* 0x0000000000241947 */ /* 0x000fea0003800000 */
[----:B------:R-:W-:Y:S02]  /*5d20*/  IMAD.U32 R118, RZ, RZ, UR51 ;  /* 0x00000033ff767e24 */ /* 0x000fe4000f8e00ff */
[----:B0-----:R-:W-:-:S03]  /*5d30*/  IMAD.IADD R117, R3, 0x1, R12 ;  /* 0x0000000103757824 */ /* 0x001fc600078e020c */
[----:B------:R-:W-:Y:S02]  /*5d40*/  ISETP.NE.AND P1, PT, R118, 0x1, PT ;  /* 0x000000017600780c */ /* 0x000fe40003f25270 */
[----:B------:R-:W-:-:S11]  /*5d50*/  LOP3.LUT R117, RZ, R117, RZ, 0x33, !PT ;  /* 0x00000075ff757212 */ /* 0x000fd600078e33ff */
[----:B------:R-:W0:Y:S02]  /*5d60*/  @P1 LDC.64 R104, c[0x0][0x9e8] ;  /* 0x00027a00ff681b82 */ /* 0x000e240000000a00 */
[----:B0-----:R-:W-:-:S05]  /*5d70*/  @P1 IMAD.HI.U32 R104, R117, R104, RZ ;  /* 0x0000006875681227 */ /* 0x001fca00078e00ff */
[----:B------:R-:W-:-:S04]  /*5d80*/  @P1 SHF.R.U32.HI R117, RZ, R105, R104 ;  /* 0x00000069ff751219 */ /* 0x000fc80000011668 */
[----:B------:R-:W-:Y:S01]  /*5d90*/  LOP3.LUT R104, RZ, R117, RZ, 0x33, !PT ;  /* 0x00000075ff687212 */ /* 0x000fe200078e33ff */
[----:B------:R-:W-:Y:S06]  /*5da0*/  BRA `(.L_x_1092) ;  /* 0x0000000000187947 */ /* 0x000fec0003800000 */
.L_x_1091:
[----:B------:R-:W-:-:S05]  /*5db0*/  IMAD.U32 R118, RZ, RZ, UR51 ;  /* 0x00000033ff767e24 */ /* 0x000fca000f8e00ff */
[----:B------:R-:W-:-:S13]  /*5dc0*/  ISETP.NE.AND P1, PT, R118, 0x1, PT ;  /* 0x000000017600780c */ /* 0x000fda0003f25270 */
[----:B------:R-:W1:Y:S02]  /*5dd0*/  @P1 LDC.64 R104, c[0x0][0x9e8] ;  /* 0x00027a00ff681b82 */ /* 0x000e640000000a00 */
[----:B-1----:R-:W-:-:S04]  /*5de0*/  @P1 IMAD.HI.U32 R112, R21, R104, RZ ;  /* 0x0000006815701227 */ /* 0x002fc800078e00ff */
[----:B------:R-:W-:Y:S01]  /*5df0*/  IMAD.MOV.U32 R104, RZ, RZ, R21 ;  /* 0x000000ffff687224 */ /* 0x000fe200078e0015 */
[----:B------:R-:W-:-:S07]  /*5e00*/  @P1 SHF.R.U32.HI R104, RZ, R105, R112 ;  /* 0x00000069ff681219 */ /* 0x000fce0000011670 */
.L_x_1092:
[----:B------:R-:W-:Y:S05]  /*5e10*/  BSYNC B0 ;  /* 0x0000000000007941 */ /* 0x000fea0003800000 */
.L_x_1090:
[----:B------:R-:W-:-:S05]  /*5e20*/  IMAD R104, R104, R118, R127 ;  /* 0x0000007668687224 */ /* 0x000fca00078e027f */
[----:B------:R-:W-:Y:S02]  /*5e30*/  VIADDMNMX R113, R104, R118, R113, PT ;  /* 0x0000007668717246 */ /* 0x000fe40003800171 */
[----:B------:R-:W-:-:S07]  /*5e40*/  VIMNMX R115, R115, R104, !PT ;  /* 0x0000006873737248 */ /* 0x000fce0007fe0100 */
.L_x_1089:
[C---:B------:R-:W-:Y:S02]  /*5e50*/  ISETP.GE.AND P2, PT, R123.reuse, 0x9, PT ;  /* 0x000000097b00780c */ /* 0x040fe40003f46270 */
[----:B------:R-:W-:Y:S02]  /*5e60*/  ISETP.GE.AND P1, PT, R123, 0x2, PT ;  /* 0x000000027b00780c */ /* 0x000fe40003f26270 */
[C---:B------:R-:W-:Y:S02]  /*5e70*/  ISETP.GT.AND P3, PT, R115.reuse, 0x8, !P2 ;  /* 0x000000087300780c */ /* 0x040fe40005764270 */
[----:B------:R-:W-:Y:S02]  /*5e80*/  ISETP.GT.AND P4, PT, R115, 0x1, !P1 ;  /* 0x000000017300780c */ /* 0x000fe40004f84270 */
[----:B------:R-:W-:Y:S02]  /*5e90*/  ISETP.LT.OR P3, PT, R113, 0x9, P3 ;  /* 0x000000097100780c */ /* 0x000fe40001f61670 */
[----:B------:R-:W-:-:S02]  /*5ea0*/  ISETP.GE.AND P5, PT, R123, 0xa, PT ;  /* 0x0000000a7b00780c */ /* 0x000fc40003fa6270 */
[----:B0-----:R-:W-:Y:S02]  /*5eb0*/  FSEL R184, R145, -INF , !P3 ;  /* 0xff80000091b87808 */ /* 0x001fe40005800000 */
        /* <DEDUP_REMOVED lines=86> */
[----:B------:R-:W-:Y:S02]  /*6420*/  ISETP.GE.AND P3, PT, R123, 0x51, PT ;  /* 0x000000517b00780c */ /* 0x000fe40003f66270 */
[----:B------:R-:W-:Y:S02]  /*6430*/  IADD3 R97, R126, 0x8, R3 ;  /* 0x000000087e617810 */ /* 0x000fe40007ffe003 */
[----:B------:R-:W-:-:S02]  /*6440*/  ISETP.GT.AND P4, PT, R115, 0x50, !P3 ;  /* 0x000000507300780c */ /* 0x000fc40005f84270 */
[----:B------:R-:W-:Y:S02]  /*6450*/  IADD3 R105, R130, 0x8, R3 ;  /* 0x0000000882697810 */ /* 0x000fe40007ffe003 */
        /* <DEDUP_REMOVED lines=20> */
[----:B------:R-:W-:-:S13]  /*65a0*/  ISETP.NE.AND P6, PT, R162, RZ, PT ;  /* 0x000000ffa200720c */ /* 0x000fda0003fc5270 */
[----:B------:R-:W-:Y:S05]  /*65b0*/  @!P6 BRA `(.L_x_1093) ;  /* 0x000000000054e947 */ /* 0x000fea0003800000 */
[----:B------:R-:W-:Y:S01]  /*65c0*/  ISETP.GT.AND P6, PT, R15, -0x1, PT ;  /* 0xffffffff0f00780c */ /* 0x000fe20003fc4270 */
[----:B------:R-:W-:-:S12]  /*65d0*/  BSSY B0, `(.L_x_1094) ;  /* 0x0000010000007945 */ /* 0x000fd80003800000 */
[----:B------:R-:W-:Y:S05]  /*65e0*/  @P6 BRA `(.L_x_1095) ;  /* 0x0000000000206947 */ /* 0x000fea0003800000 */
[----:B------:R-:W-:Y:S02]  /*65f0*/  IMAD.U32 R124, RZ, RZ, UR51 ;  /* 0x00000033ff7c7e24 */ /* 0x000fe4000f8e00ff */
[----:B------:R-:W-:-:S03]  /*6600*/  IMAD.MOV.U32 R11, RZ, RZ, R13 ;  /* 0x000000ffff0b7224 */ /* 0x000fc600078e000d */
[----:B------:R-:W-:-:S13]  /*6610*/  ISETP.NE.AND P6, PT, R124, 0x1, PT ;  /* 0x000000017c00780c */ /* 0x000fda0003fc5270 */
[----:B------:R-:W0:Y:S02]  /*6620*/  @P6 LDC.64 R122, c[0x0][0x9e8] ;  /* 0x00027a00ff7a6b82 */ /* 0x000e240000000a00 */
[----:B0-----:R-:W-:-:S05]  /*6630*/  @P6 IMAD.HI.U32 R122, R13, R122, RZ ;  /* 0x0000007a0d7a6227 */ /* 0x001fca00078e00ff */
[----:B------:R-:W-:-:S04]  /*6640*/  @P6 SHF.R.U32.HI R11, RZ, R123, R122 ;  /* 0x0000007bff0b6219 */ /* 0x000fc8000001167a */
[----:B------:R-:W-:Y:S01]  /*6650*/  LOP3.LUT R11, RZ, R11, RZ, 0x33, !PT ;  /* 0x0000000bff0b7212 */ /* 0x000fe200078e33ff */
[----:B------:R-:W-:Y:S06]  /*6660*/  BRA `(.L_x_1096) ;  /* 0x0000000000187947 */ /* 0x000fec0003800000 */
.L_x_1095:
[----:B------:R-:W-:Y:S02]  /*6670*/  IMAD.U32 R124, RZ, RZ, UR51 ;  /* 0x00000033ff7c7e24 */ /* 0x000fe4000f8e00ff */
[----:B------:R-:W-:-:S03]  /*6680*/  IMAD.MOV.U32 R11, RZ, RZ, R15 ;  /* 0x000000ffff0b7224 */ /* 0x000fc600078e000f */
[----:B------:R-:W-:-:S13]  /*6690*/  ISETP.NE.AND P6, PT, R124, 0x1, PT ;  /* 0x000000017c00780c */ /* 0x000fda0003fc5270 */
[----:B------:R-:W0:Y:S02]  /*66a0*/  @P6 LDC.64 R122, c[0x0][0x9e8] ;  /* 0x00027a00ff7a6b82 */ /* 0x000e240000000a00 */
[----:B0-----:R-:W-:-:S05]  /*66b0*/  @P6 IMAD.HI.U32 R122, R15, R122, RZ ;  /* 0x0000007a0f7a6227 */ /* 0x001fca00078e00ff */
[----:B------:R-:W-:-:S07]  /*66c0*/  @P6 SHF.R.U32.HI R11, RZ, R123, R122 ;  /* 0x0000007bff0b6219 */ /* 0x000fce000001167a */
.L_x_1096:
[----:B------:R-:W-:Y:S05]  /*66d0*/  BSYNC B0 ;  /* 0x0000000000007941 */ /* 0x000fea0003800000 */
.L_x_1094:
[----:B------:R-:W-:-:S05]  /*66e0*/  IMAD R122, R11, R124, R127 ;  /* 0x0000007c0b7a7224 */ /* 0x000fca00078e027f */
[----:B------:R-:W-:Y:S02]  /*66f0*/  VIADDMNMX R97, R122, R124, R97, PT ;  /* 0x0000007c7a617246 */ /* 0x000fe40003800161 */
[----:B------:R-:W-:-:S07]  /*6700*/  VIMNMX R105, R105, R122, !PT ;  /* 0x0000007a69697248 */ /* 0x000fce0007fe0100 */
.L_x_1093:
        /* <DEDUP_REMOVED lines=70> */
[----:B------:R-:W-:Y:S01]  /*6b70*/  ISETP.LT.OR P1, PT, R97, 0x31, P1 ;  /* 0x000000316100780c */ /* 0x000fe20000f21670 */
[----:B------:R-:W0:Y:S01]  /*6b80*/  LDC R11, c[0x0][0x988] ;  /* 0x00026200ff0b7b82 */ /* 0x000e220000000800 */
[----:B------:R-:W-:Y:S01]  /*6b90*/  ISETP.NE.AND P2, PT, R121, RZ, PT ;  /* 0x000000ff7900720c */ /* 0x000fe20003f45270 */
[----:B------:R-:W1:Y:S01]  /*6ba0*/  SHFL.BFLY PT, R160, R89, 0x2, 0x1f ;  /* 0x0c401f0059a07f89 */ /* 0x000e6200000e0000 */
[----:B------:R-:W-:Y:S02]  /*6bb0*/  FSEL R98, R98, -INF , !P1 ;  /* 0xff80000062627808 */ /* 0x000fe40004800000 */
[----:B------:R-:W-:-:S02]  /*6bc0*/  ISETP.NE.AND P1, PT, R147, RZ, PT ;  /* 0x000000ff9300720c */ /* 0x000fc40003f25270 */
[----:B------:R-:W-:Y:S02]  /*6bd0*/  ISETP.NE.AND P6, PT, R155, RZ, PT ;  /* 0x000000ff9b00720c */ /* 0x000fe40003fc5270 */
[C---:B------:R-:W-:Y:S02]  /*6be0*/  ISETP.GT.AND P1, PT, R105.reuse, 0x31, !P1 ;  /* 0x000000316900780c */ /* 0x040fe40004f24270 */
[----:B------:R-:W-:Y:S02]  /*6bf0*/  ISETP.GT.AND P3, PT, R105, 0x50, !P3 ;  /* 0x000000506900780c */ /* 0x000fe40005f64270 */
[C---:B------:R-:W-:Y:S02]  /*6c00*/  ISETP.LT.OR P1, PT, R97.reuse, 0x32, P1 ;  /* 0x000000326100780c */ /* 0x040fe40000f21670 */
[----:B------:R-:W-:Y:S02]  /*6c10*/  ISETP.LT.OR P3, PT, R97, 0x51, P3 ;  /* 0x000000516100780c */ /* 0x000fe40001f61670 */
[----:B------:R-:W-:-:S02]  /*6c20*/  FSEL R20, R99, -INF , !P1 ;  /* 0xff80000063147808 */ /* 0x000fc40004800000 */
[----:B------:R-:W-:Y:S02]  /*6c30*/  ISETP.NE.AND P1, PT, R149, RZ, PT ;  /* 0x000000ff9500720c */ /* 0x000fe40003f25270 */
[C---:B------:R-:W-:Y:S02]  /*6c40*/  ISETP.GT.AND P4, PT, R105.reuse, 0x51, !P4 ;  /* 0x000000516900780c */ /* 0x040fe40006784270 */
[----:B------:R-:W-:Y:S02]  /*6c50*/  ISETP.GT.AND P1, PT, R105, 0x38, !P1 ;  /* 0x000000386900780c */ /* 0x000fe40004f24270 */
[----:B------:R-:W-:Y:S02]  /*6c60*/  FSEL R150, R150, -INF , !P3 ;  /* 0xff80000096967808 */ /* 0x000fe40005800000 */
[----:B------:R-:W-:Y:S02]  /*6c70*/  ISETP.LT.OR P1, PT, R97, 0x39, P1 ;  /* 0x000000396100780c */ /* 0x000fe40000f21670 */
[----:B-1----:R-:W-:-:S02]  /*6c80*/  FMNMX.FTZ R91, R89, R160, !PT ;  /* 0x000000a0595b7209 */ /* 0x002fc40007810000 */
[----:B------:R-:W-:Y:S02]  /*6c90*/  FSEL R100, R100, -INF , !P1 ;  /* 0xff80000064647808 */ /* 0x000fe40004800000 */
[----:B------:R-:W-:Y:S01]  /*6ca0*/  ISETP.NE.AND P1, PT, R151, RZ, PT ;  /* 0x000000ff9700720c */ /* 0x000fe20003f25270 */
[----:B------:R-:W1:Y:S01]  /*6cb0*/  SHFL.BFLY PT, R160, R91, 0x1, 0x1f ;  /* 0x0c201f005ba07f89 */ /* 0x000e6200000e0000 */
[C---:B------:R-:W-:Y:S02]  /*6cc0*/  ISETP.GT.AND P5, PT, R105.reuse, 0x58, !P5 ;  /* 0x000000586900780c */ /* 0x040fe40006fa4270 */
[----:B------:R-:W-:Y:S02]  /*6cd0*/  ISETP.GT.AND P1, PT, R105, 0x39, !P1 ;  /* 0x000000396900780c */ /* 0x000fe40004f24270 */
[C---:B------:R-:W-:Y:S02]  /*6ce0*/  ISETP.LT.OR P4, PT, R97.reuse, 0x52, P4 ;  /* 0x000000526100780c */ /* 0x040fe40002781670 */
[----:B------:R-:W-:-:S02]  /*6cf0*/  ISETP.LT.OR P1, PT, R97, 0x3a, P1 ;  /* 0x0000003a6100780c */ /* 0x000fc40000f21670 */
[----:B------:R-:W-:Y:S02]  /*6d00*/  ISETP.LT.OR P5, PT, R97, 0x59, P5 ;  /* 0x000000596100780c */ /* 0x000fe40002fa1670 */
[----:B------:R-:W-:Y:S02]  /*6d10*/  FSEL R140, R140, -INF , !P1 ;  /* 0xff8000008c8c7808 */ /* 0x000fe40004800000 */
[----:B------:R-:W-:Y:S02]  /*6d20*/  ISETP.NE.AND P1, PT, R153, RZ, PT ;  /* 0x000000ff9900720c */ /* 0x000fe40003f25270 */
[----:B------:R-:W-:Y:S02]  /*6d30*/  FSEL R102, R102, -INF , !P5 ;  /* 0xff80000066667808 */ /* 0x000fe40006800000 */
[----:B------:R-:W-:-:S04]  /*6d40*/  ISETP.GT.AND P1, PT, R105, 0x40, !P1 ;  /* 0x000000406900780c */ /* 0x000fc80004f24270 */
[----:B------:R-:W-:Y:S02]  /*6d50*/  ISETP.LT.OR P1, PT, R97, 0x41, P1 ;  /* 0x000000416100780c */ /* 0x000fe40000f21670 */
[----:B-1----:R-:W-:Y:S02]  /*6d60*/  FMNMX.FTZ R160, R91, R160, !PT ;  /* 0x000000a05ba07209 */ /* 0x002fe40007810000 */
[----:B------:R-:W-:Y:S02]  /*6d70*/  FSEL R142, R142, -INF , !P1 ;  /* 0xff8000008e8e7808 */ /* 0x000fe40004800000 */
[----:B------:R-:W-:-:S04]  /*6d80*/  ISETP.NE.AND P1, PT, R119, RZ, PT ;  /* 0x000000ff7700720c */ /* 0x000fc80003f25270 */
        /* <DEDUP_REMOVED lines=15> */
[C---:B0-----:R-:W-:Y:S01]  /*6e80*/  FMUL.FTZ R0, R160.reuse, R11 ;  /* 0x0000000ba0007220 */ /* 0x041fe20000410000 */
        /* <DEDUP_REMOVED lines=12> */
[--C-:B------:R-:W-:Y:S01]  /*6f50*/  FFMA.FTZ R104, R96, R11, -R115.reuse ;  /* 0x0000000b60687223 */ /* 0x100fe20000010873 */
        /* <DEDUP_REMOVED lines=8> */
[----:B------:R0:W-:Y:S01]  /*6fe0*/  MUFU.EX2 R91, R184 ;  /* 0x000000b8005b7308 */ /* 0x0001e20000000800 */
[----:B------:R-:W-:Y:S01]  /*6ff0*/  FMNMX.FTZ R93, R90, R93, !PT ;  /* 0x0000005d5a5d7209 */ /* 0x000fe20007810000 */
[-CC-:B------:R-:W-:Y:S01]  /*7000*/  FFMA.FTZ R156, R156, R11.reuse, -R115.reuse ;  /* 0x0000000b9c9c7223 */ /* 0x180fe20000010873 */
[-CC-:B------:R-:W-:Y:S01]  /*7010*/  FFMA.FTZ R154, R154, R11.reuse, -R115.reuse ;  /* 0x0000000b9a9a7223 */ /* 0x180fe20000010873 */
[--C-:B------:R-:W-:Y:S01]  /*7020*/  FFMA.FTZ R134, R134, R11, -R115.reuse ;  /* 0x0000000b86867223 */ /* 0x100fe20000010873 */
[----:B------:R-:W-:Y:S01]  /*7030*/  FMNMX.FTZ R93, R124, R93, !PT ;  /* 0x0000005d7c5d7209 */ /* 0x000fe20007810000 */
[--C-:B------:R-:W-:Y:S01]  /*7040*/  FFMA.FTZ R103, R120, R11, -R115.reuse ;  /* 0x0000000b78677223 */ /* 0x100fe20000010873 */
[----:B------:R-:W-:Y:S01]  /*7050*/  LOP3.LUT P6, RZ, R175, 0x7f, RZ, 0xc0, !PT ;  /* 0x0000007fafff7812 */ /* 0x000fe200078cc0ff */
[----:B------:R-:W-:Y:S01]  /*7060*/  MUFU.EX2 R178, R178 ;  /* 0x000000b200b27308 */ /* 0x000fe20000000800 */
[----:B------:R-:W-:Y:S01]  /*7070*/  FMNMX.FTZ R93, R92, R93, !PT ;  /* 0x0000005d5c5d7209 */ /* 0x000fe20007810000 */
[-CC-:B0-----:R-:W-:Y:S01]  /*7080*/  FFMA.FTZ R184, R152, R11.reuse, -R115.reuse ;  /* 0x0000000b98b87223 */ /* 0x181fe20000010873 */
[----:B------:R-:W-:Y:S01]  /*7090*/  FSEL R152, R101, -INF , !P4 ;  /* 0xff80000065987808 */ /* 0x000fe20006000000 */
[--C-:B------:R-:W-:Y:S01]  /*70a0*/  FFMA.FTZ R101, R132, R11, -R115.reuse ;  /* 0x0000000b84657223 */ /* 0x100fe20000010873 */
[----:B------:R-:W-:Y:S01]  /*70b0*/  FMNMX.FTZ R95, R122, R93, !PT ;  /* 0x0000005d7a5f7209 */ /* 0x000fe20007810000 */
[-CC-:B------:R-:W-:Y:S01]  /*70c0*/  FFMA.FTZ R132, R136, R11.reuse, -R115.reuse ;  /* 0x0000000b88847223 */ /* 0x180fe20000010873 */
[--C-:B------:R-:W-:Y:S01]  /*70d0*/  FFMA.FTZ R136, R108, R11, -R115.reuse ;  /* 0x0000000b6c887223 */ /* 0x100fe20000010873 */
[----:B------:R-:W-:Y:S01]  /*70e0*/  FSEL R108, R160, RZ, P1 ;  /* 0x000000ffa06c7208 */ /* 0x000fe20000800000 */
[----:B------:R-:W0:Y:S01]  /*70f0*/  MUFU.EX2 R180, R180 ;  /* 0x000000b400b47308 */ /* 0x000e220000000800 */
[----:B------:R-:W-:Y:S01]  /*7100*/  FMNMX.FTZ R95, R94, R95, !PT ;  /* 0x0000005f5e5f7209 */ /* 0x000fe20007810000 */
[-CC-:B------:R-:W-:Y:S01]  /*7110*/  FFMA.FTZ R118, R118, R11.reuse, -R115.reuse ;  /* 0x0000000b76767223 */ /* 0x180fe20000010873 */
[----:B------:R-:W-:Y:S01]  /*7120*/  FFMA.FTZ R105, R116, R11, -R115 ;  /* 0x0000000b74697223 */ /* 0x000fe20000010873 */
[----:B------:R-:W-:Y:S01]  /*7130*/  FADD.FTZ R108, -R108, R9 ;  /* 0x000000096c6c7221 */ /* 0x000fe20000010100 */
[----:B------:R-:W-:Y:S01]  /*7140*/  FMNMX.FTZ R95, R2, R95, !PT ;  /* 0x0000005f025f7209 */ /* 0x000fe20007810000 */
[-CC-:B------:R-:W-:Y:S01]  /*7150*/  FFMA.FTZ R9, R106, R11.reuse, -R115.reuse ;  /* 0x0000000b6a097223 */ /* 0x180fe20000010873 */
[-CC-:B------:R-:W-:Y:S01]  /*7160*/  FFMA.FTZ R114, R114, R11.reuse, -R115.reuse ;  /* 0x0000000b72727223 */ /* 0x180fe20000010873 */
[----:B------:R-:W-:Y:S01]  /*7170*/  FMUL.FTZ R108, R108, R11 ;  /* 0x0000000b6c6c7220 */ /* 0x000fe20000410000 */
[----:B------:R-:W-:Y:S01]  /*7180*/  FMNMX.FTZ R95, R98, R95, !PT ;  /* 0x0000005f625f7209 */ /* 0x000fe20007810000 */
[----:B------:R-:W-:Y:S01]  /*7190*/  MUFU.EX2 R93, R182 ;  /* 0x000000b6005d7308 */ /* 0x000fe20000000800 */
[----:B------:R-:W-:-:S02]  /*71a0*/  FFMA.FTZ R110, R110, R11, -R115 ;  /* 0x0000000b6e6e7223 */ /* 0x000fc40000010873 */
        /* <DEDUP_REMOVED lines=8> */
[----:B------:R1:W2:Y:S01]  /*7230*/  MUFU.EX2 R182, R156 ;  /* 0x0000009c00b67308 */ /* 0x0002a20000000800 */
[----:B0-----:R-:W-:Y:S02]  /*7240*/  F2FP.F16.F32.PACK_AB R158, R180, R91 ;  /* 0x0000005bb49e723e */ /* 0x001fe400000000ff */
[----:B------:R-:W-:-:S04]  /*7250*/  FMNMX.FTZ R107, R148, R107, !PT ;  /* 0x0000006b946b7209 */ /* 0x000fc80007810000 */
[----:B------:R-:W-:Y:S01]  /*7260*/  FMNMX.FTZ R107, R150, R107, !PT ;  /* 0x0000006b966b7209 */ /* 0x000fe20007810000 */
[----:B------:R2:W-:Y:S01]  /*7270*/  MUFU.EX2 R99, R154 ;  /* 0x0000009a00637308 */ /* 0x0005e20000000800 */
[----:B-1----:R-:W-:Y:S02]  /*7280*/  F2FP.F16.F32.PACK_AB R156, R178, R89 ;  /* 0x00000059b29c723e */ /* 0x002fe400000000ff */
[----:B------:R-:W-:-:S04]  /*7290*/  FMNMX.FTZ R107, R152, R107, !PT ;  /* 0x0000006b986b7209 */ /* 0x000fc80007810000 */
[----:B------:R-:W-:Y:S01]  /*72a0*/  FMNMX.FTZ R107, R102, R107, !PT ;  /* 0x0000006b666b7209 */ /* 0x000fe20007810000 */
[----:B------:R-:W-:Y:S01]  /*72b0*/  MUFU.EX2 R184, R184 ;  /* 0x000000b800b87308 */ /* 0x000fe20000000800 */
[----:B--2---:R-:W-:Y:S02]  /*72c0*/  F2FP.F16.F32.PACK_AB R154, R182, R95 ;  /* 0x0000005fb69a723e */ /* 0x004fe400000000ff */
[----:B------:R-:W-:-:S05]  /*72d0*/  FMNMX.FTZ R107, R138, R107, !PT ;  /* 0x0000006b8a6b7209 */ /* 0x000fca0007810000 */
[----:B------:R-:W0:Y:S01]  /*72e0*/  SHFL.BFLY PT, R0, R107, 0x2, 0x1f ;  /* 0x0c401f006b007f89 */ /* 0x000e2200000e0000 */
[----:B------:R-:W-:Y:S08]  /*72f0*/  MUFU.EX2 R97, R97 ;  /* 0x0000006100617308 */ /* 0x000ff00000000800 */
[----:B------:R-:W-:Y:S08]  /*7300*/  MUFU.EX2 R134, R134 ;  /* 0x0000008600867308 */ /* 0x000ff00000000800 */
[----:B------:R-:W-:Y:S01]  /*7310*/  MUFU.EX2 R101, R101 ;  /* 0x0000006500657308 */ /* 0x000fe20000000800 */
[----:B0-----:R-:W-:-:S07]  /*7320*/  FMNMX.FTZ R0, R107, R0, !PT ;  /* 0x000000006b007209 */ /* 0x001fce0007810000 */
[----:B------:R-:W-:Y:S01]  /*7330*/  MUFU.EX2 R132, R132 ;  /* 0x0000008400847308 */ /* 0x000fe20000000800 */
[----:B------:R-:W-:Y:S01]  /*7340*/  FFMA.FTZ R107, R112, R11, -R115 ;  /* 0x0000000b706b7223 */ /* 0x000fe20000010873 */
[----:B------:R-:W0:Y:S06]  /*7350*/  SHFL.BFLY PT, R113, R0, 0x1, 0x1f ;  /* 0x0c201f0000717f89 */ /* 0x000e2c00000e0000 */
[----:B------:R-:W-:Y:S08]  /*7360*/  MUFU.EX2 R103, R103 ;  /* 0x0000006700677308 */ /* 0x000ff00000000800 */
[----:B------:R-:W-:Y:S08]  /*7370*/  MUFU.EX2 R118, R118 ;  /* 0x0000007600767308 */ /* 0x000ff00000000800 */
[----:B------:R-:W-:Y:S01]  /*7380*/  MUFU.EX2 R105, R105 ;  /* 0x0000006900697308 */ /* 0x000fe20000000800 */
[----:B0-----:R-:W-:-:S04]  /*7390*/  FMNMX.FTZ R96, R0, R113, !PT ;  /* 0x0000007100607209 */ /* 0x001fc80007810000 */
[C---:B------:R-:W-:Y:S01]  /*73a0*/  FSETP.NEU.FTZ.AND P1, PT, R96.reuse, -INF , PT ;  /* 0xff8000006000780b */ /* 0x040fe20003f3d000 */
[----:B------:R-:W-:Y:S02]  /*73b0*/  FMUL.FTZ R0, R96, R11 ;  /* 0x0000000b60007220 */ /* 0x000fe40000410000 */
[----:B------:R-:W-:Y:S03]  /*73c0*/  MUFU.EX2 R114, R114 ;  /* 0x0000007200727308 */ /* 0x000fe60000000800 */
[----:B------:R-:W-:-:S05]  /*73d0*/  FSEL R113, R0, RZ, P1 ;  /* 0x000000ff00717208 */ /* 0x000fca0000800000 */
[----:B------:R-:W0:Y:S01]  /*73e0*/  MUFU.EX2 R0, R108 ;  /* 0x0000006c00007308 */ /* 0x000e220000000800 */
[-CC-:B------:R-:W-:Y:S01]  /*73f0*/  FFMA.FTZ R157, R111, R11.reuse, -R113.reuse ;  /* 0x0000000b6f9d7223 */ /* 0x180fe20000010871 */
[----:B------:R-:W-:Y:S01]  /*7400*/  FSEL R111, R96, RZ, P1 ;  /* 0x000000ff606f7208 */ /* 0x000fe20000800000 */
[-CC-:B------:R-:W-:Y:S01]  /*7410*/  FFMA.FTZ R151, R94, R11.reuse, -R113.reuse ;  /* 0x0000000b5e977223 */ /* 0x180fe20000010871 */
[-CC-:B------:R-:W-:Y:S01]  /*7420*/  FFMA.FTZ R94, R2, R11.reuse, -R113.reuse ;  /* 0x0000000b025e7223 */ /* 0x180fe20000010871 */
[-CC-:B------:R-:W-:Y:S01]  /*7430*/  FFMA.FTZ R106, R130, R11.reuse, -R113.reuse ;  /* 0x0000000b826a7223 */ /* 0x180fe20000010871 */
[-CC-:B------:R-:W-:Y:S01]  /*7440*/  FFMA.FTZ R159, R14, R11.reuse, -R113.reuse ;  /* 0x0000000b0e9f7223 */ /* 0x180fe20000010871 */
[----:B------:R-:W-:Y:S01]  /*7450*/  FADD.FTZ R2, -R111, R8 ;  /* 0x000000086f027221 */ /* 0x000fe20000010100 */
[----:B------:R-:W-:Y:S01]  /*7460*/  MUFU.EX2 R157, R157 ;  /* 0x0000009d009d7308 */ /* 0x000fe20000000800 */
[-CC-:B------:R-:W-:Y:S01]  /*7470*/  FFMA.FTZ R14, R128, R11.reuse, -R113.reuse ;  /* 0x0000000b800e7223 */ /* 0x180fe20000010871 */
[-CC-:B------:R-:W-:Y:S01]  /*7480*/  FFMA.FTZ R153, R88, R11.reuse, -R113.reuse ;  /* 0x0000000b58997223 */ /* 0x180fe20000010871 */
[-C--:B------:R-:W-:Y:S01]  /*7490*/  FMUL.FTZ R2, R2, R11.reuse ;  /* 0x0000000b02027220 */ /* 0x080fe20000410000 */
[-CC-:B------:R-:W-:Y:S01]  /*74a0*/  FFMA.FTZ R88, R126, R11.reuse, -R113.reuse ;  /* 0x0000000b7e587223 */ /* 0x180fe20000010871 */
[-CC-:B------:R-:W-:Y:S01]  /*74b0*/  FFMA.FTZ R155, R90, R11.reuse, -R113.reuse ;  /* 0x0000000b5a9b7223 */ /* 0x180fe20000010871 */
[-CC-:B------:R-:W-:Y:S01]  /*74c0*/  FFMA.FTZ R90, R124, R11.reuse, -R113.reuse ;  /* 0x0000000b7c5a7223 */ /* 0x180fe20000010871 */
[----:B------:R-:W-:Y:S01]  /*74d0*/  FFMA.FTZ R149, R92, R11, -R113 ;  /* 0x0000000b5c957223 */ /* 0x000fe20000010871 */
[----:B------:R-:W-:Y:S01]  /*74e0*/  MUFU.EX2 R106, R106 ;  /* 0x0000006a006a7308 */ /* 0x000fe20000000800 */
[----:B0-----:R-:W-:Y:S01]  /*74f0*/  FFMA.FTZ R7, R0, R7, R89 ;  /* 0x0000000700077223 */ /* 0x001fe20000010059 */
[-CC-:B------:R-:W-:Y:S01]  /*7500*/  FFMA.FTZ R92, R122, R11.reuse, -R113.reuse ;  /* 0x0000000b7a5c7223 */ /* 0x180fe20000010871 */
[-CC-:B------:R-:W-:Y:S01]  /*7510*/  FFMA.FTZ R20, R20, R11.reuse, -R113.reuse ;  /* 0x0000000b14147223 */ /* 0x180fe20000010871 */
[-C--:B------:R-:W-:Y:S01]  /*7520*/  FFMA.FTZ R98, R98, R11.reuse, -R113 ;  /* 0x0000000b62627223 */ /* 0x080fe20000010871 */
[----:B------:R-:W-:Y:S01]  /*7530*/  FADD.FTZ R108, R178, R7 ;  /* 0x00000007b26c7221 */ /* 0x000fe20000010000 */
[-CC-:B------:R-:W-:Y:S01]  /*7540*/  FFMA.FTZ R100, R100, R11.reuse, -R113.reuse ;  /* 0x0000000b64647223 */ /* 0x180fe20000010871 */
[-CC-:B------:R-:W-:Y:S01]  /*7550*/  FFMA.FTZ R140, R140, R11.reuse, -R113.reuse ;  /* 0x0000000b8c8c7223 */ /* 0x180fe20000010871 */
[----:B------:R-:W0:Y:S01]  /*7560*/  MUFU.EX2 R2, R2 ;  /* 0x0000000200027308 */ /* 0x000e220000000800 */
[----:B------:R-:W-:Y:S01]  /*7570*/  FADD.FTZ R7, R91, R108 ;  /* 0x0000006c5b077221 */ /* 0x000fe20000010000 */
[-CC-:B------:R-:W-:Y:S01]  /*7580*/  FFMA.FTZ R142, R142, R11.reuse, -R113.reuse ;  /* 0x0000000b8e8e7223 */ /* 0x180fe20000010871 */
[-CC-:B------:R-:W-:Y:S01]  /*7590*/  FFMA.FTZ R144, R144, R11.reuse, -R113.reuse ;  /* 0x0000000b90907223 */ /* 0x180fe20000010871 */
[-C--:B------:R-:W-:Y:S01]  /*75a0*/  FFMA.FTZ R146, R146, R11.reuse, -R113 ;  /* 0x0000000b92927223 */ /* 0x080fe20000010871 */
[----:B------:R-:W-:Y:S01]  /*75b0*/  FADD.FTZ R108, R180, R7 ;  /* 0x00000007b46c7221 */ /* 0x000fe20000010000 */
[-CC-:B------:R-:W-:Y:S01]  /*75c0*/  FFMA.FTZ R148, R148, R11.reuse, -R113.reuse ;  /* 0x0000000b94947223 */ /* 0x180fe20000010871 */
[----:B------:R-:W-:Y:S01]  /*75d0*/  FFMA.FTZ R102, R102, R11, -R113 ;  /* 0x0000000b66667223 */ /* 0x000fe20000010871 */
[----:B------:R-:W1:Y:S01]  /*75e0*/  MUFU.EX2 R159, R159 ;  /* 0x0000009f009f7308 */ /* 0x000e620000000800 */
[----:B------:R-:W-:Y:S01]  /*75f0*/  FADD.FTZ R111, R93, R108 ;  /* 0x0000006c5d6f7221 */ /* 0x000fe20000010000 */
[C---:B------:R-:W-:Y:S01]  /*7600*/  ISETP.GT.AND P1, PT, R10.reuse, R163, PT ;  /* 0x000000a30a00720c */ /* 0x040fe20003f24270 */
[----:B------:R-:W-:-:S05]  /*7610*/  VIADD R10, R10, 0xffffffff ;  /* 0xffffffff0a0a7836 */ /* 0x000fca0000000000 */
[----:B------:R-:W2:Y:S01]  /*7620*/  MUFU.EX2 R14, R14 ;  /* 0x0000000e000e7308 */ /* 0x000ea20000000800 */
[----:B0-----:R-:W-:Y:S01]  /*7630*/  FFMA.FTZ R7, R2, R6, R157 ;  /* 0x0000000602077223 */ /* 0x001fe2000001009d */
[----:B------:R-:W-:-:S03]  /*7640*/  F2FP.F16.F32.PACK_AB R157, R106, R157 ;  /* 0x0000009d6a9d723e */ /* 0x000fc600000000ff */
[----:B------:R-:W-:-:S03]  /*7650*/  FADD.FTZ R6, R106, R7 ;  /* 0x000000076a067221 */ /* 0x000fc60000010000 */
[----:B------:R-:W0:Y:S01]  /*7660*/  MUFU.EX2 R153, R153 ;  /* 0x0000009900997308 */ /* 0x000e220000000800 */
[----:B-1----:R-:W-:-:S07]  /*7670*/  FADD.FTZ R7, R159, R6 ;  /* 0x000000069f077221 */ /* 0x002fce0000010000 */
[----:B------:R-:W1:Y:S01]  /*7680*/  MUFU.EX2 R88, R88 ;  /* 0x0000005800587308 */ /* 0x000e620000000800 */
[C---:B--2---:R-:W-:Y:S01]  /*7690*/  FADD.FTZ R6, R14.reuse, R7 ;  /* 0x000000070e067221 */ /* 0x044fe20000010000 */
[----:B------:R-:W-:-:S06]  /*76a0*/  F2FP.F16.F32.PACK_AB R159, R14, R159 ;  /* 0x0000009f0e9f723e */ /* 0x000fcc00000000ff */
[----:B------:R2:W-:Y:S01]  /*76b0*/  MUFU.EX2 R8, R94 ;  /* 0x0000005e00087308 */ /* 0x0005e20000000800 */
[----:B0-----:R-:W-:-:S07]  /*76c0*/  FADD.FTZ R7, R153, R6 ;  /* 0x0000000699077221 */ /* 0x001fce0000010000 */
[----:B------:R-:W0:Y:S01]  /*76d0*/  MUFU.EX2 R155, R155 ;  /* 0x0000009b009b7308 */ /* 0x000e220000000800 */
[----:B--2---:R-:W-:Y:S01]  /*76e0*/  FADD.FTZ R94, R176, R111 ;  /* 0x0000006fb05e7221 */ /* 0x004fe20000010000 */
[C---:B-1----:R-:W-:Y:S01]  /*76f0*/  FADD.FTZ R6, R88.reuse, R7 ;  /* 0x0000000758067221 */ /* 0x042fe20000010000 */
[----:B------:R-:W-:Y:S02]  /*7700*/  F2FP.F16.F32.PACK_AB R153, R88, R153 ;  /* 0x000000995899723e */ /* 0x000fe400000000ff */
[----:B------:R-:W-:-:S03]  /*7710*/  FADD.FTZ R111, R95, R94 ;  /* 0x0000005e5f6f7221 */ /* 0x000fc60000010000 */
[----:B------:R-:W1:Y:S01]  /*7720*/  MUFU.EX2 R90, R90 ;  /* 0x0000005a005a7308 */ /* 0x000e620000000800 */
[----:B------:R-:W-:-:S04]  /*7730*/  FADD.FTZ R94, R182, R111 ;  /* 0x0000006fb65e7221 */ /* 0x000fc80000010000 */
[----:B------:R-:W-:Y:S01]  /*7740*/  FADD.FTZ R111, R99, R94 ;  /* 0x0000005e636f7221 */ /* 0x000fe20000010000 */
[----:B------:R-:W-:Y:S02]  /*7750*/  IMAD.U32 R94, RZ, RZ, UR11 ;  /* 0x0000000bff5e7e24 */ /* 0x000fe4000f8e00ff */
[----:B------:R-:W2:Y:S01]  /*7760*/  MUFU.EX2 R149, R149 ;  /* 0x0000009500957308 */ /* 0x000ea20000000800 */
[----:B0-----:R-:W-:Y:S01]  /*7770*/  FADD.FTZ R7, R155, R6 ;  /* 0x000000069b077221 */ /* 0x001fe20000010000 */
[----:B------:R-:W-:-:S05]  /*7780*/  @!P6 VIADD R94, R94, 0x2a860 ;  /* 0x0002a8605e5ee836 */ /* 0x000fca0000000000 */
[----:B------:R-:W-:Y:S01]  /*7790*/  @!P6 PRMT R94, RZ, 0x654, R94 ;  /* 0x00000654ff5ee816 */ /* 0x000fe2000000005e */
[----:B------:R-:W0:Y:S01]  /*77a0*/  MUFU.EX2 R92, R92 ;  /* 0x0000005c005c7308 */ /* 0x000e220000000800 */
[C---:B-1----:R-:W-:Y:S01]  /*77b0*/  FADD.FTZ R6, R90.reuse, R7 ;  /* 0x000000075a067221 */ /* 0x042fe20000010000 */
[----:B------:R-:W-:Y:S01]  /*77c0*/  F2FP.F16.F32.PACK_AB R155, R90, R155 ;  /* 0x0000009b5a9b723e */ /* 0x000fe200000000ff */
[----:B------:R1:W-:Y:S05]  /*77d0*/  @!P6 SYNCS.ARRIVE.TRANS64.RED.A1T0 RZ, [R94+URZ], RZ ;  /* 0x000000ff5effe9a7 */ /* 0x0003ea000810043f */
[----:B------:R3:W-:Y:S01]  /*77e0*/  MUFU.EX2 R145, R20 ;  /* 0x0000001400917308 */ /* 0x0007e20000000800 */
[----:B--2---:R-:W-:Y:S01]  /*77f0*/  FADD.FTZ R7, R149, R6 ;  /* 0x0000000695077221 */ /* 0x004fe20000010000 */
[----:B------:R-:W-:Y:S01]  /*7800*/  FFMA.FTZ R6, R150, R11, -R113 ;  /* 0x0000000b96067223 */ /* 0x000fe20000010871 */
[----:B------:R-:W-:-:S05]  /*7810*/  F2FP.F16.F32.PACK_AB R150, R134, R97 ;  /* 0x000000618696723e */ /* 0x000fca00000000ff */
[----:B------:R-:W2:Y:S01]  /*7820*/  MUFU.EX2 R151, R151 ;  /* 0x0000009700977308 */ /* 0x000ea20000000800 */
[----:B---3--:R-:W-:Y:S01]  /*7830*/  FADD.FTZ R20, R184, R111 ;  /* 0x0000006fb8147221 */ /* 0x008fe20000010000 */
[----:B0-----:R-:W-:-:S03]  /*7840*/  F2FP.F16.F32.PACK_AB R149, R92, R149 ;  /* 0x000000955c95723e */ /* 0x001fc600000000ff */
[----:B------:R-:W-:-:S03]  /*7850*/  FADD.FTZ R111, R97, R20 ;  /* 0x00000014616f7221 */ /* 0x000fc60000010000 */
[----:B------:R-:W0:Y:S01]  /*7860*/  MUFU.EX2 R98, R98 ;  /* 0x0000006200627308 */ /* 0x000e220000000800 */
[----:B------:R-:W-:-:S04]  /*7870*/  FADD.FTZ R20, R134, R111 ;  /* 0x0000006f86147221 */ /* 0x000fc80000010000 */
[----:B------:R-:W-:Y:S01]  /*7880*/  FADD.FTZ R111, R101, R20 ;  /* 0x00000014656f7221 */ /* 0x000fe20000010000 */
[----:B------:R-:W-:Y:S01]  /*7890*/  FADD.FTZ R20, R92, R7 ;  /* 0x000000075c147221 */ /* 0x000fe20000010000 */
[-C--:B------:R-:W-:Y:S01]  /*78a0*/  FFMA.FTZ R7, R152, R11.reuse, -R113 ;  /* 0x0000000b98077223 */ /* 0x080fe20000010871 */
[----:B------:R-:W3:Y:S01]  /*78b0*/  MUFU.EX2 R100, R100 ;  /* 0x0000006400647308 */ /* 0x000ee20000000800 */
[----:B-1----:R-:W-:Y:S01]  /*78c0*/  FADD.FTZ R94, R132, R111 ;  /* 0x0000006f845e7221 */ /* 0x002fe20000010000 */
[----:B--2---:R-:W-:Y:S01]  /*78d0*/  FADD.FTZ R111, R151, R20 ;  /* 0x00000014976f7221 */ /* 0x004fe20000010000 */
[----:B------:R-:W-:Y:S01]  /*78e0*/  FFMA.FTZ R113, R138, R11, -R113 ;  /* 0x0000000b8a717223 */ /* 0x000fe20000010871 */
[C---:B------:R-:W-:Y:S01]  /*78f0*/  F2FP.F16.F32.PACK_AB R151, R8.reuse, R151 ;  /* 0x000000970897723e */ /* 0x040fe200000000ff */
[----:B------:R-:W-:Y:S01]  /*7900*/  FADD.FTZ R115, R103, R94 ;  /* 0x0000005e67737221 */ /* 0x000fe20000010000 */
[----:B------:R-:W-:Y:S01]  /*7910*/  FADD.FTZ R111, R8, R111 ;  /* 0x0000006f086f7221 */ /* 0x000fe20000010000 */
[----:B------:R-:W-:Y:S01]  /*7920*/  F2FP.F16.F32.PACK_AB R152, R176, R93 ;  /* 0x0000005db098723e */ /* 0x000fe200000000ff */
[----:B------:R1:W2:Y:S01]  /*7930*/  MUFU.EX2 R147, R140 ;  /* 0x0000008c00937308 */ /* 0x0002a20000000800 */
[----:B------:R-:W-:Y:S01]  /*7940*/  FADD.FTZ R20, R118, R115 ;  /* 0x0000007376147221 */ /* 0x000fe20000010000 */
[----:B0-----:R-:W-:Y:S01]  /*7950*/  FADD.FTZ R111, R98, R111 ;  /* 0x0000006f626f7221 */ /* 0x001fe20000010000 */
[----:B------:R-:W-:-:S02]  /*7960*/  IMAD.MOV.U32 R8, RZ, RZ, R96 ;  /* 0x000000ffff087224 */ /* 0x000fc400078e0060 */
[----:B------:R-:W-:Y:S01]  /*7970*/  FADD.FTZ R115, R105, R20 ;  /* 0x0000001469737221 */ /* 0x000fe20000010000 */
[C---:B------:R-:W-:Y:S01]  /*7980*/  FADD.FTZ R111, R145.reuse, R111 ;  /* 0x0000006f916f7221 */ /* 0x040fe20000010000 */
[----:B------:R-:W-:Y:S01]  /*7990*/  F2FP.F16.F32.PACK_AB R145, R145, R98 ;  /* 0x000000629191723e */ /* 0x000fe200000000ff */
[----:B------:R-:W0:Y:S01]  /*79a0*/  MUFU.EX2 R108, R142 ;  /* 0x0000008e006c7308 */ /* 0x000e220000000800 */
[----:B------:R-:W-:Y:S01]  /*79b0*/  FADD.FTZ R20, R114, R115 ;  /* 0x0000007372147221 */ /* 0x000fe20000010000 */
[----:B---3--:R-:W-:Y:S01]  /*79c0*/  FADD.FTZ R111, R100, R111 ;  /* 0x0000006f646f7221 */ /* 0x008fe20000010000 */
[----:B-1----:R-:W-:-:S05]  /*79d0*/  F2FP.F16.F32.PACK_AB R140, R114, R105 ;  /* 0x00000069728c723e */ /* 0x002fca00000000ff */
[----:B------:R1:W3:Y:S01]  /*79e0*/  MUFU.EX2 R141, R144 ;  /* 0x00000090008d7308 */ /* 0x0002e20000000800 */
[C---:B--2---:R-:W-:Y:S01]  /*79f0*/  FADD.FTZ R111, R147.reuse, R111 ;  /* 0x0000006f936f7221 */ /* 0x044fe20000010000 */
[----:B------:R-:W-:-:S06]  /*7a00*/  F2FP.F16.F32.PACK_AB R147, R147, R100 ;  /* 0x000000649393723e */ /* 0x000fcc00000000ff */
[----:B------:R-:W2:Y:S01]  /*7a10*/  MUFU.EX2 R107, R107 ;  /* 0x0000006b006b7308 */ /* 0x000ea20000000800 */
[----:B0-----:R-:W-:Y:S01]  /*7a20*/  FADD.FTZ R111, R108, R111 ;  /* 0x0000006f6c6f7221 */ /* 0x001fe20000010000 */
[----:B-1----:R-:W-:-:S06]  /*7a30*/  F2FP.F16.F32.PACK_AB R144, R132, R101 ;  /* 0x000000658490723e */ /* 0x002fcc00000000ff */
[----:B------:R0:W1:Y:S01]  /*7a40*/  MUFU.EX2 R112, R146 ;  /* 0x0000009200707308 */ /* 0x0000620000000800 */
[C---:B---3--:R-:W-:Y:S01]  /*7a50*/  FADD.FTZ R111, R141.reuse, R111 ;  /* 0x0000006f8d6f7221 */ /* 0x048fe20000010000 */
[----:B------:R-:W-:-:S06]  /*7a60*/  F2FP.F16.F32.PACK_AB R141, R141, R108 ;  /* 0x0000006c8d8d723e */ /* 0x000fcc00000000ff */
[----:B------:R-:W3:Y:S01]  /*7a70*/  MUFU.EX2 R110, R110 ;  /* 0x0000006e006e7308 */ /* 0x000ee20000000800 */
[----:B--2---:R-:W-:Y:S01]  /*7a80*/  FADD.FTZ R89, R107, R20 ;  /* 0x000000146b597221 */ /* 0x004fe20000010000 */
[----:B0-----:R-:W-:-:S06]  /*7a90*/  F2FP.F16.F32.PACK_AB R146, R118, R103 ;  /* 0x000000677692723e */ /* 0x001fcc00000000ff */
[----:B------:R0:W2:Y:S01]  /*7aa0*/  MUFU.EX2 R143, R148 ;  /* 0x00000094008f7308 */ /* 0x0000a20000000800 */
[----:B-1----:R-:W-:-:S07]  /*7ab0*/  FADD.FTZ R111, R112, R111 ;  /* 0x0000006f706f7221 */ /* 0x002fce0000010000 */
[----:B------:R-:W1:Y:S01]  /*7ac0*/  MUFU.EX2 R136, R136 ;  /* 0x0000008800887308 */ /* 0x000e620000000800 */
[----:B---3--:R-:W-:Y:S01]  /*7ad0*/  FADD.FTZ R89, R110, R89 ;  /* 0x000000596e597221 */ /* 0x008fe20000010000 */
[----:B0-----:R-:W-:Y:S02]  /*7ae0*/  F2FP.F16.F32.PACK_AB R148, R184, R99 ;  /* 0x00000063b894723e */ /* 0x001fe400000000ff */
[----:B------:R-:W-:-:S04]  /*7af0*/  F2FP.F16.F32.PACK_AB R142, R110, R107 ;  /* 0x0000006b6e8e723e */ /* 0x000fc800000000ff */
[----:B------:R-:W0:Y:S01]  /*7b00*/  MUFU.EX2 R94, R6 ;  /* 0x00000006005e7308 */ /* 0x000e220000000800 */
[C---:B--2---:R-:W-:Y:S01]  /*7b10*/  FADD.FTZ R111, R143.reuse, R111 ;  /* 0x0000006f8f6f7221 */ /* 0x044fe20000010000 */
[----:B------:R-:W-:-:S06]  /*7b20*/  F2FP.F16.F32.PACK_AB R143, R143, R112 ;  /* 0x000000708f8f723e */ /* 0x000fcc00000000ff */
[----:B------:R-:W2:Y:S01]  /*7b30*/  MUFU.EX2 R109, R109 ;  /* 0x0000006d006d7308 */ /* 0x000ea20000000800 */
[----:B-1----:R-:W-:-:S07]  /*7b40*/  FADD.FTZ R20, R136, R89 ;  /* 0x0000005988147221 */ /* 0x002fce0000010000 */
[----:B------:R-:W1:Y:S01]  /*7b50*/  MUFU.EX2 R137, R7 ;  /* 0x0000000700897308 */ /* 0x000e620000000800 */
[----:B0-----:R-:W-:-:S07]  /*7b60*/  FADD.FTZ R111, R94, R111 ;  /* 0x0000006f5e6f7221 */ /* 0x001fce0000010000 */
[----:B------:R-:W0:Y:S01]  /*7b70*/  MUFU.EX2 R104, R104 ;  /* 0x0000006800687308 */ /* 0x000e220000000800 */
[C---:B--2---:R-:W-:Y:S01]  /*7b80*/  FADD.FTZ R89, R109.reuse, R20 ;  /* 0x000000146d597221 */ /* 0x044fe20000010000 */
[----:B------:R-:W-:-:S06]  /*7b90*/  F2FP.F16.F32.PACK_AB R136, R109, R136 ;  /* 0x000000886d88723e */ /* 0x000fcc00000000ff */
[----:B------:R-:W2:Y:S01]  /*7ba0*/  MUFU.EX2 R102, R102 ;  /* 0x0000006600667308 */ /* 0x000ea20000000800 */
[C---:B-1----:R-:W-:Y:S01]  /*7bb0*/  FADD.FTZ R111, R137.reuse, R111 ;  /* 0x0000006f896f7221 */ /* 0x042fe20000010000 */
[----:B------:R-:W-:-:S06]  /*7bc0*/  F2FP.F16.F32.PACK_AB R137, R137, R94 ;  /* 0x0000005e8989723e */ /* 0x000fcc00000000ff */
[----:B------:R-:W1:Y:S01]  /*7bd0*/  MUFU.EX2 R9, R9 ;  /* 0x0000000900097308 */ /* 0x000e620000000800 */
[----:B0-----:R-:W-:-:S07]  /*7be0*/  FADD.FTZ R6, R104, R89 ;  /* 0x0000005968067221 */ /* 0x001fce0000010000 */
[----:B------:R-:W0:Y:S01]  /*7bf0*/  MUFU.EX2 R113, R113 ;  /* 0x0000007100717308 */ /* 0x000e220000000800 */
[----:B--2---:R-:W-:Y:S01]  /*7c00*/  FADD.FTZ R111, R102, R111 ;  /* 0x0000006f666f7221 */ /* 0x004fe20000010000 */
[C---:B-1----:R-:W-:Y:S01]  /*7c10*/  FADD.FTZ R7, R9.reuse, R6 ;  /* 0x0000000609077221 */ /* 0x042fe20000010000 */
[----:B------:R-:W-:Y:S01]  /*7c20*/  F2FP.F16.F32.PACK_AB R138, R9, R104 ;  /* 0x00000068098a723e */ /* 0x000fe200000000ff */
[----:B------:R-:W-:Y:S02]  /*7c30*/  IMAD.MOV.U32 R9, RZ, RZ, R160 ;  /* 0x000000ffff097224 */ /* 0x000fe400078e00a0 */
[C---:B0-----:R-:W-:Y:S01]  /*7c40*/  FADD.FTZ R6, R113.reuse, R111 ;  /* 0x0000006f71067221 */ /* 0x041fe20000010000 */
[----:B------:R-:W-:Y:S01]  /*7c50*/  F2FP.F16.F32.PACK_AB R139, R113, R102 ;  /* 0x00000066718b723e */ /* 0x000fe200000000ff */
[----:B------:R-:W-:Y:S06]  /*7c60*/  @P1 BRA `(.L_x_1097) ;  /* 0xffffffcc004c1947 */ /* 0x000fec000383ffff */
[----:B------:R-:W-:Y:S01]  /*7c70*/  IMAD.MOV.U32 R8, RZ, RZ, R96 ;  /* 0x000000ffff087224 */ /* 0x000fe200078e0060 */
[----:B------:R-:W-:Y:S01]  /*7c80*/  UMOV UR37, UR5 ;  /* 0x0000000500257c82 */ /* 0x000fe20008000000 */
[----:B------:R-:W-:Y:S01]  /*7c90*/  IMAD.MOV.U32 R9, RZ, RZ, R160 ;  /* 0x000000ffff097224 */ /* 0x000fe200078e00a0 */
[----:B------:R-:W-:-:S06]  /*7ca0*/  UMOV UR36, UR38 ;  /* 0x0000002600247c82 */ /* 0x000fcc0008000000 */
.L_x_1080:
[----:B------:R-:W0:Y:S01]  /*7cb0*/  LDC R12, c[0x0][0x9e4] ;  /* 0x00027900ff0c7b82 */ /* 0x000e220000000800 */
[----:B------:R-:W-:Y:S01]  /*7cc0*/  IADD3 R14, R16, 0x80, -R17 ;  /* 0x00000080100e7810 */ /* 0x000fe20007ffe811 */
[----:B------:R-:W-:-:S04]  /*7cd0*/  ULDC UR4, c[0x0][0x9dc] ;  /* 0x0002770000047ab9 */ /* 0x000fc80000000800 */
[----:B------:R-:W-:-:S04]  /*7ce0*/  IMAD R14, R161, 0x80, R14 ;  /* 0x00000080a10e7824 */ /* 0x000fc800078e020e */
[----:B------:R-:W-:Y:S01]  /*7cf0*/  VIADD R13, R14, -UR4 ;  /* 0x800000040e0d7c36 */ /* 0x000fe20008000000 */
[----:B0-----:R-:W-:-:S13]  /*7d00*/  ISETP.GE.AND P1, PT, R12, 0x1, PT ;  /* 0x000000010c00780c */ /* 0x001fda0003f26270 */
[----:B------:R-:W-:Y:S05]  /*7d10*/  @!P1 BRA `(.L_x_1098) ;  /* 0x00000000003c9947 */ /* 0x000fea0003800000 */
        /* <DEDUP_REMOVED lines=9> */
.L_x_1099:
[----:B------:R-:W-:-:S13]  /*7db0*/  ISETP.NE.AND P1, PT, R12, 0x1, PT ;  /* 0x000000010c00780c */ /* 0x000fda0003f25270 */
[----:B------:R-:W0:Y:S02]  /*7dc0*/  @P1 LDC.64 R20, c[0x0][0x9e8] ;  /* 0x00027a00ff141b82 */ /* 0x000e240000000a00 */
[----:B0-----:R-:W-:-:S05]  /*7dd0*/  @P1 IMAD.HI.U32 R20, R14, R20, RZ ;  /* 0x000000140e141227 */ /* 0x001fca00078e00ff */
[----:B------:R-:W-:-:S07]  /*7de0*/  @P1 SHF.R.U32.HI R14, RZ, R21, R20 ;  /* 0x00000015ff0e1219 */ /* 0x000fce0000011614 */
.L_x_1100:
[----:B------:R-:W-:-:S05]  /*7df0*/  IMAD R14, R14, R12, RZ ;  /* 0x0000000c0e0e7224 */ /* 0x000fca00078e02ff */
[----:B------:R-:W-:-:S07]  /*7e00*/  VIMNMX R13, R13, R14, !PT ;  /* 0x0000000e0d0d7248 */ /* 0x000fce0007fe0100 */
.L_x_1098:
        /* <DEDUP_REMOVED lines=12> */
.L_x_1110:
[----:B------:R-:W-:-:S04]  /*7ed0*/  UIADD3 UR6, UR4, 0x1, URZ ;  /* 0x0000000104067890 */ /* 0x000fc8000fffe03f */
[----:B------:R-:W-:-:S04]  /*7ee0*/  UISETP.NE.AND UP0, UPT, UR6, 0x2, UPT ;  /* 0x000000020600788c */ /* 0x000fc8000bf05270 */
[----:B------:R-:W-:Y:S02]  /*7ef0*/  USEL UR36, URZ, 0x1, UP0 ;  /* 0x000000013f247887 */ /* 0x000fe40008000000 */
[----:B------:R-:W-:Y:S02]  /*7f00*/  USEL UR37, UR6, URZ, UP0 ;  /* 0x0000003f06257287 */ /* 0x000fe40008000000 */
[----:B------:R-:W-:Y:S01]  /*7f10*/  ULOP3.LUT UR36, UR38, UR36, URZ, 0x3c, !UPT ;  /* 0x0000002426247292 */ /* 0x000fe2000f8e3c3f */
[----:B------:R-:W-:Y:S11]  /*7f20*/  @!P0 BRA `(.L_x_1102) ;  /* 0x0000000000048947 */ /* 0x000ff60003800000 */
[----:B------:R-:W-:Y:S01]  /*7f30*/  BPT.TRAP 0x1 ;  /* 0x000000040000795c */ /* 0x000fe20000300000 */
.L_x_1102:
[----:B------:R-:W-:Y:S01]  /*7f40*/  ULEA UR6, UR37, UR39, 0x3 ;  /* 0x0000002725067291 */ /* 0x000fe2000f8e183f */
[----:B------:R-:W-:-:S05]  /*7f50*/  IMAD.U32 R8, RZ, RZ, UR36 ;  /* 0x00000024ff087e24 */ /* 0x000fca000f8e00ff */
[----:B------:R-:W-:-:S04]  /*7f60*/  SHF.L.U32 R8, R8, 0x1f, RZ ;  /* 0x0000001f08087819 */ /* 0x000fc800000006ff */
[----:B------:R0:W1:Y:S01]  /*7f70*/  SYNCS.PHASECHK.TRANS64.TRYWAIT P1, [UR6+0x2a830], R8 ;  /* 0x02a83008ff0075a7 */ /* 0x0000620008020146 */
[----:B------:R-:W-:Y:S05]  /*7f80*/  @!P0 BRA `(.L_x_1103) ;  /* 0x0000000000048947 */ /* 0x000fea0003800000 */
[----:B------:R-:W-:Y:S01]  /*7f90*/  BPT.TRAP 0x1 ;  /* 0x000000040000795c */ /* 0x000fe20000300000 */
.L_x_1103:
[----:B-1----:R-:W-:Y:S05]  /*7fa0*/  @P1 BRA `(.L_x_1104) ;  /* 0x0000000000081947 */ /* 0x002fea0003800000 */
[----:B------:R-:W1:Y:S02]  /*7fb0*/  SYNCS.PHASECHK.TRANS64.TRYWAIT P1, [UR6+0x2a830], R8 ;  /* 0x02a83008ff0075a7 */ /* 0x000e640008020146 */
[----:B-1----:R-:W-:Y:S05]  /*7fc0*/  @!P1 BRA `(.L_x_1105) ;  /* 0x000000d400ec9947 */ /* 0x002fea0003800000 */
.L_x_1104:
        /* <DEDUP_REMOVED lines=135> */
.L_x_1106:
[----:B------:R-:W-:Y:S01]  /*8840*/  ULEA UR11, UR4, UR39, 0x3 ;  /* 0x00000027040b7291 */ /* 0x000fe2000f8e183f */
[----:B------:R-:W-:-:S05]  /*8850*/  IMAD.U32 R0, RZ, RZ, UR38 ;  /* 0x00000026ff007e24 */ /* 0x000fca000f8e00ff */
[----:B------:R-:W-:-:S04]  /*8860*/  SHF.L.U32 R0, R0, 0x1f, RZ ;  /* 0x0000001f00007819 */ /* 0x000fc800000006ff */
[----:B------:R2:W3:Y:S01]  /*8870*/  SYNCS.PHASECHK.TRANS64.TRYWAIT P1, [UR11+0x2a850], R0 ;  /* 0x02a85000ff0075a7 */ /* 0x0004e2000802014b */
[----:B------:R-:W-:Y:S05]  /*8880*/  @!P0 BRA `(.L_x_1107) ;  /* 0x0000000000048947 */ /* 0x000fea0003800000 */
[----:B------:R-:W-:Y:S01]  /*8890*/  BPT.TRAP 0x1 ;  /* 0x000000040000795c */ /* 0x000fe20000300000 */
.L_x_1107:
[----:B---3--:R-:W-:Y:S05]  /*88a0*/  @P1 BRA `(.L_x_1108) ;  /* 0x0000000000081947 */ /* 0x008fea0003800000 */
[----:B------:R-:W3:Y:S02]  /*88b0*/  SYNCS.PHASECHK.TRANS64.TRYWAIT P1, [UR11+0x2a850], R0 ;  /* 0x02a85000ff0075a7 */ /* 0x000ee4000802014b */
[----:B---3--:R-:W-:Y:S05]  /*88c0*/  @!P1 BRA `(.L_x_1109) ;  /* 0x000000cc00c49947 */ /* 0x008fea0003800000 */
.L_x_1108:
[----:B------:R-:W-:Y:S01]  /*88d0*/  UIADD3 UR7, UR39, 0x400, URZ ;  /* 0x0000040027077890 */ /* 0x000fe2000fffe03f */
[----:B------:R-:W-:Y:S01]  /*88e0*/  WARPGROUP.ARRIVE ;  /* 0x00000000000079c5 */ /* 0x000fe20000000000 */
[----:B------:R-:W-:Y:S01]  /*88f0*/  UMOV UR15, 0x40000040 ;  /* 0x40000040000f7882 */ /* 0x000fe20000000000 */
[----:B------:R-:W-:Y:S01]  /*8900*/  FMUL.FTZ R2, R88, UR5 ;  /* 0x0000000558027c20 */ /* 0x000fe20008410000 */
[----:B------:R-:W-:Y:S01]  /*8910*/  USHF.R.U32.HI UR7, URZ, 0x4, UR7 ;  /* 0x000000043f077899 */ /* 0x000fe20008011607 */
[----:B01----:R-:W-:Y:S01]  /*8920*/  FMUL.FTZ R8, R89, UR5 ;  /* 0x0000000559087c20 */ /* 0x003fe20008410000 */
[----:B------:R-:W-:Y:S01]  /*8930*/  FMUL.FTZ R162, R92, UR5 ;  /* 0x000000055ca27c20 */ /* 0x000fe20008410000 */
[----:B------:R-:W-:Y:S01]  /*8940*/  FMUL.FTZ R176, R93, UR5 ;  /* 0x000000055db07c20 */ /* 0x000fe20008410000 */
[----:B------:R-:W-:Y:S01]  /*8950*/  ULOP3.LUT UR7, UR7, 0x3fff, URZ, 0xc0, !UPT ;  /* 0x00003fff07077892 */ /* 0x000fe2000f8ec03f */
[----:B------:R-:W0:Y:S01]  /*8960*/  MUFU.TANH R2, R2 ;  /* 0x0000000200027308 */ /* 0x000e220000002400 */
[----:B------:R-:W-:Y:S01]  /*8970*/  FMUL.FTZ R178, R100, UR5 ;  /* 0x0000000564b27c20 */ /* 0x000fe20008410000 */
[----:B------:R-:W-:Y:S01]  /*8980*/  FMUL.FTZ R180, R101, UR5 ;  /* 0x0000000565b47c20 */ /* 0x000fe20008410000 */
[----:B------:R-:W-:Y:S01]  /*8990*/  ULOP3.LUT UR7, UR7, 0x3000000, URZ, 0xfc, !UPT ;  /* 0x0300000007077892 */ /* 0x000fe2000f8efc3f */
[----:B------:R-:W-:Y:S01]  /*89a0*/  FMUL.FTZ R182, R104, UR5 ;  /* 0x0000000568b67c20 */ /* 0x000fe20008410000 */
[----:B------:R-:W-:Y:S01]  /*89b0*/  FMUL.FTZ R184, R105, UR5 ;  /* 0x0000000569b87c20 */ /* 0x000fe20008410000 */
[----:B------:R-:W-:Y:S01]  /*89c0*/  FMUL.FTZ R100, R106, UR5 ;  /* 0x000000056a647c20 */ /* 0x000fe20008410000 */
[----:B------:R-:W-:Y:S01]  /*89d0*/  UIMAD UR4, UR4, 0x600, UR7 ;  /* 0x00000600040478a4 */ /* 0x000fe2000f8e0207 */
        /* <DEDUP_REMOVED lines=13> */
[----:B0-----:R-:W-:Y:S01]  /*8ab0*/  FMNMX.FTZ R9, R2, R160, !PT ;  /* 0x000000a002097209 */ /* 0x001fe20007810000 */
[----:B------:R-:W-:Y:S01]  /*8ac0*/  FMUL.FTZ R116, R116, UR5 ;  /* 0x0000000574747c20 */ /* 0x000fe20008410000 */
[----:B------:R-:W-:Y:S01]  /*8ad0*/  FMUL.FTZ R117, R117, UR5 ;  /* 0x0000000575757c20 */ /* 0x000fe20008410000 */
[----:B------:R-:W-:Y:S01]  /*8ae0*/  FMUL.FTZ R120, R120, UR5 ;  /* 0x0000000578787c20 */ /* 0x000fe20008410000 */
[----:B-1----:R-:W-:Y:S01]  /*8af0*/  FMNMX.FTZ R9, R8, R9, !PT ;  /* 0x0000000908097209 */ /* 0x002fe20007810000 */
        /* <DEDUP_REMOVED lines=27> */
[----:B------:R-:W0:Y:S01]  /*8cb0*/  LDC R11, c[0x0][0x988] ;  /* 0x00026200ff0b7b82 */ /* 0x000e220000000800 */
[----:B------:R-:W-:Y:S01]  /*8cc0*/  FMUL.FTZ R198, R131, UR5 ;  /* 0x0000000583c67c20 */ /* 0x000fe20008410000 */
[----:B------:R-:W-:Y:S01]  /*8cd0*/  FMUL.FTZ R134, R134, UR5 ;  /* 0x0000000586867c20 */ /* 0x000fe20008410000 */
[----:B------:R-:W-:Y:S01]  /*8ce0*/  FMUL.FTZ R200, R135, UR5 ;  /* 0x0000000587c87c20 */ /* 0x000fe20008410000 */
[----:B------:R-:W-:Y:S01]  /*8cf0*/  UMOV UR7, 0x40000040 ;  /* 0x4000004000077882 */ /* 0x000fe20000000000 */
[----:B------:R-:W1:Y:S01]  /*8d00*/  S2R R161, SR_TID.X ;  /* 0x0000000000a17919 */ /* 0x000e620000002100 */
[----:B------:R-:W-:Y:S01]  /*8d10*/  UMOV UR38, UR36 ;  /* 0x0000002400267c82 */ /* 0x000fe20008000000 */
[----:B------:R-:W-:Y:S08]  /*8d20*/  MUFU.TANH R184, R184 ;  /* 0x000000b800b87308 */ /* 0x000ff00000002400 */
[----:B------:R-:W-:Y:S08]  /*8d30*/  MUFU.TANH R106, R106 ;  /* 0x0000006a006a7308 */ /* 0x000ff00000002400 */
[----:B------:R-:W-:Y:S08]  /*8d40*/  MUFU.TANH R108, R108 ;  /* 0x0000006c006c7308 */ /* 0x000ff00000002400 */
[----:B------:R-:W-:Y:S01]  /*8d50*/  MUFU.TANH R110, R110 ;  /* 0x0000006e006e7308 */ /* 0x000fe20000002400 */
[----:B-1----:R-:W-:-:S07]  /*8d60*/  LOP3.LUT P1, RZ, R161, 0x7f, RZ, 0xc0, !PT ;  /* 0x0000007fa1ff7812 */ /* 0x002fce000782c0ff */
[----:B------:R-:W-:Y:S08]  /*8d70*/  MUFU.TANH R112, R112 ;  /* 0x0000007000707308 */ /* 0x000ff00000002400 */
[----:B------:R-:W-:Y:S08]  /*8d80*/  MUFU.TANH R116, R116 ;  /* 0x0000007400747308 */ /* 0x000ff00000002400 */
[----:B------:R-:W-:Y:S08]  /*8d90*/  MUFU.TANH R120, R120 ;  /* 0x0000007800787308 */ /* 0x000ff00000002400 */
[----:B------:R-:W-:Y:S08]  /*8da0*/  MUFU.TANH R124, R124 ;  /* 0x0000007c007c7308 */ /* 0x000ff00000002400 */
[----:B------:R-:W1:Y:S08]  /*8db0*/  MUFU.TANH R14, R14 ;  /* 0x0000000e000e7308 */ /* 0x000e700000002400 */
[----:B------:R-:W-:Y:S08]  /*8dc0*/  MUFU.TANH R186, R186 ;  /* 0x000000ba00ba7308 */ /* 0x000ff00000002400 */
[----:B------:R-:W3:Y:S01]  /*8dd0*/  MUFU.TANH R20, R20 ;  /* 0x0000001400147308 */ /* 0x000ee20000002400 */
[----:B-1----:R-:W-:-:S07]  /*8de0*/  FMNMX.FTZ R89, R14, R13, !PT ;  /* 0x0000000d0e597209 */ /* 0x002fce0007810000 */
[----:B------:R-:W-:Y:S08]  /*8df0*/  MUFU.TANH R128, R128 ;  /* 0x0000008000807308 */ /* 0x000ff00000002400 */
[----:B------:R-:W1:Y:S01]  /*8e00*/  MUFU.TANH R88, R88 ;  /* 0x0000005800587308 */ /* 0x000e620000002400 */
[----:B---3--:R-:W-:Y:S01]  /*8e10*/  FMNMX.FTZ R89, R20, R89, !PT ;  /* 0x0000005914597209 */ /* 0x008fe20007810000 */
[----:B------:R-:W-:-:S02]  /*8e20*/  WARPGROUP.DEPBAR.LE gsb0, 0x0 ;  /* 0x00008000000079c5 */ /* 0x000fc40000010000 */
[----:B------:R-:W-:Y:S01]  /*8e30*/  WARPGROUP.ARRIVE ;  /* 0x00000000000079c5 */ /* 0x000fe20000000000 */
[----:B------:R-:W-:Y:S01]  /*8e40*/  FMUL.FTZ R156, R96, UR5 ;  /* 0x00000005609c7c20 */ /* 0x000fe20008410000 */
[----:B------:R-:W-:Y:S01]  /*8e50*/  FMUL.FTZ R158, R97, UR5 ;  /* 0x00000005619e7c20 */ /* 0x000fe20008410000 */
[----:B------:R-:W-:Y:S01]  /*8e60*/  FMUL.FTZ R96, R102, UR5 ;  /* 0x0000000566607c20 */ /* 0x000fe20008410000 */
[----:B------:R-:W-:Y:S01]  /*8e70*/  MUFU.TANH R188, R188 ;  /* 0x000000bc00bc7308 */ /* 0x000fe20000002400 */
[----:B------:R-:W-:Y:S01]  /*8e80*/  FMUL.FTZ R102, R107, UR5 ;  /* 0x000000056b667c20 */ /* 0x000fe20008410000 */
[----:B------:R-:W-:Y:S01]  /*8e90*/  HGMMA.64x128x16.F32 R24, R152, gdesc[UR12].tnspB, R24, gsb0 ;  /* 0x41e0000c98187df0 */ /* 0x000fe20008000818 */
[----:B------:R-:W-:Y:S01]  /*8ea0*/  UMOV UR14, UR10 ;  /* 0x0000000a000e7c82 */ /* 0x000fe20008000000 */
[----:B------:R-:W-:Y:S01]  /*8eb0*/  UMOV UR15, 0x40000040 ;  /* 0x40000040000f7882 */ /* 0x000fe20000000000 */
[----:B------:R-:W-:-:S03]  /*8ec0*/  UIADD3 UR10, UR4, 0x180, URZ ;  /* 0x00000180040a7890 */ /* 0x000fc6000fffe03f */
[----:B------:R-:W3:Y:S01]  /*8ed0*/  MUFU.TANH R156, R156 ;  /* 0x0000009c009c7308 */ /* 0x000ee20000002400 */
[----:B-1----:R-:W-:-:S07]  /*8ee0*/  FMNMX.FTZ R89, R88, R89, !PT ;  /* 0x0000005958597209 */ /* 0x002fce0007810000 */
[----:B------:R-:W1:Y:S08]  /*8ef0*/  MUFU.TANH R158, R158 ;  /* 0x0000009e009e7308 */ /* 0x000e700000002400 */
[----:B------:R-:W4:Y:S01]  /*8f00*/  MUFU.TANH R90, R90 ;  /* 0x0000005a005a7308 */ /* 0x000f220000002400 */
[----:B---3--:R-:W-:-:S07]  /*8f10*/  FMNMX.FTZ R9, R156, R9, !PT ;  /* 0x000000099c097209 */ /* 0x008fce0007810000 */
[----:B------:R-:W-:Y:S01]  /*8f20*/  MUFU.TANH R132, R132 ;  /* 0x0000008400847308 */ /* 0x000fe20000002400 */
[----:B-1----:R-:W-:-:S04]  /*8f30*/  FMNMX.FTZ R9, R158, R9, !PT ;  /* 0x000000099e097209 */ /* 0x002fc80007810000 */
[----:B------:R-:W-:-:S03]  /*8f40*/  FMNMX.FTZ R9, R178, R9, !PT ;  /* 0x00000009b2097209 */ /* 0x000fc60007810000 */
[----:B------:R-:W1:Y:S01]  /*8f50*/  MUFU.TANH R92, R92 ;  /* 0x0000005c005c7308 */ /* 0x000e620000002400 */
[----:B------:R-:W-:Y:S02]  /*8f60*/  FMNMX.FTZ R9, R180, R9, !PT ;  /* 0x00000009b4097209 */ /* 0x000fe40007810000 */
[----:B----4-:R-:W-:Y:S02]  /*8f70*/  FMNMX.FTZ R89, R90, R89, !PT ;  /* 0x000000595a597209 */ /* 0x010fe40007810000 */
[----:B------:R-:W-:-:S03]  /*8f80*/  FMNMX.FTZ R9, R182, R9, !PT ;  /* 0x00000009b6097209 */ /* 0x000fc60007810000 */
[----:B------:R-:W-:Y:S01]  /*8f90*/  MUFU.TANH R190, R190 ;  /* 0x000000be00be7308 */ /* 0x000fe20000002400 */
[----:B------:R-:W-:-:S04]  /*8fa0*/  FMNMX.FTZ R9, R184, R9, !PT ;  /* 0x00000009b8097209 */ /* 0x000fc80007810000 */
[----:B------:R-:W-:-:S03]  /*8fb0*/  FMNMX.FTZ R9, R106, R9, !PT ;  /* 0x000000096a097209 */ /* 0x000fc60007810000 */
[----:B------:R-:W3:Y:S01]  /*8fc0*/  MUFU.TANH R94, R94 ;  /* 0x0000005e005e7308 */ /* 0x000ee20000002400 */
[----:B------:R-:W-:Y:S02]  /*8fd0*/  FMNMX.FTZ R9, R108, R9, !PT ;  /* 0x000000096c097209 */ /* 0x000fe40007810000 */
[----:B-1----:R-:W-:Y:S02]  /*8fe0*/  FMNMX.FTZ R91, R92, R89, !PT ;  /* 0x000000595c5b7209 */ /* 0x002fe40007810000 */
[----:B------:R-:W-:-:S03]  /*8ff0*/  FMNMX.FTZ R9, R110, R9, !PT ;  /* 0x000000096e097209 */ /* 0x000fc60007810000 */
[----:B------:R-:W1:Y:S01]  /*9000*/  MUFU.TANH R96, R96 ;  /* 0x0000006000607308 */ /* 0x000e620000002400 */
[----:B------:R-:W-:-:S04]  /*9010*/  FMNMX.FTZ R9, R112, R9, !PT ;  /* 0x0000000970097209 */ /* 0x000fc80007810000 */
[----:B------:R-:W-:-:S03]  /*9020*/  FMNMX.FTZ R9, R116, R9, !PT ;  /* 0x0000000974097209 */ /* 0x000fc60007810000 */
[----:B------:R-:W4:Y:S01]  /*9030*/  MUFU.TANH R98, R98 ;  /* 0x0000006200627308 */ /* 0x000f220000002400 */
[----:B---3--:R-:W-:-:S07]  /*9040*/  FMNMX.FTZ R91, R94, R91, !PT ;  /* 0x0000005b5e5b7209 */ /* 0x008fce0007810000 */
[----:B------:R-:W3:Y:S01]  /*9050*/  MUFU.TANH R100, R100 ;  /* 0x0000006400647308 */ /* 0x000ee20000002400 */
[----:B-1----:R-:W-:-:S07]  /*9060*/  FMNMX.FTZ R91, R96, R91, !PT ;  /* 0x0000005b605b7209 */ /* 0x002fce0007810000 */
[----:B------:R-:W1:Y:S01]  /*9070*/  MUFU.TANH R102, R102 ;  /* 0x0000006600667308 */ /* 0x000e620000002400 */
[----:B----4-:R-:W-:-:S07]  /*9080*/  FMNMX.FTZ R91, R98, R91, !PT ;  /* 0x0000005b625b7209 */ /* 0x010fce0007810000 */
        /* <DEDUP_REMOVED lines=10> */
[----:B------:R-:W-:Y:S01]  /*9130*/  MUFU.TANH R122, R122 ;  /* 0x0000007a007a7308 */ /* 0x000fe20000002400 */
[----:B----4-:R-:W-:Y:S01]  /*9140*/  FMNMX.FTZ R95, R194, R95, !PT ;  /* 0x0000005fc25f7209 */ /* 0x010fe20007810000 */
[----:B------:R-:W-:Y:S02]  /*9150*/  WARPGROUP.DEPBAR.LE gsb0, 0x0 ;  /* 0x00008000000079c5 */ /* 0x000fe40000010000 */
[----:B------:R-:W-:-:S04]  /*9160*/  WARPGROUP.ARRIVE ;  /* 0x00000000000079c5 */ /* 0x000fc80000000000 */
[----:B------:R-:W1:Y:S01]  /*9170*/  MUFU.TANH R152, R117 ;  /* 0x0000007500987308 */ /* 0x000e620000002400 */
[----:B------:R-:W-:Y:S01]  /*9180*/  FMUL.FTZ R154, R121, UR5 ;  /* 0x00000005799a7c20 */ /* 0x000fe20008410000 */
[----:B---3--:R-:W-:Y:S01]  /*9190*/  FMNMX.FTZ R95, R118, R95, !PT ;  /* 0x0000005f765f7209 */ /* 0x008fe20007810000 */
[----:B------:R-:W-:Y:S01]  /*91a0*/  HGMMA.64x128x16.F32 R24, R148, gdesc[UR12].tnspB, R24, gsb0 ;  /* 0x41e0000c94187df0 */ /* 0x000fe20008000818 */
[----:B------:R-:W-:Y:S01]  /*91b0*/  UMOV UR14, UR10 ;  /* 0x0000000a000e7c82 */ /* 0x000fe20008000000 */
[----:B------:R-:W-:-:S03]  /*91c0*/  UMOV UR15, 0x40000040 ;  /* 0x40000040000f7882 */ /* 0x000fc60000000000 */
[----:B------:R-:W3:Y:S01]  /*91d0*/  MUFU.TANH R154, R154 ;  /* 0x0000009a009a7308 */ /* 0x000ee20000002400 */
[----:B------:R-:W-:Y:S02]  /*91e0*/  UIADD3 UR10, UR4, 0x200, URZ ;  /* 0x00000200040a7890 */ /* 0x000fe4000fffe03f */
[----:B------:R-:W-:-:S05]  /*91f0*/  UIADD3 UR4, UR4, 0x280, URZ ;  /* 0x0000028004047890 */ /* 0x000fca000fffe03f */
[----:B------:R-:W-:Y:S01]  /*9200*/  MUFU.TANH R126, R126 ;  /* 0x0000007e007e7308 */ /* 0x000fe20000002400 */
[----:B-1----:R-:W-:-:S04]  /*9210*/  FMNMX.FTZ R9, R152, R9, !PT ;  /* 0x0000000998097209 */ /* 0x002fc80007810000 */
[----:B------:R-:W-:-:S03]  /*9220*/  FMNMX.FTZ R9, R120, R9, !PT ;  /* 0x0000000978097209 */ /* 0x000fc60007810000 */
[----:B------:R-:W-:Y:S01]  /*9230*/  MUFU.TANH R196, R196 ;  /* 0x000000c400c47308 */ /* 0x000fe20000002400 */
[----:B---3--:R-:W-:-:S04]  /*9240*/  FMNMX.FTZ R9, R154, R9, !PT ;  /* 0x000000099a097209 */ /* 0x008fc80007810000 */
        /* <DEDUP_REMOVED lines=8> */
[----:B------:R-:W-:-:S05]  /*92d0*/  FMNMX.FTZ R9, R190, R9, !PT ;  /* 0x00000009be097209 */ /* 0x000fca0007810000 */
[----:B--2---:R-:W1:Y:S02]  /*92e0*/  SHFL.BFLY PT, R0, R9, 0x2, 0x1f ;  /* 0x0c401f0009007f89 */ /* 0x004e6400000e0000 */
[----:B------:R-:W-:Y:S01]  /*92f0*/  MUFU.TANH R200, R200 ;  /* 0x000000c800c87308 */ /* 0x000fe20000002400 */
[----:B-1----:R-:W-:-:S05]  /*9300*/  FMNMX.FTZ R0, R9, R0, !PT ;  /* 0x0000000009007209 */ /* 0x002fca0007810000 */
[----:B------:R-:W1:Y:S02]  /*9310*/  SHFL.BFLY PT, R9, R0, 0x1, 0x1f ;  /* 0x0c201f0000097f89 */ /* 0x000e6400000e0000 */
[----:B-1----:R-:W-:-:S05]  /*9320*/  FMNMX.FTZ R9, R0, R9, !PT ;  /* 0x0000000900097209 */ /* 0x002fca0007810000 */
[C---:B0-----:R-:W-:Y:S01]  /*9330*/  FMUL.FTZ R111, R9.reuse, R11 ;  /* 0x0000000b096f7220 */ /* 0x041fe20000410000 */
[----:B------:R-:W-:-:S03]  /*9340*/  FADD.FTZ R0, -R9, R160 ;  /* 0x000000a009007221 */ /* 0x000fc60000010100 */
        /* <DEDUP_REMOVED lines=19> */
[----:B------:R-:W-:Y:S01]  /*9480*/  FMUL.FTZ R0, R0, R11 ;  /* 0x0000000b00007220 */ /* 0x000fe20000410000 */
[----:B------:R-:W-:Y:S08]  /*9490*/  MUFU.EX2 R21, R21 ;  /* 0x0000001500157308 */ /* 0x000ff00000000800 */
[----:B------:R-:W0:Y:S01]  /*94a0*/  MUFU.EX2 R0, R0 ;  /* 0x0000000000007308 */ /* 0x000e220000000800 */
[----:B------:R-:W-:-:S02]  /*94b0*/  WARPGROUP.DEPBAR.LE gsb0, 0x0 ;  /* 0x00008000000079c5 */ /* 0x000fc40000010000 */
[----:B------:R-:W-:Y:S01]  /*94c0*/  WARPGROUP.ARRIVE ;  /* 0x00000000000079c5 */ /* 0x000fe20000000000 */
[----:B------:R-:W-:Y:S01]  /*94d0*/  FMUL.FTZ R148, R119, UR5 ;  /* 0x0000000577947c20 */ /* 0x000fe20008410000 */
[----:B------:R-:W-:-:S03]  /*94e0*/  FMUL.FTZ R150, R123, UR5 ;  /* 0x000000057b967c20 */ /* 0x000fc60008410000 */
[----:B------:R-:W-:Y:S01]  /*94f0*/  MUFU.EX2 R160, R160 ;  /* 0x000000a000a07308 */ /* 0x000fe20000000800 */
[----:B------:R-:W-:Y:S01]  /*9500*/  HGMMA.64x128x16.F32 R24, R144, gdesc[UR12].tnspB, R24, gsb0 ;  /* 0x41e0000c90187df0 */ /* 0x000fe20008000818 */
[----:B------:R-:W-:Y:S01]  /*9510*/  UMOV UR14, UR10 ;  /* 0x0000000a000e7c82 */ /* 0x000fe20008000000 */
[----:B------:R-:W-:-:S05]  /*9520*/  UMOV UR15, 0x40000040 ;  /* 0x40000040000f7882 */ /* 0x000fca0000000000 */
[----:B------:R-:W1:Y:S01]  /*9530*/  MUFU.TANH R148, R148 ;  /* 0x0000009400947308 */ /* 0x000e620000002400 */
[----:B0-----:R-:W-:-:S07]  /*9540*/  FFMA.FTZ R7, R0, R7, R21 ;  /* 0x0000000700077223 */ /* 0x001fce0000010015 */
[----:B------:R-:W0:Y:S08]  /*9550*/  MUFU.TANH R150, R150 ;  /* 0x0000009600967308 */ /* 0x000e300000002400 */
[----:B------:R-:W2:Y:S01]  /*9560*/  MUFU.EX2 R162, R162 ;  /* 0x000000a200a27308 */ /* 0x000ea20000000800 */
[----:B-1----:R-:W-:-:S04]  /*9570*/  FMNMX.FTZ R95, R148, R95, !PT ;  /* 0x0000005f945f7209 */ /* 0x002fc80007810000 */
[----:B------:R-:W-:-:S03]  /*9580*/  FMNMX.FTZ R97, R122, R95, !PT ;  /* 0x0000005f7a617209 */ /* 0x000fc60007810000 */
[----:B------:R1:W-:Y:S01]  /*9590*/  MUFU.EX2 R91, R156 ;  /* 0x0000009c005b7308 */ /* 0x0003e20000000800 */
[----:B0-----:R-:W-:-:S04]  /*95a0*/  FMNMX.FTZ R97, R150, R97, !PT ;  /* 0x0000006196617209 */ /* 0x001fc80007810000 */
[----:B------:R-:W-:-:S03]  /*95b0*/  FMNMX.FTZ R97, R126, R97, !PT ;  /* 0x000000617e617209 */ /* 0x000fc60007810000 */
[----:B------:R-:W-:Y:S01]  /*95c0*/  MUFU.EX2 R93, R178 ;  /* 0x000000b2005d7308 */ /* 0x000fe20000000800 */
[----:B------:R-:W-:Y:S02]  /*95d0*/  FMNMX.FTZ R97, R196, R97, !PT ;  /* 0x00000061c4617209 */ /* 0x000fe40007810000 */
[----:B-1----:R-:W-:Y:S02]  /*95e0*/  F2FP.F16.F32.PACK_AB R156, R160, R21 ;  /* 0x00000015a09c723e */ /* 0x002fe400000000ff */
[----:B------:R-:W-:-:S03]  /*95f0*/  FMNMX.FTZ R99, R130, R97, !PT ;  /* 0x0000006182637209 */ /* 0x000fc60007810000 */
[----:B------:R0:W-:Y:S01]  /*9600*/  MUFU.EX2 R97, R8 ;  /* 0x0000000800617308 */ /* 0x0001e20000000800 */
[----:B------:R-:W-:-:S04]  /*9610*/  FMNMX.FTZ R99, R198, R99, !PT ;  /* 0x00000063c6637209 */ /* 0x000fc80007810000 */
[----:B------:R-:W-:-:S03]  /*9620*/  FMNMX.FTZ R99, R134, R99, !PT ;  /* 0x0000006386637209 */ /* 0x000fc60007810000 */
[----:B------:R-:W-:Y:S01]  /*9630*/  MUFU.EX2 R95, R182 ;  /* 0x000000b6005f7308 */ /* 0x000fe20000000800 */
[----:B------:R-:W-:Y:S01]  /*9640*/  FMNMX.FTZ R2, R200, R99, !PT ;  /* 0x00000063c8027209 */ /* 0x000fe20007810000 */
[-CC-:B------:R-:W-:Y:S01]  /*9650*/  FFMA.FTZ R99, R110, R11.reuse, -R111.reuse ;  /* 0x0000000b6e637223 */ /* 0x180fe2000001086f */
[----:B------:R-:W-:-:S03]  /*9660*/  FFMA.FTZ R110, R152, R11, -R111 ;  /* 0x0000000b986e7223 */ /* 0x000fc6000001086f */
[----:B------:R-:W0:Y:S02]  /*9670*/  SHFL.BFLY PT, R105, R2, 0x2, 0x1f ;  /* 0x0c401f0002697f89 */ /* 0x000e2400000e0000 */
[----:B------:R-:W-:Y:S08]  /*9680*/  MUFU.EX2 R176, R176 ;  /* 0x000000b000b07308 */ /* 0x000ff00000000800 */
[----:B------:R-:W-:Y:S08]  /*9690*/  MUFU.EX2 R106, R106 ;  /* 0x0000006a006a7308 */ /* 0x000ff00000000800 */
[----:B------:R-:W-:Y:S01]  /*96a0*/  MUFU.EX2 R99, R99 ;  /* 0x0000006300637308 */ /* 0x000fe20000000800 */
[----:B0-----:R-:W-:Y:S01]  /*96b0*/  FMNMX.FTZ R8, R2, R105, !PT ;  /* 0x0000006902087209 */ /* 0x001fe20007810000 */
[-CC-:B------:R-:W-:Y:S01]  /*96c0*/  FFMA.FTZ R105, R124, R11.reuse, -R111.reuse ;  /* 0x0000000b7c697223 */ /* 0x180fe2000001086f */
[----:B------:R-:W-:-:S05]  /*96d0*/  FFMA.FTZ R124, R190, R11, -R111 ;  /* 0x0000000bbe7c7223 */ /* 0x000fca000001086f */
[----:B------:R-:W-:Y:S01]  /*96e0*/  MUFU.EX2 R108, R108 ;  /* 0x0000006c006c7308 */ /* 0x000fe20000000800 */
[----:B------:R-:W0:Y:S07]  /*96f0*/  SHFL.BFLY PT, R109, R8, 0x1, 0x1f ;  /* 0x0c201f00086d7f89 */ /* 0x000e2e00000e0000 */
[----:B------:R-:W-:Y:S08]  /*9700*/  MUFU.EX2 R101, R101 ;  /* 0x0000006500657308 */ /* 0x000ff00000000800 */
[----:B------:R-:W-:Y:S08]  /*9710*/  MUFU.EX2 R110, R110 ;  /* 0x0000006e006e7308 */ /* 0x000ff00000000800 */
[----:B------:R-:W-:Y:S01]  /*9720*/  MUFU.EX2 R103, R103 ;  /* 0x0000006700677308 */ /* 0x000fe20000000800 */
[----:B0-----:R-:W-:-:S05]  /*9730*/  FMNMX.FTZ R8, R8, R109, !PT ;  /* 0x0000006d08087209 */ /* 0x001fca0007810000 */
[----:B------:R-:W-:Y:S01]  /*9740*/  FADD.FTZ R2, -R8, R13 ;  /* 0x0000000d08027221 */ /* 0x000fe20000010100 */
[----:B------:R-:W-:Y:S01]  /*9750*/  IMAD.U32 R13, RZ, RZ, UR6 ;  /* 0x00000006ff0d7e24 */ /* 0x000fe2000f8e00ff */
[----:B------:R-:W-:Y:S01]  /*9760*/  UMOV UR6, UR4 ;  /* 0x0000000400067c82 */ /* 0x000fe20008000000 */
[----:B------:R-:W-:Y:S01]  /*9770*/  MUFU.EX2 R112, R112 ;  /* 0x0000007000707308 */ /* 0x000fe20000000800 */
[----:B------:R-:W-:Y:S01]  /*9780*/  FMUL.FTZ R2, R2, R11 ;  /* 0x0000000b02027220 */ /* 0x000fe20000410000 */
[----:B------:R-:W-:Y:S01]  /*9790*/  @!P1 VIADD R13, R13, 0x2a840 ;  /* 0x0002a8400d0d9836 */ /* 0x000fe20000000000 */
[----:B------:R-:W-:-:S04]  /*97a0*/  UMOV UR4, UR37 ;  /* 0x0000002500047c82 */ /* 0x000fc80008000000 */
[----:B------:R-:W-:Y:S01]  /*97b0*/  @!P1 PRMT R13, RZ, 0x654, R13 ;  /* 0x00000654ff0d9816 */ /* 0x000fe2000000000d */
[----:B------:R-:W-:Y:S08]  /*97c0*/  MUFU.EX2 R2, R2 ;  /* 0x0000000200027308 */ /* 0x000ff00000000800 */
[----:B------:R-:W-:Y:S01]  /*97d0*/  MUFU.EX2 R105, R105 ;  /* 0x0000006900697308 */ /* 0x000fe20000000800 */
[----:B------:R-:W-:-:S02]  /*97e0*/  WARPGROUP.DEPBAR.LE gsb0, 0x0 ;  /* 0x00008000000079c5 */ /* 0x000fc40000010000 */
[----:B------:R-:W-:Y:S01]  /*97f0*/  WARPGROUP.ARRIVE ;  /* 0x00000000000079c5 */ /* 0x000fe20000000000 */
[-CC-:B------:R-:W-:Y:S01]  /*9800*/  FFMA.FTZ R144, R158, R11.reuse, -R111.reuse ;  /* 0x0000000b9e907223 */ /* 0x180fe2000001086f */
[-C--:B------:R-:W-:Y:S01]  /*9810*/  FFMA.FTZ R146, R180, R11.reuse, -R111 ;  /* 0x0000000bb4927223 */ /* 0x080fe2000001086f */
[----:B------:R-:W-:Y:S02]  /*9820*/  FMUL.FTZ R111, R8, R11 ;  /* 0x0000000b086f7220 */ /* 0x000fe40000410000 */
[----:B------:R-:W-:Y:S01]  /*9830*/  MUFU.EX2 R116, R116 ;  /* 0x0000007400747308 */ /* 0x000fe20000000800 */
[----:B--2---:R-:W-:Y:S01]  /*9840*/  F2FP.F16.F32.PACK_AB R158, R162, R89 ;  /* 0x00000059a29e723e */ /* 0x004fe200000000ff */
[----:B------:R-:W-:Y:S01]  /*9850*/  HGMMA.64x128x16.F32 R24, R140, gdesc[UR12].tnspB, R24, gsb0 ;  /* 0x41e0000c8c187df0 */ /* 0x000fe20008000818 */
[-CC-:B------:R-:W-:Y:S01]  /*9860*/  FFMA.FTZ R14, R14, R11.reuse, -R111.reuse ;  /* 0x0000000b0e0e7223 */ /* 0x180fe2000001086f */
[-CC-:B------:R-:W-:Y:S01]  /*9870*/  FFMA.FTZ R20, R20, R11.reuse, -R111.reuse ;  /* 0x0000000b14147223 */ /* 0x180fe2000001086f */
[-CC-:B------:R-:W-:Y:S01]  /*9880*/  FFMA.FTZ R88, R88, R11.reuse, -R111.reuse ;  /* 0x0000000b58587223 */ /* 0x180fe2000001086f */
[-CC-:B------:R-:W-:Y:S01]  /*9890*/  FFMA.FTZ R90, R90, R11.reuse, -R111.reuse ;  /* 0x0000000b5a5a7223 */ /* 0x180fe2000001086f */
[-CC-:B------:R-:W-:Y:S01]  /*98a0*/  FFMA.FTZ R92, R92, R11.reuse, -R111.reuse ;  /* 0x0000000b5c5c7223 */ /* 0x180fe2000001086f */
[----:B------:R0:W1:Y:S01]  /*98b0*/  MUFU.EX2 R157, R14 ;  /* 0x0000000e009d7308 */ /* 0x0000620000000800 */
[-CC-:B------:R-:W-:Y:S01]  /*98c0*/  FFMA.FTZ R94, R94, R11.reuse, -R111.reuse ;  /* 0x0000000b5e5e7223 */ /* 0x180fe2000001086f */
[-CC-:B------:R-:W-:Y:S01]  /*98d0*/  FFMA.FTZ R96, R96, R11.reuse, -R111.reuse ;  /* 0x0000000b60607223 */ /* 0x180fe2000001086f */
[-CC-:B------:R-:W-:Y:S01]  /*98e0*/  FFMA.FTZ R98, R98, R11.reuse, -R111.reuse ;  /* 0x0000000b62627223 */ /* 0x180fe2000001086f */
[-CC-:B------:R-:W-:Y:S01]  /*98f0*/  FFMA.FTZ R100, R100, R11.reuse, -R111.reuse ;  /* 0x0000000b64647223 */ /* 0x180fe2000001086f */
[-CC-:B------:R-:W-:Y:S01]  /*9900*/  FFMA.FTZ R102, R102, R11.reuse, -R111.reuse ;  /* 0x0000000b66667223 */ /* 0x180fe2000001086f */
[-CC-:B------:R-:W-:Y:S01]  /*9910*/  FFMA.FTZ R104, R104, R11.reuse, -R111.reuse ;  /* 0x0000000b68687223 */ /* 0x180fe2000001086f */
[----:B------:R-:W-:Y:S01]  /*9920*/  FFMA.FTZ R192, R192, R11, -R111 ;  /* 0x0000000bc0c07223 */ /* 0x000fe2000001086f */
[----:B------:R-:W2:Y:S01]  /*9930*/  MUFU.EX2 R20, R20 ;  /* 0x0000001400147308 */ /* 0x000ea20000000800 */
[----:B0-----:R-:W-:-:S02]  /*9940*/  IMAD.U32 R14, RZ, RZ, UR11 ;  /* 0x0000000bff0e7e24 */ /* 0x001fc4000f8e00ff */
[-CC-:B------:R-:W-:Y:S01]  /*9950*/  FFMA.FTZ R114, R114, R11.reuse, -R111.reuse ;  /* 0x0000000b72727223 */ /* 0x180fe2000001086f */
[-CC-:B------:R-:W-:Y:S01]  /*9960*/  FFMA.FTZ R194, R194, R11.reuse, -R111.reuse ;  /* 0x0000000bc2c27223 */ /* 0x180fe2000001086f */
[-CC-:B------:R-:W-:Y:S01]  /*9970*/  FFMA.FTZ R118, R118, R11.reuse, -R111.reuse ;  /* 0x0000000b76767223 */ /* 0x180fe2000001086f */
[-CC-:B------:R-:W-:Y:S01]  /*9980*/  FFMA.FTZ R148, R148, R11.reuse, -R111.reuse ;  /* 0x0000000b94947223 */ /* 0x180fe2000001086f */
[-CC-:B------:R-:W-:Y:S01]  /*9990*/  FFMA.FTZ R122, R122, R11.reuse, -R111.reuse ;  /* 0x0000000b7a7a7223 */ /* 0x180fe2000001086f */
[-C--:B------:R-:W-:Y:S01]  /*99a0*/  FFMA.FTZ R150, R150, R11.reuse, -R111 ;  /* 0x0000000b96967223 */ /* 0x080fe2000001086f */
[----:B------:R-:W0:Y:S01]  /*99b0*/  MUFU.EX2 R159, R88 ;  /* 0x00000058009f7308 */ /* 0x000e220000000800 */
[----:B-1----:R-:W-:Y:S01]  /*99c0*/  FFMA.FTZ R6, R2, R6, R157 ;  /* 0x0000000602067223 */ /* 0x002fe2000001009d */
[-CC-:B------:R-:W-:Y:S01]  /*99d0*/  FFMA.FTZ R126, R126, R11.reuse, -R111.reuse ;  /* 0x0000000b7e7e7223 */ /* 0x180fe2000001086f */
[-CC-:B------:R-:W-:Y:S01]  /*99e0*/  FFMA.FTZ R196, R196, R11.reuse, -R111.reuse ;  /* 0x0000000bc4c47223 */ /* 0x180fe2000001086f */
[-CC-:B------:R-:W-:Y:S01]  /*99f0*/  FFMA.FTZ R130, R130, R11.reuse, -R111.reuse ;  /* 0x0000000b82827223 */ /* 0x180fe2000001086f */
[-CC-:B------:R-:W-:Y:S01]  /*9a00*/  FFMA.FTZ R198, R198, R11.reuse, -R111.reuse ;  /* 0x0000000bc6c67223 */ /* 0x180fe2000001086f */
[-CC-:B------:R-:W-:Y:S01]  /*9a10*/  FFMA.FTZ R134, R134, R11.reuse, -R111.reuse ;  /* 0x0000000b86867223 */ /* 0x180fe2000001086f */
[----:B------:R-:W-:Y:S01]  /*9a20*/  FFMA.FTZ R111, R200, R11, -R111 ;  /* 0x0000000bc86f7223 */ /* 0x000fe2000001086f */
        /* <DEDUP_REMOVED lines=11> */
[----:B0-----:R-:W-:-:S07]  /*9ae0*/  F2FP.F16.F32.PACK_AB R152, R144, R91 ;  /* 0x0000005b9098723e */ /* 0x001fce00000000ff */
        /* <DEDUP_REMOVED lines=21> */
[----:B0-----:R-:W-:Y:S01]  /*9c40*/  FADD.FTZ R6, R145, R6 ;  /* 0x0000000691067221 */ /* 0x001fe20000010000 */
[----:B------:R-:W-:Y:S02]  /*9c50*/  WARPGROUP.DEPBAR.LE gsb0, 0x0 ;  /* 0x00008000000079c5 */ /* 0x000fe40000010000 */
[----:B------:R-:W-:-:S04]  /*9c60*/  WARPGROUP.ARRIVE ;  /* 0x00000000000079c5 */ /* 0x000fc80000000000 */
[----:B------:R-:W-:Y:S01]  /*9c70*/  MUFU.EX2 R141, R122 ;  /* 0x0000007a008d7308 */ /* 0x000fe20000000800 */
[C---:B-1----:R-:W-:Y:S01]  /*9c80*/  FADD.FTZ R6, R194.reuse, R6 ;  /* 0x00000006c2067221 */ /* 0x042fe20000010000 */
[----:B------:R-:W-:Y:S02]  /*9c90*/  F2FP.F16.F32.PACK_AB R145, R194, R145 ;  /* 0x00000091c291723e */ /* 0x000fe400000000ff */
[----:B------:R-:W-:Y:S01]  /*9ca0*/  F2FP.F16.F32.PACK_AB R140, R112, R103 ;  /* 0x00000067708c723e */ /* 0x000fe200000000ff */
[----:B------:R-:W-:Y:S01]  /*9cb0*/  HGMMA.64x128x16.F32 R24, R136, gdesc[UR4].tnspB, R24, gsb0 ;  /* 0x41e0000488187df0 */ /* 0x000fe20008000818 */
[----:B--2---:R-:W-:Y:S01]  /*9cc0*/  FADD.FTZ R6, R147, R6 ;  /* 0x0000000693067221 */ /* 0x004fe20000010000 */
[----:B------:R-:W-:Y:S01]  /*9cd0*/  F2FP.F16.F32.PACK_AB R142, R116, R105 ;  /* 0x00000069748e723e */ /* 0x000fe200000000ff */
[----:B------:R0:W-:Y:S08]  /*9ce0*/  MUFU.EX2 R88, R150 ;  /* 0x0000009600587308 */ /* 0x0001f00000000800 */
[----:B------:R-:W-:Y:S01]  /*9cf0*/  MUFU.EX2 R143, R126 ;  /* 0x0000007e008f7308 */ /* 0x000fe20000000800 */
[----:B0-----:R-:W-:-:S07]  /*9d00*/  F2FP.F16.F32.PACK_AB R150, R106, R97 ;  /* 0x000000616a96723e */ /* 0x001fce00000000ff */
[----:B------:R-:W-:Y:S08]  /*9d10*/  MUFU.EX2 R196, R196 ;  /* 0x000000c400c47308 */ /* 0x000ff00000000800 */
[----:B------:R-:W-:Y:S08]  /*9d20*/  MUFU.EX2 R107, R107 ;  /* 0x0000006b006b7308 */ /* 0x000ff00000000800 */
[----:B------:R-:W0:Y:S08]  /*9d30*/  MUFU.EX2 R120, R120 ;  /* 0x0000007800787308 */ /* 0x000e300000000800 */
[----:B------:R-:W-:Y:S08]  /*9d40*/  MUFU.EX2 R198, R198 ;  /* 0x000000c600c67308 */ /* 0x000ff00000000800 */
[----:B------:R-:W-:Y:S08]  /*9d50*/  MUFU.EX2 R109, R132 ;  /* 0x00000084006d7308 */ /* 0x000ff00000000800 */
[----:B------:R-:W1:Y:S08]  /*9d60*/  MUFU.EX2 R124, R124 ;  /* 0x0000007c007c7308 */ /* 0x000e700000000800 */
[----:B------:R-:W-:Y:S01]  /*9d70*/  MUFU.EX2 R111, R111 ;  /* 0x0000006f006f7308 */ /* 0x000fe20000000800 */
[----:B------:R-:W-:-:S02]  /*9d80*/  WARPGROUP.DEPBAR.LE gsb0, 0x0 ;  /* 0x00008000000079c5 */ /* 0x000fc40000010000 */
[----:B------:R2:W-:Y:S05]  /*9d90*/  @!P1 SYNCS.ARRIVE.TRANS64.RED.A1T0 RZ, [R13+URZ], RZ ;  /* 0x000000ff0dff99a7 */ /* 0x0005ea000810043f */
[----:B------:R-:W-:Y:S01]  /*9da0*/  MUFU.EX2 R137, R130 ;  /* 0x0000008200897308 */ /* 0x000fe20000000800 */
[----:B0-----:R-:W-:Y:S02]  /*9db0*/  F2FP.F16.F32.PACK_AB R136, R120, R107 ;  /* 0x0000006b7888723e */ /* 0x001fe400000000ff */
[----:B-1----:R-:W-:Y:S01]  /*9dc0*/  F2FP.F16.F32.PACK_AB R138, R124, R109 ;  /* 0x0000006d7c8a723e */ /* 0x002fe200000000ff */
[----:B--2---:R-:W-:Y:S02]  /*9dd0*/  @!P1 VIADD R13, R14, 0x2a860 ;  /* 0x0002a8600e0d9836 */ /* 0x004fe40000000000 */
[----:B------:R-:W-:-:S02]  /*9de0*/  FADD.FTZ R14, R160, R7 ;  /* 0x00000007a00e7221 */ /* 0x000fc40000010000 */
[----:B------:R-:W-:Y:S01]  /*9df0*/  MUFU.EX2 R139, R134 ;  /* 0x00000086008b7308 */ /* 0x000fe20000000800 */
[----:B------:R-:W-:Y:S02]  /*9e00*/  IMAD.MOV.U32 R160, RZ, RZ, R9 ;  /* 0x000000ffffa07224 */ /* 0x000fe400078e0009 */
[----:B------:R-:W-:Y:S01]  /*9e10*/  FADD.FTZ R7, R89, R14 ;  /* 0x0000000e59077221 */ /* 0x000fe20000010000 */
[----:B------:R-:W-:-:S03]  /*9e20*/  @!P1 PRMT R13, RZ, 0x654, R13 ;  /* 0x00000654ff0d9816 */ /* 0x000fc6000000000d */
[----:B------:R-:W-:Y:S01]  /*9e30*/  FADD.FTZ R14, R162, R7 ;  /* 0x00000007a20e7221 */ /* 0x000fe20000010000 */
[----:B------:R0:W-:Y:S01]  /*9e40*/  @!P1 SYNCS.ARRIVE.TRANS64.RED.A1T0 RZ, [R13+URZ], RZ ;  /* 0x000000ff0dff99a7 */ /* 0x0001e2000810043f */
[C---:B------:R-:W-:Y:S01]  /*9e50*/  ISETP.GT.AND P1, PT, R10.reuse, R15, PT ;  /* 0x0000000f0a00720c */ /* 0x040fe20003f24270 */
[----:B------:R-:W-:Y:S02]  /*9e60*/  VIADD R10, R10, 0xffffffff ;  /* 0xffffffff0a0a7836 */ /* 0x000fe40000000000 */
[----:B------:R-:W-:-:S04]  /*9e70*/  FADD.FTZ R7, R91, R14 ;  /* 0x0000000e5b077221 */ /* 0x000fc80000010000 */
[----:B------:R-:W-:Y:S01]  /*9e80*/  FADD.FTZ R14, R144, R7 ;  /* 0x00000007900e7221 */ /* 0x000fe20000010000 */
[----:B0-----:R0:W1:Y:S01]  /*9e90*/  MUFU.EX2 R13, R148 ;  /* 0x00000094000d7308 */ /* 0x0010620000000800 */
[----:B------:R-:W-:Y:S02]  /*9ea0*/  F2FP.F16.F32.PACK_AB R144, R108, R99 ;  /* 0x000000636c90723e */ /* 0x000fe400000000ff */
[----:B------:R-:W-:-:S04]  /*9eb0*/  FADD.FTZ R7, R93, R14 ;  /* 0x0000000e5d077221 */ /* 0x000fc80000010000 */
[----:B------:R-:W-:Y:S01]  /*9ec0*/  FADD.FTZ R14, R146, R7 ;  /* 0x00000007920e7221 */ /* 0x000fe20000010000 */
[----:B------:R-:W-:Y:S02]  /*9ed0*/  F2FP.F16.F32.PACK_AB R146, R110, R101 ;  /* 0x000000656e92723e */ /* 0x000fe400000000ff */
[----:B0-----:R-:W-:Y:S01]  /*9ee0*/  F2FP.F16.F32.PACK_AB R148, R176, R95 ;  /* 0x0000005fb094723e */ /* 0x001fe200000000ff */
[----:B------:R-:W-:-:S04]  /*9ef0*/  FADD.FTZ R7, R95, R14 ;  /* 0x0000000e5f077221 */ /* 0x000fc80000010000 */
[----:B------:R-:W-:Y:S01]  /*9f00*/  FADD.FTZ R14, R176, R7 ;  /* 0x00000007b00e7221 */ /* 0x000fe20000010000 */
[C---:B-1----:R-:W-:Y:S01]  /*9f10*/  FADD.FTZ R6, R13.reuse, R6 ;  /* 0x000000060d067221 */ /* 0x042fe20000010000 */
[----:B------:R-:W-:Y:S02]  /*9f20*/  F2FP.F16.F32.PACK_AB R147, R13, R147 ;  /* 0x000000930d93723e */ /* 0x000fe400000000ff */
[----:B------:R-:W-:Y:S01]  /*9f30*/  FADD.FTZ R7, R97, R14 ;  /* 0x0000000e61077221 */ /* 0x000fe20000010000 */
[----:B------:R-:W-:Y:S02]  /*9f40*/  IMAD.MOV.U32 R13, RZ, RZ, R8 ;  /* 0x000000ffff0d7224 */ /* 0x000fe400078e0008 */
[----:B------:R-:W-:Y:S01]  /*9f50*/  FADD.FTZ R6, R141, R6 ;  /* 0x000000068d067221 */ /* 0x000fe20000010000 */
[----:B------:R-:W-:Y:S01]  /*9f60*/  F2FP.F16.F32.PACK_AB R141, R88, R141 ;  /* 0x0000008d588d723e */ /* 0x000fe200000000ff */
[----:B------:R-:W-:Y:S02]  /*9f70*/  FADD.FTZ R14, R106, R7 ;  /* 0x000000076a0e7221 */ /* 0x000fe40000010000 */
[----:B------:R-:W-:-:S02]  /*9f80*/  FADD.FTZ R6, R88, R6 ;  /* 0x0000000658067221 */ /* 0x000fc40000010000 */
[----:B------:R-:W-:Y:S02]  /*9f90*/  FADD.FTZ R7, R99, R14 ;  /* 0x0000000e63077221 */ /* 0x000fe40000010000 */
[----:B------:R-:W-:Y:S01]  /*9fa0*/  FADD.FTZ R6, R143, R6 ;  /* 0x000000068f067221 */ /* 0x000fe20000010000 */
[----:B------:R-:W-:Y:S01]  /*9fb0*/  F2FP.F16.F32.PACK_AB R143, R196, R143 ;  /* 0x0000008fc48f723e */ /* 0x000fe200000000ff */
[----:B------:R-:W-:Y:S02]  /*9fc0*/  FADD.FTZ R14, R108, R7 ;  /* 0x000000076c0e7221 */ /* 0x000fe40000010000 */
[----:B------:R-:W-:Y:S02]  /*9fd0*/  FADD.FTZ R6, R196, R6 ;  /* 0x00000006c4067221 */ /* 0x000fe40000010000 */
[----:B------:R-:W-:Y:S02]  /*9fe0*/  FADD.FTZ R7, R101, R14 ;  /* 0x0000000e65077221 */ /* 0x000fe40000010000 */
[----:B------:R-:W-:Y:S01]  /*9ff0*/  FADD.FTZ R6, R137, R6 ;  /* 0x0000000689067221 */ /* 0x000fe20000010000 */
[----:B------:R-:W-:Y:S01]  /*a000*/  F2FP.F16.F32.PACK_AB R137, R198, R137 ;  /* 0x00000089c689723e */ /* 0x000fe200000000ff */
[----:B------:R-:W-:-:S02]  /*a010*/  FADD.FTZ R14, R110, R7 ;  /* 0x000000076e0e7221 */ /* 0x000fc40000010000 */
[----:B------:R-:W-:Y:S02]  /*a020*/  FADD.FTZ R6, R198, R6 ;  /* 0x00000006c6067221 */ /* 0x000fe40000010000 */
[----:B------:R-:W-:Y:S02]  /*a030*/  FADD.FTZ R7, R103, R14 ;  /* 0x0000000e67077221 */ /* 0x000fe40000010000 */
[----:B------:R-:W-:Y:S01]  /*a040*/  FADD.FTZ R6, R139, R6 ;  /* 0x000000068b067221 */ /* 0x000fe20000010000 */
[C---:B------:R-:W-:Y:S01]  /*a050*/  F2FP.F16.F32.PACK_AB R139, R111.reuse, R139 ;  /* 0x0000008b6f8b723e */ /* 0x040fe200000000ff */
[----:B------:R-:W-:Y:S02]  /*a060*/  FADD.FTZ R14, R112, R7 ;  /* 0x00000007700e7221 */ /* 0x000fe40000010000 */
[----:B------:R-:W-:Y:S02]  /*a070*/  FADD.FTZ R6, R111, R6 ;  /* 0x000000066f067221 */ /* 0x000fe40000010000 */
[----:B------:R-:W-:-:S04]  /*a080*/  FADD.FTZ R7, R105, R14 ;  /* 0x0000000e69077221 */ /* 0x000fc80000010000 */
[----:B------:R-:W-:-:S04]  /*a090*/  FADD.FTZ R14, R116, R7 ;  /* 0x00000007740e7221 */ /* 0x000fc80000010000 */
[----:B------:R-:W-:-:S04]  /*a0a0*/  FADD.FTZ R7, R107, R14 ;  /* 0x0000000e6b077221 */ /* 0x000fc80000010000 */
[----:B------:R-:W-:-:S04]  /*a0b0*/  FADD.FTZ R14, R120, R7 ;  /* 0x00000007780e7221 */ /* 0x000fc80000010000 */
[----:B------:R-:W-:-:S04]  /*a0c0*/  FADD.FTZ R7, R109, R14 ;  /* 0x0000000e6d077221 */ /* 0x000fc80000010000 */
[----:B------:R-:W-:Y:S01]  /*a0d0*/  FADD.FTZ R7, R124, R7 ;  /* 0x000000077c077221 */ /* 0x000fe20000010000 */
[----:B------:R-:W-:Y:S06]  /*a0e0*/  @P1 BRA `(.L_x_1110) ;  /* 0xffffffdc00781947 */ /* 0x000fec000383ffff */
.L_x_1101:
[----:B------:R-:W-:-:S13]  /*a0f0*/  ISETP.GE.AND P1, PT, R10, R23, PT ;  /* 0x000000170a00720c */ /* 0x000fda0003f26270 */
[----:B------:R-:W-:Y:S05]  /*a100*/  @!P1 BRA `(.L_x_1111) ;  /* 0x0000003000f09947 */ /* 0x000fea0003800000 */
[----:B------:R-:W-:Y:S01]  /*a110*/  IMAD.IADD R20, R16, 0x1, -R17 ;  /* 0x0000000110147824 */ /* 0x000fe200078e0a11 */
[----:B------:R-:W-:Y:S01]  /*a120*/  UMOV UR38, UR36 ;  /* 0x0000002400267c82 */ /* 0x000fe20008000000 */
[----:B------:R-:W-:Y:S01]  /*a130*/  IMAD.MOV.U32 R13, RZ, RZ, R8 ;  /* 0x000000ffff0d7224 */ /* 0x000fe200078e0008 */
[----:B------:R-:W-:Y:S01]  /*a140*/  UMOV UR4, UR37 ;  /* 0x0000002500047c82 */ /* 0x000fe20008000000 */
[----:B------:R-:W-:Y:S01]  /*a150*/  IMAD.MOV.U32 R14, RZ, RZ, R9 ;  /* 0x000000ffff0e7224 */ /* 0x000fe200078e0009 */
[----:B------:R-:W-:Y:S01]  /*a160*/  IADD3 R161, R20, 0x8, R3 ;  /* 0x0000000814a17810 */ /* 0x000fe20007ffe003 */
[----:B------:R-:W-:Y:S01]  /*a170*/  IMAD.IADD R15, R3, 0x1, R20 ;  /* 0x00000001030f7824 */ /* 0x000fe200078e0214 */
[----:B------:R-:W-:Y:S01]  /*a180*/  ULDC UR51, c[0x0][0x9e4] ;  /* 0x0002790000337ab9 */ /* 0x000fe20000000800 */
[----:B------:R-:W-:Y:S01]  /*a190*/  ULDC UR5, c[0x0][0x9d8] ;  /* 0x0002760000057ab9 */ /* 0x000fe20000000800 */
[----:B------:R-:W-:Y:S01]  /*a1a0*/  LOP3.LUT R21, RZ, R161, RZ, 0x33, !PT ;  /* 0x000000a1ff157212 */ /* 0x000fe200078e33ff */
[----:B------:R-:W-:-:S06]  /*a1b0*/  ULDC UR54, c[0x0][0x9e0] ;  /* 0x0002780000367ab9 */ /* 0x000fcc0000000800 */
.L_x_1128:
[----:B------:R-:W-:-:S04]  /*a1c0*/  UIADD3 UR6, UR4, 0x1, URZ ;  /* 0x0000000104067890 */ /* 0x000fc8000fffe03f */
[----:B------:R-:W-:-:S04]  /*a1d0*/  UISETP.NE.AND UP0, UPT, UR6, 0x2, UPT ;  /* 0x000000020600788c */ /* 0x000fc8000bf05270 */
[----:B------:R-:W-:Y:S02]  /*a1e0*/  USEL UR36, URZ, 0x1, UP0 ;  /* 0x000000013f247887 */ /* 0x000fe40008000000 */
[----:B------:R-:W-:Y:S02]  /*a1f0*/  USEL UR37, UR6, URZ, UP0 ;  /* 0x0000003f06257287 */ /* 0x000fe40008000000 */
[----:B------:R-:W-:Y:S01]  /*a200*/  ULOP3.LUT UR36, UR38, UR36, URZ, 0x3c, !UPT ;  /* 0x0000002426247292 */ /* 0x000fe2000f8e3c3f */
[----:B------:R-:W-:Y:S11]  /*a210*/  @!P0 BRA `(.L_x_1112) ;  /* 0x0000000000048947 */ /* 0x000ff60003800000 */
[----:B------:R-:W-:Y:S01]  /*a220*/  BPT.TRAP 0x1 ;  /* 0x000000040000795c */ /* 0x000fe20000300000 */
.L_x_1112:
[----:B------:R-:W-:Y:S01]  /*a230*/  ULEA UR6, UR37, UR39, 0x3 ;  /* 0x0000002725067291 */ /* 0x000fe2000f8e183f */
[----:B------:R-:W-:-:S05]  /*a240*/  IMAD.U32 R8, RZ, RZ, UR36 ;  /* 0x00000024ff087e24 */ /* 0x000fca000f8e00ff */
[----:B------:R-:W-:-:S04]  /*a250*/  SHF.L.U32 R8, R8, 0x1f, RZ ;  /* 0x0000001f08087819 */ /* 0x000fc800000006ff */
[----:B------:R0:W1:Y:S01]  /*a260*/  SYNCS.PHASECHK.TRANS64.TRYWAIT P1, [UR6+0x2a830], R8 ;  /* 0x02a83008ff0075a7 */ /* 0x0000620008020146 */
[----:B------:R-:W-:Y:S05]  /*a270*/  @!P0 BRA `(.L_x_1113) ;  /* 0x0000000000048947 */ /* 0x000fea0003800000 */
[----:B------:R-:W-:Y:S01]  /*a280*/  BPT.TRAP 0x1 ;  /* 0x000000040000795c */ /* 0x000fe20000300000 */
.L_x_1113:
[----:B-1----:R-:W-:Y:S05]  /*a290*/  @P1 BRA `(.L_x_1114) ;  /* 0x0000000000081947 */ /* 0x002fea0003800000 */
[----:B------:R-:W1:Y:S02]  /*a2a0*/  SYNCS.PHASECHK.TRANS64.TRYWAIT P1, [UR6+0x2a830], R8 ;  /* 0x02a83008ff0075a7 */ /* 0x000e640008020146 */
[----:B-1----:R-:W-:Y:S05]  /*a2b0*/  @!P1 BRA `(.L_x_1115) ;  /* 0x000000b400609947 */ /* 0x002fea0003800000 */
.L_x_1114:
        /* <DEDUP_REMOVED lines=135> */
.L_x_1116:
[----:B------:R-:W-:Y:S01]  /*ab30*/  ULEA UR11, UR4, UR39, 0x3 ;  /* 0x00000027040b7291 */ /* 0x000fe2000f8e183f */
[----:B------:R-:W-:-:S05]  /*ab40*/  IMAD.U32 R0, RZ, RZ, UR38 ;  /* 0x00000026ff007e24 */ /* 0x000fca000f8e00ff */
[----:B------:R-:W-:-:S04]  /*ab50*/  SHF.L.U32 R0, R0, 0x1f, RZ ;  /* 0x0000001f00007819 */ /* 0x000fc800000006ff */
[----:B------:R2:W3:Y:S01]  /*ab60*/  SYNCS.PHASECHK.TRANS64.TRYWAIT P1, [UR11+0x2a850], R0 ;  /* 0x02a85000ff0075a7 */ /* 0x0004e2000802014b */
[----:B------:R-:W-:Y:S05]  /*ab70*/  @!P0 BRA `(.L_x_1117) ;  /* 0x0000000000048947 */ /* 0x000fea0003800000 */
[----:B------:R-:W-:Y:S01]  /*ab80*/  BPT.TRAP 0x1 ;  /* 0x000000040000795c */ /* 0x000fe20000300000 */
.L_x_1117:
[----:B---3--:R-:W-:Y:S05]  /*ab90*/  @P1 BRA `(.L_x_1118) ;  /* 0x0000000000081947 */ /* 0x008fea0003800000 */
[----:B------:R-:W3:Y:S02]  /*aba0*/  SYNCS.PHASECHK.TRANS64.TRYWAIT P1, [UR11+0x2a850], R0 ;  /* 0x02a85000ff0075a7 */ /* 0x000ee4000802014b */
[----:B---3--:R-:W-:Y:S05]  /*abb0*/  @!P1 BRA `(.L_x_1119) ;  /* 0x000000ac00389947 */ /* 0x008fea0003800000 */
.L_x_1118:
[----:B------:R-:W-:Y:S01]  /*abc0*/  UIADD3 UR7, UR39, 0x400, URZ ;  /* 0x0000040027077890 */ /* 0x000fe2000fffe03f */
[----:B------:R-:W-:Y:S01]  /*abd0*/  WARPGROUP.ARRIVE ;  /* 0x00000000000079c5 */ /* 0x000fe20000000000 */
[----:B------:R-:W-:-:S05]  /*abe0*/  UMOV UR15, 0x40000040 ;  /* 0x40000040000f7882 */ /* 0x000fca0000000000 */
[----:B------:R-:W3:Y:S01]  /*abf0*/  S2R R163, SR_TID.X ;  /* 0x0000000000a37919 */ /* 0x000ee20000002100 */
[----:B------:R-:W-:Y:S01]  /*ac00*/  USHF.R.U32.HI UR7, URZ, 0x4, UR7 ;  /* 0x000000043f077899 */ /* 0x000fe20008011607 */
[----:B------:R-:W-:Y:S01]  /*ac10*/  FMUL.FTZ R160, R101, UR5 ;  /* 0x0000000565a07c20 */ /* 0x000fe20008410000 */
[----:B------:R-:W-:Y:S02]  /*ac20*/  IMAD.U32 R101, RZ, RZ, UR6 ;  /* 0x00000006ff657e24 */ /* 0x000fe4000f8e00ff */
[----:B-12---:R-:W-:Y:S01]  /*ac30*/  FMUL.FTZ R0, R90, UR5 ;  /* 0x000000055a007c20 */ /* 0x006fe20008410000 */
[----:B------:R-:W-:Y:S01]  /*ac40*/  ULOP3.LUT UR7, UR7, 0x3fff, URZ, 0xc0, !UPT ;  /* 0x00003fff07077892 */ /* 0x000fe2000f8ec03f */
[----:B------:R-:W-:Y:S01]  /*ac50*/  FMUL.FTZ R90, R103, UR5 ;  /* 0x00000005675a7c20 */ /* 0x000fe20008410000 */
[----:B------:R-:W-:Y:S01]  /*ac60*/  FMUL.FTZ R103, R119, UR5 ;  /* 0x0000000577677c20 */ /* 0x000fe20008410000 */
[----:B------:R-:W-:Y:S01]  /*ac70*/  IMAD R119, R10, -0x60, RZ ;  /* 0xffffffa00a777824 */ /* 0x000fe200078e02ff */
[----:B------:R-:W-:Y:S01]  /*ac80*/  ULOP3.LUT UR7, UR7, 0x3000000, URZ, 0xfc, !UPT ;  /* 0x0300000007077892 */ /* 0x000fe2000f8efc3f */
[----:B0-----:R-:W-:Y:S01]  /*ac90*/  FMUL.FTZ R8, R88, UR5 ;  /* 0x0000000558087c20 */ /* 0x001fe20008410000 */
[----:B------:R-:W-:Y:S01]  /*aca0*/  FMUL.FTZ R2, R91, UR5 ;  /* 0x000000055b027c20 */ /* 0x000fe20008410000 */
[----:B------:R-:W-:Y:S01]  /*acb0*/  FMUL.FTZ R9, R94, UR5 ;  /* 0x000000055e097c20 */ /* 0x000fe20008410000 */
[----:B------:R-:W-:Y:S01]  /*acc0*/  UIMAD UR4, UR4, 0x600, UR7 ;  /* 0x00000600040478a4 */ /* 0x000fe2000f8e0207 */
[----:B------:R-:W-:Y:S01]  /*acd0*/  FMUL.FTZ R11, R95, UR5 ;  /* 0x000000055f0b7c20 */ /* 0x000fe20008410000 */
        /* <DEDUP_REMOVED lines=30> */
[----:B------:R-:W-:Y:S01]  /*aec0*/  @!P1 VIADD R101, R101, 0x2a840 ;  /* 0x0002a84065659836 */ /* 0x000fe20000000000 */
[----:B------:R-:W0:Y:S01]  /*aed0*/  MUFU.TANH R8, R8 ;  /* 0x0000000800087308 */ /* 0x000e220000002400 */
[----:B------:R-:W-:-:S07]  /*aee0*/  FMUL.FTZ R124, R124, UR5 ;  /* 0x000000057c7c7c20 */ /* 0x000fce0008410000 */
[----:B------:R-:W1:Y:S08]  /*aef0*/  MUFU.TANH R0, R0 ;  /* 0x0000000000007308 */ /* 0x000e700000002400 */
        /* <DEDUP_REMOVED lines=17> */
[----:B------:R-:W-:Y:S02]  /*b010*/  IADD3 R104, R119, 0x1, R16 ;  /* 0x0000000177687810 */ /* 0x000fe40007ffe010 */
[----:B------:R-:W0:Y:S01]  /*b020*/  MUFU.TANH R94, R94 ;  /* 0x0000005e005e7308 */ /* 0x000e220000002400 */
[----:B------:R-:W-:Y:S01]  /*b030*/  HGMMA.64x128x16.F32 R24, R152, gdesc[UR12].tnspB, R24, gsb0 ;  /* 0x41e0000c98187df0 */ /* 0x000fe20008000818 */
[----:B------:R-:W-:Y:S01]  /*b040*/  UMOV UR14, UR10 ;  /* 0x0000000a000e7c82 */ /* 0x000fe20008000000 */
[----:B------:R-:W-:Y:S01]  /*b050*/  UMOV UR15, 0x40000040 ;  /* 0x40000040000f7882 */ /* 0x000fe20000000000 */
[----:B------:R-:W-:Y:S01]  /*b060*/  UIADD3 UR10, UR4, 0x180, URZ ;  /* 0x00000180040a7890 */ /* 0x000fe2000fffe03f */
[----:B------:R-:W-:-:S03]  /*b070*/  IMAD.IADD R105, R104, 0x1, -R17 ;  /* 0x0000000168697824 */ /* 0x000fc600078e0a11 */
[----:B------:R-:W0:Y:S01]  /*b080*/  MUFU.TANH R158, R158 ;  /* 0x0000009e009e7308 */ /* 0x000e220000002400 */
[----:B------:R-:W-:-:S07]  /*b090*/  IMAD R105, R18, -0x2, R105 ;  /* 0xfffffffe12697824 */ /* 0x000fce00078e0269 */
        /* <DEDUP_REMOVED lines=18> */
[----:B------:R-:W-:-:S04]  /*b1c0*/  FMUL.FTZ R154, R130, UR5 ;  /* 0x00000005829a7c20 */ /* 0x000fc80008410000 */
[----:B------:R-:W-:Y:S01]  /*b1d0*/  HGMMA.64x128x16.F32 R24, R148, gdesc[UR12].tnspB, R24, gsb0 ;  /* 0x41e0000c94187df0 */ /* 0x000fe20008000818 */
[----:B------:R-:W-:Y:S01]  /*b1e0*/  UMOV UR14, UR10 ;  /* 0x0000000a000e7c82 */ /* 0x000fe20008000000 */
[----:B------:R-:W-:Y:S01]  /*b1f0*/  UMOV UR15, 0x40000040 ;  /* 0x40000040000f7882 */ /* 0x000fe20000000000 */
[----:B------:R-:W-:Y:S01]  /*b200*/  UIADD3 UR10, UR4, 0x200, URZ ;  /* 0x00000200040a7890 */ /* 0x000fe2000fffe03f */
[----:B------:R-:W0:Y:S01]  /*b210*/  MUFU.TANH R152, R152 ;  /* 0x0000009800987308 */ /* 0x000e220000002400 */
[----:B------:R-:W-:-:S07]  /*b220*/  UIADD3 UR4, UR4, 0x280, URZ ;  /* 0x0000028004047890 */ /* 0x000fce000fffe03f */
[----:B------:R-:W0:Y:S01]  /*b230*/  MUFU.TANH R154, R154 ;  /* 0x0000009a009a7308 */ /* 0x000e220000002400 */
[----:B------:R-:W-:Y:S02]  /*b240*/  WARPGROUP.DEPBAR.LE gsb0, 0x0 ;  /* 0x00008000000079c5 */ /* 0x000fe40000010000 */
[----:B------:R-:W-:Y:S01]  /*b250*/  WARPGROUP.ARRIVE ;  /* 0x00000000000079c5 */ /* 0x000fe20000000000 */
[----:B------:R-:W-:Y:S01]  /*b260*/  FMUL.FTZ R148, R123, UR5 ;  /* 0x000000057b947c20 */ /* 0x000fe20008410000 */
[----:B------:R-:W-:Y:S01]  /*b270*/  FMUL.FTZ R150, R126, UR5 ;  /* 0x000000057e967c20 */ /* 0x000fe20008410000 */
[----:B------:R-:W-:Y:S02]  /*b280*/  VIADD R126, R105, UR50 ;  /* 0x00000032697e7c36 */ /* 0x000fe40008000000 */
[----:B------:R-:W-:Y:S01]  /*b290*/  IMAD R123, R18, -0x2, R119 ;  /* 0xfffffffe127b7824 */ /* 0x000fe200078e0277 */
[----:B------:R-:W-:Y:S01]  /*b2a0*/  HGMMA.64x128x16.F32 R24, R144, gdesc[UR12].tnspB, R24, gsb0 ;  /* 0x41e0000c90187df0 */ /* 0x000fe20008000818 */
[----:B------:R-:W-:Y:S01]  /*b2b0*/  UMOV UR14, UR10 ;  /* 0x0000000a000e7c82 */ /* 0x000fe20008000000 */
[----:B------:R-:W-:Y:S01]  /*b2c0*/  UMOV UR15, 0x40000040 ;  /* 0x40000040000f7882 */ /* 0x000fe20000000000 */
[----:B------:R-:W0:Y:S01]  /*b2d0*/  MUFU.TANH R148, R148 ;  /* 0x0000009400947308 */ /* 0x000e220000002400 */
[----:B------:R-:W-:-:S07]  /*b2e0*/  IMAD.IADD R111, R3, 0x1, R126 ;  /* 0x00000001036f7824 */ /* 0x000fce00078e027e */
[----:B------:R-:W0:Y:S01]  /*b2f0*/  MUFU.TANH R150, R150 ;  /* 0x0000009600967308 */ /* 0x000e220000002400 */
        /* <DEDUP_REMOVED lines=8> */
[----:B------:R-:W-:Y:S01]  /*b380*/  UMOV UR14, UR4 ;  /* 0x00000004000e7c82 */ /* 0x000fe20008000000 */
[----:B------:R-:W-:Y:S01]  /*b390*/  UMOV UR15, 0x40000040 ;  /* 0x40000040000f7882 */ /* 0x000fe20000000000 */
[----:B------:R-:W-:Y:S01]  /*b3a0*/  FMUL.FTZ R107, R112, UR5 ;  /* 0x00000005706b7c20 */ /* 0x000fe20008410000 */
[----:B------:R-:W-:Y:S01]  /*b3b0*/  FMUL.FTZ R146, R122, UR5 ;  /* 0x000000057a927c20 */ /* 0x000fe20008410000 */
[----:B------:R-:W0:Y:S08]  /*b3c0*/  MUFU.TANH R144, R144 ;  /* 0x0000009000907308 */ /* 0x000e300000002400 */
[----:B------:R-:W0:Y:S08]  /*b3d0*/  MUFU.TANH R145, R145 ;  /* 0x0000009100917308 */ /* 0x000e300000002400 */
[----:B------:R-:W0:Y:S08]  /*b3e0*/  MUFU.TANH R89, R89 ;  /* 0x0000005900597308 */ /* 0x000e300000002400 */
[----:B------:R-:W0:Y:S08]  /*b3f0*/  MUFU.TANH R92, R92 ;  /* 0x0000005c005c7308 */ /* 0x000e300000002400 */
[----:B------:R-:W0:Y:S08]  /*b400*/  MUFU.TANH R107, R107 ;  /* 0x0000006b006b7308 */ /* 0x000e300000002400 */
[----:B------:R-:W0:Y:S08]  /*b410*/  MUFU.TANH R146, R146 ;  /* 0x0000009200927308 */ /* 0x000e300000002400 */
[----:B------:R-:W0:Y:S08]  /*b420*/  MUFU.TANH R101, R134 ;  /* 0x0000008600657308 */ /* 0x000e300000002400 */
[----:B------:R5:W0:Y:S02]  /*b430*/  MUFU.TANH R112, R124 ;  /* 0x0000007c00707308 */ /* 0x000a240000002400 */
[----:B-----5:R-:W-:-:S04]  /*b440*/  VIADD R124, R105, UR54 ;  /* 0x00000036697c7c36 */ /* 0x020fc80008000000 */
[----:B------:R-:W-:Y:S01]  /*b450*/  IMAD.IADD R109, R3, 0x1, R124 ;  /* 0x00000001036d7824 */ /* 0x000fe200078e027c */
[----:B------:R-:W-:Y:S02]  /*b460*/  WARPGROUP.DEPBAR.LE gsb0, 0x0 ;  /* 0x00008000000079c5 */ /* 0x000fe40000010000 */
[----:B------:R-:W-:Y:S01]  /*b470*/  WARPGROUP.ARRIVE ;  /* 0x00000000000079c5 */ /* 0x000fe20000000000 */
[----:B------:R-:W-:Y:S01]  /*b480*/  FMUL.FTZ R142, R108, UR5 ;  /* 0x000000056c8e7c20 */ /* 0x000fe20008410000 */
[----:B------:R-:W-:Y:S01]  /*b490*/  FMUL.FTZ R108, R113, UR5 ;  /* 0x00000005716c7c20 */ /* 0x000fe20008410000 */
[----:B------:R-:W-:-:S03]  /*b4a0*/  FMUL.FTZ R140, R118, UR5 ;  /* 0x00000005768c7c20 */ /* 0x000fc60008410000 */
[----:B------:R-:W-:Y:S01]  /*b4b0*/  HGMMA.64x128x16.F32 R24, R136, gdesc[UR12].tnspB, R24, gsb0 ;  /* 0x41e0000c88187df0 */ /* 0x000fe20008000818 */
[----:B------:R-:W0:Y:S08]  /*b4c0*/  MUFU.TANH R142, R142 ;  /* 0x0000008e008e7308 */ /* 0x000e300000002400 */
[----:B------:R-:W0:Y:S08]  /*b4d0*/  MUFU.TANH R108, R108 ;  /* 0x0000006c006c7308 */ /* 0x000e300000002400 */
[----:B------:R-:W0:Y:S01]  /*b4e0*/  MUFU.TANH R140, R140 ;  /* 0x0000008c008c7308 */ /* 0x000e220000002400 */
[----:B------:R-:W-:-:S02]  /*b4f0*/  WARPGROUP.DEPBAR.LE gsb0, 0x0 ;  /* 0x00008000000079c5 */ /* 0x000fc40000010000 */
[----:B------:R5:W-:Y:S01]  /*b500*/  @!P1 SYNCS.ARRIVE.TRANS64.RED.A1T0 RZ, [R102+URZ], RZ ;  /* 0x000000ff66ff99a7 */ /* 0x000be2000810043f */
[----:B------:R-:W-:Y:S01]  /*b510*/  ISETP.GE.AND P1, PT, R12, 0x1, PT ;  /* 0x000000010c00780c */ /* 0x000fe20003f26270 */
[----:B-----5:R-:W-:-:S06]  /*b520*/  FMUL.FTZ R102, R135, UR5 ;  /* 0x0000000587667c20 */ /* 0x020fcc0008410000 */
[----:B------:R-:W0:Y:S06]  /*b530*/  MUFU.TANH R102, R102 ;  /* 0x0000006600667308 */ /* 0x000e2c0000002400 */
[----:B-1234-:R-:W-:Y:S05]  /*b540*/  @!P1 BRA `(.L_x_1120) ;  /* 0x0000000000589947 */ /* 0x01efea0003800000 */
[----:B------:R-:W-:Y:S01]  /*b550*/  ISETP.GT.AND P1, PT, R15, -0x1, PT ;  /* 0xffffffff0f00780c */ /* 0x000fe20003f24270 */
[----:B------:R-:W-:-:S12]  /*b560*/  BSSY B0, `(.L_x_1121) ;  /* 0x0000011000007945 */ /* 0x000fd80003800000 */
[----:B------:R-:W-:Y:S05]  /*b570*/  @P1 BRA `(.L_x_1122) ;  /* 0x0000000000241947 */ /* 0x000fea0003800000 */
[----:B------:R-:W-:Y:S01]  /*b580*/  IMAD.U32 R118, RZ, RZ, UR51 ;  /* 0x00000033ff767e24 */ /* 0x000fe2000f8e00ff */
[----:B------:R-:W-:-:S04]  /*b590*/  IADD3 R110, R3, R16, -R17 ;  /* 0x00000010036e7210 */ /* 0x000fc80007ffe811 */
[----:B------:R-:W-:Y:S02]  /*b5a0*/  ISETP.NE.AND P1, PT, R118, 0x1, PT ;  /* 0x000000017600780c */ /* 0x000fe40003f25270 */
[----:B------:R-:W-:-:S11]  /*b5b0*/  LOP3.LUT R113, RZ, R110, RZ, 0x33, !PT ;  /* 0x0000006eff717212 */ /* 0x000fd600078e33ff */
[----:B------:R-:W1:Y:S02]  /*b5c0*/  @P1 LDC.64 R104, c[0x0][0x9e8] ;  /* 0x00027a00ff681b82 */ /* 0x000e640000000a00 */
[----:B-1----:R-:W-:-:S05]  /*b5d0*/  @P1 IMAD.HI.U32 R104, R113, R104, RZ ;  /* 0x0000006871681227 */ /* 0x002fca00078e00ff */
[----:B------:R-:W-:-:S04]  /*b5e0*/  @P1 SHF.R.U32.HI R113, RZ, R105, R104 ;  /* 0x00000069ff711219 */ /* 0x000fc80000011668 */
[----:B------:R-:W-:Y:S01]  /*b5f0*/  LOP3.LUT R104, RZ, R113, RZ, 0x33, !PT ;  /* 0x00000071ff687212 */ /* 0x000fe200078e33ff */
[----:B------:R-:W-:Y:S06]  /*b600*/  BRA `(.L_x_1123) ;  /* 0x0000000000187947 */ /* 0x000fec0003800000 */
.L_x_1122:
[----:B------:R-:W-:-:S05]  /*b610*/  IMAD.U32 R118, RZ, RZ, UR51 ;  /* 0x00000033ff767e24 */ /* 0x000fca000f8e00ff */
[----:B------:R-:W-:-:S13]  /*b620*/  ISETP.NE.AND P1, PT, R118, 0x1, PT ;  /* 0x000000017600780c */ /* 0x000fda0003f25270 */
[----:B------:R-:W1:Y:S02]  /*b630*/  @P1 LDC.64 R104, c[0x0][0x9e8] ;  /* 0x00027a00ff681b82 */ /* 0x000e640000000a00 */
[----:B-1----:R-:W-:-:S04]  /*b640*/  @P1 IMAD.HI.U32 R110, R15, R104, RZ ;  /* 0x000000680f6e1227 */ /* 0x002fc800078e00ff */
[----:B------:R-:W-:Y:S01]  /*b650*/  IMAD.MOV.U32 R104, RZ, RZ, R15 ;  /* 0x000000ffff687224 */ /* 0x000fe200078e000f */
[----:B------:R-:W-:-:S07]  /*b660*/  @P1 SHF.R.U32.HI R104, RZ, R105, R110 ;  /* 0x00000069ff681219 */ /* 0x000fce000001166e */
.L_x_1123:
[----:B------:R-:W-:Y:S05]  /*b670*/  BSYNC B0 ;  /* 0x0000000000007941 */ /* 0x000fea0003800000 */
.L_x_1121:
[----:B------:R-:W-:-:S05]  /*b680*/  IMAD R104, R104, R118, R123 ;  /* 0x0000007668687224 */ /* 0x000fca00078e027b */
[----:B------:R-:W-:Y:S02]  /*b690*/  VIADDMNMX R109, R104, R118, R109, PT ;  /* 0x00000076686d7246 */ /* 0x000fe4000380016d */
[----:B------:R-:W-:-:S07]  /*b6a0*/  VIMNMX R111, R111, R104, !PT ;  /* 0x000000686f6f7248 */ /* 0x000fce0007fe0100 */
.L_x_1120:
        /* <DEDUP_REMOVED lines=111> */
[----:B------:R-:W-:Y:S02]  /*bda0*/  ISETP.GE.AND P6, PT, R119, 0x5a, PT ;  /* 0x0000005a7700780c */ /* 0x000fe40003fc6270 */
[----:B------:R-:W-:Y:S02]  /*bdb0*/  IADD3 R8, R124, 0x8, R3 ;  /* 0x000000087c087810 */ /* 0x000fe40007ffe003 */
[----:B------:R-:W-:Y:S02]  /*bdc0*/  P2R R115, PR, RZ, 0x40 ;  /* 0x00000040ff737803 */ /* 0x000fe40000000000 */
[----:B------:R-:W-:-:S04]  /*bdd0*/  ISETP.GT.AND P6, PT, R111, 0x59, !P6 ;  /* 0x000000596f00780c */ /* 0x000fc800077c4270 */
[----:B------:R-:W-:-:S04]  /*bde0*/  ISETP.LT.OR P6, PT, R109, 0x5a, P6 ;  /* 0x0000005a6d00780c */ /* 0x000fc800037c1670 */
[----:B------:R-:W-:Y:S02]  /*bdf0*/  FSEL R106, R133, -INF , !P6 ;  /* 0xff800000856a7808 */ /* 0x000fe40007000000 */
[----:B------:R-:W-:-:S13]  /*be00*/  ISETP.GE.AND P6, PT, R12, 0x1, PT ;  /* 0x000000010c00780c */ /* 0x000fda0003fc6270 */
        /* <DEDUP_REMOVED lines=12> */
.L_x_1126:
[----:B------:R-:W-:Y:S02]  /*bed0*/  IMAD.U32 R124, RZ, RZ, UR51 ;  /* 0x00000033ff7c7e24 */ /* 0x000fe4000f8e00ff */
[----:B------:R-:W-:-:S03]  /*bee0*/  IMAD.MOV.U32 R97, RZ, RZ, R161 ;  /* 0x000000ffff617224 */ /* 0x000fc600078e00a1 */
[----:B------:R-:W-:-:S13]  /*bef0*/  ISETP.NE.AND P6, PT, R124, 0x1, PT ;  /* 0x000000017c00780c */ /* 0x000fda0003fc5270 */
[----:B------:R-:W0:Y:S02]  /*bf00*/  @P6 LDC.64 R120, c[0x0][0x9e8] ;  /* 0x00027a00ff786b82 */ /* 0x000e240000000a00 */
[----:B0-----:R-:W-:-:S05]  /*bf10*/  @P6 IMAD.HI.U32 R120, R161, R120, RZ ;  /* 0x00000078a1786227 */ /* 0x001fca00078e00ff */
[----:B------:R-:W-:-:S07]  /*bf20*/  @P6 SHF.R.U32.HI R97, RZ, R121, R120 ;  /* 0x00000079ff616219 */ /* 0x000fce0000011678 */
.L_x_1127:
[----:B------:R-:W-:Y:S05]  /*bf30*/  BSYNC B0 ;  /* 0x0000000000007941 */ /* 0x000fea0003800000 */
.L_x_1125:
[----:B------:R-:W-:-:S05]  /*bf40*/  IMAD R97, R97, R124, R123 ;  /* 0x0000007c61617224 */ /* 0x000fca00078e027b */
[----:B------:R-:W-:Y:S02]  /*bf50*/  VIADDMNMX R8, R97, R124, R8, PT ;  /* 0x0000007c61087246 */ /* 0x000fe40003800108 */
[----:B------:R-:W-:-:S07]  /*bf60*/  VIMNMX R93, R93, R97, !PT ;  /* 0x000000615d5d7248 */ /* 0x000fce0007fe0100 */
.L_x_1124:
[C---:B------:R-:W-:Y:S01]  /*bf70*/  ISETP.GT.AND P1, PT, R93.reuse, 0x1, !P1 ;  /* 0x000000015d00780c */ /* 0x040fe20004f24270 */
[----:B------:R-:W-:Y:S01]  /*bf80*/  UMOV UR38, UR36 ;  /* 0x0000002400267c82 */ /* 0x000fe20008000000 */
[----:B------:R-:W-:Y:S01]  /*bf90*/  ISETP.NE.AND P6, PT, R130, RZ, PT ;  /* 0x000000ff8200720c */ /* 0x000fe20003fc5270 */
[----:B------:R-:W-:Y:S01]  /*bfa0*/  UMOV UR4, UR37 ;  /* 0x0000002500047c82 */ /* 0x000fe20008000000 */
[----:B------:R-:W-:Y:S02]  /*bfb0*/  ISETP.LT.OR P1, PT, R8, 0x2, P1 ;  /* 0x000000020800780c */ /* 0x000fe40000f21670 */
[----:B------:R-:W-:Y:S02]  /*bfc0*/  ISETP.GT.AND P2, PT, R93, 0x8, !P2 ;  /* 0x000000085d00780c */ /* 0x000fe40005744270 */
[----:B------:R-:W-:Y:S02]  /*bfd0*/  FSEL R130, R2, -INF , !P1 ;  /* 0xff80000002827808 */ /* 0x000fe40004800000 */
[----:B------:R-:W-:-:S02]  /*bfe0*/  ISETP.NE.AND P1, PT, R113, RZ, PT ;  /* 0x000000ff7100720c */ /* 0x000fc40003f25270 */
[C---:B------:R-:W-:Y:S02]  /*bff0*/  ISETP.LT.OR P2, PT, R8.reuse, 0x9, P2 ;  /* 0x000000090800780c */ /* 0x040fe40001741670 */
[----:B------:R-:W-:Y:S02]  /*c000*/  ISETP.GT.AND P1, PT, R93, 0x9, !P1 ;  /* 0x000000095d00780c */ /* 0x000fe40004f24270 */
[----:B------:R-:W-:Y:S02]  /*c010*/  FSEL R2, R9, -INF , !P2 ;  /* 0xff80000009027808 */ /* 0x000fe40005000000 */
[----:B------:R-:W-:Y:S02]  /*c020*/  ISETP.LT.OR P1, PT, R8, 0xa, P1 ;  /* 0x0000000a0800780c */ /* 0x000fe40000f21670 */
[----:B------:R-:W-:Y:S02]  /*c030*/  ISETP.NE.AND P2, PT, R135, RZ, PT ;  /* 0x000000ff8700720c */ /* 0x000fe40003f45270 */
[----:B------:R-:W-:-:S02]  /*c040*/  FSEL R128, R11, -INF , !P1 ;  /* 0xff8000000b807808 */ /* 0x000fc40004800000 */
[----:B------:R-:W-:Y:S01]  /*c050*/  ISETP.NE.AND P1, PT, R127, RZ, PT ;  /* 0x000000ff7f00720c */ /* 0x000fe20003f25270 */
[----:B------:R-:W0:Y:S01]  /*c060*/  LDC R11, c[0x0][0x988] ;  /* 0x00026200ff0b7b82 */ /* 0x000e220000000800 */
        /* <DEDUP_REMOVED lines=81> */
[----:B------:R-:W-:-:S04]  /*c580*/  ISETP.NE.AND P1, PT, R117, RZ, PT ;  /* 0x000000ff7500720c */ /* 0x000fc80003f25270 */
        /* <DEDUP_REMOVED lines=32> */
[--C-:B------:R-:W-:Y:S01]  /*c790*/  FFMA.FTZ R93, R142, R11, -R115.reuse ;  /* 0x0000000b8e5d7223 */ /* 0x100fe20000010873 */
[----:B------:R-:W-:Y:S01]  /*c7a0*/  FSEL R142, R102, -INF , !P2 ;  /* 0xff800000668e7808 */ /* 0x000fe20005000000 */
[----:B------:R-:W-:Y:S01]  /*c7b0*/  MUFU.EX2 R89, R0 ;  /* 0x0000000000597308 */ /* 0x000fe20000000800 */
[----:B------:R-:W-:Y:S01]  /*c7c0*/  FMNMX.FTZ R91, R120, R91, !PT ;  /* 0x0000005b785b7209 */ /* 0x000fe20007810000 */
[-CC-:B------:R-:W-:Y:S01]  /*c7d0*/  FFMA.FTZ R176, R176, R11.reuse, -R115.reuse ;  /* 0x0000000bb0b07223 */ /* 0x180fe20000010873 */
[----:B------:R-:W-:Y:S01]  /*c7e0*/  FSEL R113, R9, RZ, P1 ;  /* 0x000000ff09717208 */ /* 0x000fe20000800000 */
        /* <DEDUP_REMOVED lines=12> */
[----:B------:R-:W-:Y:S01]  /*c8b0*/  MUFU.EX2 R91, R184 ;  /* 0x000000b8005b7308 */ /* 0x000fe20000000800 */
[----:B------:R-:W-:Y:S01]  /*c8c0*/  FMNMX.FTZ R95, R88, R95, !PT ;  /* 0x0000005f585f7209 */ /* 0x000fe20007810000 */
[-CC-:B------:R-:W-:Y:S01]  /*c8d0*/  FFMA.FTZ R118, R118, R11.reuse, -R115.reuse ;  /* 0x0000000b76767223 */ /* 0x180fe20000010873 */
[----:B------:R-:W-:Y:S01]  /*c8e0*/  LOP3.LUT P6, RZ, R163, 0x7f, RZ, 0xc0, !PT ;  /* 0x0000007fa3ff7812 */ /* 0x000fe200078cc0ff */
[--C-:B------:R-:W-:Y:S01]  /*c8f0*/  FFMA.FTZ R114, R114, R11, -R115.reuse ;  /* 0x0000000b72727223 */ /* 0x100fe20000010873 */
[----:B------:R-:W-:Y:S01]  /*c900*/  FMNMX.FTZ R97, R92, R95, !PT ;  /* 0x0000005f5c617209 */ /* 0x000fe20007810000 */
[-CC-:B------:R-:W-:Y:S01]  /*c910*/  FFMA.FTZ R136, R108, R11.reuse, -R115.reuse ;  /* 0x0000000b6c887223 */ /* 0x180fe20000010873 */
[----:B------:R-:W-:Y:S01]  /*c920*/  FFMA.FTZ R110, R110, R11, -R115 ;  /* 0x0000000b6e6e7223 */ /* 0x000fe20000010873 */
[----:B------:R-:W-:Y:S01]  /*c930*/  MUFU.EX2 R178, R178 ;  /* 0x000000b200b27308 */ /* 0x000fe20000000800 */
[----:B------:R-:W-:-:S04]  /*c940*/  FMNMX.FTZ R97, R94, R97, !PT ;  /* 0x000000615e617209 */ /* 0x000fc80007810000 */
[----:B------:R-:W-:-:S03]  /*c950*/  FMNMX.FTZ R97, R90, R97, !PT ;  /* 0x000000615a617209 */ /* 0x000fc60007810000 */
        /* <DEDUP_REMOVED lines=9> */
[----:B------:R0:W-:Y:S01]  /*c9f0*/  MUFU.EX2 R99, R158 ;  /* 0x0000009e00637308 */ /* 0x0001e20000000800 */
[----:B------:R-:W-:-:S04]  /*ca00*/  FMNMX.FTZ R103, R150, R103, !PT ;  /* 0x0000006796677209 */ /* 0x000fc80007810000 */
[----:B------:R-:W-:-:S03]  /*ca10*/  FMNMX.FTZ R103, R152, R103, !PT ;  /* 0x0000006798677209 */ /* 0x000fc60007810000 */
[----:B------:R-:W-:Y:S01]  /*ca20*/  MUFU.EX2 R160, R160 ;  /* 0x000000a000a07308 */ /* 0x000fe20000000800 */
[----:B------:R-:W-:Y:S02]  /*ca30*/  FMNMX.FTZ R103, R154, R103, !PT ;  /* 0x000000679a677209 */ /* 0x000fe40007810000 */
[----:B0-----:R-:W-:Y:S01]  /*ca40*/  FSEL R158, R101, -INF , !P5 ;  /* 0xff800000659e7808 */ /* 0x001fe20006800000 */
[--C-:B------:R-:W-:Y:S01]  /*ca50*/  FFMA.FTZ R101, R132, R11, -R115.reuse ;  /* 0x0000000b84657223 */ /* 0x100fe20000010873 */
[----:B------:R-:W-:Y:S01]  /*ca60*/  FMNMX.FTZ R103, R156, R103, !PT ;  /* 0x000000679c677209 */ /* 0x000fe20007810000 */
[-CC-:B------:R-:W-:Y:S01]  /*ca70*/  FFMA.FTZ R132, R138, R11.reuse, -R115.reuse ;  /* 0x0000000b8a847223 */ /* 0x180fe20000010873 */
[----:B------:R-:W-:Y:S01]  /*ca80*/  FFMA.FTZ R138, R96, R11, -R115 ;  /* 0x0000000b608a7223 */ /* 0x000fe20000010873 */
[----:B------:R0:W-:Y:S01]  /*ca90*/  MUFU.EX2 R100, R105 ;  /* 0x0000006900647308 */ /* 0x0001e20000000800 */
[----:B------:R-:W-:-:S04]  /*caa0*/  FMNMX.FTZ R103, R158, R103, !PT ;  /* 0x000000679e677209 */ /* 0x000fc80007810000 */
[----:B------:R-:W-:Y:S01]  /*cab0*/  FMNMX.FTZ R0, R142, R103, !PT ;  /* 0x000000678e007209 */ /* 0x000fe20007810000 */
[-CC-:B------:R-:W-:Y:S02]  /*cac0*/  FFMA.FTZ R103, R122, R11.reuse, -R115.reuse ;  /* 0x0000000b7a677223 */ /* 0x180fe40000010873 */
[----:B------:R-:W-:Y:S01]  /*cad0*/  MUFU.EX2 R93, R93 ;  /* 0x0000005d005d7308 */ /* 0x000fe20000000800 */
[--C-:B0-----:R-:W-:Y:S01]  /*cae0*/  FFMA.FTZ R105, R116, R11, -R115.reuse ;  /* 0x0000000b74697223 */ /* 0x101fe20000010873 */
[----:B------:R-:W0:Y:S06]  /*caf0*/  SHFL.BFLY PT, R107, R0, 0x2, 0x1f ;  /* 0x0c401f00006b7f89 */ /* 0x000e2c00000e0000 */
[----:B------:R-:W-:Y:S08]  /*cb00*/  MUFU.EX2 R102, R102 ;  /* 0x0000006600667308 */ /* 0x000ff00000000800 */
[----:B------:R-:W-:Y:S08]  /*cb10*/  MUFU.EX2 R101, R101 ;  /* 0x0000006500657308 */ /* 0x000ff00000000800 */
[----:B------:R-:W-:Y:S01]  /*cb20*/  MUFU.EX2 R132, R132 ;  /* 0x0000008400847308 */ /* 0x000fe20000000800 */
[----:B0-----:R-:W-:Y:S01]  /*cb30*/  FMNMX.FTZ R8, R0, R107, !PT ;  /* 0x0000006b00087209 */ /* 0x001fe20007810000 */
[----:B------:R-:W-:Y:S01]  /*cb40*/  FADD.FTZ R0, -R113, R14 ;  /* 0x0000000e71007221 */ /* 0x000fe20000010100 */
[----:B------:R-:W-:-:S03]  /*cb50*/  FFMA.FTZ R107, R112, R11, -R115 ;  /* 0x0000000b706b7223 */ /* 0x000fc60000010873 */
[----:B------:R-:W0:Y:S01]  /*cb60*/  SHFL.BFLY PT, R111, R8, 0x1, 0x1f ;  /* 0x0c201f00086f7f89 */ /* 0x000e2200000e0000 */
[----:B------:R-:W-:Y:S01]  /*cb70*/  FMUL.FTZ R0, R0, R11 ;  /* 0x0000000b00007220 */ /* 0x000fe20000410000 */
[----:B------:R-:W-:Y:S08]  /*cb80*/  MUFU.EX2 R103, R103 ;  /* 0x0000006700677308 */ /* 0x000ff00000000800 */
[----:B------:R-:W1:Y:S08]  /*cb90*/  MUFU.EX2 R0, R0 ;  /* 0x0000000000007308 */ /* 0x000e700000000800 */
[----:B------:R-:W-:Y:S01]  /*cba0*/  MUFU.EX2 R118, R118 ;  /* 0x0000007600767308 */ /* 0x000fe20000000800 */
[----:B0-----:R-:W-:Y:S01]  /*cbb0*/  FMNMX.FTZ R8, R8, R111, !PT ;  /* 0x0000006f08087209 */ /* 0x001fe20007810000 */
[----:B------:R-:W-:-:S06]  /*cbc0*/  FFMA.FTZ R111, R106, R11, -R115 ;  /* 0x0000000b6a6f7223 */ /* 0x000fcc0000010873 */
[----:B------:R-:W-:Y:S01]  /*cbd0*/  MUFU.EX2 R105, R105 ;  /* 0x0000006900697308 */ /* 0x000fe20000000800 */
[----:B-1----:R-:W-:Y:S01]  /*cbe0*/  FFMA.FTZ R7, R0, R7, R89 ;  /* 0x0000000700077223 */ /* 0x002fe20000010059 */
[C---:B------:R-:W-:Y:S01]  /*cbf0*/  FSETP.NEU.FTZ.AND P1, PT, R8.reuse, -INF , PT ;  /* 0xff8000000800780b */ /* 0x040fe20003f3d000 */
[----:B------:R-:W-:-:S05]  /*cc00*/  FMUL.FTZ R14, R8, R11 ;  /* 0x0000000b080e7220 */ /* 0x000fca0000410000 */
[----:B------:R-:W-:Y:S01]  /*cc10*/  FSEL R113, R14, RZ, P1 ;  /* 0x000000ff0e717208 */ /* 0x000fe20000800000 */
[----:B------:R-:W-:Y:S04]  /*cc20*/  MUFU.EX2 R114, R114 ;  /* 0x0000007200727308 */ /* 0x000fe80000000800 */
[-CC-:B------:R-:W-:Y:S01]  /*cc30*/  FFMA.FTZ R159, R2, R11.reuse, -R113.reuse ;  /* 0x0000000b029f7223 */ /* 0x180fe20000010871 */
[----:B------:R-:W-:Y:S01]  /*cc40*/  FSEL R2, R8, RZ, P1 ;  /* 0x000000ff08027208 */ /* 0x000fe20000800000 */
[-CC-:B------:R-:W-:Y:S01]  /*cc50*/  FFMA.FTZ R157, R186, R11.reuse, -R113.reuse ;  /* 0x0000000bba9d7223 */ /* 0x180fe20000010871 */
[-CC-:B------:R-:W-:Y:S01]  /*cc60*/  FFMA.FTZ R14, R130, R11.reuse, -R113.reuse ;  /* 0x0000000b820e7223 */ /* 0x180fe20000010871 */
[-CC-:B------:R-:W-:Y:S01]  /*cc70*/  FFMA.FTZ R96, R128, R11.reuse, -R113.reuse ;  /* 0x0000000b80607223 */ /* 0x180fe20000010871 */
[-C--:B------:R-:W-:Y:S01]  /*cc80*/  FFMA.FTZ R149, R88, R11.reuse, -R113 ;  /* 0x0000000b58957223 */ /* 0x080fe20000010871 */
[----:B------:R-:W-:Y:S01]  /*cc90*/  FADD.FTZ R2, -R2, R13 ;  /* 0x0000000d02027221 */ /* 0x000fe20000010100 */
[-C--:B------:R-:W-:Y:S01]  /*cca0*/  FFMA.FTZ R88, R92, R11.reuse, -R113 ;  /* 0x0000000b5c587223 */ /* 0x080fe20000010871 */
[----:B------:R-:W-:Y:S01]  /*ccb0*/  MUFU.EX2 R157, R157 ;  /* 0x0000009d009d7308 */ /* 0x000fe20000000800 */
[----:B------:R-:W-:Y:S01]  /*ccc0*/  FADD.FTZ R92, R176, R7 ;  /* 0x00000007b05c7221 */ /* 0x000fe20000010000 */
[-C--:B------:R-:W-:Y:S01]  /*ccd0*/  FMUL.FTZ R2, R2, R11.reuse ;  /* 0x0000000b02027220 */ /* 0x080fe20000410000 */
[-CC-:B------:R-:W-:Y:S01]  /*cce0*/  FFMA.FTZ R153, R120, R11.reuse, -R113.reuse ;  /* 0x0000000b78997223 */ /* 0x180fe20000010871 */
[-CC-:B------:R-:W-:Y:S01]  /*ccf0*/  FFMA.FTZ R104, R126, R11.reuse, -R113.reuse ;  /* 0x0000000b7e687223 */ /* 0x180fe20000010871 */
[----:B------:R-:W-:Y:S01]  /*cd00*/  FADD.FTZ R7, R91, R92 ;  /* 0x0000005c5b077221 */ /* 0x000fe20000010000 */
[-CC-:B------:R-:W-:Y:S01]  /*cd10*/  FFMA.FTZ R155, R20, R11.reuse, -R113.reuse ;  /* 0x0000000b149b7223 */ /* 0x180fe20000010871 */
[-C--:B------:R-:W-:Y:S01]  /*cd20*/  FFMA.FTZ R90, R90, R11.reuse, -R113 ;  /* 0x0000000b5a5a7223 */ /* 0x080fe20000010871 */
[----:B------:R-:W0:Y:S01]  /*cd30*/  MUFU.EX2 R2, R2 ;  /* 0x0000000200027308 */ /* 0x000e220000000800 */
[----:B------:R-:W-:Y:S01]  /*cd40*/  FADD.FTZ R92, R178, R7 ;  /* 0x00000007b25c7221 */ /* 0x000fe20000010000 */
[-CC-:B------:R-:W-:Y:S01]  /*cd50*/  FFMA.FTZ R20, R124, R11.reuse, -R113.reuse ;  /* 0x0000000b7c147223 */ /* 0x180fe20000010871 */
[-CC-:B------:R-:W-:Y:S01]  /*cd60*/  FFMA.FTZ R151, R94, R11.reuse, -R113.reuse ;  /* 0x0000000b5e977223 */ /* 0x180fe20000010871 */
[----:B------:R-:W-:Y:S01]  /*cd70*/  FFMA.FTZ R98, R98, R11, -R113 ;  /* 0x0000000b62627223 */ /* 0x000fe20000010871 */
[----:B------:R-:W-:Y:S01]  /*cd80*/  FADD.FTZ R13, R95, R92 ;  /* 0x0000005c5f0d7221 */ /* 0x000fe20000010000 */
[----:B------:R-:W-:-:S02]  /*cd90*/  IMAD.U32 R92, RZ, RZ, UR11 ;  /* 0x0000000bff5c7e24 */ /* 0x000fc4000f8e00ff */
[-CC-:B------:R-:W-:Y:S01]  /*cda0*/  FFMA.FTZ R134, R134, R11.reuse, -R113.reuse ;  /* 0x0000000b86867223 */ /* 0x180fe20000010871 */
[----:B------:R-:W1:Y:S01]  /*cdb0*/  MUFU.EX2 R14, R14 ;  /* 0x0000000e000e7308 */ /* 0x000e620000000800 */
[-CC-:B------:R-:W-:Y:S01]  /*cdc0*/  FFMA.FTZ R140, R140, R11.reuse, -R113.reuse ;  /* 0x0000000b8c8c7223 */ /* 0x180fe20000010871 */
[----:B------:R-:W-:Y:S02]  /*cdd0*/  @!P6 VIADD R92, R92, 0x2a860 ;  /* 0x0002a8605c5ce836 */ /* 0x000fe40000000000 */
[-CC-:B------:R-:W-:Y:S01]  /*cde0*/  FFMA.FTZ R144, R144, R11.reuse, -R113.reuse ;  /* 0x0000000b90907223 */ /* 0x180fe20000010871 */
[-CC-:B------:R-:W-:Y:S01]  /*cdf0*/  FFMA.FTZ R146, R146, R11.reuse, -R113.reuse ;  /* 0x0000000b92927223 */ /* 0x180fe20000010871 */
[-CC-:B------:R-:W-:Y:S01]  /*ce00*/  FFMA.FTZ R148, R148, R11.reuse, -R113.reuse ;  /* 0x0000000b94947223 */ /* 0x180fe20000010871 */
[----:B------:R-:W-:Y:S01]  /*ce10*/  FFMA.FTZ R150, R150, R11, -R113 ;  /* 0x0000000b96967223 */ /* 0x000fe20000010871 */
[----:B------:R-:W-:Y:S01]  /*ce20*/  @!P6 PRMT R92, RZ, 0x654, R92 ;  /* 0x00000654ff5ce816 */ /* 0x000fe2000000005c */
[----:B------:R-:W2:Y:S01]  /*ce30*/  MUFU.EX2 R159, R159 ;  /* 0x0000009f009f7308 */ /* 0x000ea20000000800 */
[----:B0-----:R-:W-:Y:S01]  /*ce40*/  FFMA.FTZ R7, R2, R6, R157 ;  /* 0x0000000602077223 */ /* 0x001fe2000001009d */
[C---:B------:R-:W-:Y:S01]  /*ce50*/  ISETP.GT.AND P1, PT, R10.reuse, R23, PT ;  /* 0x000000170a00720c */ /* 0x040fe20003f24270 */
[----:B------:R0:W-:Y:S01]  /*ce60*/  @!P6 SYNCS.ARRIVE.TRANS64.RED.A1T0 RZ, [R92+URZ], RZ ;  /* 0x000000ff5cffe9a7 */ /* 0x0001e2000810043f */
[----:B------:R-:W-:-:S04]  /*ce70*/  VIADD R10, R10, 0xffffffff ;  /* 0xffffffff0a0a7836 */ /* 0x000fc80000000000 */
[----:B------:R-:W3:Y:S01]  /*ce80*/  MUFU.EX2 R96, R96 ;  /* 0x0000006000607308 */ /* 0x000ee20000000800 */
[C---:B-1----:R-:W-:Y:S01]  /*ce90*/  FADD.FTZ R6, R14.reuse, R7 ;  /* 0x000000070e067221 */ /* 0x042fe20000010000 */
[----:B------:R-:W-:Y:S01]  /*cea0*/  F2FP.F16.F32.PACK_AB R157, R14, R157 ;  /* 0x0000009d0e9d723e */ /* 0x000fe200000000ff */
[----:B------:R-:W-:-:S05]  /*ceb0*/  IMAD.MOV.U32 R14, RZ, RZ, R9 ;  /* 0x000000ffff0e7224 */ /* 0x000fca00078e0009 */
[----:B------:R-:W1:Y:S01]  /*cec0*/  MUFU.EX2 R153, R153 ;  /* 0x0000009900997308 */ /* 0x000e620000000800 */
[----:B--2---:R-:W-:-:S07]  /*ced0*/  FADD.FTZ R7, R159, R6 ;  /* 0x000000069f077221 */ /* 0x004fce0000010000 */
[----:B------:R-:W2:Y:S01]  /*cee0*/  MUFU.EX2 R104, R104 ;  /* 0x0000006800687308 */ /* 0x000ea20000000800 */
[C---:B---3--:R-:W-:Y:S01]  /*cef0*/  FADD.FTZ R6, R96.reuse, R7 ;  /* 0x0000000760067221 */ /* 0x048fe20000010000 */
[----:B------:R-:W-:-:S06]  /*cf00*/  F2FP.F16.F32.PACK_AB R159, R96, R159 ;  /* 0x0000009f609f723e */ /* 0x000fcc00000000ff */
[----:B------:R3:W-:Y:S01]  /*cf10*/  MUFU.EX2 R106, R90 ;  /* 0x0000005a006a7308 */ /* 0x0007e20000000800 */
[----:B-1----:R-:W-:-:S07]  /*cf20*/  FADD.FTZ R7, R153, R6 ;  /* 0x0000000699077221 */ /* 0x002fce0000010000 */
[----:B------:R-:W1:Y:S01]  /*cf30*/  MUFU.EX2 R155, R155 ;  /* 0x0000009b009b7308 */ /* 0x000e620000000800 */
[----:B---3--:R-:W-:Y:S01]  /*cf40*/  FADD.FTZ R90, R180, R13 ;  /* 0x0000000db45a7221 */ /* 0x008fe20000010000 */
[C---:B--2---:R-:W-:Y:S01]  /*cf50*/  FADD.FTZ R6, R104.reuse, R7 ;  /* 0x0000000768067221 */ /* 0x044fe20000010000 */
[----:B------:R-:W-:Y:S02]  /*cf60*/  F2FP.F16.F32.PACK_AB R153, R104, R153 ;  /* 0x000000996899723e */ /* 0x000fe400000000ff */
[----:B------:R-:W-:-:S03]  /*cf70*/  FADD.FTZ R13, R97, R90 ;  /* 0x0000005a610d7221 */ /* 0x000fc60000010000 */
[----:B------:R-:W2:Y:S01]  /*cf80*/  MUFU.EX2 R20, R20 ;  /* 0x0000001400147308 */ /* 0x000ea20000000800 */
[----:B------:R-:W-:-:S04]  /*cf90*/  FADD.FTZ R90, R160, R13 ;  /* 0x0000000da05a7221 */ /* 0x000fc80000010000 */
[----:B------:R-:W-:-:S03]  /*cfa0*/  FADD.FTZ R13, R99, R90 ;  /* 0x0000005a630d7221 */ /* 0x000fc60000010000 */
[----:B------:R-:W3:Y:S01]  /*cfb0*/  MUFU.EX2 R149, R149 ;  /* 0x0000009500957308 */ /* 0x000ee20000000800 */
[----:B------:R-:W-:Y:S01]  /*cfc0*/  FADD.FTZ R90, R100, R13 ;  /* 0x0000000d645a7221 */ /* 0x000fe20000010000 */
[----:B-1----:R-:W-:-:S03]  /*cfd0*/  FADD.FTZ R7, R155, R6 ;  /* 0x000000069b077221 */ /* 0x002fc60000010000 */
[----:B------:R-:W-:-:S03]  /*cfe0*/  FADD.FTZ R13, R93, R90 ;  /* 0x0000005a5d0d7221 */ /* 0x000fc60000010000 */
[----:B------:R-:W0:Y:S01]  /*cff0*/  MUFU.EX2 R88, R88 ;  /* 0x0000005800587308 */ /* 0x000e220000000800 */
[----:B--2---:R-:W-:Y:S01]  /*d000*/  FADD.FTZ R90, R20, R7 ;  /* 0x00000007145a7221 */ /* 0x004fe20000010000 */
[----:B------:R-:W-:Y:S01]  /*d010*/  FADD.FTZ R6, R102, R13 ;  /* 0x0000000d66067221 */ /* 0x000fe20000010000 */
[----:B------:R-:W-:-:S03]  /*d020*/  F2FP.F16.F32.PACK_AB R155, R20, R155 ;  /* 0x0000009b149b723e */ /* 0x000fc600000000ff */
[----:B------:R-:W-:Y:S01]  /*d030*/  FADD.FTZ R7, R101, R6 ;  /* 0x0000000665077221 */ /* 0x000fe20000010000 */
[-C--:B------:R-:W-:Y:S01]  /*d040*/  FFMA.FTZ R6, R152, R11.reuse, -R113 ;  /* 0x0000000b98067223 */ /* 0x080fe20000010871 */
[----:B------:R-:W1:Y:S01]  /*d050*/  MUFU.EX2 R151, R151 ;  /* 0x0000009700977308 */ /* 0x000e620000000800 */
[----:B---3--:R-:W-:Y:S01]  /*d060*/  FADD.FTZ R13, R149, R90 ;  /* 0x0000005a950d7221 */ /* 0x008fe20000010000 */
[----:B------:R-:W-:Y:S01]  /*d070*/  FADD.FTZ R90, R132, R7 ;  /* 0x00000007845a7221 */ /* 0x000fe20000010000 */
[--C-:B------:R-:W-:Y:S01]  /*d080*/  FFMA.FTZ R7, R154, R11, -R113.reuse ;  /* 0x0000000b9a077223 */ /* 0x100fe20000010871 */
[----:B------:R-:W-:Y:S02]  /*d090*/  F2FP.F16.F32.PACK_AB R152, R180, R95 ;  /* 0x0000005fb498723e */ /* 0x000fe400000000ff */
[----:B------:R-:W-:Y:S01]  /*d0a0*/  FADD.FTZ R115, R103, R90 ;  /* 0x0000005a67737221 */ /* 0x000fe20000010000 */
[-C--:B------:R-:W-:Y:S01]  /*d0b0*/  FFMA.FTZ R90, R158, R11.reuse, -R113 ;  /* 0x0000000b9e5a7223 */ /* 0x080fe20000010871 */
[----:B------:R-:W2:Y:S01]  /*d0c0*/  MUFU.EX2 R145, R98 ;  /* 0x0000006200917308 */ /* 0x000ea20000000800 */
[----:B0-----:R-:W-:Y:S01]  /*d0d0*/  FADD.FTZ R92, R88, R13 ;  /* 0x0000000d585c7221 */ /* 0x001fe20000010000 */
[----:B------:R-:W-:Y:S01]  /*d0e0*/  FADD.FTZ R94, R118, R115 ;  /* 0x00000073765e7221 */ /* 0x000fe20000010000 */
[-CC-:B------:R-:W-:Y:S01]  /*d0f0*/  FFMA.FTZ R13, R156, R11.reuse, -R113.reuse ;  /* 0x0000000b9c0d7223 */ /* 0x180fe20000010871 */
[----:B------:R-:W-:Y:S01]  /*d100*/  FFMA.FTZ R113, R142, R11, -R113 ;  /* 0x0000000b8e717223 */ /* 0x000fe20000010871 */
[----:B------:R-:W-:Y:S01]  /*d110*/  F2FP.F16.F32.PACK_AB R156, R176, R89 ;  /* 0x00000059b09c723e */ /* 0x000fe200000000ff */
[----:B------:R-:W-:Y:S01]  /*d120*/  FADD.FTZ R115, R105, R94 ;  /* 0x0000005e69737221 */ /* 0x000fe20000010000 */
[----:B------:R-:W-:Y:S01]  /*d130*/  F2FP.F16.F32.PACK_AB R158, R178, R91 ;  /* 0x0000005bb29e723e */ /* 0x000fe200000000ff */
[----:B------:R-:W0:Y:S01]  /*d140*/  MUFU.EX2 R134, R134 ;  /* 0x0000008600867308 */ /* 0x000e220000000800 */
[----:B-1----:R-:W-:Y:S01]  /*d150*/  FADD.FTZ R92, R151, R92 ;  /* 0x0000005c975c7221 */ /* 0x002fe20000010000 */
[----:B------:R-:W-:Y:S01]  /*d160*/  FADD.FTZ R94, R114, R115 ;  /* 0x00000073725e7221 */ /* 0x000fe20000010000 */
[----:B------:R-:W-:-:S02]  /*d170*/  F2FP.F16.F32.PACK_AB R154, R160, R97 ;  /* 0x00000061a09a723e */ /* 0x000fc400000000ff */
[----:B------:R-:W-:Y:S01]  /*d180*/  FADD.FTZ R92, R106, R92 ;  /* 0x0000005c6a5c7221 */ /* 0x000fe20000010000 */
[----:B------:R-:W-:Y:S02]  /*d190*/  F2FP.F16.F32.PACK_AB R149, R88, R149 ;  /* 0x000000955895723e */ /* 0x000fe400000000ff */
[----:B------:R1:W3:Y:S01]  /*d1a0*/  MUFU.EX2 R147, R140 ;  /* 0x0000008c00937308 */ /* 0x0002e20000000800 */
[----:B--2---:R-:W-:Y:S01]  /*d1b0*/  FADD.FTZ R92, R145, R92 ;  /* 0x0000005c915c7221 */ /* 0x004fe20000010000 */
[----:B------:R-:W-:-:S06]  /*d1c0*/  F2FP.F16.F32.PACK_AB R151, R106, R151 ;  /* 0x000000976a97723e */ /* 0x000fcc00000000ff */
[----:B------:R2:W4:Y:S01]  /*d1d0*/  MUFU.EX2 R98, R144 ;  /* 0x0000009000627308 */ /* 0x0005220000000800 */
[----:B0-----:R-:W-:Y:S01]  /*d1e0*/  FADD.FTZ R92, R134, R92 ;  /* 0x0000005c865c7221 */ /* 0x001fe20000010000 */
[----:B-1----:R-:W-:Y:S02]  /*d1f0*/  F2FP.F16.F32.PACK_AB R140, R114, R105 ;  /* 0x00000069728c723e */ /* 0x002fe400000000ff */
[----:B------:R-:W-:-:S04]  /*d200*/  F2FP.F16.F32.PACK_AB R145, R134, R145 ;  /* 0x000000918691723e */ /* 0x000fc800000000ff */
[----:B------:R0:W1:Y:S01]  /*d210*/  MUFU.EX2 R141, R146 ;  /* 0x00000092008d7308 */ /* 0x0000620000000800 */
[----:B---3--:R-:W-:Y:S01]  /*d220*/  FADD.FTZ R92, R147, R92 ;  /* 0x0000005c935c7221 */ /* 0x008fe20000010000 */
[----:B--2---:R-:W-:-:S06]  /*d230*/  F2FP.F16.F32.PACK_AB R144, R132, R101 ;  /* 0x000000658490723e */ /* 0x004fcc00000000ff */
[----:B------:R2:W3:Y:S01]  /*d240*/  MUFU.EX2 R108, R148 ;  /* 0x00000094006c7308 */ /* 0x0004e20000000800 */
[----:B----4-:R-:W-:Y:S01]  /*d250*/  FADD.FTZ R92, R98, R92 ;  /* 0x0000005c625c7221 */ /* 0x010fe20000010000 */
[----:B0-----:R-:W-:Y:S02]  /*d260*/  F2FP.F16.F32.PACK_AB R146, R118, R103 ;  /* 0x000000677692723e */ /* 0x001fe400000000ff */
[----:B------:R-:W-:-:S04]  /*d270*/  F2FP.F16.F32.PACK_AB R147, R98, R147 ;  /* 0x000000936293723e */ /* 0x000fc800000000ff */
[----:B------:R-:W0:Y:S01]  /*d280*/  MUFU.EX2 R107, R107 ;  /* 0x0000006b006b7308 */ /* 0x000e220000000800 */
[----:B-1----:R-:W-:Y:S01]  /*d290*/  FADD.FTZ R92, R141, R92 ;  /* 0x0000005c8d5c7221 */ /* 0x002fe20000010000 */
[----:B--2---:R-:W-:-:S06]  /*d2a0*/  F2FP.F16.F32.PACK_AB R148, R100, R99 ;  /* 0x000000636494723e */ /* 0x004fcc00000000ff */
[----:B------:R1:W2:Y:S01]  /*d2b0*/  MUFU.EX2 R143, R150 ;  /* 0x00000096008f7308 */ /* 0x0002a20000000800 */
[C---:B---3--:R-:W-:Y:S01]  /*d2c0*/  FADD.FTZ R92, R108.reuse, R92 ;  /* 0x0000005c6c5c7221 */ /* 0x048fe20000010000 */
[----:B------:R-:W-:-:S06]  /*d2d0*/  F2FP.F16.F32.PACK_AB R141, R108, R141 ;  /* 0x0000008d6c8d723e */ /* 0x000fcc00000000ff */
[----:B------:R-:W3:Y:S01]  /*d2e0*/  MUFU.EX2 R110, R110 ;  /* 0x0000006e006e7308 */ /* 0x000ee20000000800 */
[----:B0-----:R-:W-:Y:S01]  /*d2f0*/  FADD.FTZ R89, R107, R94 ;  /* 0x0000005e6b597221 */ /* 0x001fe20000010000 */
[----:B-1----:R-:W-:-:S06]  /*d300*/  F2FP.F16.F32.PACK_AB R150, R102, R93 ;  /* 0x0000005d6696723e */ /* 0x002fcc00000000ff */
[----:B------:R-:W0:Y:S01]  /*d310*/  MUFU.EX2 R112, R6 ;  /* 0x0000000600707308 */ /* 0x000e220000000800 */
[----:B--2---:R-:W-:-:S07]  /*d320*/  FADD.FTZ R92, R143, R92 ;  /* 0x0000005c8f5c7221 */ /* 0x004fce0000010000 */
[----:B------:R-:W1:Y:S01]  /*d330*/  MUFU.EX2 R136, R136 ;  /* 0x0000008800887308 */ /* 0x000e620000000800 */
[C---:B---3--:R-:W-:Y:S01]  /*d340*/  FADD.FTZ R89, R110.reuse, R89 ;  /* 0x000000596e597221 */ /* 0x048fe20000010000 */
[----:B------:R-:W-:-:S06]  /*d350*/  F2FP.F16.F32.PACK_AB R142, R110, R107 ;  /* 0x0000006b6e8e723e */ /* 0x000fcc00000000ff */
        /* <DEDUP_REMOVED lines=9> */
[----:B------:R-:W-:-:S06]  /*d3f0*/  F2FP.F16.F32.PACK_AB R136, R109, R136 ;  /* 0x000000886d88723e */ /* 0x000fcc00000000ff */
[----:B------:R-:W0:Y:S01]  /*d400*/  MUFU.EX2 R139, R90 ;  /* 0x0000005a008b7308 */ /* 0x000e220000000800 */
[C---:B-1----:R-:W-:Y:S01]  /*d410*/  FADD.FTZ R92, R13.reuse, R92 ;  /* 0x0000005c0d5c7221 */ /* 0x042fe20000010000 */
[----:B------:R-:W-:Y:S01]  /*d420*/  F2FP.F16.F32.PACK_AB R137, R13, R137 ;  /* 0x000000890d89723e */ /* 0x000fe200000000ff */
[----:B------:R-:W-:-:S05]  /*d430*/  IMAD.MOV.U32 R13, RZ, RZ, R8 ;  /* 0x000000ffff0d7224 */ /* 0x000fca00078e0008 */
[----:B------:R-:W1:Y:S01]  /*d440*/  MUFU.EX2 R111, R111 ;  /* 0x0000006f006f7308 */ /* 0x000e620000000800 */
[----:B--2---:R-:W-:-:S07]  /*d450*/  FADD.FTZ R6, R138, R7 ;  /* 0x000000078a067221 */ /* 0x004fce0000010000 */
[----:B------:R-:W2:Y:S01]  /*d460*/  MUFU.EX2 R113, R113 ;  /* 0x0000007100717308 */ /* 0x000ea20000000800 */
[----:B0-----:R-:W-:Y:S01]  /*d470*/  FADD.FTZ R92, R139, R92 ;  /* 0x0000005c8b5c7221 */ /* 0x001fe20000010000 */
[C---:B-1----:R-:W-:Y:S01]  /*d480*/  FADD.FTZ R7, R111.reuse, R6 ;  /* 0x000000066f077221 */ /* 0x042fe20000010000 */
[----:B------:R-:W-:Y:S02]  /*d490*/  F2FP.F16.F32.PACK_AB R138, R111, R138 ;  /* 0x0000008a6f8a723e */ /* 0x000fe400000000ff */
[C---:B--2---:R-:W-:Y:S01]  /*d4a0*/  FADD.FTZ R6, R113.reuse, R92 ;  /* 0x0000005c71067221 */ /* 0x044fe20000010000 */
[----:B------:R-:W-:Y:S01]  /*d4b0*/  F2FP.F16.F32.PACK_AB R139, R113, R139 ;  /* 0x0000008b718b723e */ /* 0x000fe200000000ff */
[----:B------:R-:W-:Y:S06]  /*d4c0*/  @P1 BRA `(.L_x_1128) ;  /* 0xffffffcc003c1947 */ /* 0x000fec000383ffff */
.L_x_1111:
        /* <DEDUP_REMOVED lines=67> */
.L_x_1129:
[----:B------:R-:W-:Y:S01]  /*d900*/  ULEA UR5, UR37, UR39, 0x3 ;  /* 0x0000002725057291 */ /* 0x000fe2000f8e183f */
[----:B------:R-:W-:-:S05]  /*d910*/  IMAD.U32 R0, RZ, RZ, UR36 ;  /* 0x00000024ff007e24 */ /* 0x000fca000f8e00ff */
[----:B------:R-:W-:-:S04]  /*d920*/  SHF.L.U32 R0, R0, 0x1f, RZ ;  /* 0x0000001f00007819 */ /* 0x000fc800000006ff */
[----:B------:R0:W1:Y:S01]  /*d930*/  SYNCS.PHASECHK.TRANS64.TRYWAIT P1, [UR5+0x2a850], R0 ;  /* 0x02a85000ff0075a7 */ /* 0x0000620008020145 */
[----:B------:R-:W-:Y:S05]  /*d940*/  @!P0 BRA `(.L_x_1130) ;  /* 0x0000000000048947 */ /* 0x000fea0003800000 */
[----:B------:R-:W-:Y:S01]  /*d950*/  BPT.TRAP 0x1 ;  /* 0x000000040000795c */ /* 0x000fe20000300000 */
.L_x_1130:
[----:B-1----:R-:W-:Y:S05]  /*d960*/  @P1 BRA `(.L_x_1131) ;  /* 0x0000000000081947 */ /* 0x002fea0003800000 */
[----:B------:R-:W1:Y:S02]  /*d970*/  SYNCS.PHASECHK.TRANS64.TRYWAIT P0, [UR5+0x2a850], R0 ;  /* 0x02a85000ff0075a7 */ /* 0x000e640008000145 */
[----:B-1----:R-:W-:Y:S05]  /*d980*/  @!P0 BRA `(.L_x_1132) ;  /* 0x0000007c00dc8947 */ /* 0x002fea0003800000 */
.L_x_1131:
[----:B------:R-:W-:Y:S01]  /*d990*/  UIADD3 UR39, UR39, 0x400, URZ ;  /* 0x0000040027277890 */ /* 0x000fe2000fffe03f */
[----:B------:R-:W-:Y:S01]  /*d9a0*/  WARPGROUP.ARRIVE ;  /* 0x00000000000079c5 */ /* 0x000fe20000000000 */
[----:B------:R-:W-:Y:S01]  /*d9b0*/  UMOV UR7, 0x40000040 ;  /* 0x4000004000077882 */ /* 0x000fe20000000000 */
[----:B01----:R-:W0:Y:S01]  /*d9c0*/  SHFL.BFLY PT, R0, R7, 0x2, 0x1f ;  /* 0x0c401f0007007f89 */ /* 0x003e2200000e0000 */
[----:B------:R-:W-:Y:S01]  /*d9d0*/  USHF.R.U32.HI UR39, URZ, 0x4, UR39 ;  /* 0x000000043f277899 */ /* 0x000fe20008011627 */
[----:B------:R-:W-:Y:S02]  /*d9e0*/  IMAD.MOV.U32 R12, RZ, RZ, RZ ;  /* 0x000000ffff0c7224 */ /* 0x000fe400078e00ff */
[----:B------:R-:W1:Y:S01]  /*d9f0*/  SHFL.BFLY PT, R3, R6, 0x2, 0x1f ;  /* 0x0c401f0006037f89 */ /* 0x000e6200000e0000 */
[----:B------:R-:W-:Y:S01]  /*da00*/  ULOP3.LUT UR39, UR39, 0x3fff, URZ, 0xc0, !UPT ;  /* 0x00003fff27277892 */ /* 0x000fe2000f8ec03f */
[----:B------:R-:W-:Y:S01]  /*da10*/  VIADD R169, R169, 0x1 ;  /* 0x00000001a9a97836 */ /* 0x000fe20000000000 */
[----:B------:R-:W2:Y:S02]  /*da20*/  S2R R14, SR_TID.X ;  /* 0x00000000000e7919 */ /* 0x000ea40000002100 */
[----:B------:R-:W-:-:S04]  /*da30*/  ULOP3.LUT UR4, UR39, 0x3000000, URZ, 0xfc, !UPT ;  /* 0x0300000027047892 */ /* 0x000fc8000f8efc3f */
[----:B------:R-:W-:Y:S02]  /*da40*/  UIMAD UR4, UR37, 0x600, UR4 ;  /* 0x00000600250478a4 */ /* 0x000fe4000f8e0204 */
[----:B------:R-:W-:-:S04]  /*da50*/  UIADD3 UR37, UR37, 0x1, URZ ;  /* 0x0000000125257890 */ /* 0x000fc8000fffe03f */
[----:B------:R-:W-:Y:S01]  /*da60*/  UISETP.NE.AND UP0, UPT, UR37, 0x2, UPT ;  /* 0x000000022500788c */ /* 0x000fe2000bf05270 */
[----:B------:R-:W-:Y:S02]  /*da70*/  UMOV UR6, UR4 ;  /* 0x0000000400067c82 */ /* 0x000fe40008000000 */
[----:B------:R-:W-:Y:S01]  /*da80*/  HGMMA.64x128x16.F32 R24, R156, gdesc[UR4].tnspB, R24, gsb0 ;  /* 0x41e000049c187df0 */ /* 0x000fe20008000818 */
[----:B------:R-:W-:Y:S01]  /*da90*/  UIADD3 UR6, UR4, 0x80, URZ ;  /* 0x0000008004067890 */ /* 0x000fe2000fffe03f */
[----:B0-----:R-:W-:Y:S01]  /*daa0*/  FADD.FTZ R0, R0, R7 ;  /* 0x0000000700007221 */ /* 0x001fe20000010000 */
[----:B------:R-:W-:Y:S01]  /*dab0*/  UMOV UR7, 0x40000040 ;  /* 0x4000004000077882 */ /* 0x000fe20000000000 */
[----:B------:R-:W-:Y:S01]  /*dac0*/  USEL UR37, UR37, URZ, UP0 ;  /* 0x0000003f25257287 */ /* 0x000fe20008000000 */
[----:B-1----:R-:W-:Y:S01]  /*dad0*/  FADD.FTZ R2, R3, R6 ;  /* 0x0000000603027221 */ /* 0x002fe20000010000 */
[----:B------:R-:W-:Y:S01]  /*dae0*/  IMAD.U32 R6, RZ, RZ, UR5 ;  /* 0x00000005ff067e24 */ /* 0x000fe2000f8e00ff */
[----:B------:R-:W0:Y:S04]  /*daf0*/  SHFL.BFLY PT, R3, R0, 0x1, 0x1f ;  /* 0x0c201f0000037f89 */ /* 0x000e2800000e0000 */
[----:B------:R-:W1:Y:S01]  /*db00*/  SHFL.BFLY PT, R5, R2, 0x1, 0x1f ;  /* 0x0c201f0002057f89 */ /* 0x000e6200000e0000 */
[----:B--2---:R-:W-:-:S13]  /*db10*/  LOP3.LUT P2, RZ, R14, 0x7f, RZ, 0xc0, !PT ;  /* 0x0000007f0eff7812 */ /* 0x004fda000784c0ff */
[----:B------:R-:W-:Y:S02]  /*db20*/  @!P2 VIADD R6, R6, 0x2a860 ;  /* 0x0002a8600606a836 */ /* 0x000fe40000000000 */
[----:B0-----:R-:W-:Y:S01]  /*db30*/  FADD.FTZ R10, R0, R3 ;  /* 0x00000003000a7221 */ /* 0x001fe20000010000 */
[----:B------:R-:W-:Y:S02]  /*db40*/  IMAD.MOV.U32 R3, RZ, RZ, RZ ;  /* 0x000000ffff037224 */ /* 0x000fe400078e00ff */
[----:B------:R-:W-:Y:S02]  /*db50*/  IMAD.MOV.U32 R0, RZ, RZ, -0x800000 ;  /* 0xff800000ff007424 */ /* 0x000fe400078e00ff */
[----:B-1----:R-:W-:Y:S01]  /*db60*/  FADD.FTZ R13, R2, R5 ;  /* 0x00000005020d7221 */ /* 0x002fe20000010000 */
[----:B------:R-:W-:Y:S01]  /*db70*/  FSETP.NE.FTZ.AND P0, PT, R10, RZ, PT ;  /* 0x000000ff0a00720b */ /* 0x000fe20003f15000 */
[----:B------:R-:W-:-:S03]  /*db80*/  IMAD.MOV.U32 R2, RZ, RZ, -0x800000 ;  /* 0xff800000ff027424 */ /* 0x000fc600078e00ff */
[----:B------:R-:W-:-:S09]  /*db90*/  FSETP.NE.FTZ.AND P1, PT, R13, RZ, PT ;  /* 0x000000ff0d00720b */ /* 0x000fd20003f35000 */
[----:B------:R-:W0:Y:S01]  /*dba0*/  @P0 MUFU.LG2 R5, R10 ;  /* 0x0000000a00050308 */ /* 0x000e220000000c00 */
[----:B------:R-:W-:-:S03]  /*dbb0*/  @P0 FMUL.FTZ R4, R11, 0.69314718246459960938 ;  /* 0x3f3172180b040820 */ /* 0x000fc60000410000 */
[----:B------:R-:W-:-:S04]  /*dbc0*/  @P1 FMUL.FTZ R14, R11, 0.69314718246459960938 ;  /* 0x3f3172180b0e1820 */ /* 0x000fc80000410000 */
[----:B------:R-:W1:Y:S08]  /*dbd0*/  @P1 MUFU.LG2 R7, R13 ;  /* 0x0000000d00071308 */ /* 0x000e700000000c00 */
[----:B------:R-:W2:Y:S01]  /*dbe0*/  @P0 MUFU.RCP R3, R10 ;  /* 0x0000000a00030308 */ /* 0x000ea20000001000 */
[----:B0-----:R-:W-:-:S04]  /*dbf0*/  @P0 FMUL.FTZ R5, R5, 0.69314718246459960938 ;  /* 0x3f31721805050820 */ /* 0x001fc80000410000 */
[----:B------:R-:W-:Y:S01]  /*dc00*/  @P0 FFMA.FTZ R2, R4, R9, R5 ;  /* 0x0000000904020223 */ /* 0x000fe20000010005 */
[----:B------:R-:W-:Y:S02]  /*dc10*/  @!P2 PRMT R4, RZ, 0x654, R6 ;  /* 0x00000654ff04a816 */ /* 0x000fe40000000006 */
[----:B------:R-:W0:Y:S01]  /*dc20*/  @P1 MUFU.RCP R12, R13 ;  /* 0x0000000d000c1308 */ /* 0x000e220000001000 */
[----:B-1----:R-:W-:Y:S01]  /*dc30*/  @P1 FMUL.FTZ R7, R7, 0.69314718246459960938 ;  /* 0x3f31721807071820 */ /* 0x002fe20000410000 */
[----:B------:R-:W-:-:S03]  /*dc40*/  PLOP3.LUT P0, PT, PT, PT, PT, 0x8, 0x0 ;  /* 0x000000000000781c */ /* 0x000fc60003f0e170 */
        /* <DEDUP_REMOVED lines=28> */
[----:B------:R1:W-:Y:S01]  /*de10*/  @!P2 SYNCS.ARRIVE.TRANS64.RED.A1T0 RZ, [R4+URZ], RZ ;  /* 0x000000ff04ffa9a7 */ /* 0x0003e2000810043f */
        /* <DEDUP_REMOVED lines=64> */
.L_x_1062:
[----:B------:R-:W0:Y:S01]  /*e220*/  S2R R4, SR_CgaCtaId ;  /* 0x0000000000047919 */ /* 0x000e220000008800 */
[----:B------:R-:W-:Y:S01]  /*e230*/  MOV R3, 0x400 ;  /* 0x0000040000037802 */ /* 0x000fe20000000f00 */
[----:B------:R-:W-:Y:S01]  /*e240*/  BSSY B0, `(.L_x_1133) ;  /* 0x00001e2000007945 */ /* 0x000fe20003800000 */
[----:B------:R-:W-:Y:S02]  /*e250*/  BAR.SYNC.DEFER_BLOCKING 0x5, 0x120 ;  /* 0x0144800000007b1d */ /* 0x000fe40000010000 */
[----:B0-----:R-:W-:-:S05]  /*e260*/  LEA R3, R4, R3, 0x18 ;  /* 0x0000000304037211 */ /* 0x001fca00078ec0ff */
[----:B------:R0:W1:Y:S01]  /*e270*/  LDS.128 R160, [R3+0x2a8d0] ;  /* 0x02a8d00003a07984 */ /* 0x0000620000000c00 */
[----:B------:R-:W-:Y:S06]  /*e280*/  BAR.ARV 0x4, 0x120 ;  /* 0x0104800000007b1d */ /* 0x000fec0000002000 */
[----:B------:R-:W-:Y:S05]  /*e290*/  @P0 BRA `(.L_x_1134) ;  /* 0x0000001000e00947 */ /* 0x000fea0003800000 */
[----:B------:R-:W2:Y:S01]  /*e2a0*/  S2R R4, SR_SWINHI ;  /* 0x0000000000047919 */ /* 0x000ea20000002f00 */
[----:B------:R-:W-:Y:S01]  /*e2b0*/  F2FP.F16.F32.PACK_AB R6, R6, R89 ;  /* 0x000000590606723e */ /* 0x000fe200000000ff */
[----:B------:R-:W-:Y:S01]  /*e2c0*/  ULDC.64 UR4, c[0x0][0x208] ;  /* 0x0000820000047ab9 */ /* 0x000fe20000000a00 */
[----:B------:R-:W-:Y:S01]  /*e2d0*/  F2FP.F16.F32.PACK_AB R7, R7, R30 ;  /* 0x0000001e0707723e */ /* 0x000fe200000000ff */
[----:B------:R-:W-:Y:S01]  /*e2e0*/  BAR.SYNC.DEFER_BLOCKING 0x1, 0x100 ;  /* 0x0044000000007b1d */ /* 0x000fe20000010000 */
        /* <DEDUP_REMOVED lines=10> */
[----:B------:R-:W-:Y:S02]  /*e390*/  MOV R16, R3 ;  /* 0x0000000300107202 */ /* 0x000fe40000000f00 */
[----:B--2---:R-:W-:-:S03]  /*e3a0*/  MOV R17, R4 ;  /* 0x0000000400117202 */ /* 0x004fc60000000f00 */
[----:B------:R-:W-:-:S03]  /*e3b0*/  IMAD.WIDE R4, R173, 0x2, R16 ;  /* 0x00000002ad047825 */ /* 0x000fc600078e0210 */
[C---:B------:R-:W-:Y:S02]  /*e3c0*/  LOP3.LUT R9, R4.reuse, 0x380, RZ, 0xc0, !PT ;  /* 0x0000038004097812 */ /* 0x040fe400078ec0ff */
[C---:B------:R-:W-:Y:S02]  /*e3d0*/  IADD3 R23, P6, R4.reuse, 0x20, RZ ;  /* 0x0000002004177810 */ /* 0x040fe40007fde0ff */
[----:B------:R-:W-:Y:S02]  /*e3e0*/  SHF.R.U64 R9, R9, 0x3, RZ ;  /* 0x0000000309097819 */ /* 0x000fe400000012ff */
[----:B------:R-:W-:Y:S01]  /*e3f0*/  LOP3.LUT R12, R23, 0x380, RZ, 0xc0, !PT ;  /* 0x00000380170c7812 */ /* 0x000fe200078ec0ff */
[----:B------:R-:W-:Y:S01]  /*e400*/  IMAD.X R27, RZ, RZ, R5, P6 ;  /* 0x000000ffff1b7224 */ /* 0x000fe200030e0605 */
[C---:B------:R-:W-:Y:S02]  /*e410*/  IADD3 R31, P5, R4.reuse, 0x40, RZ ;  /* 0x00000040041f7810 */ /* 0x040fe40007fbe0ff */
[----:B------:R-:W-:-:S02]  /*e420*/  IADD3 R93, P4, R4, 0x60, RZ ;  /* 0x00000060045d7810 */ /* 0x000fc40007f9e0ff */
[C---:B------:R-:W-:Y:S01]  /*e430*/  IADD3 R95, P3, R4.reuse, 0x4000, RZ ;  /* 0x00004000045f7810 */ /* 0x040fe20007f7e0ff */
[--C-:B------:R-:W-:Y:S01]  /*e440*/  IMAD.X R25, RZ, RZ, R5.reuse, P5 ;  /* 0x000000ffff197224 */ /* 0x100fe200028e0605 */
[C---:B------:R-:W-:Y:S01]  /*e450*/  IADD3 R97, P2, R4.reuse, 0x4020, RZ ;  /* 0x0000402004617810 */ /* 0x040fe20007f5e0ff */
[--C-:B------:R-:W-:Y:S01]  /*e460*/  IMAD.X R21, RZ, RZ, R5.reuse, P4 ;  /* 0x000000ffff157224 */ /* 0x100fe200020e0605 */
[C---:B------:R-:W-:Y:S01]  /*e470*/  IADD3 R99, P1, R4.reuse, 0x4040, RZ ;  /* 0x0000404004637810 */ /* 0x040fe20007f3e0ff */
[--C-:B------:R-:W-:Y:S01]  /*e480*/  IMAD.X R15, RZ, RZ, R5.reuse, P3 ;  /* 0x000000ffff0f7224 */ /* 0x100fe200018e0605 */
[----:B------:R-:W-:Y:S01]  /*e490*/  IADD3 R88, P0, R4, 0x4060, RZ ;  /* 0x0000406004587810 */ /* 0x000fe20007f1e0ff */
[--C-:B------:R-:W-:Y:S01]  /*e4a0*/  IMAD.X R13, RZ, RZ, R5.reuse, P2 ;  /* 0x000000ffff0d7224 */ /* 0x100fe200010e0605 */
[----:B------:R-:W-:Y:S01]  /*e4b0*/  LOP3.LUT R4, R9, R4, RZ, 0x3c, !PT ;  /* 0x0000000409047212 */ /* 0x000fe200078e3cff */
[--C-:B------:R-:W-:Y:S01]  /*e4c0*/  IMAD.X R11, RZ, RZ, R5.reuse, P1 ;  /* 0x000000ffff0b7224 */ /* 0x100fe200008e0605 */
[----:B------:R-:W-:Y:S01]  /*e4d0*/  SHF.R.U64 R12, R12, 0x3, RZ ;  /* 0x000000030c0c7819 */ /* 0x000fe200000012ff */
[----:B------:R-:W-:Y:S01]  /*e4e0*/  IMAD.X R9, RZ, RZ, R5, P0 ;  /* 0x000000ffff097224 */ /* 0x000fe200000e0605 */
[----:B------:R-:W-:-:S02]  /*e4f0*/  MOV R92, R4 ;  /* 0x00000004005c7202 */ /* 0x000fc40000000f00 */
[----:B------:R-:W-:Y:S02]  /*e500*/  F2FP.F16.F32.PACK_AB R5, R8, R29 ;  /* 0x0000001d0805723e */ /* 0x000fe400000000ff */
[----:B------:R-:W-:Y:S02]  /*e510*/  LOP3.LUT R26, R12, R23, RZ, 0x3c, !PT ;  /* 0x000000170c1a7212 */ /* 0x000fe400078e3cff */
[----:B------:R-:W-:Y:S02]  /*e520*/  F2FP.F16.F32.PACK_AB R4, R10, R91 ;  /* 0x0000005b0a04723e */ /* 0x000fe400000000ff */
[----:B------:R-:W-:Y:S02]  /*e530*/  LOP3.LUT R8, R97, 0x380, RZ, 0xc0, !PT ;  /* 0x0000038061087812 */ /* 0x000fe400078ec0ff */
[----:B------:R-:W-:Y:S01]  /*e540*/  LOP3.LUT R10, R99, 0x380, RZ, 0xc0, !PT ;  /* 0x00000380630a7812 */ /* 0x000fe200078ec0ff */
[----:B------:R2:W-:Y:S01]  /*e550*/  STSM.16.M88.4 [R92], R4 ;  /* 0x000000045c007844 */ /* 0x0005e20000000200 */
[----:B------:R-:W-:-:S02]  /*e560*/  LOP3.LUT R23, R88, 0x380, RZ, 0xc0, !PT ;  /* 0x0000038058177812 */ /* 0x000fc400078ec0ff */
[----:B------:R-:W-:Y:S02]  /*e570*/  LOP3.LUT R14, R31, 0x380, RZ, 0xc0, !PT ;  /* 0x000003801f0e7812 */ /* 0x000fe400078ec0ff */
[----:B------:R-:W-:Y:S02]  /*e580*/  LOP3.LUT R72, R95, 0x380, RZ, 0xc0, !PT ;  /* 0x000003805f487812 */ /* 0x000fe400078ec0ff */
[----:B------:R-:W-:Y:S02]  /*e590*/  SHF.R.U64 R8, R8, 0x3, RZ ;  /* 0x0000000308087819 */ /* 0x000fe400000012ff */
[----:B------:R-:W-:Y:S02]  /*e5a0*/  SHF.R.U64 R10, R10, 0x3, RZ ;  /* 0x000000030a0a7819 */ /* 0x000fe400000012ff */
[----:B------:R-:W-:Y:S02]  /*e5b0*/  SHF.R.U64 R23, R23, 0x3, RZ ;  /* 0x0000000317177819 */ /* 0x000fe400000012ff */
[----:B------:R-:W-:-:S02]  /*e5c0*/  SHF.R.U64 R14, R14, 0x3, RZ ;  /* 0x000000030e0e7819 */ /* 0x000fc400000012ff */
[----:B------:R-:W-:Y:S02]  /*e5d0*/  SHF.R.U64 R72, R72, 0x3, RZ ;  /* 0x0000000348487819 */ /* 0x000fe400000012ff */
[----:B------:R-:W-:Y:S02]  /*e5e0*/  LOP3.LUT R12, R8, R97, RZ, 0x3c, !PT ;  /* 0x00000061080c7212 */ /* 0x000fe400078e3cff */
[----:B------:R-:W-:Y:S02]  /*e5f0*/  LOP3.LUT R10, R10, R99, RZ, 0x3c, !PT ;  /* 0x000000630a0a7212 */ /* 0x000fe400078e3cff */
[----:B------:R-:W-:Y:S02]  /*e600*/  LOP3.LUT R8, R23, R88, RZ, 0x3c, !PT ;  /* 0x0000005817087212 */ /* 0x000fe400078e3cff */
[----:B------:R-:W-:Y:S02]  /*e610*/  LOP3.LUT R24, R14, R31, RZ, 0x3c, !PT ;  /* 0x0000001f0e187212 */ /* 0x000fe400078e3cff */
[----:B------:R-:W-:-:S02]  /*e620*/  LOP3.LUT R14, R72, R95, RZ, 0x3c, !PT ;  /* 0x0000005f480e7212 */ /* 0x000fc400078e3cff */
[----:B------:R-:W-:Y:S01]  /*e630*/  MOV R72, R10 ;  /* 0x0000000a00487202 */ /* 0x000fe20000000f00 */
[----:B------:R-:W3:Y:S01]  /*e640*/  LDC.64 R94, c[0x0][0xbd8] ;  /* 0x0002f600ff5e7b82 */ /* 0x000ee20000000a00 */
[----:B------:R-:W-:Y:S02]  /*e650*/  MOV R23, R8 ;  /* 0x0000000800177202 */ /* 0x000fe40000000f00 */
[----:B------:R-:W-:Y:S02]  /*e660*/  MOV R29, R26 ;  /* 0x0000001a001d7202 */ /* 0x000fe40000000f00 */
[----:B------:R-:W-:Y:S02]  /*e670*/  F2FP.F16.F32.PACK_AB R8, R33, R32 ;  /* 0x000000202108723e */ /* 0x000fe400000000ff */
[----:B------:R-:W-:Y:S02]  /*e680*/  F2FP.F16.F32.PACK_AB R9, R35, R34 ;  /* 0x000000222309723e */ /* 0x000fe400000000ff */
[----:B------:R-:W-:-:S02]  /*e690*/  F2FP.F16.F32.PACK_AB R10, R37, R36 ;  /* 0x00000024250a723e */ /* 0x000fc400000000ff */
[----:B------:R-:W-:Y:S02]  /*e6a0*/  F2FP.F16.F32.PACK_AB R11, R39, R38 ;  /* 0x00000026270b723e */ /* 0x000fe400000000ff */
[----:B------:R-:W-:Y:S02]  /*e6b0*/  MOV R31, R24 ;  /* 0x00000018001f7202 */ /* 0x000fe40000000f00 */
[----:B--2---:R-:W-:Y:S01]  /*e6c0*/  F2FP.F16.F32.PACK_AB R4, R41, R40 ;  /* 0x000000282904723e */ /* 0x004fe200000000ff */
[----:B------:R-:W-:Y:S01]  /*e6d0*/  STSM.16.M88.4 [R29], R8 ;  /* 0x000000081d007844 */ /* 0x000fe20000000200 */
[----:B------:R-:W-:Y:S02]  /*e6e0*/  F2FP.F16.F32.PACK_AB R5, R43, R42 ;  /* 0x0000002a2b05723e */ /* 0x000fe400000000ff */
[----:B------:R-:W-:Y:S02]  /*e6f0*/  F2FP.F16.F32.PACK_AB R6, R45, R44 ;  /* 0x0000002c2d06723e */ /* 0x000fe400000000ff */
[----:B------:R-:W-:-:S02]  /*e700*/  F2FP.F16.F32.PACK_AB R7, R47, R46 ;  /* 0x0000002e2f07723e */ /* 0x000fc400000000ff */
[----:B------:R-:W-:Y:S02]  /*e710*/  LOP3.LUT R20, R93, 0x380, RZ, 0xc0, !PT ;  /* 0x000003805d147812 */ /* 0x000fe400078ec0ff */
[----:B------:R-:W-:Y:S01]  /*e720*/  MOV R89, R14 ;  /* 0x0000000e00597202 */ /* 0x000fe20000000f00 */
[----:B------:R2:W-:Y:S01]  /*e730*/  STSM.16.M88.4 [R31], R4 ;  /* 0x000000041f007844 */ /* 0x0005e20000000200 */
[----:B------:R-:W-:Y:S02]  /*e740*/  SHF.R.U64 R20, R20, 0x3, RZ ;  /* 0x0000000314147819 */ /* 0x000fe400000012ff */
[----:B------:R-:W-:Y:S02]  /*e750*/  MOV R88, R12 ;  /* 0x0000000c00587202 */ /* 0x000fe40000000f00 */
[----:B------:R-:W-:Y:S02]  /*e760*/  LOP3.LUT R20, R20, R93, RZ, 0x3c, !PT ;  /* 0x0000005d14147212 */ /* 0x000fe400078e3cff */
[----:B------:R-:W-:-:S02]  /*e770*/  F2FP.F16.F32.PACK_AB R12, R49, R48 ;  /* 0x00000030310c723e */ /* 0x000fc400000000ff */
[----:B------:R-:W-:Y:S02]  /*e780*/  F2FP.F16.F32.PACK_AB R24, R57, R56 ;  /* 0x000000383918723e */ /* 0x000fe400000000ff */
[----:B------:R-:W-:Y:S02]  /*e790*/  F2FP.F16.F32.PACK_AB R25, R59, R58 ;  /* 0x0000003a3b19723e */ /* 0x000fe400000000ff */
[----:B------:R-:W-:Y:S02]  /*e7a0*/  F2FP.F16.F32.PACK_AB R26, R61, R60 ;  /* 0x0000003c3d1a723e */ /* 0x000fe400000000ff */
[----:B------:R-:W-:Y:S01]  /*e7b0*/  F2FP.F16.F32.PACK_AB R27, R63, R62 ;  /* 0x0000003e3f1b723e */ /* 0x000fe200000000ff */
[----:B--2---:R-:W2:Y:S01]  /*e7c0*/  LDC.64 R4, c[0x0][0xbe0] ;  /* 0x0002f800ff047b82 */ /* 0x004ea20000000a00 */
[----:B------:R-:W-:Y:S01]  /*e7d0*/  MOV R90, R20 ;  /* 0x00000014005a7202 */ /* 0x000fe20000000f00 */
[----:B------:R-:W-:Y:S01]  /*e7e0*/  IMAD.MOV.U32 R49, RZ, RZ, RZ ;  /* 0x000000ffff317224 */ /* 0x000fe200078e00ff */
[----:B------:R-:W-:-:S02]  /*e7f0*/  F2FP.F16.F32.PACK_AB R13, R51, R50 ;  /* 0x00000032330d723e */ /* 0x000fc400000000ff */
[----:B------:R-:W-:Y:S02]  /*e800*/  F2FP.F16.F32.PACK_AB R14, R53, R52 ;  /* 0x00000034350e723e */ /* 0x000fe400000000ff */
[----:B------:R-:W-:Y:S01]  /*e810*/  F2FP.F16.F32.PACK_AB R15, R55, R54 ;  /* 0x00000036370f723e */ /* 0x000fe200000000ff */
[----:B------:R-:W4:Y:S01]  /*e820*/  LDC.64 R20, c[0x0][0xbd8] ;  /* 0x0002f600ff147b82 */ /* 0x000f220000000a00 */
[----:B------:R-:W-:Y:S02]  /*e830*/  F2FP.F16.F32.PACK_AB R29, R75, R74 ;  /* 0x0000004a4b1d723e */ /* 0x000fe400000000ff */
[----:B------:R-:W-:Y:S01]  /*e840*/  F2FP.F16.F32.PACK_AB R31, R79, R78 ;  /* 0x0000004e4f1f723e */ /* 0x000fe200000000ff */
[----:B------:R0:W-:Y:S01]  /*e850*/  STSM.16.M88.4 [R90], R12 ;  /* 0x0000000c5a007844 */ /* 0x0001e20000000200 */
[----:B---3--:R-:W-:-:S03]  /*e860*/  ISETP.NE.U32.AND P0, PT, R94, RZ, PT ;  /* 0x000000ff5e00720c */ /* 0x008fc60003f05070 */
[----:B------:R0:W-:Y:S01]  /*e870*/  STSM.16.M88.4 [R89], R24 ;  /* 0x0000001859007844 */ /* 0x0001e20000000200 */
[----:B------:R-:W3:Y:S01]  /*e880*/  LDC R47, c[0x0][0xa88] ;  /* 0x0002a200ff2f7b82 */ /* 0x000ee20000000800 */
[----:B------:R-:W-:Y:S02]  /*e890*/  ISETP.NE.AND.EX P0, PT, R95, RZ, PT, P0 ;  /* 0x000000ff5f00720c */ /* 0x000fe40003f05300 */
[----:B------:R0:W-:Y:S01]  /*e8a0*/  STSM.16.M88.4 [R88], R64 ;  /* 0x0000004058007844 */ /* 0x0001e20000000200 */
[----:B--2---:R-:W-:-:S03]  /*e8b0*/  ISETP.NE.U32.AND P1, PT, R4, RZ, PT ;  /* 0x000000ff0400720c */ /* 0x004fc60003f25070 */
[----:B------:R0:W-:Y:S01]  /*e8c0*/  STSM.16.M88.4 [R72], R28 ;  /* 0x0000001c48007844 */ /* 0x0001e20000000200 */
[----:B------:R-:W-:-:S03]  /*e8d0*/  ISETP.NE.AND.EX P1, PT, R5, RZ, PT, P1 ;  /* 0x000000ff0500720c */ /* 0x000fc60003f25310 */
[----:B------:R0:W-:Y:S01]  /*e8e0*/  STSM.16.M88.4 [R23], R80 ;  /* 0x0000005017007844 */ /* 0x0001e20000000200 */
[----:B----4-:R-:W-:Y:S01]  /*e8f0*/  IMAD.WIDE R20, R167, 0x4, R20 ;  /* 0x00000004a7147825 */ /* 0x010fe200078e0214 */
[----:B------:R-:W-:Y:S08]  /*e900*/  BAR.SYNC.DEFER_BLOCKING 0x1, 0x100 ;  /* 0x0044000000007b1d */ /* 0x000ff00000010000 */
[----:B------:R-:W2:Y:S01]  /*e910*/  @P1 LDC.64 R4, c[0x0][0xbe0] ;  /* 0x0002f800ff041b82 */ /* 0x000ea20000000a00 */
[----:B------:R-:W-:-:S04]  /*e920*/  IMAD R7, R164, 0x40, R22 ;  /* 0x00000040a4077824 */ /* 0x000fc800078e0216 */
[----:B------:R-:W-:Y:S01]  /*e930*/  IMAD.WIDE R16, R7, 0x2, R16 ;  /* 0x0000000207107825 */ /* 0x000fe200078e0210 */
[----:B------:R0:W5:Y:S03]  /*e940*/  @P0 LDG.E R49, desc[UR4][R20.64] ;  /* 0x0000000414310981 */ /* 0x000166000c1e1900 */
[----:B--2---:R-:W-:-:S05]  /*e950*/  @P1 IMAD.WIDE R4, R167, 0x4, R4 ;  /* 0x00000004a7041825 */ /* 0x004fca00078e0204 */
[----:B---3--:R0:W5:Y:S01]  /*e960*/  @P1 LDG.E R47, desc[UR4][R4.64] ;  /* 0x00000004042f1981 */ /* 0x008162000c1e1900 */
[----:B------:R-:W-:Y:S05]  /*e970*/  @P1 BRA `(.L_x_1135) ;  /* 0x0000000000141947 */ /* 0x000fea0003800000 */
[----:B------:R-:W-:Y:S05]  /*e980*/  @!P0 BRA `(.L_x_1135) ;  /* 0x0000000000108947 */ /* 0x000fea0003800000 */
[----:B------:R-:W-:Y:S02]  /*e990*/  ULDC.64 UR4, c[0x0][0x208] ;  /* 0x0000820000047ab9 */ /* 0x000fe40000000a00 */
[----:B0-----:R-:W2:Y:S04]  /*e9a0*/  LDG.E R4, desc[UR4][R20.64] ;  /* 0x0000000414047981 */ /* 0x001ea8000c1e1900 */
[----:B-----5:R-:W2:Y:S02]  /*e9b0*/  LDG.E R47, desc[UR4][R20.64+0x4] ;  /* 0x00000404142f7981 */ /* 0x020ea4000c1e1900 */
[----:B--2---:R-:W-:-:S07]  /*e9c0*/  IMAD.IADD R47, R47, 0x1, -R4 ;  /* 0x000000012f2f7824 */ /* 0x004fce00078e0a04 */
.L_x_1135:
[----:B------:R-:W-:Y:S01]  /*e9d0*/  SHF.R.S32.HI R46, RZ, 0x1f, R166 ;  /* 0x0000001fff2e7819 */ /* 0x000fe200000114a6 */
[----:B------:R-:W-:Y:S01]  /*e9e0*/  ULDC.64 UR4, c[0x0][0xb70] ;  /* 0x0002dc0000047ab9 */ /* 0x000fe20000000a00 */
[--C-:B0----5:R-:W-:Y:S01]  /*e9f0*/  SHF.R.S32.HI R21, RZ, 0x1f, R49.reuse ;  /* 0x0000001fff157819 */ /* 0x121fe20000011431 */
[----:B------:R-:W-:Y:S01]  /*ea00*/  IMAD.MOV.U32 R20, RZ, RZ, R49 ;  /* 0x000000ffff147224 */ /* 0x000fe200078e0031 */
[----:B------:R-:W-:Y:S01]  /*ea10*/  SHF.R.S32.HI R6, RZ, 0x1f, R167 ;  /* 0x0000001fff067819 */ /* 0x000fe200000114a7 */
[----:B------:R-:W-:Y:S01]  /*ea20*/  IMAD R5, R46, UR4, RZ ;  /* 0x000000042e057c24 */ /* 0x000fe2000f8e02ff */
[----:B------:R-:W-:Y:S01]  /*ea30*/  SEL R51, R167, RZ, !P0 ;  /* 0x000000ffa7337207 */ /* 0x000fe20004000000 */
[----:B------:R-:W-:Y:S01]  /*ea40*/  IMAD R11, R168, 0x80, R171 ;  /* 0x00000080a80b7824 */ /* 0x000fe200078e02ab */
[----:B------:R-:W-:Y:S01]  /*ea50*/  SEL R48, R6, RZ, !P0 ;  /* 0x000000ff06307207 */ /* 0x000fe20004000000 */
[----:B------:R-:W-:Y:S01]  /*ea60*/  IMAD R7, R166, UR5, R5 ;  /* 0x00000005a6077c24 */ /* 0x000fe2000f8e0205 */
[----:B------:R-:W-:Y:S01]  /*ea70*/  IADD3 R9, P6, R16, 0x3000, RZ ;  /* 0x0000300010097810 */ /* 0x000fe20007fde0ff */
[----:B------:R-:W-:Y:S01]  /*ea80*/  IMAD.WIDE.U32 R4, R166, UR4, R20 ;  /* 0x00000004a6047c25 */ /* 0x000fe2000f8e0014 */
[----:B------:R-:W-:Y:S01]  /*ea90*/  ULDC.64 UR4, c[0x0][0xb78] ;  /* 0x0002de0000047ab9 */ /* 0x000fe20000000a00 */
[C---:B------:R-:W-:Y:S01]  /*eaa0*/  IADD3 R13, P2, R16.reuse, 0x2000, RZ ;  /* 0x00002000100d7810 */ /* 0x040fe20007f5e0ff */
[----:B------:R-:W-:Y:S01]  /*eab0*/  ULDC.64 UR6, c[0x0][0x208] ;  /* 0x0000820000067ab9 */ /* 0x000fe20000000a00 */
[----:B------:R-:W-:Y:S01]  /*eac0*/  IMAD.IADD R5, R5, 0x1, R7 ;  /* 0x0000000105057824 */ /* 0x000fe200078e0207 */
[----:B------:R-:W-:Y:S01]  /*ead0*/  IADD3 R29, P1, R16, 0x1000, RZ ;  /* 0x00001000101d7810 */ /* 0x000fe20007f3e0ff */
[----:B------:R-:W-:Y:S01]  /*eae0*/  IMAD R7, R48, UR4, RZ ;  /* 0x0000000430077c24 */ /* 0x000fe2000f8e02ff */
[----:B------:R-:W-:Y:S01]  /*eaf0*/  LOP3.LUT R6, R9, 0x380, RZ, 0xc0, !PT ;  /* 0x0000038009067812 */ /* 0x000fe200078ec0ff */
[----:B------:R-:W-:Y:S01]  /*eb00*/  IMAD.WIDE.U32 R4, R51, UR4, R4 ;  /* 0x0000000433047c25 */ /* 0x000fe2000f8e0004 */
[----:B------:R-:W-:-:S02]  /*eb10*/  LOP3.LUT R12, R13, 0x380, RZ, 0xc0, !PT ;  /* 0x000003800d0c7812 */ /* 0x000fc400078ec0ff */
[----:B------:R-:W-:Y:S01]  /*eb20*/  LOP3.LUT R28, R29, 0x380, RZ, 0xc0, !PT ;  /* 0x000003801d1c7812 */ /* 0x000fe200078ec0ff */
[----:B------:R-:W-:Y:S01]  /*eb30*/  IMAD R10, R51, UR5, R7 ;  /* 0x00000005330a7c24 */ /* 0x000fe2000f8e0207 */
[----:B------:R-:W-:Y:S01]  /*eb40*/  SHF.R.S32.HI R7, RZ, 0x1f, R11 ;  /* 0x0000001fff077819 */ /* 0x000fe2000001140b */
[----:B------:R-:W-:Y:S01]  /*eb50*/  ULDC.64 UR4, c[0x0][0xb40] ;  /* 0x0002d00000047ab9 */ /* 0x000fe20000000a00 */
[----:B------:R-:W-:Y:S02]  /*eb60*/  IADD3 R8, P0, R11, R4, RZ ;  /* 0x000000040b087210 */ /* 0x000fe40007f1e0ff */
[----:B------:R-:W-:Y:S02]  /*eb70*/  SHF.R.U64 R6, R6, 0x3, RZ ;  /* 0x0000000306067819 */ /* 0x000fe400000012ff */
[----:B------:R-:W-:Y:S01]  /*eb80*/  IADD3.X R7, R7, R5, R10, P0, !PT ;  /* 0x0000000507077210 */ /* 0x000fe200007fe40a */
[----:B------:R-:W-:Y:S01]  /*eb90*/  IMAD.X R5, RZ, RZ, R17, P6 ;  /* 0x000000ffff057224 */ /* 0x000fe200030e0611 */
[----:B------:R-:W-:-:S02]  /*eba0*/  LEA R44, P0, R8, UR4, 0x2 ;  /* 0x00000004082c7c11 */ /* 0x000fc4000f8010ff */
[----:B------:R-:W-:Y:S02]  /*ebb0*/  SHF.R.U64 R12, R12, 0x3, RZ ;  /* 0x000000030c0c7819 */ /* 0x000fe400000012ff */
[----:B------:R-:W-:Y:S02]  /*ebc0*/  SHF.R.U64 R28, R28, 0x3, RZ ;  /* 0x000000031c1c7819 */ /* 0x000fe400000012ff */
[----:B------:R-:W-:Y:S01]  /*ebd0*/  LOP3.LUT R4, R6, R9, RZ, 0x3c, !PT ;  /* 0x0000000906047212 */ /* 0x000fe200078e3cff */
[----:B------:R-:W-:Y:S01]  /*ebe0*/  VIADD R6, R11, 0x8 ;  /* 0x000000080b067836 */ /* 0x000fe20000000000 */
[----:B------:R-:W-:Y:S01]  /*ebf0*/  LEA.HI.X R45, R8, UR5, R7, 0x2, P0 ;  /* 0x00000005082d7c11 */ /* 0x000fe200080f1407 */
[----:B------:R-:W-:Y:S01]  /*ec00*/  ULDC.64 UR4, c[0x0][0xaa0] ;  /* 0x0002a80000047ab9 */ /* 0x000fe20000000a00 */
[----:B------:R-:W-:Y:S01]  /*ec10*/  LOP3.LUT R12, R12, R13, RZ, 0x3c, !PT ;  /* 0x0000000d0c0c7212 */ /* 0x000fe200078e3cff */
[----:B------:R-:W-:Y:S01]  /*ec20*/  IMAD.X R13, RZ, RZ, R17, P2 ;  /* 0x000000ffff0d7224 */ /* 0x000fe200010e0611 */
[----:B------:R-:W-:-:S02]  /*ec30*/  LOP3.LUT P0, RZ, R170, 0x3, RZ, 0xc0, !PT ;  /* 0x00000003aaff7812 */ /* 0x000fc4000780c0ff */
[C---:B------:R-:W-:Y:S02]  /*ec40*/  IADD3 R41, P5, R16.reuse, 0x4000, RZ ;  /* 0x0000400010297810 */ /* 0x040fe40007fbe0ff */
[C---:B------:R-:W-:Y:S02]  /*ec50*/  IADD3 R33, P4, R16.reuse, 0x5000, RZ ;  /* 0x0000500010217810 */ /* 0x040fe40007f9e0ff */
[----:B------:R-:W-:Y:S02]  /*ec60*/  IADD3 R25, P3, R16, 0x6000, RZ ;  /* 0x0000600010197810 */ /* 0x000fe40007f7e0ff */
[----:B------:R-:W-:Y:S01]  /*ec70*/  LOP3.LUT R28, R28, R29, RZ, 0x3c, !PT ;  /* 0x0000001d1c1c7212 */ /* 0x000fe200078e3cff */
[----:B------:R-:W-:Y:S01]  /*ec80*/  IMAD.X R29, RZ, RZ, R17, P1 ;  /* 0x000000ffff1d7224 */ /* 0x000fe200008e0611 */
[----:B------:R-:W-:Y:S02]  /*ec90*/  IADD3 R7, P2, R16, 0x7000, RZ ;  /* 0x0000700010077810 */ /* 0x000fe40007f5e0ff */
[----:B------:R-:W-:-:S02]  /*eca0*/  ISETP.GE.OR P1, PT, R11, R47, P0 ;  /* 0x0000002f0b00720c */ /* 0x000fc40000726670 */
[----:B------:R-:W-:Y:S02]  /*ecb0*/  LOP3.LUT R40, R41, 0x380, RZ, 0xc0, !PT ;  /* 0x0000038029287812 */ /* 0x000fe400078ec0ff */
[----:B------:R-:W-:Y:S02]  /*ecc0*/  LOP3.LUT R32, R33, 0x380, RZ, 0xc0, !PT ;  /* 0x0000038021207812 */ /* 0x000fe400078ec0ff */
[----:B------:R-:W-:Y:S02]  /*ecd0*/  LOP3.LUT R24, R25, 0x380, RZ, 0xc0, !PT ;  /* 0x0000038019187812 */ /* 0x000fe400078ec0ff */
[----:B------:R-:W-:Y:S02]  /*ece0*/  LOP3.LUT R9, R16, 0x380, RZ, 0xc0, !PT ;  /* 0x0000038010097812 */ /* 0x000fe400078ec0ff */
[----:B------:R-:W-:Y:S02]  /*ecf0*/  ISETP.GE.OR P0, PT, R6, R47, P0 ;  /* 0x0000002f0600720c */ /* 0x000fe40000706670 */
[----:B------:R-:W-:Y:S01]  /*ed00*/  LOP3.LUT R6, R7, 0x380, RZ, 0xc0, !PT ;  /* 0x0000038007067812 */ /* 0x000fe200078ec0ff */
[----:B------:R-:W-:Y:S01]  /*ed10*/  @!P1 STG.E desc[UR6][R44.64], R2 ;  /* 0x000000022c009986 */ /* 0x000fe2000c101906 */
[----:B------:R-:W-:-:S02]  /*ed20*/  SHF.R.U64 R40, R40, 0x3, RZ ;  /* 0x0000000328287819 */ /* 0x000fc400000012ff */
[----:B------:R-:W-:Y:S02]  /*ed30*/  SHF.R.U64 R32, R32, 0x3, RZ ;  /* 0x0000000320207819 */ /* 0x000fe400000012ff */
[----:B------:R-:W-:Y:S02]  /*ed40*/  SHF.R.U64 R24, R24, 0x3, RZ ;  /* 0x0000000318187819 */ /* 0x000fe400000012ff */
[----:B------:R-:W-:Y:S02]  /*ed50*/  SHF.R.U64 R9, R9, 0x3, RZ ;  /* 0x0000000309097819 */ /* 0x000fe400000012ff */
[----:B------:R-:W-:Y:S01]  /*ed60*/  SHF.R.U64 R6, R6, 0x3, RZ ;  /* 0x0000000306067819 */ /* 0x000fe200000012ff */
[----:B------:R0:W-:Y:S01]  /*ed70*/  @!P0 STG.E desc[UR6][R44.64+0x20], R0 ;  /* 0x000020002c008986 */ /* 0x0001e2000c101906 */
[----:B------:R-:W-:Y:S01]  /*ed80*/  LOP3.LUT R40, R40, R41, RZ, 0x3c, !PT ;  /* 0x0000002928287212 */ /* 0x000fe200078e3cff */
[--C-:B------:R-:W-:Y:S01]  /*ed90*/  IMAD.X R41, RZ, RZ, R17.reuse, P5 ;  /* 0x000000ffff297224 */ /* 0x100fe200028e0611 */
[----:B------:R-:W-:Y:S01]  /*eda0*/  LOP3.LUT R32, R32, R33, RZ, 0x3c, !PT ;  /* 0x0000002120207212 */ /* 0x000fe200078e3cff */
[--C-:B------:R-:W-:Y:S01]  /*edb0*/  IMAD.X R33, RZ, RZ, R17.reuse, P4 ;  /* 0x000000ffff217224 */ /* 0x100fe200020e0611 */
[----:B------:R-:W-:Y:S01]  /*edc0*/  LOP3.LUT R24, R24, R25, RZ, 0x3c, !PT ;  /* 0x0000001918187212 */ /* 0x000fe200078e3cff */
[--C-:B------:R-:W-:Y:S01]  /*edd0*/  IMAD.X R25, RZ, RZ, R17.reuse, P3 ;  /* 0x000000ffff197224 */ /* 0x100fe200018e0611 */
[----:B------:R-:W-:Y:S01]  /*ede0*/  LOP3.LUT R16, R9, R16, RZ, 0x3c, !PT ;  /* 0x0000001009107212 */ /* 0x000fe200078e3cff */
[----:B------:R-:W-:Y:S01]  /*edf0*/  IMAD.X R9, RZ, RZ, R17, P2 ;  /* 0x000000ffff097224 */ /* 0x000fe200010e0611 */
[----:B------:R-:W-:Y:S01]  /*ee00*/  LOP3.LUT R8, R6, R7, RZ, 0x3c, !PT ;  /* 0x0000000706087212 */ /* 0x000fe200078e3cff */
[----:B------:R-:W5:Y:S01]  /*ee10*/  LD.E.128 R28, desc[UR6][R28.64] ;  /* 0x000000061c1c7980 */ /* 0x000f62000c101d00 */
[----:B------:R-:W-:-:S03]  /*ee20*/  SHF.R.S32.HI R23, RZ, 0x1f, R22 ;  /* 0x0000001fff177819 */ /* 0x000fc60000011416 */
[----:B------:R2:W5:Y:S04]  /*ee30*/  LD.E.128 R36, desc[UR6][R16.64] ;  /* 0x0000000610247980 */ /* 0x000568000c101d00 */
[----:B------:R-:W5:Y:S04]  /*ee40*/  LD.E.128 R12, desc[UR6][R12.64] ;  /* 0x000000060c0c7980 */ /* 0x000f68000c101d00 */
[----:B------:R-:W5:Y:S04]  /*ee50*/  LD.E.128 R4, desc[UR6][R4.64] ;  /* 0x0000000604047980 */ /* 0x000f68000c101d00 */
[----:B------:R-:W5:Y:S04]  /*ee60*/  LD.E.128 R40, desc[UR6][R40.64] ;  /* 0x0000000628287980 */ /* 0x000f68000c101d00 */
[----:B------:R-:W5:Y:S04]  /*ee70*/  LD.E.128 R32, desc[UR6][R32.64] ;  /* 0x0000000620207980 */ /* 0x000f68000c101d00 */
[----:B------:R-:W5:Y:S04]  /*ee80*/  LD.E.128 R24, desc[UR6][R24.64] ;  /* 0x0000000618187980 */ /* 0x000f68000c101d00 */
[----:B------:R-:W5:Y:S01]  /*ee90*/  LD.E.128 R8, desc[UR6][R8.64] ;  /* 0x0000000608087980 */ /* 0x000f62000c101d00 */
[----:B0-----:R-:W-:Y:S01]  /*eea0*/  IMAD R0, R21, UR4, RZ ;  /* 0x0000000415007c24 */ /* 0x001fe2000f8e02ff */
[----:B------:R-:W-:Y:S01]  /*eeb0*/  @!PT LDS RZ, [RZ] ;  /* 0x00000000fffff984 */ /* 0x000fe20000000800 */
[----:B------:R-:W-:Y:S01]  /*eec0*/  @!PT LDS RZ, [RZ] ;  /* 0x00000000fffff984 */ /* 0x000fe20000000800 */
[----:B------:R-:W-:Y:S01]  /*eed0*/  @!PT LDS RZ, [RZ] ;  /* 0x00000000fffff984 */ /* 0x000fe20000000800 */
[----:B------:R-:W-:Y:S01]  /*eee0*/  @!PT LDS RZ, [RZ] ;  /* 0x00000000fffff984 */ /* 0x000fe20000000800 */
[----:B------:R0:W-:Y:S06]  /*eef0*/  MEMBAR.ALL.CTA ;  /* 0x0000000000007992 */ /* 0x0001ec0000008000 */
[----:B0-----:R-:W0:Y:S01]  /*ef00*/  FENCE.VIEW.ASYNC.S ;  /* 0x00000000000073c6 */ /* 0x001e220000000000 */
[----:B--2---:R-:W-:-:S04]  /*ef10*/  IMAD.WIDE.U32 R16, R49, UR4, R22 ;  /* 0x0000000431107c25 */ /* 0x004fc8000f8e0016 */
[----:B------:R-:W-:Y:S01]  /*ef20*/  IMAD R49, R49, UR5, R0 ;  /* 0x0000000531317c24 */ /* 0x000fe2000f8e0200 */
[----:B------:R-:W-:Y:S01]  /*ef30*/  ULDC.64 UR4, c[0x0][0xae0] ;  /* 0x0002b80000047ab9 */ /* 0x000fe20000000a00 */
[----:B------:R-:W-:Y:S02]  /*ef40*/  IMAD R47, R168, -0x80, R47 ;  /* 0xffffff80a82f7824 */ /* 0x000fe400078e022f */
[----:B------:R-:W-:Y:S02]  /*ef50*/  IMAD.IADD R17, R17, 0x1, R49 ;  /* 0x0000000111117824 */ /* 0x000fe400078e0231 */
[----:B------:R-:W-:Y:S01]  /*ef60*/  IMAD R21, R46, UR4, RZ ;  /* 0x000000042e157c24 */ /* 0x000fe2000f8e02ff */
[C---:B------:R-:W-:Y:S01]  /*ef70*/  ISETP.GE.AND P2, PT, R164.reuse, R47, PT ;  /* 0x0000002fa400720c */ /* 0x040fe20003f46270 */
[----:B------:R-:W-:Y:S02]  /*ef80*/  VIADD R0, R164, 0x20 ;  /* 0x00000020a4007836 */ /* 0x000fe40000000000 */
[----:B------:R-:W-:-:S02]  /*ef90*/  IMAD R21, R166, UR5, R21 ;  /* 0x00000005a6157c24 */ /* 0x000fc4000f8e0215 */
[----:B------:R-:W-:Y:S01]  /*efa0*/  IMAD.WIDE.U32 R16, R166, UR4, R16 ;  /* 0x00000004a6107c25 */ /* 0x000fe2000f8e0010 */
[----:B------:R-:W-:-:S03]  /*efb0*/  ULDC.64 UR4, c[0x0][0xae8] ;  /* 0x0002ba0000047ab9 */ /* 0x000fc60000000a00 */
[----:B------:R-:W-:Y:S01]  /*efc0*/  VIADD R3, R3, 0x2a820 ;  /* 0x0002a82003037836 */ /* 0x000fe20000000000 */
[-C--:B------:R-:W-:Y:S01]  /*efd0*/  ISETP.GE.AND P4, PT, R0, R47.reuse, PT ;  /* 0x0000002f0000720c */ /* 0x080fe20003f86270 */
[----:B------:R-:W-:Y:S02]  /*efe0*/  VIADD R20, R164, 0x60 ;  /* 0x00000060a4147836 */ /* 0x000fe40000000000 */
[----:B------:R-:W-:Y:S01]  /*eff0*/  IMAD.IADD R17, R17, 0x1, R21 ;  /* 0x0000000111117824 */ /* 0x000fe200078e0215 */
[----:B------:R-:W-:Y:S01]  /*f000*/  PRMT R3, RZ, 0x654, R3 ;  /* 0x00000654ff037816 */ /* 0x000fe20000000003 */
[----:B------:R-:W-:Y:S01]  /*f010*/  IMAD R0, R48, UR4, RZ ;  /* 0x0000000430007c24 */ /* 0x000fe2000f8e02ff */
[-C--:B------:R-:W-:Y:S01]  /*f020*/  ISETP.GE.AND P1, PT, R20, R47.reuse, PT ;  /* 0x0000002f1400720c */ /* 0x080fe20003f26270 */
[----:B------:R-:W-:Y:S01]  /*f030*/  VIADD R2, R164, 0x40 ;  /* 0x00000040a4027836 */ /* 0x000fe20000000000 */
[----:B------:R-:W-:Y:S01]  /*f040*/  SHF.R.S32.HI R165, RZ, 0x1f, R164 ;  /* 0x0000001fffa57819 */ /* 0x000fe200000114a4 */
[C---:B------:R-:W-:Y:S01]  /*f050*/  IMAD R23, R51.reuse, UR5, R0 ;  /* 0x0000000533177c24 */ /* 0x040fe2000f8e0200 */
[----:B0-----:R0:W-:Y:S01]  /*f060*/  SYNCS.ARRIVE.TRANS64.RED.A1T0 RZ, [R3+URZ], RZ ;  /* 0x000000ff03ff79a7 */ /* 0x0011e2000810043f */
[----:B------:R-:W-:Y:S01]  /*f070*/  IMAD.WIDE.U32 R20, R51, UR4, R16 ;  /* 0x0000000433147c25 */ /* 0x000fe2000f8e0010 */
[----:B------:R-:W-:Y:S01]  /*f080*/  BSSY B1, `(.L_x_1136) ;  /* 0x0000016000017945 */ /* 0x000fe20003800000 */
[----:B------:R-:W-:-:S02]  /*f090*/  ISETP.GE.AND P0, PT, R2, R47, PT ;  /* 0x0000002f0200720c */ /* 0x000fc40003f06270 */
[----:B------:R-:W-:-:S04]  /*f0a0*/  IMAD.WIDE R16, R168, 0x80, R164 ;  /* 0x00000080a8107825 */ /* 0x000fc800078e02a4 */
[----:B------:R-:W-:Y:S01]  /*f0b0*/  IMAD.IADD R47, R21, 0x1, R23 ;  /* 0x00000001152f7824 */ /* 0x000fe200078e0217 */
[----:B0-----:R-:W-:Y:S06]  /*f0c0*/  @P2 BRA `(.L_x_1137) ;  /* 0x0000000000442947 */ /* 0x001fec0003800000 */
[----:B------:R-:W-:Y:S01]  /*f0d0*/  ULDC.64 UR4, c[0x0][0xad8] ;  /* 0x0002b60000047ab9 */ /* 0x000fe20000000a00 */
[----:B------:R-:W-:Y:S01]  /*f0e0*/  IMAD.MOV.U32 R2, RZ, RZ, R20 ;  /* 0x000000ffff027224 */ /* 0x000fe200078e0014 */
[----:B------:R-:W-:Y:S01]  /*f0f0*/  ULDC.64 UR6, c[0x0][0xa80] ;  /* 0x0002a00000067ab9 */ /* 0x000fe20000000a00 */
[----:B------:R-:W-:Y:S01]  /*f100*/  IMAD.MOV.U32 R3, RZ, RZ, R47 ;  /* 0x000000ffff037224 */ /* 0x000fe200078e002f */
[----:B------:R-:W-:Y:S01]  /*f110*/  ULDC.64 UR8, c[0x0][0x208] ;  /* 0x0000820000087ab9 */ /* 0x000fe20000000a00 */
[----:B------:R-:W-:Y:S02]  /*f120*/  IMAD R23, R17, UR4, RZ ;  /* 0x0000000411177c24 */ /* 0x000fe4000f8e02ff */
[----:B------:R-:W-:Y:S02]  /*f130*/  VIADD R0, R22, 0x40 ;  /* 0x0000004016007836 */ /* 0x000fe40000000000 */
[----:B------:R-:W-:Y:S01]  /*f140*/  IMAD.WIDE.U32 R2, R16, UR4, R2 ;  /* 0x0000000410027c25 */ /* 0x000fe2000f8e0002 */
[----:B------:R-:W-:-:S02]  /*f150*/  ULDC UR4, c[0x0][0xa8c] ;  /* 0x0002a30000047ab9 */ /* 0x000fc40000000800 */
[----:B------:R-:W-:Y:S01]  /*f160*/  ISETP.GE.AND P2, PT, R22, UR4, PT ;  /* 0x0000000416007c0c */ /* 0x000fe2000bf46270 */
[----:B------:R-:W-:Y:S01]  /*f170*/  IMAD R23, R16, UR5, R23 ;  /* 0x0000000510177c24 */ /* 0x000fe2000f8e0217 */
[----:B------:R-:W-:Y:S02]  /*f180*/  ISETP.GE.AND P3, PT, R0, UR4, PT ;  /* 0x0000000400007c0c */ /* 0x000fe4000bf66270 */
[----:B------:R-:W-:Y:S01]  /*f190*/  LEA R44, P5, R2, UR6, 0x1 ;  /* 0x00000006022c7c11 */ /* 0x000fe2000f8a08ff */
[----:B------:R-:W-:-:S05]  /*f1a0*/  IMAD.IADD R3, R3, 0x1, R23 ;  /* 0x0000000103037824 */ /* 0x000fca00078e0217 */
[----:B------:R-:W-:-:S05]  /*f1b0*/  LEA.HI.X R45, R2, UR7, R3, 0x1, P5 ;  /* 0x00000007022d7c11 */ /* 0x000fca000a8f0c03 */
[----:B-----5:R0:W-:Y:S04]  /*f1c0*/  @!P2 STG.E.128 desc[UR8][R44.64], R36 ;  /* 0x000000242c00a986 */ /* 0x0201e8000c101d08 */
[----:B------:R0:W-:Y:S02]  /*f1d0*/  @!P3 STG.E.128 desc[UR8][R44.64+0x80], R40 ;  /* 0x000080282c00b986 */ /* 0x0001e4000c101d08 */
.L_x_1137:
[----:B------:R-:W-:Y:S05]  /*f1e0*/  BSYNC B1 ;  /* 0x0000000000017941 */ /* 0x000fea0003800000 */
.L_x_1136:
[----:B------:R-:W-:Y:S04]  /*f1f0*/  BSSY B1, `(.L_x_1138) ;  /* 0x0000015000017945 */ /* 0x000fe80003800000 */
[----:B------:R-:W-:Y:S05]  /*f200*/  @P4 BRA `(.L_x_1139) ;  /* 0x00000000004c4947 */ /* 0x000fea0003800000 */
[----:B------:R-:W-:Y:S01]  /*f210*/  IADD3 R23, P2, R16, 0x20, RZ ;  /* 0x0000002010177810 */ /* 0x000fe20007f5e0ff */
[----:B------:R-:W-:Y:S01]  /*f220*/  ULDC.64 UR4, c[0x0][0xad8] ;  /* 0x0002b60000047ab9 */ /* 0x000fe20000000a00 */
[----:B------:R-:W-:Y:S01]  /*f230*/  IMAD.MOV.U32 R2, RZ, RZ, R20 ;  /* 0x000000ffff027224 */ /* 0x000fe200078e0014 */
[----:B------:R-:W-:Y:S01]  /*f240*/  ULDC.64 UR6, c[0x0][0xa80] ;  /* 0x0002a00000067ab9 */ /* 0x000fe20000000a00 */
[----:B------:R-:W-:Y:S01]  /*f250*/  IMAD.MOV.U32 R3, RZ, RZ, R47 ;  /* 0x000000ffff037224 */ /* 0x000fe200078e002f */
[----:B------:R-:W-:Y:S01]  /*f260*/  ULDC.64 UR8, c[0x0][0x208] ;  /* 0x0000820000087ab9 */ /* 0x000fe20000000a00 */
[----:B------:R-:W-:Y:S02]  /*f270*/  IMAD.X R0, RZ, RZ, R17, P2 ;  /* 0x000000ffff007224 */ /* 0x000fe400010e0611 */
[----:B0----5:R-:W-:Y:S02]  /*f280*/  VIADD R36, R22, 0x40 ;  /* 0x0000004016247836 */ /* 0x021fe40000000000 */
[----:B------:R-:W-:-:S02]  /*f290*/  IMAD R0, R0, UR4, RZ ;  /* 0x0000000400007c24 */ /* 0x000fc4000f8e02ff */
[C---:B------:R-:W-:Y:S01]  /*f2a0*/  IMAD.WIDE.U32 R2, R23.reuse, UR4, R2 ;  /* 0x0000000417027c25 */ /* 0x040fe2000f8e0002 */
        /* <DEDUP_REMOVED lines=9> */
.L_x_1139:
[----:B------:R-:W-:Y:S05]  /*f340*/  BSYNC B1 ;  /* 0x0000000000017941 */ /* 0x000fea0003800000 */
.L_x_1138:
        /* <DEDUP_REMOVED lines=9> */
[----:B--2--5:R-:W-:Y:S02]  /*f3e0*/  VIADD R28, R22, 0x40 ;  /* 0x00000040161c7836 */ /* 0x024fe40000000000 */
        /* <DEDUP_REMOVED lines=11> */
.L_x_1141:
[----:B------:R-:W-:Y:S05]  /*f4a0*/  BSYNC B1 ;  /* 0x0000000000017941 */ /* 0x000fea0003800000 */
.L_x_1140:
[----:B------:R-:W-:Y:S05]  /*f4b0*/  @P1 BRA `(.L_x_1142) ;  /* 0x0000000800e81947 */ /* 0x000fea0003800000 */
[----:B---3-5:R-:W-:Y:S01]  /*f4c0*/  IADD3 R13, P0, R16, 0x60, RZ ;  /* 0x00000060100d7810 */ /* 0x028fe20007f1e0ff */
[----:B------:R-:W-:Y:S01]  /*f4d0*/  ULDC.64 UR6, c[0x0][0xad8] ;  /* 0x0002b60000067ab9 */ /* 0x000fe20000000a00 */
[----:B------:R-:W-:Y:S01]  /*f4e0*/  IMAD.MOV.U32 R2, RZ, RZ, R20 ;  /* 0x000000ffff027224 */ /* 0x000fe200078e0014 */
[----:B------:R-:W-:Y:S01]  /*f4f0*/  ULDC UR4, c[0x0][0xa8c] ;  /* 0x0002a30000047ab9 */ /* 0x000fe20000000800 */
[----:B------:R-:W-:Y:S01]  /*f500*/  IMAD.MOV.U32 R3, RZ, RZ, R47 ;  /* 0x000000ffff037224 */ /* 0x000fe200078e002f */
[----:B------:R-:W-:Y:S01]  /*f510*/  ISETP.GE.AND P1, PT, R22, UR4, PT ;  /* 0x0000000416007c0c */ /* 0x000fe2000bf26270 */
[----:B------:R-:W-:Y:S01]  /*f520*/  IMAD.X R16, RZ, RZ, R17, P0 ;  /* 0x000000ffff107224 */ /* 0x000fe200000e0611 */
[----:B------:R-:W-:Y:S01]  /*f530*/  ULDC.64 UR8, c[0x0][0x208] ;  /* 0x0000820000087ab9 */ /* 0x000fe20000000a00 */
[----:B------:R-:W-:-:S04]  /*f540*/  IMAD.WIDE.U32 R2, R13, UR6, R2 ;  /* 0x000000060d027c25 */ /* 0x000fc8000f8e0002 */
[----:B------:R-:W-:Y:S02]  /*f550*/  IMAD R16, R16, UR6, RZ ;  /* 0x0000000610107c24 */ /* 0x000fe4000f8e02ff */
[----:B------:R-:W-:Y:S02]  /*f560*/  VIADD R0, R22, 0x40 ;  /* 0x0000004016007836 */ /* 0x000fe40000000000 */
        /* <DEDUP_REMOVED lines=11> */
.L_x_1134:
[----:B------:R-:W2:Y:S01]  /*f620*/  LDC.64 R4, c[0x0][0xbd8] ;  /* 0x0002f600ff047b82 */ /* 0x000ea20000000a00 */
[----:B------:R-:W-:Y:S01]  /*f630*/  IMAD.MOV.U32 R9, RZ, RZ, RZ ;  /* 0x000000ffff097224 */ /* 0x000fe200078e00ff */
[----:B------:R-:W-:-:S06]  /*f640*/  ULDC.64 UR4, c[0x0][0x208] ;  /* 0x0000820000047ab9 */ /* 0x000fcc0000000a00 */
[----:B0-----:R-:W0:Y:S01]  /*f650*/  LDC.64 R2, c[0x0][0xbd8] ;  /* 0x0002f600ff027b82 */ /* 0x001e220000000a00 */
[----:B--2---:R-:W-:-:S04]  /*f660*/  ISETP.NE.U32.AND P0, PT, R4, RZ, PT ;  /* 0x000000ff0400720c */ /* 0x004fc80003f05070 */
[----:B------:R-:W-:-:S03]  /*f670*/  ISETP.NE.AND.EX P0, PT, R5, RZ, PT, P0 ;  /* 0x000000ff0500720c */ /* 0x000fc60003f05300 */
[----:B------:R-:W2:Y:S01]  /*f680*/  LDC.64 R4, c[0x0][0xbe0] ;  /* 0x0002f800ff047b82 */ /* 0x000ea20000000a00 */
[----:B0-----:R-:W-:-:S07]  /*f690*/  IMAD.WIDE R2, R167, 0x4, R2 ;  /* 0x00000004a7027825 */ /* 0x001fce00078e0202 */
[----:B------:R-:W0:Y:S02]  /*f6a0*/  LDC R7, c[0x0][0xa88] ;  /* 0x0002a200ff077b82 */ /* 0x000e240000000800 */
[----:B------:R3:W5:Y:S01]  /*f6b0*/  @P0 LDG.E R9, desc[UR4][R2.64] ;  /* 0x0000000402090981 */ /* 0x000762000c1e1900 */
[----:B--2---:R-:W-:-:S04]  /*f6c0*/  ISETP.NE.U32.AND P1, PT, R4, RZ, PT ;  /* 0x000000ff0400720c */ /* 0x004fc80003f25070 */
[----:B------:R-:W-:-:S13]  /*f6d0*/  ISETP.NE.AND.EX P1, PT, R5, RZ, PT, P1 ;  /* 0x000000ff0500720c */ /* 0x000fda0003f25310 */
[----:B------:R-:W2:Y:S01]  /*f6e0*/  @P1 LDC.64 R4, c[0x0][0xbe0] ;  /* 0x0002f800ff041b82 */ /* 0x000ea20000000a00 */
[----:B------:R-:W-:Y:S01]  /*f6f0*/  ISETP.GT.AND P2, PT, R174, 0x7f, PT ;  /* 0x0000007fae00780c */ /* 0x000fe20003f44270 */
[----:B--2---:R-:W-:-:S05]  /*f700*/  @P1 IMAD.WIDE R4, R167, 0x4, R4 ;  /* 0x00000004a7041825 */ /* 0x004fca00078e0204 */
[----:B0-----:R3:W5:Y:S01]  /*f710*/  @P1 LDG.E R7, desc[UR4][R4.64] ;  /* 0x0000000404071981 */ /* 0x001762000c1e1900 */
[----:B------:R-:W-:Y:S06]  /*f720*/  @P1 BRA `(.L_x_1143) ;  /* 0x0000000000141947 */ /* 0x000fec0003800000 */
[----:B------:R-:W-:Y:S05]  /*f730*/  @!P0 BRA `(.L_x_1143) ;  /* 0x0000000000108947 */ /* 0x000fea0003800000 */
[----:B------:R-:W-:Y:S02]  /*f740*/  ULDC.64 UR4, c[0x0][0x208] ;  /* 0x0000820000047ab9 */ /* 0x000fe40000000a00 */
[----:B------:R-:W2:Y:S04]  /*f750*/  LDG.E R0, desc[UR4][R2.64] ;  /* 0x0000000402007981 */ /* 0x000ea8000c1e1900 */
[----:B-----5:R-:W2:Y:S02]  /*f760*/  LDG.E R7, desc[UR4][R2.64+0x4] ;  /* 0x0000040402077981 */ /* 0x020ea4000c1e1900 */
[----:B--2---:R-:W-:-:S07]  /*f770*/  IMAD.IADD R7, R7, 0x1, -R0 ;  /* 0x0000000107077824 */ /* 0x004fce00078e0a00 */
.L_x_1143:
[----:B------:R-:W-:Y:S01]  /*f780*/  SHF.R.S32.HI R0, RZ, 0x1f, R167 ;  /* 0x0000001fff007819 */ /* 0x000fe200000114a7 */
[----:B------:R-:W-:Y:S01]  /*f790*/  BSSY B1, `(.L_x_1144) ;  /* 0x000001e000017945 */ /* 0x000fe20003800000 */
[----:B------:R-:W-:Y:S02]  /*f7a0*/  SHF.R.S32.HI R8, RZ, 0x1f, R166 ;  /* 0x0000001fff087819 */ /* 0x000fe400000114a6 */
[----:B------:R-:W-:Y:S02]  /*f7b0*/  SHF.R.S32.HI R23, RZ, 0x1f, R22 ;  /* 0x0000001fff177819 */ /* 0x000fe40000011416 */
[----:B------:R-:W-:Y:S02]  /*f7c0*/  SEL R11, R167, RZ, !P0 ;  /* 0x000000ffa70b7207 */ /* 0x000fe40004000000 */
[----:B------:R-:W-:Y:S02]  /*f7d0*/  SEL R10, R0, RZ, !P0 ;  /* 0x000000ff000a7207 */ /* 0x000fe40004000000 */
[----:B-----5:R-:W-:Y:S01]  /*f7e0*/  SHF.R.S32.HI R6, RZ, 0x1f, R9 ;  /* 0x0000001fff067819 */ /* 0x020fe20000011409 */
[----:B------:R-:W-:Y:S06]  /*f7f0*/  @P2 BRA `(.L_x_1145) ;  /* 0x00000000005c2947 */ /* 0x000fec0003800000 */
[----:B---3--:R-:W0:Y:S02]  /*f800*/  S2R R2, SR_TID.X ;  /* 0x0000000000027919 */ /* 0x008e240000002100 */
[----:B0-----:R-:W-:-:S04]  /*f810*/  IMAD R0, R168, 0x80, R2 ;  /* 0x00000080a8007824 */ /* 0x001fc800078e0202 */
[----:B------:R-:W-:-:S05]  /*f820*/  VIADD R0, R0, 0xffffff80 ;  /* 0xffffff8000007836 */ /* 0x000fca0000000000 */
[----:B------:R-:W-:-:S13]  /*f830*/  ISETP.GE.AND P0, PT, R0, R7, PT ;  /* 0x000000070000720c */ /* 0x000fda0003f06270 */
[----:B------:R-:W-:Y:S05]  /*f840*/  @P0 BRA `(.L_x_1145) ;  /* 0x0000000000480947 */ /* 0x000fea0003800000 */
[----:B------:R-:W-:Y:S01]  /*f850*/  IADD3 R2, P0, R0, R9, RZ ;  /* 0x0000000900027210 */ /* 0x000fe20007f1e0ff */
[----:B------:R-:W-:Y:S01]  /*f860*/  ULDC.64 UR4, c[0x0][0xb70] ;  /* 0x0002dc0000047ab9 */ /* 0x000fe20000000a00 */
[----:B------:R-:W-:Y:S01]  /*f870*/  ULDC.64 UR6, c[0x0][0x208] ;  /* 0x0000820000067ab9 */ /* 0x000fe20000000a00 */
[----:B------:R-:W-:Y:S01]  /*f880*/  IMAD R5, R8, UR4, RZ ;  /* 0x0000000408057c24 */ /* 0x000fe2000f8e02ff */
[----:B------:R-:W-:-:S03]  /*f890*/  LEA.HI.X.SX32 R3, R0, R6, 0x1, P0 ;  /* 0x0000000600037211 */ /* 0x000fc600000f0eff */
[C---:B------:R-:W-:Y:S02]  /*f8a0*/  IMAD R5, R166.reuse, UR5, R5 ;  /* 0x00000005a6057c24 */ /* 0x040fe4000f8e0205 */
[----:B------:R-:W-:Y:S01]  /*f8b0*/  IMAD.WIDE.U32 R2, R166, UR4, R2 ;  /* 0x00000004a6027c25 */ /* 0x000fe2000f8e0002 */
[----:B------:R-:W-:-:S03]  /*f8c0*/  ULDC.64 UR4, c[0x0][0xb78] ;  /* 0x0002de0000047ab9 */ /* 0x000fc60000000a00 */
[----:B------:R-:W-:Y:S02]  /*f8d0*/  IMAD R0, R10, UR4, RZ ;  /* 0x000000040a007c24 */ /* 0x000fe4000f8e02ff */
[----:B------:R-:W-:Y:S02]  /*f8e0*/  IMAD.IADD R3, R3, 0x1, R5 ;  /* 0x0000000103037824 */ /* 0x000fe400078e0205 */
[C---:B------:R-:W-:Y:S02]  /*f8f0*/  IMAD R5, R11.reuse, UR5, R0 ;  /* 0x000000050b057c24 */ /* 0x040fe4000f8e0200 */
[----:B------:R-:W-:Y:S01]  /*f900*/  IMAD.WIDE.U32 R2, R11, UR4, R2 ;  /* 0x000000040b027c25 */ /* 0x000fe2000f8e0002 */
[----:B------:R-:W-:-:S03]  /*f910*/  ULDC.64 UR4, c[0x0][0xb40] ;  /* 0x0002d00000047ab9 */ /* 0x000fc60000000a00 */
[----:B------:R-:W-:Y:S01]  /*f920*/  IMAD.IADD R3, R3, 0x1, R5 ;  /* 0x0000000103037824 */ /* 0x000fe200078e0205 */
[----:B------:R-:W-:-:S04]  /*f930*/  LEA R4, P0, R2, UR4, 0x2 ;  /* 0x0000000402047c11 */ /* 0x000fc8000f8010ff */
[----:B------:R-:W-:Y:S01]  /*f940*/  LEA.HI.X R5, R2, UR5, R3, 0x2, P0 ;  /* 0x0000000502057c11 */ /* 0x000fe200080f1403 */
[----:B------:R-:W-:-:S05]  /*f950*/  IMAD.MOV.U32 R3, RZ, RZ, -0x800000 ;  /* 0xff800000ff037424 */ /* 0x000fca00078e00ff */
[----:B------:R0:W-:Y:S03]  /*f960*/  STG.E desc[UR6][R4.64], R3 ;  /* 0x0000000304007986 */ /* 0x0001e6000c101906 */
.L_x_1145:
[----:B------:R-:W-:Y:S05]  /*f970*/  BSYNC B1 ;  /* 0x0000000000017941 */ /* 0x000fea0003800000 */
.L_x_1144:
[----:B------:R-:W-:Y:S01]  /*f980*/  ULDC.64 UR4, c[0x0][0xaa0] ;  /* 0x0002a80000047ab9 */ /* 0x000fe20000000a00 */
[----:B------:R-:W-:Y:S01]  /*f990*/  IMAD R7, R168, -0x80, R7 ;  /* 0xffffff80a8077824 */ /* 0x000fe200078e0207 */
[----:B------:R-:W-:Y:S01]  /*f9a0*/  BSSY B1, `(.L_x_1146) ;  /* 0x000002b000017945 */ /* 0x000fe20003800000 */
[----:B------:R-:W-:Y:S02]  /*f9b0*/  IMAD R0, R6, UR4, RZ ;  /* 0x0000000406007c24 */ /* 0x000fe4000f8e02ff */
[----:B0--3--:R-:W-:Y:S01]  /*f9c0*/  IMAD.WIDE.U32 R2, R9, UR4, R22 ;  /* 0x0000000409027c25 */ /* 0x009fe2000f8e0016 */
[----:B------:R-:W-:-:S03]  /*f9d0*/  ISETP.GE.AND P2, PT, R164, R7, PT ;  /* 0x00000007a400720c */ /* 0x000fc60003f46270 */
[----:B------:R-:W-:Y:S01]  /*f9e0*/  IMAD R9, R9, UR5, R0 ;  /* 0x0000000509097c24 */ /* 0x000fe2000f8e0200 */
[----:B------:R-:W-:Y:S01]  /*f9f0*/  ULDC.64 UR4, c[0x0][0xae0] ;  /* 0x0002b80000047ab9 */ /* 0x000fe20000000a00 */
[----:B------:R-:W-:Y:S02]  /*fa00*/  VIADD R0, R164, 0x20 ;  /* 0x00000020a4007836 */ /* 0x000fe40000000000 */
[----:B------:R-:W-:Y:S02]  /*fa10*/  IMAD.IADD R3, R3, 0x1, R9 ;  /* 0x0000000103037824 */ /* 0x000fe400078e0209 */
[----:B------:R-:W-:Y:S01]  /*fa20*/  IMAD R5, R8, UR4, RZ ;  /* 0x0000000408057c24 */ /* 0x000fe2000f8e02ff */
[----:B------:R-:W-:Y:S01]  /*fa30*/  ISETP.GE.AND P3, PT, R0, R7, PT ;  /* 0x000000070000720c */ /* 0x000fe20003f66270 */
[----:B------:R-:W-:Y:S02]  /*fa40*/  VIADD R0, R164, 0x60 ;  /* 0x00000060a4007836 */ /* 0x000fe40000000000 */
[----:B------:R-:W-:-:S02]  /*fa50*/  IMAD R5, R166, UR5, R5 ;  /* 0x00000005a6057c24 */ /* 0x000fc4000f8e0205 */
[----:B------:R-:W-:Y:S01]  /*fa60*/  IMAD.WIDE.U32 R2, R166, UR4, R2 ;  /* 0x00000004a6027c25 */ /* 0x000fe2000f8e0002 */
[----:B------:R-:W-:Y:S01]  /*fa70*/  ULDC.64 UR4, c[0x0][0xae8] ;  /* 0x0002ba0000047ab9 */ /* 0x000fe20000000a00 */
[-C--:B------:R-:W-:Y:S02]  /*fa80*/  ISETP.GE.AND P0, PT, R0, R7.reuse, PT ;  /* 0x000000070000720c */ /* 0x080fe40003f06270 */
[----:B------:R-:W-:Y:S02]  /*fa90*/  VIADD R4, R164, 0x40 ;  /* 0x00000040a4047836 */ /* 0x000fe40000000000 */
[----:B------:R-:W-:Y:S02]  /*faa0*/  IMAD.IADD R3, R3, 0x1, R5 ;  /* 0x0000000103037824 */ /* 0x000fe400078e0205 */
[----:B------:R-:W-:Y:S01]  /*fab0*/  IMAD R0, R10, UR4, RZ ;  /* 0x000000040a007c24 */ /* 0x000fe2000f8e02ff */
[----:B------:R-:W-:Y:S01]  /*fac0*/  ISETP.GE.AND P1, PT, R4, R7, PT ;  /* 0x000000070400720c */ /* 0x000fe20003f26270 */
[----:B------:R-:W-:Y:S01]  /*fad0*/  IMAD.WIDE.U32 R4, R11, UR4, R2 ;  /* 0x000000040b047c25 */ /* 0x000fe2000f8e0002 */
[----:B------:R-:W-:-:S03]  /*fae0*/  SHF.R.S32.HI R7, RZ, 0x1f, R164 ;  /* 0x0000001fff077819 */ /* 0x000fc600000114a4 */
[----:B------:R-:W-:Y:S02]  /*faf0*/  IMAD R9, R11, UR5, R0 ;  /* 0x000000050b097c24 */ /* 0x000fe4000f8e0200 */
[----:B------:R-:W-:Y:S02]  /*fb00*/  IMAD.MOV.U32 R6, RZ, RZ, R164 ;  /* 0x000000ffff067224 */ /* 0x000fe400078e00a4 */
[----:B------:R-:W-:Y:S02]  /*fb10*/  IMAD.IADD R11, R5, 0x1, R9 ;  /* 0x00000001050b7824 */ /* 0x000fe400078e0209 */
[----:B------:R-:W-:Y:S01]  /*fb20*/  IMAD.WIDE R6, R168, 0x80, R6 ;  /* 0x00000080a8067825 */ /* 0x000fe200078e0206 */
[----:B------:R-:W-:Y:S06]  /*fb30*/  @P2 BRA `(.L_x_1147) ;  /* 0x0000000000442947 */ /* 0x000fec0003800000 */
        /* <DEDUP_REMOVED lines=15> */
[----:B------:R0:W-:Y:S04]  /*fc30*/  @!P4 STG.E.128 desc[UR8][R8.64], RZ ;  /* 0x000000ff0800c986 */ /* 0x0001e8000c101d08 */
[----:B------:R0:W-:Y:S02]  /*fc40*/  @!P5 STG.E.128 desc[UR8][R8.64+0x80], RZ ;  /* 0x000080ff0800d986 */ /* 0x0001e4000c101d08 */
.L_x_1147:
[----:B------:R-:W-:Y:S05]  /*fc50*/  BSYNC B1 ;  /* 0x0000000000017941 */ /* 0x000fea0003800000 */
.L_x_1146:
[----:B------:R-:W-:Y:S04]  /*fc60*/  BSSY B1, `(.L_x_1148) ;  /* 0x0000015000017945 */ /* 0x000fe80003800000 */
[----:B------:R-:W-:Y:S05]  /*fc70*/  @P3 BRA `(.L_x_1149) ;  /* 0x00000000004c3947 */ /* 0x000fea0003800000 */
[----:B0-----:R-:W-:Y:S01]  /*fc80*/  IADD3 R9, P2, R6, 0x20, RZ ;  /* 0x0000002006097810 */ /* 0x001fe20007f5e0ff */
[----:B------:R-:W-:Y:S01]  /*fc90*/  ULDC.64 UR4, c[0x0][0xad8] ;  /* 0x0002b60000047ab9 */ /* 0x000fe20000000a00 */
[----:B------:R-:W-:Y:S01]  /*fca0*/  IMAD.MOV.U32 R2, RZ, RZ, R4 ;  /* 0x000000ffff027224 */ /* 0x000fe200078e0004 */
[----:B------:R-:W-:Y:S01]  /*fcb0*/  ULDC.64 UR6, c[0x0][0xa80] ;  /* 0x0002a00000067ab9 */ /* 0x000fe20000000a00 */
[----:B------:R-:W-:Y:S01]  /*fcc0*/  IMAD.MOV.U32 R3, RZ, RZ, R11 ;  /* 0x000000ffff037224 */ /* 0x000fe200078e000b */
[----:B------:R-:W-:Y:S01]  /*fcd0*/  ULDC.64 UR8, c[0x0][0x208] ;  /* 0x0000820000087ab9 */ /* 0x000fe20000000a00 */
[----:B------:R-:W-:Y:S02]  /*fce0*/  IMAD.X R0, RZ, RZ, R7, P2 ;  /* 0x000000ffff007224 */ /* 0x000fe400010e0607 */
[----:B------:R-:W-:Y:S02]  /*fcf0*/  VIADD R8, R22, 0x40 ;  /* 0x0000004016087836 */ /* 0x000fe40000000000 */
        /* <DEDUP_REMOVED lines=11> */
.L_x_1149:
[----:B------:R-:W-:Y:S05]  /*fdb0*/  BSYNC B1 ;  /* 0x0000000000017941 */ /* 0x000fea0003800000 */
.L_x_1148:
[----:B------:R-:W-:Y:S04]  /*fdc0*/  BSSY B1, `(.L_x_1150) ;  /* 0x0000015000017945 */ /* 0x000fe80003800000 */
[----:B------:R-:W-:Y:S05]  /*fdd0*/  @P1 BRA `(.L_x_1151) ;  /* 0x00000000004c1947 */ /* 0x000fea0003800000 */
[----:B0-2---:R-:W-:Y:S01]  /*fde0*/  IADD3 R9, P1, R6, 0x40, RZ ;  /* 0x0000004006097810 */ /* 0x005fe20007f3e0ff */
        /* <DEDUP_REMOVED lines=18> */
.L_x_1151:
[----:B------:R-:W-:Y:S05]  /*ff10*/  BSYNC B1 ;  /* 0x0000000000017941 */ /* 0x000fea0003800000 */
.L_x_1150:
        /* <DEDUP_REMOVED lines=20> */
.L_x_1142:
[----:B------:R-:W-:Y:S05]  /*10060*/  BSYNC B0 ;  /* 0x0000000000007941 */ /* 0x000fea0003800000 */
.L_x_1133:
[----:B------:R-:W-:Y:S02]  /*10070*/  ULDC UR4, c[0x0][0xc14] ;  /* 0x0003050000047ab9 */ /* 0x000fe40000000800 */
[----:B-1----:R-:W-:-:S13]  /*10080*/  ISETP.GE.AND P0, PT, R163, UR4, PT ;  /* 0x00000004a3007c0c */ /* 0x002fda000bf06270 */
[----:B------:R-:W-:Y:S05]  /*10090*/  @!P0 BRA `(.L_x_1152) ;  /* 0xffffff0c00248947 */ /* 0x000fea000383ffff */
[----:B------:R-:W-:Y:S05]  /*100a0*/  EXIT ;  /* 0x000000000000794d */ /* 0x000fea0003800000 */
.L_x_1051:
[----:B------:R-:W-:-:S08]  /*100b0*/  NOP ;  /* 0x0000000000007918 */ /* 0x000fd00000000000 */
[----:B0-----:R-:W0:-:S00]  /*100c0*/  USETMAXREG.DEALLOC.CTAPOOL 0x18 ;  /* 0x00000018000079c8 */ /* 0x001e0000080e0500 */
[----:B0-----:R-:W-:-:S06]  /*100d0*/  LOP3.LUT R0, R0, 0x3, RZ, 0xc0, !PT ;  /* 0x0000000300007812 */ /* 0x001fcc00078ec0ff */
[----:B------:R-:W0:Y:S02]  /*100e0*/  SHFL.IDX PT, R0, R0, RZ, 0x1f ;  /* 0x00001fff00007589 */ /* 0x000e2400000e0000 */
[----:B0-----:R-:W-:-:S13]  /*100f0*/  ISETP.NE.AND P0, PT, R0, RZ, PT ;  /* 0x000000ff0000720c */ /* 0x001fda0003f05270 */
[----:B------:R-:W-:Y:S05]  /*10100*/  @P0 EXIT ;  /* 0x000000000000094d */ /* 0x000fea0003800000 */
[----:B------:R-:W2:Y:S01]  /*10110*/  LDL.LU R6, [R1] ;  /* 0x0000000001067983 */ /* 0x000ea20000300800 */
[----:B------:R-:W-:Y:S01]  /*10120*/  ULDC UR5, c[0x0][0xc14] ;  /* 0x0003050000057ab9 */ /* 0x000fe20000000800 */
[----:B------:R-:W0:Y:S01]  /*10130*/  S2R R2, SR_TID.X ;  /* 0x0000000000027919 */ /* 0x000e220000002100 */
[----:B------:R-:W-:Y:S01]  /*10140*/  CS2R R16, SRZ ;  /* 0x0000000000107805 */ /* 0x000fe2000001ff00 */
[----:B------:R-:W-:Y:S01]  /*10150*/  ULDC.64 UR6, c[0x0][0x208] ;  /* 0x0000820000067ab9 */ /* 0x000fe20000000a00 */
[----:B------:R-:W-:Y:S01]  /*10160*/  ULDC UR4, c[0x0][0xc10] ;  /* 0x0003040000047ab9 */ /* 0x000fe20000000800 */
[----:B0-----:R-:W-:-:S04]  /*10170*/  LOP3.LUT R7, R2, 0x1f, RZ, 0xc0, !PT ;  /* 0x0000001f02077812 */ /* 0x001fc800078ec0ff */
[----:B------:R-:W-:Y:S02]  /*10180*/  ISETP.NE.AND P0, PT, R7, 0x1f, PT ;  /* 0x0000001f0700780c */ /* 0x000fe40003f05270 */
[----:B--2---:R-:W-:-:S11]  /*10190*/  LOP3.LUT R6, R6, 0xffffffdf, RZ, 0xc0, !PT ;  /* 0xffffffdf06067812 */ /* 0x004fd600078ec0ff */
[----:B------:R-:W-:Y:S02]  /*101a0*/  @P0 LOP3.LUT R6, R6, 0x20, RZ, 0xfc, !PT ;  /* 0x0000002006060812 */ /* 0x000fe400078efcff */
[----:B------:R-:W-:-:S13]  /*101b0*/  ISETP.GE.OR P0, PT, R7, UR5, !P0 ;  /* 0x0000000507007c0c */ /* 0x000fda000c706670 */
[----:B------:R-:W0:Y:S02]  /*101c0*/  @!P0 LDC.64 R2, c[0x0][0xc58] ;  /* 0x00031600ff028b82 */ /* 0x000e240000000a00 */
[----:B0-----:R-:W-:-:S05]  /*101d0*/  @!P0 IMAD.WIDE.U32 R2, R7, 0x4, R2 ;  /* 0x0000000407028825 */ /* 0x001fca00078e0002 */
[----:B------:R-:W2:Y:S01]  /*101e0*/  @!P0 LDG.E R17, desc[UR6][R2.64] ;  /* 0x0000000602118981 */ /* 0x000ea2000c1e1900 */
[C---:B------:R-:W-:Y:S02]  /*101f0*/  ISETP.NE.AND P1, PT, R7.reuse, RZ, PT ;  /* 0x000000ff0700720c */ /* 0x040fe40003f25270 */
[----:B------:R-:W-:Y:S02]  /*10200*/  ISETP.GE.U32.AND P0, PT, R7, 0x2, PT ;  /* 0x000000020700780c */ /* 0x000fe40003f06070 */
[----:B------:R-:W-:-:S09]  /*10210*/  LOP3.LUT R6, R6, 0xfffffffe, RZ, 0xc0, !PT ;  /* 0xfffffffe06067812 */ /* 0x000fd200078ec0ff */
[----:B------:R-:W-:-:S04]  /*10220*/  @P1 LOP3.LUT R6, R6, 0x1, RZ, 0xfc, !PT ;  /* 0x0000000106061812 */ /* 0x000fc800078efcff */
[----:B------:R-:W-:-:S04]  /*10230*/  LOP3.LUT R6, R6, 0xffffffef, RZ, 0xc0, !PT ;  /* 0xffffffef06067812 */ /* 0x000fc800078ec0ff */
[----:B------:R-:W-:-:S04]  /*10240*/  @P0 LOP3.LUT R6, R6, 0x10, RZ, 0xfc, !PT ;  /* 0x0000001006060812 */ /* 0x000fc800078efcff */
[----:B------:R-:W-:Y:S01]  /*10250*/  LOP3.LUT R6, R6, 0xfffffff7, RZ, 0xc0, !PT ;  /* 0xfffffff706067812 */ /* 0x000fe200078ec0ff */
[----:B------:R-:W0:Y:S01]  /*10260*/  S2UR UR6, SR_CTAID.X ;  /* 0x00000000000679c3 */ /* 0x000e220000002500 */
[----:B------:R-:W-:Y:S01]  /*10270*/  IMAD.MOV.U32 R19, RZ, RZ, RZ ;  /* 0x000000ffff137224 */ /* 0x000fe200078e00ff */
[----:B--2---:R-:W1:Y:S02]  /*10280*/  SHFL.UP PT, R0, R17, 0x1, RZ ;  /* 0x0420000011007989 */ /* 0x004e6400000e00ff */
[----:B-1----:R-:W-:-:S05]  /*10290*/  SEL R0, R0, RZ, P1 ;  /* 0x000000ff00007207 */ /* 0x002fca0000800000 */
[----:B------:R-:W-:-:S05]  /*102a0*/  IMAD.IADD R0, R17, 0x1, R0 ;  /* 0x0000000111007824 */ /* 0x000fca00078e0200 */
[----:B------:R-:W1:Y:S02]  /*102b0*/  SHFL.UP PT, R4, R0, 0x2, RZ ;  /* 0x0440000000047989 */ /* 0x000e6400000e00ff */
[----:B-1----:R-:W-:-:S05]  /*102c0*/  SEL R5, R4, RZ, P0 ;  /* 0x000000ff04057207 */ /* 0x002fca0000000000 */
[----:B------:R-:W-:-:S05]  /*102d0*/  IMAD.IADD R5, R0, 0x1, R5 ;  /* 0x0000000100057824 */ /* 0x000fca00078e0205 */
[----:B------:R-:W1:Y:S01]  /*102e0*/  SHFL.UP PT, R4, R5, 0x4, RZ ;  /* 0x0480000005047989 */ /* 0x000e6200000e00ff */
[----:B------:R-:W-:-:S04]  /*102f0*/  ISETP.GE.U32.AND P0, PT, R7, 0x4, PT ;  /* 0x000000040700780c */ /* 0x000fc80003f06070 */
[----:B-1----:R-:W-:-:S05]  /*10300*/  SEL R4, R4, RZ, P0 ;  /* 0x000000ff04047207 */ /* 0x002fca0000000000 */
[----:B------:R-:W-:-:S05]  /*10310*/  IMAD.IADD R4, R5, 0x1, R4 ;  /* 0x0000000105047824 */ /* 0x000fca00078e0204 */
[----:B------:R-:W1:Y:S01]  /*10320*/  SHFL.UP PT, R2, R4, 0x8, RZ ;  /* 0x0500000004027989 */ /* 0x000e6200000e00ff */
[----:B------:R-:W-:Y:S02]  /*10330*/  @P0 LOP3.LUT R6, R6, 0x8, RZ, 0xfc, !PT ;  /* 0x0000000806060812 */ /* 0x000fe400078efcff */
[----:B------:R-:W-:-:S04]  /*10340*/  ISETP.GE.U32.AND P0, PT, R7, 0x8, PT ;  /* 0x000000080700780c */ /* 0x000fc80003f06070 */
[----:B-1----:R-:W-:-:S05]  /*10350*/  SEL R3, R2, RZ, P0 ;  /* 0x000000ff02037207 */ /* 0x002fca0000000000 */
[----:B------:R-:W-:-:S05]  /*10360*/  IMAD.IADD R3, R4, 0x1, R3 ;  /* 0x0000000104037824 */ /* 0x000fca00078e0203 */
[----:B------:R-:W1:Y:S01]  /*10370*/  SHFL.UP PT, R0, R3, 0x10, RZ ;  /* 0x0600000003007989 */ /* 0x000e6200000e00ff */
[----:B------:R-:W-:-:S04]  /*10380*/  LOP3.LUT R6, R6, 0xfffffffb, RZ, 0xc0, !PT ;  /* 0xfffffffb06067812 */ /* 0x000fc800078ec0ff */
[----:B------:R-:W-:Y:S02]  /*10390*/  @P0 LOP3.LUT R6, R6, 0x4, RZ, 0xfc, !PT ;  /* 0x0000000406060812 */ /* 0x000fe400078efcff */
[----:B------:R-:W-:-:S04]  /*103a0*/  ISETP.GE.U32.AND P0, PT, R7, 0x10, PT ;  /* 0x000000100700780c */ /* 0x000fc80003f06070 */
[----:B-1----:R-:W-:-:S05]  /*103b0*/  SEL R0, R0, RZ, P0 ;  /* 0x000000ff00007207 */ /* 0x002fca0000000000 */
[----:B------:R-:W-:-:S05]  /*103c0*/  IMAD.IADD R0, R3, 0x1, R0 ;  /* 0x0000000103007824 */ /* 0x000fca00078e0200 */
[----:B------:R-:W1:Y:S01]  /*103d0*/  SHFL.IDX PT, R2, R0, 0x1f, 0x1f ;  /* 0x03e01f0000027f89 */ /* 0x000e6200000e0000 */
[----:B------:R-:W-:-:S04]  /*103e0*/  LOP3.LUT R6, R6, 0xfffffffd, RZ, 0xc0, !PT ;  /* 0xfffffffd06067812 */ /* 0x000fc800078ec0ff */
[----:B------:R-:W-:-:S05]  /*103f0*/  @P0 LOP3.LUT R6, R6, 0x2, RZ, 0xfc, !PT ;  /* 0x0000000206060812 */ /* 0x000fca00078efcff */
[----:B------:R2:W-:Y:S01]  /*10400*/  STL [R1], R6 ;  /* 0x0000000601007387 */ /* 0x0005e20000100800 */
[----:B-1----:R-:W-:-:S05]  /*10410*/  IMAD R4, R2, UR4, RZ ;  /* 0x0000000402047c24 */ /* 0x002fca000f8e02ff */
[----:B0-----:R-:W-:Y:S01]  /*10420*/  ISETP.GT.AND P0, PT, R4, UR6, PT ;  /* 0x0000000604007c0c */ /* 0x001fe2000bf04270 */
[----:B------:R-:W-:-:S12]  /*10430*/  IMAD.MOV.U32 R5, RZ, RZ, R4 ;  /* 0x000000ffff057224 */ /* 0x000fd800078e0004 */
[----:B--2---:R-:W-:Y:S05]  /*10440*/  @P0 BRA `(.L_x_1153) ;  /* 0x0000000000c00947 */ /* 0x004fea0003800000 */
[----:B------:R-:W-:Y:S01]  /*10450*/  IMAD.MOV.U32 R4, RZ, RZ, R5 ;  /* 0x000000ffff047224 */ /* 0x000fe200078e0005 */
[----:B------:R-:W-:Y:S01]  /*10460*/  ULDC UR5, c[0x0][0xc14] ;  /* 0x0003050000057ab9 */ /* 0x000fe20000000800 */
[----:B------:R-:W-:Y:S01]  /*10470*/  IMAD.MOV.U32 R19, RZ, RZ, RZ ;  /* 0x000000ffff137224 */ /* 0x000fe200078e00ff */
[----:B------:R-:W-:Y:S01]  /*10480*/  ULDC UR7, c[0x0][0xc14] ;  /* 0x0003050000077ab9 */ /* 0x000fe20000000800 */
[----:B------:R-:W-:-:S05]  /*10490*/  ULDC UR4, c[0x0][0xc10] ;  /* 0x0003040000047ab9 */ /* 0x000fca0000000800 */
.L_x_1157:
[----:B------:R-:W-:Y:S02]  /*104a0*/  VIADD R0, R19, 0x1f ;  /* 0x0000001f13007836 */ /* 0x000fe40000000000 */
[----:B------:R-:W-:-:S03]  /*104b0*/  IMAD.U32 R19, RZ, RZ, UR7 ;  /* 0x00000007ff137e24 */ /* 0x000fc6000f8e00ff */
[----:B------:R-:W-:-:S13]  /*104c0*/  ISETP.GE.AND P0, PT, R0, UR5, PT ;  /* 0x0000000500007c0c */ /* 0x000fda000bf06270 */
[----:B------:R-:W-:Y:S05]  /*104d0*/  @P0 BRA `(.L_x_1154) ;  /* 0x0000000400d00947 */ /* 0x000fea0003800000 */
[----:B------:R-:W0:Y:S01]  /*104e0*/  S2R R2, SR_TID.X ;  /* 0x0000000000027919 */ /* 0x000e220000002100 */
[----:B------:R-:W-:Y:S01]  /*104f0*/  IMAD.MOV.U32 R19, RZ, RZ, R0 ;  /* 0x000000ffff137224 */ /* 0x000fe200078e0000 */
[----:B------:R-:W-:Y:S01]  /*10500*/  BSSY B0, `(.L_x_1155) ;  /* 0x000000b000007945 */ /* 0x000fe20003800000 */
[----:B------:R-:W-:Y:S01]  /*10510*/  IMAD.MOV.U32 R17, RZ, RZ, RZ ;  /* 0x000000ffff117224 */ /* 0x000fe200078e00ff */
        /* <DEDUP_REMOVED lines=9> */
.L_x_1156:
[----:B------:R-:W-:Y:S05]  /*105b0*/  BSYNC B0 ;  /* 0x0000000000007941 */ /* 0x000fea0003800000 */
.L_x_1155:
[----:B-----5:R-:W1:Y:S01]  /*105c0*/  SHFL.UP PT, R0, R17, 0x1, RZ ;  /* 0x0420000011007989 */ /* 0x020e6200000e00ff */
[C---:B------:R-:W-:Y:S02]  /*105d0*/  ISETP.NE.AND P0, PT, R6.reuse, RZ, PT ;  /* 0x000000ff0600720c */ /* 0x040fe40003f05270 */
[----:B------:R-:W-:Y:S02]  /*105e0*/  ISETP.GE.U32.AND P1, PT, R6, 0x2, PT ;  /* 0x000000020600780c */ /* 0x000fe40003f26070 */
[----:B-1----:R-:W-:Y:S02]  /*105f0*/  SEL R0, R0, RZ, P0 ;  /* 0x000000ff00007207 */ /* 0x002fe40000000000 */
[----:B------:R-:W-:-:S03]  /*10600*/  ISETP.GE.U32.AND P0, PT, R6, 0x4, PT ;  /* 0x000000040600780c */ /* 0x000fc60003f06070 */
[----:B------:R-:W-:-:S05]  /*10610*/  IMAD.IADD R0, R17, 0x1, R0 ;  /* 0x0000000111007824 */ /* 0x000fca00078e0200 */
[----:B0-----:R-:W0:Y:S02]  /*10620*/  SHFL.UP PT, R2, R0, 0x2, RZ ;  /* 0x0440000000027989 */ /* 0x001e2400000e00ff */
        /* <DEDUP_REMOVED lines=18> */
.L_x_1153:
[----:B------:R-:W-:Y:S01]  /*10750*/  IMAD.IADD R5, R4, 0x1, -R5 ;  /* 0x0000000104057824 */ /* 0x000fe200078e0a05 */
[----:B------:R-:W-:-:S03]  /*10760*/  ULDC.64 UR8, c[0x0][0x208] ;  /* 0x0000820000087ab9 */ /* 0x000fc60000000a00 */
[----:B------:R-:W-:-:S05]  /*10770*/  IMAD R2, R0, UR4, R5 ;  /* 0x0000000400027c24 */ /* 0x000fca000f8e0205 */
[----:B------:R-:W-:Y:S02]  /*10780*/  ISETP.GT.AND P0, PT, R2, UR6, PT ;  /* 0x0000000602007c0c */ /* 0x000fe4000bf04270 */
[----:B------:R-:W0:Y:S11]  /*10790*/  LDC.64 R2, c[0x0][0xc68] ;  /* 0x00031a00ff027b82 */ /* 0x000e360000000a00 */
[----:B------:R-:W-:-:S04]  /*107a0*/  VOTE.ANY R7, PT, !P0 ;  /* 0x0000000000077806 */ /* 0x000fc800040e0100 */
[----:B------:R-:W1:Y:S02]  /*107b0*/  POPC R4, R7 ;  /* 0x0000000700047309 */ /* 0x000e640000000000 */
[----:B-1----:R-:W-:-:S04]  /*107c0*/  IMAD.IADD R19, R4, 0x1, R19 ;  /* 0x0000000104137824 */ /* 0x002fc800078e0213 */
[----:B0-----:R-:W-:-:S05]  /*107d0*/  IMAD.WIDE R2, R19, 0x4, R2 ;  /* 0x0000000413027825 */ /* 0x001fca00078e0202 */
[----:B------:R-:W2:Y:S01]  /*107e0*/  LDG.E R8, desc[UR8][R2.64] ;  /* 0x0000000802087981 */ /* 0x000ea2000c1e1900 */
[----:B------:R-:W-:-:S03]  /*107f0*/  ISETP.NE.AND P0, PT, R7, RZ, PT ;  /* 0x000000ff0700720c */ /* 0x000fc60003f05270 */
[----:B------:R-:W2:Y:S02]  /*10800*/  SHFL.IDX PT, R17, R17, R4, 0x1f ;  /* 0x00001f0411117589 */ /* 0x000ea400000e0000 */
[----:B--2---:R-:W-:-:S05]  /*10810*/  IMAD R6, R17, R8, RZ ;  /* 0x0000000811067224 */ /* 0x004fca00078e02ff */
[----:B------:R-:W-:-:S04]  /*10820*/  IABS R9, R6 ;  /* 0x0000000600097213 */ /* 0x000fc80000000000 */
[----:B------:R-:W0:Y:S08]  /*10830*/  I2F.RP R10, R9 ;  /* 0x00000009000a7306 */ /* 0x000e300000209400 */
[----:B0-----:R-:W0:Y:S02]  /*10840*/  MUFU.RCP R10, R10 ;  /* 0x0000000a000a7308 */ /* 0x001e240000001000 */
[----:B0-----:R-:W-:-:S06]  /*10850*/  VIADD R11, R10, 0xffffffe ;  /* 0x0ffffffe0a0b7836 */ /* 0x001fcc0000000000 */
[----:B------:R0:W1:Y:S01]  /*10860*/  F2I.FTZ.U32.TRUNC.NTZ R3, R11 ;  /* 0x0000000b00037305 */ /* 0x000062000021f000 */
[----:B------:R-:W-:Y:S05]  /*10870*/  @!P0 BRA `(.L_x_1158) ;  /* 0x0000000000088947 */ /* 0x000fea0003800000 */
[----:B------:R-:W-:-:S05]  /*10880*/  VIADD R7, R4, 0xffffffff ;  /* 0xffffffff04077836 */ /* 0x000fca0000000000 */
[----:B------:R2:W3:Y:S02]  /*10890*/  SHFL.IDX PT, R16, R0, R7, 0x1f ;  /* 0x00001f0700107589 */ /* 0x0004e400000e0000 */
.L_x_1158:
[----:B-12---:R-:W-:Y:S02]  /*108a0*/  IMAD.MOV R0, RZ, RZ, -R3 ;  /* 0x000000ffff007224 */ /* 0x006fe400078e0a03 */
[----:B---3--:R-:W-:Y:S02]  /*108b0*/  IMAD R16, R16, UR4, R5 ;  /* 0x0000000410107c24 */ /* 0x008fe4000f8e0205 */
[----:B------:R-:W-:Y:S02]  /*108c0*/  IMAD R5, R0, R9, RZ ;  /* 0x0000000900057224 */ /* 0x000fe400078e02ff */
[----:B------:R-:W-:-:S04]  /*108d0*/  IMAD.MOV.U32 R2, RZ, RZ, RZ ;  /* 0x000000ffff027224 */ /* 0x000fc800078e00ff */
[----:B------:R-:W-:Y:S01]  /*108e0*/  IMAD.HI.U32 R2, R3, R5, R2 ;  /* 0x0000000503027227 */ /* 0x000fe200078e0002 */
[----:B------:R-:W-:Y:S02]  /*108f0*/  IADD3 R5, -R16, UR6, RZ ;  /* 0x0000000610057c10 */ /* 0x000fe4000fffe1ff */
[----:B------:R-:W-:Y:S02]  /*10900*/  IABS R3, R6 ;  /* 0x0000000600037213 */ /* 0x000fe40000000000 */
[----:B------:R-:W-:-:S03]  /*10910*/  IABS R0, R5 ;  /* 0x0000000500007213 */ /* 0x000fc60000000000 */
[----:B------:R-:W-:Y:S02]  /*10920*/  IMAD.MOV R3, RZ, RZ, -R3 ;  /* 0x000000ffff037224 */ /* 0x000fe400078e0a03 */
        /* <DEDUP_REMOVED lines=11> */
[----:B------:R-:W-:-:S05]  /*109e0*/  @!P0 LOP3.LUT R7, RZ, R6, RZ, 0x33, !PT ;  /* 0x00000006ff078212 */ /* 0x000fca00078e33ff */
[----:B------:R-:W-:Y:S02]  /*109f0*/  IMAD R0, R8, R7, RZ ;  /* 0x0000000708007224 */ /* 0x000fe400078e02ff */
[----:B------:R-:W-:Y:S02]  /*10a00*/  IMAD.MOV R7, RZ, RZ, -R7 ;  /* 0x000000ffff077224 */ /* 0x000fe400078e0a07 */
[----:B------:R-:W-:Y:S02]  /*10a10*/  IMAD.MOV R3, RZ, RZ, -R0 ;  /* 0x000000ffff037224 */ /* 0x000fe400078e0a00 */
[----:B------:R-:W-:-:S03]  /*10a20*/  IMAD R5, R6, R7, R5 ;  /* 0x0000000706057224 */ /* 0x000fc600078e0205 */
[----:B------:R-:W-:Y:S01]  /*10a30*/  VIADDMNMX R8, R3, UR4, R8, PT ;  /* 0x0000000403087c46 */ /* 0x000fe2000b800108 */
[----:B------:R-:W-:Y:S01]  /*10a40*/  IMAD.IADD R0, R5, 0x1, R0 ;  /* 0x0000000105007824 */ /* 0x000fe200078e0200 */
[----:B------:R-:W-:Y:S02]  /*10a50*/  IABS R6, R5 ;  /* 0x0000000500067213 */ /* 0x000fe40000000000 */
[----:B------:R-:W-:-:S04]  /*10a60*/  IABS R4, R8 ;  /* 0x0000000800047213 */ /* 0x000fc80000000000 */
[----:B------:R-:W1:Y:S08]  /*10a70*/  I2F.RP R9, R4 ;  /* 0x0000000400097306 */ /* 0x000e700000209400 */
[----:B-1----:R-:W1:Y:S02]  /*10a80*/  MUFU.RCP R9, R9 ;  /* 0x0000000900097308 */ /* 0x002e640000001000 */
[----:B-1----:R-:W-:-:S06]  /*10a90*/  VIADD R2, R9, 0xffffffe ;  /* 0x0ffffffe09027836 */ /* 0x002fcc0000000000 */
[----:B------:R1:W2:Y:S02]  /*10aa0*/  F2I.FTZ.U32.TRUNC.NTZ R3, R2 ;  /* 0x0000000200037305 */ /* 0x0002a4000021f000 */
[----:B-1----:R-:W-:Y:S02]  /*10ab0*/  IMAD.MOV.U32 R2, RZ, RZ, RZ ;  /* 0x000000ffff027224 */ /* 0x002fe400078e00ff */
[----:B--2---:R-:W-:-:S04]  /*10ac0*/  IMAD.MOV R7, RZ, RZ, -R3 ;  /* 0x000000ffff077224 */ /* 0x004fc800078e0a03 */
[----:B------:R-:W-:-:S04]  /*10ad0*/  IMAD R7, R7, R4, RZ ;  /* 0x0000000407077224 */ /* 0x000fc800078e02ff */
[----:B------:R-:W-:Y:S01]  /*10ae0*/  IMAD.HI.U32 R3, R3, R7, R2 ;  /* 0x0000000703037227 */ /* 0x000fe200078e0002 */
[-C--:B------:R-:W-:Y:S02]  /*10af0*/  IABS R7, R8.reuse ;  /* 0x0000000800077213 */ /* 0x080fe40000000000 */
[----:B------:R-:W-:-:S03]  /*10b00*/  LOP3.LUT R2, R5, R8, RZ, 0x3c, !PT ;  /* 0x0000000805027212 */ /* 0x000fc600078e3cff */
[----:B------:R-:W-:Y:S02]  /*10b10*/  IMAD.MOV R7, RZ, RZ, -R7 ;  /* 0x000000ffff077224 */ /* 0x000fe400078e0a07 */
[----:B------:R-:W-:-:S04]  /*10b20*/  IMAD.HI.U32 R3, R3, R6, RZ ;  /* 0x0000000603037227 */ /* 0x000fc800078e00ff */
[----:B------:R-:W-:-:S05]  /*10b30*/  IMAD R7, R3, R7, R6 ;  /* 0x0000000703077224 */ /* 0x000fca00078e0206 */
[----:B------:R-:W-:-:S13]  /*10b40*/  ISETP.GT.U32.AND P0, PT, R4, R7, PT ;  /* 0x000000070400720c */ /* 0x000fda0003f04070 */
[----:B------:R-:W-:Y:S02]  /*10b50*/  @!P0 IMAD.IADD R7, R7, 0x1, -R4 ;  /* 0x0000000107078824 */ /* 0x000fe400078e0a04 */
[----:B------:R-:W-:-:S03]  /*10b60*/  @!P0 VIADD R3, R3, 0x1 ;  /* 0x0000000103038836 */ /* 0x000fc60000000000 */
[----:B------:R-:W-:-:S13]  /*10b70*/  ISETP.GE.U32.AND P0, PT, R7, R4, PT ;  /* 0x000000040700720c */ /* 0x000fda0003f06070 */
[----:B------:R-:W-:Y:S01]  /*10b80*/  @P0 VIADD R3, R3, 0x1 ;  /* 0x0000000103030836 */ /* 0x000fe20000000000 */
[----:B------:R-:W-:-:S13]  /*10b90*/  ISETP.GE.AND P0, PT, R2, RZ, PT ;  /* 0x000000ff0200720c */ /* 0x000fda0003f06270 */
[----:B------:R-:W-:Y:S01]  /*10ba0*/  @!P0 IMAD.MOV R3, RZ, RZ, -R3 ;  /* 0x000000ffff038224 */ /* 0x000fe200078e0a03 */
[----:B------:R-:W-:-:S13]  /*10bb0*/  ISETP.NE.AND P0, PT, R8, RZ, PT ;  /* 0x000000ff0800720c */ /* 0x000fda0003f05270 */
[----:B------:R-:W-:Y:S01]  /*10bc0*/  @!P0 LOP3.LUT R3, RZ, R8, RZ, 0x33, !PT ;  /* 0x00000008ff038212 */ /* 0x000fe200078e33ff */
[----:B------:R-:W-:-:S04]  /*10bd0*/  IMAD.MOV R8, RZ, RZ, -R8 ;  /* 0x000000ffff087224 */ /* 0x000fc800078e0a08 */
[----:B------:R-:W-:Y:S01]  /*10be0*/  IMAD R18, R3, R8, R0 ;  /* 0x0000000803127224 */ /* 0x000fe200078e0200 */
[----:B------:R-:W-:-:S05]  /*10bf0*/  LOP3.LUT R0, RZ, R3, RZ, 0x33, !PT ;  /* 0x00000003ff007212 */ /* 0x000fca00078e33ff */
[----:B------:R-:W-:Y:S01]  /*10c00*/  IMAD.IADD R17, R17, 0x1, R0 ;  /* 0x0000000111117824 */ /* 0x000fe200078e0200 */
[----:B------:R-:W-:Y:S06]  /*10c10*/  BRA `(.L_x_1159) ;  /* 0x00000000000c7947 */ /* 0x000fec0003800000 */
.L_x_1154:
[----:B------:R-:W-:Y:S02]  /*10c20*/  IMAD.MOV.U32 R17, RZ, RZ, RZ ;  /* 0x000000ffff117224 */ /* 0x000fe400078e00ff */
[----:B------:R-:W-:Y:S02]  /*10c30*/  IMAD.U32 R16, RZ, RZ, UR6 ;  /* 0x00000006ff107e24 */ /* 0x000fe4000f8e00ff */
[----:B------:R-:W-:-:S07]  /*10c40*/  IMAD.MOV.U32 R18, RZ, RZ, RZ ;  /* 0x000000ffff127224 */ /* 0x000fce00078e00ff */
.L_x_1159:
[----:B------:R-:W1:Y:S01]  /*10c50*/  S2R R0, SR_TID.X ;  /* 0x0000000000007919 */ /* 0x000e620000002100 */
[----:B------:R-:W-:Y:S01]  /*10c60*/  STL [R1], RZ ;  /* 0x000000ff01007387 */ /* 0x000fe20000100800 */
[----:B-1----:R-:W-:-:S04]  /*10c70*/  LOP3.LUT R0, R0, 0x1f, RZ, 0xc0, !PT ;  /* 0x0000001f00007812 */ /* 0x002fc800078ec0ff */
[----:B------:R-:W-:-:S13]  /*10c80*/  ISETP.NE.AND P0, PT, R0, RZ, PT ;  /* 0x000000ff0000720c */ /* 0x000fda0003f05270 */
[----:B------:R-:W1:Y:S01]  /*10c90*/  @!P0 S2R R3, SR_CgaCtaId ;  /* 0x0000000000038919 */ /* 0x000e620000008800 */
[----:B------:R-:W-:-:S04]  /*10ca0*/  @!P0 MOV R0, 0x400 ;  /* 0x0000040000008802 */ /* 0x000fc80000000f00 */
[----:B-1----:R-:W-:-:S05]  /*10cb0*/  @!P0 LEA R0, R3, R0, 0x18 ;  /* 0x0000000003008211 */ /* 0x002fca00078ec0ff */
[----:B------:R1:W-:Y:S01]  /*10cc0*/  @!P0 STS.128 [R0+0x2a8d0], R16 ;  /* 0x02a8d01000008388 */ /* 0x0003e20000000c00 */
[----:B------:R-:W-:Y:S06]  /*10cd0*/  BAR.ARV 0x5, 0x120 ;  /* 0x0144800000007b1d */ /* 0x000fec0000002000 */
[----:B------:R-:W-:Y:S01]  /*10ce0*/  ISETP.GE.AND P0, PT, R19, UR5, PT ;  /* 0x0000000513007c0c */ /* 0x000fe2000bf06270 */
[----:B-1----:R-:W-:-:S05]  /*10cf0*/  IMAD.MOV.U32 R0, RZ, RZ, 0x1 ;  /* 0x00000001ff007424 */ /* 0x002fca00078e00ff */
[----:B------:R1:W-:Y:S04]  /*10d00*/  STL [R1+0x8], R0 ;  /* 0x0000080001007387 */ /* 0x0003e80000100800 */
[----:B------:R1:W-:Y:S03]  /*10d10*/  STL [R1+0x18], RZ ;  /* 0x000018ff01007387 */ /* 0x0003e60000100800 */
[----:B------:R-:W-:Y:S05]  /*10d20*/  @P0 BRA `(.L_x_1160) ;  /* 0x0000004400440947 */ /* 0x000fea0003800000 */
[----:B-1----:R-:W-:Y:S01]  /*10d30*/  IMAD.MOV.U32 R0, RZ, RZ, 0x1 ;  /* 0x00000001ff007424 */ /* 0x002fe200078e00ff */
[----:B------:R1:W-:Y:S01]  /*10d40*/  STL [R1+0x18], RZ ;  /* 0x000018ff01007387 */ /* 0x0003e20000100800 */
[----:B------:R-:W-:Y:S01]  /*10d50*/  ULDC UR38, c[0x0][0xc] ;  /* 0x0000030000267ab9 */ /* 0x000fe20000000800 */
[----:B------:R-:W-:Y:S02]  /*10d60*/  ULDC.64 UR36, c[0x0][0x198] ;  /* 0x0000660000247ab9 */ /* 0x000fe40000000a00 */
[----:B------:R1:W-:Y:S04]  /*10d70*/  STL [R1+0x8], R0 ;  /* 0x0000080001007387 */ /* 0x0003e80000100800 */
[----:B------:R1:W-:Y:S02]  /*10d80*/  STL [R1], RZ ;  /* 0x000000ff01007387 */ /* 0x0003e40000100800 */
.L_x_1235:
[----:B------:R-:W-:Y:S05]  /*10d90*/  YIELD ;  /* 0x0000000000007946 */ /* 0x000fea0003800000 */
[----:B------:R-:W-:Y:S01]  /*10da0*/  ULDC.64 UR4, c[0x0][0xa28] ;  /* 0x00028a0000047ab9 */ /* 0x000fe20000000a00 */
[----:B------:R-:W-:Y:S01]  /*10db0*/  IMAD.MOV.U32 R4, RZ, RZ, RZ ;  /* 0x000000ffff047224 */ /* 0x000fe200078e00ff */
[----:B------:R-:W-:Y:S01]  /*10dc0*/  ISETP.NE.U32.AND P0, PT, RZ, UR4, PT ;  /* 0x00000004ff007c0c */ /* 0x000fe2000bf05070 */
[----:B------:R-:W-:-:S03]  /*10dd0*/  ULDC.64 UR6, c[0x0][0x208] ;  /* 0x0000820000067ab9 */ /* 0x000fc60000000a00 */
[----:B------:R-:W-:Y:S01]  /*10de0*/  ISETP.NE.AND.EX P0, PT, RZ, UR5, PT, P0 ;  /* 0x00000005ff007c0c */ /* 0x000fe2000bf05300 */
[----:B------:R-:W-:-:S12]  /*10df0*/  ULDC.64 UR4, c[0x0][0xa00] ;  /* 0x0002800000047ab9 */ /* 0x000fd80000000a00 */
[----:B--2---:R-:W2:Y:S01]  /*10e00*/  @P0 LDC.64 R2, c[0x0][0xa28] ;  /* 0x00028a00ff020b82 */ /* 0x004ea20000000a00 */
[----:B------:R-:W-:Y:S01]  /*10e10*/  ISETP.NE.U32.AND P2, PT, RZ, UR4, PT ;  /* 0x00000004ff007c0c */ /* 0x000fe2000bf45070 */
[----:B--2---:R-:W-:-:S05]  /*10e20*/  @P0 IMAD.WIDE R2, R19, 0x4, R2 ;  /* 0x0000000413020825 */ /* 0x004fca00078e0202 */
[----:B------:R2:W5:Y:S01]  /*10e30*/  @P0 LDG.E R4, desc[UR6][R2.64] ;  /* 0x0000000602040981 */ /* 0x000562000c1e1900 */
[----:B------:R-:W-:Y:S01]  /*10e40*/  ISETP.NE.AND.EX P2, PT, RZ, UR5, PT, P2 ;  /* 0x00000005ff007c0c */ /* 0x000fe2000bf45320 */
[----:B-1----:R-:W-:Y:S01]  /*10e50*/  IMAD.MOV.U32 R0, RZ, RZ, RZ ;  /* 0x000000ffff007224 */ /* 0x002fe200078e00ff */
[----:B------:R-:W-:Y:S01]  /*10e60*/  ULDC.64 UR4, c[0x0][0xa18] ;  /* 0x0002860000047ab9 */ /* 0x000fe20000000a00 */
[----:B--2---:R-:W1:Y:S02]  /*10e70*/  LDC.64 R2, c[0x0][0xa00] ;  /* 0x00028000ff027b82 */ /* 0x004e640000000a00 */
[----:B-1----:R-:W-:-:S08]  /*10e80*/  IMAD.WIDE R2, R19, 0x4, R2 ;  /* 0x0000000413027825 */ /* 0x002fd000078e0202 */
[----:B------:R-:W2:Y:S01]  /*10e90*/  @P2 LDG.E R0, desc[UR6][R2.64] ;  /* 0x0000000602002981 */ /* 0x000ea2000c1e1900 */
[----:B------:R-:W-:Y:S01]  /*10ea0*/  ISETP.NE.U32.AND P1, PT, RZ, UR4, PT ;  /* 0x00000004ff007c0c */ /* 0x000fe2000bf25070 */
[----:B------:R-:W-:-:S03]  /*10eb0*/  ULDC UR4, c[0x0][0x288] ;  /* 0x0000a20000047ab9 */ /* 0x000fc60000000800 */
[----:B------:R-:W-:-:S13]  /*10ec0*/  ISETP.NE.AND.EX P1, PT, RZ, UR5, PT, P1 ;  /* 0x00000005ff007c0c */ /* 0x000fda000bf25310 */
[----:B------:R-:W1:Y:S02]  /*10ed0*/  @P1 LDC.64 R6, c[0x0][0xa18] ;  /* 0x00028600ff061b82 */ /* 0x000e640000000a00 */
[----:B-1----:R-:W-:Y:S01]  /*10ee0*/  @P1 IMAD.WIDE R6, R19, 0x4, R6 ;  /* 0x0000000413061825 */ /* 0x002fe200078e0206 */
[----:B--2---:R1:W-:Y:S03]  /*10ef0*/  STL [R1+0x1c], R0 ;  /* 0x00001c0001007387 */ /* 0x0043e60000100800 */
[----:B-1----:R-:W-:Y:S01]  /*10f00*/  IMAD.U32 R0, RZ, RZ, UR4 ;  /* 0x00000004ff007e24 */ /* 0x002fe2000f8e00ff */
[----:B------:R-:W-:Y:S02]  /*10f10*/  ULDC.64 UR4, c[0x0][0x3f8] ;  /* 0x0000fe0000047ab9 */ /* 0x000fe40000000a00 */
[----:B------:R-:W-:-:S03]  /*10f20*/  UISETP.NE.U32.AND UP0, UPT, UR4, URZ, UPT ;  /* 0x0000003f0400728c */ /* 0x000fc6000bf05070 */
[----:B------:R-:W-:Y:S01]  /*10f30*/  ULDC UR4, c[0x0][0x404] ;  /* 0x0001010000047ab9 */ /* 0x000fe20000000800 */
[----:B------:R-:W-:Y:S01]  /*10f40*/  UISETP.NE.AND.EX UP0, UPT, UR5, URZ, UPT, UP0 ;  /* 0x0000003f0500728c */ /* 0x000fe2000bf05300 */
[----:B------:R1:W5:Y:S01]  /*10f50*/  @P1 LDG.E R0, desc[UR6][R6.64] ;  /* 0x0000000606001981 */ /* 0x000362000c1e1900 */
[----:B------:R-:W-:Y:S01]  /*10f60*/  ULDC.64 UR6, c[0x0][0xa08] ;  /* 0x0002820000067ab9 */ /* 0x000fe20000000a00 */
[----:B------:R-:W-:Y:S01]  /*10f70*/  ULDC UR5, c[0x0][0x2e0] ;  /* 0x0000b80000057ab9 */ /* 0x000fe20000000800 */
[----:B------:R-:W-:Y:S01]  /*10f80*/  USEL UR4, UR4, 0x1, UP0 ;  /* 0x0000000104047887 */ /* 0x000fe20008000000 */
[----:B------:R-:W-:-:S03]  /*10f90*/  ISETP.NE.U32.AND P0, PT, RZ, UR6, PT ;  /* 0x00000006ff007c0c */ /* 0x000fc6000bf05070 */
[----:B------:R-:W-:Y:S01]  /*10fa0*/  UIMAD UR4, UR4, UR5, URZ ;  /* 0x00000005040472a4 */ /* 0x000fe2000f8e023f */
[----:B------:R-:W-:-:S05]  /*10fb0*/  ISETP.NE.AND.EX P0, PT, RZ, UR7, PT, P0 ;  /* 0x00000007ff007c0c */ /* 0x000fca000bf05300 */
[----:B------:R-:W-:Y:S01]  /*10fc0*/  IMAD.U32 R5, RZ, RZ, UR4 ;  /* 0x00000004ff057e24 */ /* 0x000fe2000f8e00ff */
[----:B-1----:R-:W-:Y:S07]  /*10fd0*/  @P1 BRA `(.L_x_1161) ;  /* 0x0000000000141947 */ /* 0x002fee0003800000 */
[----:B------:R-:W-:Y:S05]  /*10fe0*/  @!P2 BRA `(.L_x_1161) ;  /* 0x000000000010a947 */ /* 0x000fea0003800000 */
[----:B------:R-:W-:Y:S02]  /*10ff0*/  ULDC.64 UR4, c[0x0][0x208] ;  /* 0x0000820000047ab9 */ /* 0x000fe40000000a00 */
[----:B------:R-:W2:Y:S04]  /*11000*/  LDG.E R7, desc[UR4][R2.64] ;  /* 0x0000000402077981 */ /* 0x000ea8000c1e1900 */
[----:B-----5:R-:W2:Y:S02]  /*11010*/  LDG.E R0, desc[UR4][R2.64+0x4] ;  /* 0x0000040402007981 */ /* 0x020ea4000c1e1900 */
[----:B--2---:R-:W-:-:S07]  /*11020*/  IMAD.IADD R0, R0, 0x1, -R7 ;  /* 0x0000000100007824 */ /* 0x004fce00078e0a07 */
.L_x_1161:
[----:B------:R-:W1:Y:S01]  /*11030*/  LDC.64 R2, c[0x0][0xa08] ;  /* 0x00028200ff027b82 */ /* 0x000e620000000a00 */
[----:B------:R-:W-:Y:S01]  /*11040*/  IMAD.MOV.U32 R7, RZ, RZ, RZ ;  /* 0x000000ffff077224 */ /* 0x000fe200078e00ff */
[----:B------:R-:W-:Y:S01]  /*11050*/  ULDC.64 UR4, c[0x0][0x208] ;  /* 0x0000820000047ab9 */ /* 0x000fe20000000a00 */
[----:B-1----:R-:W-:-:S05]  /*11060*/  IMAD.WIDE R2, R19, 0x4, R2 ;  /* 0x0000000413027825 */ /* 0x002fca00078e0202 */
[----:B------:R-:W2:Y:S01]  /*11070*/  @P0 LDG.E R7, desc[UR4][R2.64] ;  /* 0x0000000402070981 */ /* 0x000ea2000c1e1900 */
[----:B------:R-:W-:Y:S02]  /*11080*/  ULDC.64 UR4, c[0x0][0xa20] ;  /* 0x0002880000047ab9 */ /* 0x000fe40000000a00 */
[----:B------:R-:W-:-:S04]  /*11090*/  ISETP.NE.U32.AND P1, PT, RZ, UR4, PT ;  /* 0x00000004ff007c0c */ /* 0x000fc8000bf25070 */
[----:B------:R-:W-:Y:S01]  /*110a0*/  ISETP.NE.AND.EX P1, PT, RZ, UR5, PT, P1 ;  /* 0x00000005ff007c0c */ /* 0x000fe2000bf25310 */
[----:B--2--5:R-:W-:-:S05]  /*110b0*/  IMAD.IADD R6, R7, 0x1, R4 ;  /* 0x0000000107067824 */ /* 0x024fca00078e0204 */
[----:B------:R1:W-:Y:S07]  /*110c0*/  STL [R1+0x4], R6 ;  /* 0x0000040601007387 */ /* 0x0003ee0000100800 */
[----:B------:R-:W-:Y:S05]  /*110d0*/  @!P1 BRA `(.L_x_1162) ;  /* 0x0000000000149947 */ /* 0x000fea0003800000 */
[----:B------:R-:W2:Y:S01]  /*110e0*/  LDC.64 R2, c[0x0][0xa20] ;  /* 0x00028800ff027b82 */ /* 0x000ea20000000a00 */
[----:B------:R-:W-:Y:S01]  /*110f0*/  ULDC.64 UR4, c[0x0][0x208] ;  /* 0x0000820000047ab9 */ /* 0x000fe20000000a00 */
[----:B--2---:R-:W-:-:S05]  /*11100*/  IMAD.WIDE R2, R19, 0x4, R2 ;  /* 0x0000000413027825 */ /* 0x004fca00078e0202 */
[----:B------:R2:W5:Y:S01]  /*11110*/  LDG.E R5, desc[UR4][R2.64] ;  /* 0x0000000402057981 */ /* 0x000562000c1e1900 */
[----:B------:R-:W-:Y:S05]  /*11120*/  BRA `(.L_x_1163) ;  /* 0x0000000000147947 */ /* 0x000fea0003800000 */
.L_x_1162:
[----:B------:R-:W-:Y:S05]  /*11130*/  @!P0 BRA `(.L_x_1163) ;  /* 0x0000000000108947 */ /* 0x000fea0003800000 */
[----:B------:R-:W-:Y:S02]  /*11140*/  ULDC.64 UR4, c[0x0][0x208] ;  /* 0x0000820000047ab9 */ /* 0x000fe40000000a00 */
[----:B-1----:R-:W2:Y:S04]  /*11150*/  LDG.E R6, desc[UR4][R2.64] ;  /* 0x0000000402067981 */ /* 0x002ea8000c1e1900 */
[----:B------:R-:W2:Y:S02]  /*11160*/  LDG.E R5, desc[UR4][R2.64+0x4] ;  /* 0x0000040402057981 */ /* 0x000ea4000c1e1900 */
[----:B--2---:R-:W-:-:S07]  /*11170*/  IMAD.IADD R5, R5, 0x1, -R6 ;  /* 0x0000000105057824 */ /* 0x004fce00078e0a06 */
.L_x_1163:
[----:B--2---:R-:W2:Y:S01]  /*11180*/  LDC.64 R2, c[0x0][0x9e0] ;  /* 0x00027800ff027b82 */ /* 0x004ea20000000a00 */
[----:B-----5:R-:W-:Y:S01]  /*11190*/  IMAD.IADD R7, R5, 0x1, -R4 ;  /* 0x0000000105077824 */ /* 0x020fe200078e0a04 */
[----:B------:R-:W-:-:S04]  /*111a0*/  LEA R9, R17, 0x80, 0x7 ;  /* 0x0000008011097811 */ /* 0x000fc800078e38ff */
[----:B------:R-:W-:Y:S02]  /*111b0*/  IADD3 R9, R7, R9, -R0 ;  /* 0x0000000907097210 */ /* 0x000fe40007ffe800 */
[----:B--2---:R-:W-:-:S03]  /*111c0*/  ISETP.GE.AND P0, PT, R3, 0x1, PT ;  /* 0x000000010300780c */ /* 0x004fc60003f06270 */
[----:B------:R-:W-:-:S10]  /*111d0*/  IMAD.IADD R2, R9, 0x1, R2 ;  /* 0x0000000109027824 */ /* 0x000fd400078e0202 */
[----:B------:R-:W-:Y:S05]  /*111e0*/  @!P0 BRA `(.L_x_1164) ;  /* 0x0000000000488947 */ /* 0x000fea0003800000 */
[C---:B------:R-:W-:Y:S01]  /*111f0*/  ISETP.GT.AND P1, PT, R9.reuse, RZ, PT ;  /* 0x000000ff0900720c */ /* 0x040fe20003f24270 */
[----:B------:R-:W-:Y:S01]  /*11200*/  BSSY B0, `(.L_x_1165) ;  /* 0x000000e000007945 */ /* 0x000fe20003800000 */
[----:B-1----:R-:W-:-:S11]  /*11210*/  VIADD R6, R9, 0xffffffff ;  /* 0xffffffff09067836 */ /* 0x002fd60000000000 */
        /* <DEDUP_REMOVED lines=8> */
.L_x_1166:
[----:B------:R-:W-:-:S13]  /*112a0*/  ISETP.NE.AND P1, PT, R3, 0x1, PT ;  /* 0x000000010300780c */ /* 0x000fda0003f25270 */
[----:B------:R-:W1:Y:S02]  /*112b0*/  @P1 LDC.64 R4, c[0x0][0x9e8] ;  /* 0x00027a00ff041b82 */ /* 0x000e640000000a00 */
[----:B-1----:R-:W-:-:S05]  /*112c0*/  @P1 IMAD.HI.U32 R4, R6, R4, RZ ;  /* 0x0000000406041227 */ /* 0x002fca00078e00ff */
[----:B------:R-:W-:-:S07]  /*112d0*/  @P1 SHF.R.U32.HI R6, RZ, R5, R4 ;  /* 0x00000005ff061219 */ /* 0x000fce0000011604 */
.L_x_1167:
[----:B------:R-:W-:Y:S05]  /*112e0*/  BSYNC B0 ;  /* 0x0000000000007941 */ /* 0x000fea0003800000 */
.L_x_1165:
[----:B------:R-:W-:-:S05]  /*112f0*/  IMAD R5, R6, R3, R3 ;  /* 0x0000000306057224 */ /* 0x000fca00078e0203 */
[----:B------:R-:W-:-:S07]  /*11300*/  VIMNMX R2, R2, R5, PT ;  /* 0x0000000502027248 */ /* 0x000fce0003fe0100 */
.L_x_1164:
[----:B------:R-:W-:Y:S01]  /*11310*/  VIADD R2, R2, 0x5f ;  /* 0x0000005f02027836 */ /* 0x000fe20000000000 */
[----:B------:R-:W-:Y:S01]  /*11320*/  ULDC UR4, c[0x0][0x9dc] ;  /* 0x0002770000047ab9 */ /* 0x000fe20000000800 */
[----:B------:R-:W-:Y:S02]  /*11330*/  IMAD R4, R17, 0x80, -R0 ;  /* 0x0000008011047824 */ /* 0x000fe400078e0a00 */
[----:B------:R-:W-:-:S04]  /*11340*/  IMAD.HI R2, R2, 0x2aaaaaab, RZ ;  /* 0x2aaaaaab02027827 */ /* 0x000fc800078e02ff */
[C---:B------:R-:W-:Y:S01]  /*11350*/  VIADD R0, R7.reuse, 0x5f ;  /* 0x0000005f07007836 */ /* 0x040fe20000000000 */
[----:B------:R-:W-:Y:S01]  /*11360*/  SHF.R.U32.HI R5, RZ, 0x1f, R2 ;  /* 0x0000001fff057819 */ /* 0x000fe20000011602 */
[----:B------:R-:W-:Y:S02]  /*11370*/  IMAD.IADD R7, R7, 0x1, R4 ;  /* 0x0000000107077824 */ /* 0x000fe400078e0204 */
[----:B------:R-:W-:Y:S01]  /*11380*/  IMAD.HI R0, R0, 0x2aaaaaab, RZ ;  /* 0x2aaaaaab00007827 */ /* 0x000fe200078e02ff */
[----:B------:R-:W-:-:S04]  /*11390*/  LEA.HI.SX32 R2, R2, R5, 0x1c ;  /* 0x0000000502027211 */ /* 0x000fc800078fe2ff */
[----:B------:R-:W-:-:S04]  /*113a0*/  SHF.R.U32.HI R5, RZ, 0x1f, R0 ;  /* 0x0000001fff057819 */ /* 0x000fc80000011600 */
[----:B------:R-:W-:Y:S01]  /*113b0*/  LEA.HI.SX32 R5, R0, R5, 0x1c ;  /* 0x0000000500057211 */ /* 0x000fe200078fe2ff */
[----:B------:R-:W-:-:S03]  /*113c0*/  VIADD R0, R7, -UR4 ;  /* 0x8000000407007c36 */ /* 0x000fc60008000000 */
[----:B-1----:R-:W-:-:S05]  /*113d0*/  VIMNMX R6, R5, R2, PT ;  /* 0x0000000205067248 */ /* 0x002fca0003fe0100 */
[----:B------:R1:W-:Y:S01]  /*113e0*/  STL [R1+0x14], R6 ;  /* 0x0000140601007387 */ /* 0x0003e20000100800 */
[----:B------:R-:W-:Y:S05]  /*113f0*/  @!P0 BRA `(.L_x_1168) ;  /* 0x0000000000448947 */ /* 0x000fea0003800000 */
[----:B------:R-:W-:Y:S01]  /*11400*/  ISETP.GT.AND P0, PT, R7, -0x1, PT ;  /* 0xffffffff0700780c */ /* 0x000fe20003f04270 */
[----:B------:R-:W-:-:S12]  /*11410*/  BSSY B0, `(.L_x_1169) ;  /* 0x000000d000007945 */ /* 0x000fd80003800000 */
        /* <DEDUP_REMOVED lines=8> */
.L_x_1170:
[----:B------:R-:W-:-:S13]  /*114a0*/  ISETP.NE.AND P0, PT, R3, 0x1, PT ;  /* 0x000000010300780c */ /* 0x000fda0003f05270 */
[----:B------:R-:W2:Y:S02]  /*114b0*/  @P0 LDC.64 R4, c[0x0][0x9e8] ;  /* 0x00027a00ff040b82 */ /* 0x000ea40000000a00 */
[----:B--2---:R-:W-:-:S05]  /*114c0*/  @P0 IMAD.HI.U32 R4, R7, R4, RZ ;  /* 0x0000000407040227 */ /* 0x004fca00078e00ff */
[----:B------:R-:W-:-:S07]  /*114d0*/  @P0 SHF.R.U32.HI R7, RZ, R5, R4 ;  /* 0x00000005ff070219 */ /* 0x000fce0000011604 */
.L_x_1171:
[----:B------:R-:W-:Y:S05]  /*114e0*/  BSYNC B0 ;  /* 0x0000000000007941 */ /* 0x000fea0003800000 */
.L_x_1169:
[----:B------:R-:W-:-:S05]  /*114f0*/  IMAD R3, R7, R3, RZ ;  /* 0x0000000307037224 */ /* 0x000fca00078e02ff */
[----:B------:R-:W-:-:S07]  /*11500*/  VIMNMX R0, R0, R3, !PT ;  /* 0x0000000300007248 */ /* 0x000fce0007fe0100 */
.L_x_1168:
[----:B------:R-:W-:Y:S01]  /*11510*/  IMAD.HI R0, R0, 0x2aaaaaab, RZ ;  /* 0x2aaaaaab00007827 */ /* 0x000fe200078e02ff */
[----:B------:R-:W-:Y:S04]  /*11520*/  BSSY B6, `(.L_x_1172) ;  /* 0x000030d000067945 */ /* 0x000fe80003800000 */
[----:B------:R-:W-:-:S04]  /*11530*/  SHF.R.U32.HI R3, RZ, 0x1f, R0 ;  /* 0x0000001fff037819 */ /* 0x000fc80000011600 */
[----:B------:R-:W-:-:S04]  /*11540*/  LEA.HI.SX32 R3, R0, R3, 0x1c ;  /* 0x0000000300037211 */ /* 0x000fc800078fe2ff */
[----:B------:R-:W-:-:S04]  /*11550*/  VIMNMX R2, RZ, R3, !PT ;  /* 0x00000003ff027248 */ /* 0x000fc80007fe0100 */
[----:B------:R-:W-:Y:S01]  /*11560*/  ISETP.GT.AND P0, PT, R6, R2, PT ;  /* 0x000000020600720c */ /* 0x000fe20003f04270 */
[----:B------:R2:W-:-:S12]  /*11570*/  STL [R1+0x10], R2 ;  /* 0x0000100201007387 */ /* 0x0005d80000100800 */
[----:B--2---:R-:W-:Y:S05]  /*11580*/  @P0 BRA `(.L_x_1173) ;  /* 0x0000000000480947 */ /* 0x004fea0003800000 */
[----:B------:R-:W2:Y:S02]  /*11590*/  S2R R2, SR_TID.X ;  /* 0x0000000000027919 */ /* 0x000ea40000002100 */
[----:B--2---:R-:W-:-:S04]  /*115a0*/  LOP3.LUT R2, R2, 0x1f, RZ, 0xc0, !PT ;  /* 0x0000001f02027812 */ /* 0x004fc800078ec0ff */
[----:B------:R-:W-:-:S13]  /*115b0*/  ISETP.NE.AND P1, PT, R2, RZ, PT ;  /* 0x000000ff0200720c */ /* 0x000fda0003f25270 */
[----:B------:R-:W-:Y:S05]  /*115c0*/  @P1 BRA `(.L_x_1174) ;  /* 0x0000003000081947 */ /* 0x000fea0003800000 */
[----:B------:R-:W2:Y:S01]  /*115d0*/  S2R R7, SR_LANEID ;  /* 0x0000000000077919 */ /* 0x000ea20000000000 */
[----:B------:R-:W-:Y:S01]  /*115e0*/  VOTEU.ANY UR4, UPT, PT ;  /* 0x0000000000047886 */ /* 0x000fe200038e0100 */
[----:B------:R-:W3:Y:S01]  /*115f0*/  LDC.64 R2, c[0x0][0xc38] ;  /* 0x00030e00ff027b82 */ /* 0x000ee20000000a00 */
[----:B------:R-:W2:Y:S01]  /*11600*/  FLO.U32 R0, UR4 ;  /* 0x0000000400007d00 */ /* 0x000ea200080e0000 */
[----:B------:R-:W-:-:S07]  /*11610*/  ULDC.64 UR6, c[0x0][0x208] ;  /* 0x0000820000067ab9 */ /* 0x000fce0000000a00 */
[----:B------:R-:W3:Y:S01]  /*11620*/  POPC R5, UR4 ;  /* 0x0000000400057d09 */ /* 0x000ee20008000000 */
[----:B--2---:R-:W-:-:S13]  /*11630*/  ISETP.EQ.U32.AND P0, PT, R0, R7, PT ;  /* 0x000000070000720c */ /* 0x004fda0003f02070 */
[----:B---3--:R-:W2:Y:S01]  /*11640*/  @P0 ATOMG.E.ADD.STRONG.GPU PT, R3, desc[UR6][R2.64], R5 ;  /* 0x00000005020309a8 */ /* 0x008ea200081ee1c6 */
[----:B------:R-:W3:Y:S02]  /*11650*/  S2R R4, SR_LTMASK ;  /* 0x0000000000047919 */ /* 0x000ee40000003900 */
[----:B---3--:R-:W-:-:S04]  /*11660*/  LOP3.LUT R4, R4, UR4, RZ, 0xc0, !PT ;  /* 0x0000000404047c12 */ /* 0x008fc8000f8ec0ff */
[----:B------:R-:W3:Y:S01]  /*11670*/  POPC R7, R4 ;  /* 0x0000000400077309 */ /* 0x000ee20000000000 */
[----:B--2---:R-:W3:Y:S02]  /*11680*/  SHFL.IDX PT, R0, R3, R0, 0x1f ;  /* 0x00001f0003007589 */ /* 0x004ee400000e0000 */
[----:B---3--:R-:W-:Y:S01]  /*11690*/  IADD3 R16, R0, UR38, R7 ;  /* 0x0000002600107c10 */ /* 0x008fe2000fffe007 */
[----:B------:R-:W-:Y:S06]  /*116a0*/  BRA `(.L_x_1174) ;  /* 0x0000002c00d07947 */ /* 0x000fec0003800000 */
.L_x_1173:
[----:B------:R-:W2:Y:S01]  /*116b0*/  S2R R3, SR_CgaCtaId ;  /* 0x0000000000037919 */ /* 0x000ea20000008800 */
[----:B------:R-:W-:-:S04]  /*116c0*/  MOV R0, 0x400 ;  /* 0x0000040000007802 */ /* 0x000fc80000000f00 */
[----:B--2---:R-:W-:-:S05]  /*116d0*/  LEA R2, R3, R0, 0x18 ;  /* 0x0000000003027211 */ /* 0x004fca00078ec0ff */
[----:B------:R2:W-:Y:S01]  /*116e0*/  STL [R1+0xc], R2 ;  /* 0x00000c0201007387 */ /* 0x0005e20000100800 */
[----:B------:R-:W-:-:S05]  /*116f0*/  VIADD R0, R2, 0x18400 ;  /* 0x0001840002007836 */ /* 0x000fca0000000000 */
[----:B------:R-:W-:-:S13]  /*11700*/  LOP3.LUT P0, RZ, R0, 0x3ff, RZ, 0xc0, !PT ;  /* 0x000003ff00ff7812 */ /* 0x000fda000780c0ff */
[----:B--2---:R-:W-:Y:S05]  /*11710*/  @!P0 BRA `(.L_x_1175) ;  /* 0x0000000000408947 */ /* 0x004fea0003800000 */
[----:B------:R-:W-:Y:S01]  /*11720*/  MOV R2, 0x0 ;  /* 0x0000000000027802 */ /* 0x000fe20000000f00 */
[----:B------:R-:W-:Y:S01]  /*11730*/  ULDC.64 UR6, c[0x4][0xb8] ;  /* 0x01002e0000067ab9 */ /* 0x000fe20000000a00 */
[----:B------:R-:W-:Y:S01]  /*11740*/  ULDC.64 UR8, c[0x4][0xc0] ;  /* 0x0100300000087ab9 */ /* 0x000fe20000000a00 */
[----:B------:R-:W-:Y:S01]  /*11750*/  ULDC.64 UR4, c[0x4][0x38] ;  /* 0x01000e0000047ab9 */ /* 0x000fe20000000a00 */
[----:B------:R-:W-:Y:S02]  /*11760*/  IMAD.U32 R4, RZ, RZ, UR6 ;  /* 0x00000006ff047e24 */ /* 0x000fe4000f8e00ff */
[----:B------:R-:W2:Y:S01]  /*11770*/  LDC.64 R2, c[0x4][R2] ;  /* 0x0100000002027b82 */ /* 0x000ea20000000a00 */
[----:B------:R-:W-:Y:S02]  /*11780*/  IMAD.U32 R5, RZ, RZ, UR7 ;  /* 0x00000007ff057e24 */ /* 0x000fe4000f8e00ff */
[----:B-1----:R-:W-:Y:S02]  /*11790*/  IMAD.U32 R6, RZ, RZ, UR8 ;  /* 0x00000008ff067e24 */ /* 0x002fe4000f8e00ff */
[----:B------:R-:W-:-:S02]  /*117a0*/  IMAD.U32 R7, RZ, RZ, UR9 ;  /* 0x00000009ff077e24 */ /* 0x000fc4000f8e00ff */
[----:B------:R-:W-:Y:S02]  /*117b0*/  IMAD.U32 R10, RZ, RZ, UR4 ;  /* 0x00000004ff0a7e24 */ /* 0x000fe4000f8e00ff */
[----:B0-----:R-:W-:Y:S02]  /*117c0*/  IMAD.U32 R11, RZ, RZ, UR5 ;  /* 0x00000005ff0b7e24 */ /* 0x001fe4000f8e00ff */
[----:B------:R-:W-:Y:S02]  /*117d0*/  IMAD.MOV.U32 R8, RZ, RZ, 0x70 ;  /* 0x00000070ff087424 */ /* 0x000fe400078e00ff */
[----:B------:R-:W-:Y:S02]  /*117e0*/  IMAD.MOV.U32 R12, RZ, RZ, 0x1 ;  /* 0x00000001ff0c7424 */ /* 0x000fe400078e00ff */
[----:B------:R-:W-:-:S07]  /*117f0*/  IMAD.MOV.U32 R13, RZ, RZ, RZ ;  /* 0x000000ffff0d7224 */ /* 0x000fce00078e00ff */
[----:B------:R-:W-:-:S07]  /*11800*/  LEPC R20, `(.L_x_1175) ;  /* 0x000000001014794e */ /* 0x000fce0000000000 */
[----:B--2---:R-:W-:Y:S05]  /*11810*/  CALL.ABS.NOINC R2 ;  /* 0x0000000002007343 */ /* 0x004fea0003c00000 */
.L_x_1175:
        /* <DEDUP_REMOVED lines=8> */
[----:B------:R2:W3:Y:S01]  /*118a0*/  LDC.64 R2, c[0x4][R0] ;  /* 0x0100000000027b82 */ /* 0x0004e20000000a00 */
[----:B------:R-:W-:Y:S02]  /*118b0*/  IMAD.U32 R4, RZ, RZ, UR6 ;  /* 0x00000006ff047e24 */ /* 0x000fe4000f8e00ff */
[----:B------:R-:W-:Y:S02]  /*118c0*/  IMAD.U32 R5, RZ, RZ, UR7 ;  /* 0x00000007ff057e24 */ /* 0x000fe4000f8e00ff */
[----:B-1----:R-:W-:Y:S02]  /*118d0*/  IMAD.U32 R6, RZ, RZ, UR8 ;  /* 0x00000008ff067e24 */ /* 0x002fe4000f8e00ff */
[----:B------:R-:W-:-:S02]  /*118e0*/  IMAD.U32 R7, RZ, RZ, UR9 ;  /* 0x00000009ff077e24 */ /* 0x000fc4000f8e00ff */
[----:B------:R-:W-:Y:S02]  /*118f0*/  IMAD.U32 R10, RZ, RZ, UR4 ;  /* 0x00000004ff0a7e24 */ /* 0x000fe4000f8e00ff */
[----:B0-----:R-:W-:Y:S02]  /*11900*/  IMAD.U32 R11, RZ, RZ, UR5 ;  /* 0x00000005ff0b7e24 */ /* 0x001fe4000f8e00ff */
[----:B------:R-:W-:Y:S02]  /*11910*/  IMAD.MOV.U32 R8, RZ, RZ, 0x70 ;  /* 0x00000070ff087424 */ /* 0x000fe400078e00ff */
[----:B------:R-:W-:Y:S02]  /*11920*/  IMAD.MOV.U32 R12, RZ, RZ, 0x1 ;  /* 0x00000001ff0c7424 */ /* 0x000fe400078e00ff */
[----:B--2---:R-:W-:-:S07]  /*11930*/  IMAD.MOV.U32 R13, RZ, RZ, RZ ;  /* 0x000000ffff0d7224 */ /* 0x004fce00078e00ff */
[----:B------:R-:W-:-:S07]  /*11940*/  LEPC R20, `(.L_x_1177) ;  /* 0x000000001014794e */ /* 0x000fce0000000000 */
[----:B---3--:R-:W-:Y:S05]  /*11950*/  CALL.ABS.NOINC R2 ;  /* 0x0000000002007343 */ /* 0x008fea0003c00000 */
.L_x_1177:
[----:B------:R-:W-:Y:S01]  /*11960*/  MOV R2, 0x0 ;  /* 0x0000000000027802 */ /* 0x000fe20000000f00 */
[----:B------:R-:W-:Y:S01]  /*11970*/  ULDC.64 UR6, c[0x4][0xb8] ;  /* 0x01002e0000067ab9 */ /* 0x000fe20000000a00 */
[----:B------:R-:W-:Y:S01]  /*11980*/  ULDC.64 UR8, c[0x4][0xc0] ;  /* 0x0100300000087ab9 */ /* 0x000fe20000000a00 */
[----:B------:R-:W-:Y:S01]  /*11990*/  ULDC.64 UR4, c[0x4][0x48] ;  /* 0x0100120000047ab9 */ /* 0x000fe20000000a00 */
[----:B------:R-:W-:Y:S02]  /*119a0*/  IMAD.U32 R4, RZ, RZ, UR6 ;  /* 0x00000006ff047e24 */ /* 0x000fe4000f8e00ff */
[----:B------:R-:W0:Y:S01]  /*119b0*/  LDC.64 R2, c[0x4][R2] ;  /* 0x0100000002027b82 */ /* 0x000e220000000a00 */
        /* <DEDUP_REMOVED lines=9> */
[----:B0-----:R-:W-:Y:S05]  /*11a50*/  CALL.ABS.NOINC R2 ;  /* 0x0000000002007343 */ /* 0x001fea0003c00000 */
.L_x_1176:
[----:B------:R-:W2:Y:S01]  /*11a60*/  LDL.LU R7, [R1+0x1c] ;  /* 0x00001c0001077983 */ /* 0x000ea20000300800 */
[----:B------:R-:W3:Y:S01]  /*11a70*/  LDC R0, c[0x0][0x428] ;  /* 0x00010a00ff007b82 */ /* 0x000ee20000000800 */
[----:B------:R-:W-:Y:S01]  /*11a80*/  IMAD.MOV.U32 R4, RZ, RZ, R18 ;  /* 0x000000ffff047224 */ /* 0x000fe200078e0012 */
[----:B------:R-:W-:Y:S01]  /*11a90*/  ULDC.64 UR4, c[0x0][0x9f8] ;  /* 0x00027e0000047ab9 */ /* 0x000fe20000000a00 */
[----:B-1----:R-:W1:Y:S01]  /*11aa0*/  S2R R6, SR_TID.X ;  /* 0x0000000000067919 */ /* 0x002e620000002100 */
[----:B------:R-:W-:Y:S01]  /*11ab0*/  ULDC.64 UR6, c[0x0][0x208] ;  /* 0x0000820000067ab9 */ /* 0x000fe20000000a00 */
[----:B---3--:R-:W-:Y:S02]  /*11ac0*/  ISETP.NE.AND P0, PT, R0, 0x1, PT ;  /* 0x000000010000780c */ /* 0x008fe40003f05270 */
[----:B-1----:R-:W-:-:S11]  /*11ad0*/  LOP3.LUT R6, R6, 0x1f, RZ, 0xc0, !PT ;  /* 0x0000001f06067812 */ /* 0x002fd600078ec0ff */
[----:B------:R-:W1:Y:S08]  /*11ae0*/  @P0 LDC R3, c[0x0][0x42c] ;  /* 0x00010b00ff030b82 */ /* 0x000e700000000800 */
[----:B------:R-:W3:Y:S01]  /*11af0*/  @P0 LDC R5, c[0x0][0x430] ;  /* 0x00010c00ff050b82 */ /* 0x000ee20000000800 */
[----:B-1----:R-:W-:-:S05]  /*11b00*/  @P0 IMAD.HI.U32 R0, R18, R3, RZ ;  /* 0x0000000312000227 */ /* 0x002fca00078e00ff */
[----:B---3--:R-:W-:Y:S01]  /*11b10*/  @P0 SHF.R.U32.HI R4, RZ, R5, R0 ;  /* 0x00000005ff040219 */ /* 0x008fe20000011600 */
[----:B------:R-:W-:Y:S01]  /*11b20*/  IMAD.MOV.U32 R0, RZ, RZ, R19 ;  /* 0x000000ffff007224 */ /* 0x000fe200078e0013 */
[----:B------:R-:W-:-:S04]  /*11b30*/  ISETP.NE.U32.AND P0, PT, RZ, UR4, PT ;  /* 0x00000004ff007c0c */ /* 0x000fc8000bf05070 */
[----:B------:R-:W-:Y:S01]  /*11b40*/  ISETP.NE.AND.EX P0, PT, RZ, UR5, PT, P0 ;  /* 0x00000005ff007c0c */ /* 0x000fe2000bf05300 */
[----:B------:R-:W-:-:S12]  /*11b50*/  ULDC.64 UR4, c[0x0][0xa00] ;  /* 0x0002800000047ab9 */ /* 0x000fd80000000a00 */
[----:B------:R-:W1:Y:S01]  /*11b60*/  @P0 LDC.64 R2, c[0x0][0x9f8] ;  /* 0x00027e00ff020b82 */ /* 0x000e620000000a00 */
[----:B------:R-:W-:-:S04]  /*11b70*/  ISETP.NE.AND P6, PT, R6, RZ, PT ;  /* 0x000000ff0600720c */ /* 0x000fc80003fc5270 */
[----:B------:R-:W-:-:S09]  /*11b80*/  PLOP3.LUT P1, PT, P6, PT, PT, 0x8, 0x0 ;  /* 0x000000000000781c */ /* 0x000fd2000372e170 */
[----:B------:R-:W-:Y:S01]  /*11b90*/  VOTEU.ALL UP1, P6 ;  /* 0x00000000003f7886 */ /* 0x000fe20003020000 */
[----:B-1----:R-:W-:-:S05]  /*11ba0*/  @P0 IMAD.WIDE R2, R19, 0x4, R2 ;  /* 0x0000000413020825 */ /* 0x002fca00078e0202 */
[----:B------:R1:W5:Y:S01]  /*11bb0*/  @P0 LDG.E R0, desc[UR6][R2.64] ;  /* 0x0000000602000981 */ /* 0x000362000c1e1900 */
[----:B------:R-:W-:Y:S01]  /*11bc0*/  ISETP.NE.U32.AND P0, PT, RZ, UR4, PT ;  /* 0x00000004ff007c0c */ /* 0x000fe2000bf05070 */
[----:B------:R-:W-:-:S03]  /*11bd0*/  @!UP1 UIADD3 UR8, UP0, UR36, 0x270, URZ ;  /* 0x0000027024089890 */ /* 0x000fc6000ff1e03f */
[----:B------:R-:W-:Y:S01]  /*11be0*/  ISETP.NE.AND.EX P0, PT, RZ, UR5, PT, P0 ;  /* 0x00000005ff007c0c */ /* 0x000fe2000bf05300 */
[----:B------:R-:W-:-:S03]  /*11bf0*/  @!UP1 UIADD3.X UR9, URZ, UR37, URZ, UP0, !UPT ;  /* 0x000000253f099290 */ /* 0x000fc600087fe43f */
[----:B------:R-:W-:Y:S01]  /*11c00*/  SEL R8, R19, RZ, !P0 ;  /* 0x000000ff13087207 */ /* 0x000fe20004000000 */
[----:B------:R-:W-:Y:S01]  /*11c10*/  VOTEU.ALL UP0, P6 ;  /* 0x00000000003f7886 */ /* 0x000fe20003000000 */
[----:B-12---:R-:W-:-:S07]  /*11c20*/  IMAD R7, R17, 0x80, R7 ;  /* 0x0000008011077824 */ /* 0x006fce00078e0207 */
.L_x_1178:
        /* <DEDUP_REMOVED lines=16> */
.L_x_1179:
        /* <DEDUP_REMOVED lines=15> */
.L_x_1180:
        /* <DEDUP_REMOVED lines=9> */
[----:B------:R-:W2:Y:S01]  /*11eb0*/  LDL R5, [R1+0x14] ;  /* 0x0000140001057983 */ /* 0x000ea20000100800 */
[----:B------:R-:W1:Y:S01]  /*11ec0*/  LDC.64 R2, c[0x0][0x3f8] ;  /* 0x0000fe00ff027b82 */ /* 0x000e620000000a00 */
[----:B------:R-:W-:Y:S02]  /*11ed0*/  ULDC.64 UR4, c[0x0][0xa08] ;  /* 0x0002820000047ab9 */ /* 0x000fe40000000a00 */
[----:B-1----:R-:W-:Y:S01]  /*11ee0*/  LOP3.LUT P0, RZ, R2, UR4, RZ, 0xfc, !PT ;  /* 0x0000000402ff7c12 */ /* 0x002fe2000f80fcff */
[----:B------:R-:W-:-:S03]  /*11ef0*/  UMOV UR4, 0xffffffff ;  /* 0xffffffff00047882 */ /* 0x000fc60000000000 */
[----:B------:R-:W-:-:S04]  /*11f00*/  LOP3.LUT P0, RZ, R3, UR5, RZ, 0xfc, P0 ;  /* 0x0000000503ff7c12 */ /* 0x000fc8000800fcff */
[----:B-----5:R-:W-:Y:S01]  /*11f10*/  SEL R6, R0, RZ, !P0 ;  /* 0x000000ff00067207 */ /* 0x020fe20004000000 */
[----:B--2---:R-:W-:Y:S01]  /*11f20*/  VIADD R5, R5, 0xffffffff ;  /* 0xffffffff05057836 */ /* 0x004fe20000000000 */
[----:B------:R-:W-:Y:S07]  /*11f30*/  BRA.DIV UR4, `(.L_x_1181) ;  /* 0x0000003a04887947 */ /* 0x000fee000b800000 */
.L_x_1251:
[----:B------:R-:W-:Y:S01]  /*11f40*/  UMOV UR4, 0xffffffff ;  /* 0xffffffff00047882 */ /* 0x000fe20000000000 */
[----:B------:R-:W-:Y:S02]  /*11f50*/  SHF.R.S32.HI R17, RZ, 0x1f, R0 ;  /* 0x0000001fff117819 */ /* 0x000fe40000011400 */
[----:B------:R-:W-:Y:S05]  /*11f60*/  BRA.DIV UR4, `(.L_x_1182) ;  /* 0x0000003a04b07947 */ /* 0x000fea000b800000 */
[----:B------:R-:W-:-:S13]  /*11f70*/  ELECT P6, URZ, PT ;  /* 0x00000000003f782f */ /* 0x000fda00038c0000 */
.L_x_1254:
[----:B------:R-:W-:Y:S05]  /*11f80*/  @!P6 BRA `(.L_x_1183) ;  /* 0x00000004002ce947 */ /* 0x000fea0003800000 */
[----:B------:R-:W-:-:S04]  /*11f90*/  ISETP.NE.U32.AND P0, PT, R2, RZ, PT ;  /* 0x000000ff0200720c */ /* 0x000fc80003f05070 */
[----:B------:R-:W-:-:S13]  /*11fa0*/  ISETP.NE.AND.EX P0, PT, R3, RZ, PT, P0 ;  /* 0x000000ff0300720c */ /* 0x000fda0003f05300 */
[----:B------:R-:W-:Y:S05]  /*11fb0*/  @!P0 BRA `(.L_x_1184) ;  /* 0x00000000004c8947 */ /* 0x000fea0003800000 */
[----:B------:R-:W1:Y:S01]  /*11fc0*/  LDC R12, c[0x0][0x41c] ;  /* 0x00010700ff0c7b82 */ /* 0x000e620000000800 */
[----:B------:R-:W-:Y:S01]  /*11fd0*/  IMAD.MOV.U32 R6, RZ, RZ, R5 ;  /* 0x000000ffff067224 */ /* 0x000fe200078e0005 */
[----:B------:R-:W-:Y:S01]  /*11fe0*/  ULDC.64 UR4, c[0x0][0x408] ;  /* 0x0001020000047ab9 */ /* 0x000fe20000000a00 */
[----:B------:R-:W-:Y:S01]  /*11ff0*/  ULDC.64 UR6, c[0x0][0x208] ;  /* 0x0000820000067ab9 */ /* 0x000fe20000000a00 */
[----:B-1----:R-:W-:-:S13]  /*12000*/  ISETP.NE.AND P0, PT, R12, 0x1, PT ;  /* 0x000000010c00780c */ /* 0x002fda0003f05270 */
[----:B0-----:R-:W0:Y:S02]  /*12010*/  @P0 LDC.64 R10, c[0x0][0x420] ;  /* 0x00010800ff0a0b82 */ /* 0x001e240000000a00 */
[----:B0-----:R-:W-:-:S05]  /*12020*/  @P0 IMAD.HI.U32 R10, R5, R10, RZ ;  /* 0x0000000a050a0227 */ /* 0x001fca00078e00ff */
[----:B------:R-:W-:-:S04]  /*12030*/  @P0 SHF.R.U32.HI R6, RZ, R11, R10 ;  /* 0x0000000bff060219 */ /* 0x000fc8000001160a */
[--C-:B------:R-:W-:Y:S01]  /*12040*/  SHF.R.S32.HI R11, RZ, 0x1f, R6.reuse ;  /* 0x0000001fff0b7819 */ /* 0x100fe20000011406 */
[--C-:B------:R-:W-:Y:S02]  /*12050*/  IMAD.MOV R9, RZ, RZ, -R6.reuse ;  /* 0x000000ffff097224 */ /* 0x100fe400078e0a06 */
[----:B------:R-:W-:Y:S02]  /*12060*/  IMAD.MOV.U32 R10, RZ, RZ, R6 ;  /* 0x000000ffff0a7224 */ /* 0x000fe400078e0006 */
        /* <DEDUP_REMOVED lines=8> */
.L_x_1184:
[----:B------:R-:W2:Y:S01]  /*120f0*/  LDL R9, [R1] ;  /* 0x0000000001097983 */ /* 0x000ea20000100800 */
[----:B0-----:R-:W-:-:S03]  /*12100*/  MOV R11, 0x400 ;  /* 0x00000400000b7802 */ /* 0x001fc60000000f00 */
[----:B------:R-:W3:Y:S01]  /*12110*/  LDL R10, [R1+0x8] ;  /* 0x00000800010a7983 */ /* 0x000ee20000100800 */
[----:B-1----:R-:W0:Y:S02]  /*12120*/  S2R R12, SR_CgaCtaId ;  /* 0x00000000000c7919 */ /* 0x002e240000008800 */
[----:B0-----:R-:W-:-:S05]  /*12130*/  LEA R11, R12, R11, 0x18 ;  /* 0x0000000b0c0b7211 */ /* 0x001fca00078ec0ff */
[----:B--2---:R-:W-:Y:S01]  /*12140*/  IMAD R9, R9, 0x8, R11 ;  /* 0x0000000809097824 */ /* 0x004fe200078e020b */
[----:B---3--:R-:W-:-:S04]  /*12150*/  SHF.L.U32 R10, R10, 0x1f, RZ ;  /* 0x0000001f0a0a7819 */ /* 0x008fc800000006ff */
[----:B------:R-:W0:Y:S02]  /*12160*/  SYNCS.PHASECHK.TRANS64.TRYWAIT P0, [R9+URZ+0x2a840], R10 ;  /* 0x02a8400a090075a7 */ /* 0x000e24000800017f */
[----:B0-----:R-:W-:Y:S05]  /*12170*/  @!P0 BRA `(.L_x_1185) ;  /* 0x00000038004c8947 */ /* 0x001fea0003800000 */
.L_x_1255:
        /* <DEDUP_REMOVED lines=11> */
.L_x_1186:
[----:B------:R-:W2:Y:S01]  /*12230*/  LDL R11, [R1] ;  /* 0x00000000010b7983 */ /* 0x000ea20000100800 */
[----:B------:R-:W-:-:S03]  /*12240*/  MOV R12, 0x400 ;  /* 0x00000400000c7802 */ /* 0x000fc60000000f00 */
[----:B0-----:R-:W3:Y:S01]  /*12250*/  LDL R10, [R1+0x4] ;  /* 0x00000400010a7983 */ /* 0x001ee20000100800 */
[----:B------:R-:W0:Y:S01]  /*12260*/  S2R R13, SR_CgaCtaId ;  /* 0x00000000000d7919 */ /* 0x000e220000008800 */
[----:B------:R-:W-:Y:S02]  /*12270*/  R2UR UR9, R9 ;  /* 0x00000000090972ca */ /* 0x000fe400000e0000 */
[----:B------:R-:W-:Y:S01]  /*12280*/  R2UR UR11, R5 ;  /* 0x00000000050b72ca */ /* 0x000fe200000e0000 */
[----:B------:R-:W-:Y:S01]  /*12290*/  UIADD3 UR4, UP0, UR36, 0x370, URZ ;  /* 0x0000037024047890 */ /* 0x000fe2000ff1e03f */
[----:B------:R-:W-:Y:S02]  /*122a0*/  R2UR UR12, R4 ;  /* 0x00000000040c72ca */ /* 0x000fe400000e0000 */
[----:B-----5:R-:W-:Y:S02]  /*122b0*/  R2UR UR13, R6 ;  /* 0x00000000060d72ca */ /* 0x020fe400000e0000 */
[----:B0-----:R-:W-:-:S05]  /*122c0*/  LEA R12, R13, R12, 0x18 ;  /* 0x0000000c0d0c7211 */ /* 0x001fca00078ec0ff */
[----:B------:R-:W-:Y:S01]  /*122d0*/  UIADD3 UR9, UR9, 0x2a830, URZ ;  /* 0x0002a83009097890 */ /* 0x000fe2000fffe03f */
[----:B------:R-:W-:Y:S01]  /*122e0*/  UMOV UR10, URZ ;  /* 0x0000003f000a7c82 */ /* 0x000fe20008000000 */
[----:B------:R-:W-:Y:S01]  /*122f0*/  UMOV UR6, 0x0 ;  /* 0x0000000000067882 */ /* 0x000fe20000000000 */
[----:B------:R-:W-:Y:S01]  /*12300*/  UMOV UR7, 0x14f00000 ;  /* 0x14f0000000077882 */ /* 0x000fe20000000000 */
[----:B------:R-:W-:Y:S01]  /*12310*/  UMOV UR16, 0x40 ;  /* 0x0000004000107882 */ /* 0x000fe20000000000 */
[----:B--2---:R-:W-:Y:S01]  /*12320*/  IMAD R9, R11, 0x9000, R12 ;  /* 0x000090000b097824 */ /* 0x004fe200078e020c */
[----:B---3--:R-:W-:-:S04]  /*12330*/  R2UR UR5, R10 ;  /* 0x000000000a0572ca */ /* 0x008fc800000e0000 */
[----:B------:R-:W-:-:S09]  /*12340*/  R2UR UR8, R9 ;  /* 0x00000000090872ca */ /* 0x000fd200000e0000 */
[----:B------:R-:W-:-:S04]  /*12350*/  UIMAD UR11, UR11, 0x60, UR5 ;  /* 0x000000600b0b78a4 */ /* 0x000fc8000f8e0205 */
[----:B------:R-:W-:Y:S02]  /*12360*/  UIADD3 UR14, UR8, 0x18400, URZ ;  /* 0x00018400080e7890 */ /* 0x000fe4000fffe03f */
        /* <DEDUP_REMOVED lines=12> */
[----:B-1----:R-:W-:Y:S01]  /*12430*/  NOP ;  /* 0x0000000000007918 */ /* 0x002fe20000000000 */
.L_x_1183:
[----:B------:R-:W2:Y:S01]  /*12440*/  LDL.LU R12, [R1+0x18] ;  /* 0x00001800010c7983 */ /* 0x000ea20000300800 */
[----:B------:R-:W-:Y:S01]  /*12450*/  MOV R10, 0x400 ;  /* 0x00000400000a7802 */ /* 0x000fe20000000f00 */
[----:B------:R-:W-:Y:S05]  /*12460*/  WARPSYNC.ALL ;  /* 0x0000000000007948 */ /* 0x000fea0003800000 */
[----:B0-----:R-:W0:Y:S01]  /*12470*/  S2R R11, SR_CgaCtaId ;  /* 0x00000000000b7919 */ /* 0x001e220000008800 */
        /* <DEDUP_REMOVED lines=43> */
.L_x_1256:
[----:B------:R-:W-:Y:S05]  /*12730*/  BSYNC B0 ;  /* 0x0000000000007941 */ /* 0x000fea0003800000 */
.L_x_1187:
[----:B------:R-:W2:Y:S04]  /*12740*/  LDL R9, [R1+0x14] ;  /* 0x0000140001097983 */ /* 0x000ea80000100800 */
[----:B0-----:R-:W3:Y:S01]  /*12750*/  LDL R8, [R1+0x10] ;  /* 0x0000100001087983 */ /* 0x001ee20000100800 */
[----:B------:R-:W-:Y:S01]  /*12760*/  BSSY B0, `(.L_x_1189) ;  /* 0x000019a000007945 */ /* 0x000fe20003800000 */
[----:B--2---:R-:W-:-:S05]  /*12770*/  VIADD R7, R9, 0xfffffffe ;  /* 0xfffffffe09077836 */ /* 0x004fca0000000000 */
[----:B---3--:R-:W-:-:S13]  /*12780*/  ISETP.GE.AND P0, PT, R7, R8, PT ;  /* 0x000000080700720c */ /* 0x008fda0003f06270 */
[----:B------:R-:W-:Y:S05]  /*12790*/  @!P0 BRA `(.L_x_1190) ;  /* 0x0000001800588947 */ /* 0x000fea0003800000 */
[----:B------:R-:W-:Y:S01]  /*127a0*/  LOP3.LUT R13, RZ, R8, RZ, 0x33, !PT ;  /* 0x00000008ff0d7212 */ /* 0x000fe200078e33ff */
[----:B------:R-:W-:Y:S01]  /*127b0*/  IMAD.MOV R8, RZ, RZ, -R9 ;  /* 0x000000ffff087224 */ /* 0x000fe200078e0a09 */
[----:B------:R-:W-:Y:S04]  /*127c0*/  BSSY B1, `(.L_x_1191) ;  /* 0x000008d000017945 */ /* 0x000fe80003800000 */
[----:B------:R-:W-:-:S05]  /*127d0*/  VIADDMNMX R13, R8, 0x1, R13, !PT ;  /* 0x00000001080d7846 */ /* 0x000fca000780010d */
[----:B------:R-:W-:-:S05]  /*127e0*/  IMAD.IADD R8, R9, 0x1, R13 ;  /* 0x0000000109087824 */ /* 0x000fca00078e020d */
[----:B------:R-:W-:-:S04]  /*127f0*/  LOP3.LUT R8, R8, 0x1, RZ, 0xc0, !PT ;  /* 0x0000000108087812 */ /* 0x000fc800078ec0ff */
[----:B------:R-:W-:-:S13]  /*12800*/  ISETP.NE.U32.AND P0, PT, R8, 0x1, PT ;  /* 0x000000010800780c */ /* 0x000fda0003f05070 */
        /* <DEDUP_REMOVED lines=26> */
[----:B------:R-:W-:Y:S01]  /*129b0*/  IMAD.IADD R15, R15, 0x1, R11 ;  /* 0x000000010f0f7824 */ /* 0x000fe200078e020b */
[----:B------:R-:W-:Y:S01]  /*129c0*/  LEA R2, P0, R10, R2, 0x2 ;  /* 0x000000020a027211 */ /* 0x000fe200078010ff */
[----:B------:R-:W-:-:S03]  /*129d0*/  IMAD.MOV R8, RZ, RZ, -R8 ;  /* 0x000000ffff087224 */ /* 0x000fc600078e0a08 */
[----:B------:R-:W-:Y:S01]  /*129e0*/  LEA.HI.X R3, R10, R3, R15, 0x2, P0 ;  /* 0x000000030a037211 */ /* 0x000fe200000f140f */
[----:B------:R-:W-:-:S04]  /*129f0*/  IMAD R7, R18, R8, R7 ;  /* 0x0000000812077224 */ /* 0x000fc800078e0207 */
[----:B------:R0:W5:Y:S04]  /*12a00*/  LDG.E R8, desc[UR6][R2.64] ;  /* 0x0000000602087981 */ /* 0x000168000c1e1900 */
.L_x_1195:
[----:B0-----:R-:W0:Y:S01]  /*12a10*/  S2R R3, SR_CgaCtaId ;  /* 0x0000000000037919 */ /* 0x001e220000008800 */
[----:B------:R-:W-:-:S04]  /*12a20*/  MOV R2, 0x400 ;  /* 0x0000040000027802 */ /* 0x000fc80000000f00 */
[----:B0-----:R-:W-:Y:S02]  /*12a30*/  LEA R2, R3, R2, 0x18 ;  /* 0x0000000203027211 */ /* 0x001fe400078ec0ff */
[----:B------:R-:W-:-:S03]  /*12a40*/  SHF.L.U32 R3, R14, 0x1f, RZ ;  /* 0x0000001f0e037819 */ /* 0x000fc600000006ff */
[----:B------:R-:W-:-:S04]  /*12a50*/  IMAD R2, R12, 0x8, R2 ;  /* 0x000000080c027824 */ /* 0x000fc800078e0202 */
[----:B------:R-:W0:Y:S02]  /*12a60*/  SYNCS.PHASECHK.TRANS64.TRYWAIT P0, [R2+URZ+0x2a840], R3 ;  /* 0x02a84003020075a7 */ /* 0x000e24000800017f */
[----:B0-----:R-:W-:Y:S05]  /*12a70*/  @!P0 BRA `(.L_x_1196) ;  /* 0x0000003000408947 */ /* 0x001fea0003800000 */
.L_x_1257:
        /* <DEDUP_REMOVED lines=11> */
.L_x_1197:
        /* <DEDUP_REMOVED lines=24> */
[----:B------:R-:W-:Y:S02]  /*12cb0*/  UIMAD UR11, UR11, 0x60, UR5 ;  /* 0x000000600b0b78a4 */ /* 0x000fe4000f8e0205 */
        /* <DEDUP_REMOVED lines=12> */
.L_x_1258:
[----:B------:R-:W-:Y:S05]  /*12d80*/  @P1 BRA `(.L_x_1199) ;  /* 0x0000000000301947 */ /* 0x000fea0003800000 */
[----:B------:R-:W1:Y:S01]  /*12d90*/  S2R R9, SR_TID.X ;  /* 0x0000000000097919 */ /* 0x000e620000002100 */
[----:B------:R-:W-:Y:S01]  /*12da0*/  MOV R10, 0x400 ;  /* 0x00000400000a7802 */ /* 0x000fe20000000f00 */
[----:B------:R-:W2:Y:S01]  /*12db0*/  S2R R11, SR_CgaCtaId ;  /* 0x00000000000b7919 */ /* 0x000ea20000008800 */
[----:B-1----:R-:W-:Y:S02]  /*12dc0*/  LOP3.LUT R15, R9, 0x1f, RZ, 0xc0, !PT ;  /* 0x0000001f090f7812 */ /* 0x002fe400078ec0ff */
[----:B------:R-:W3:Y:S02]  /*12dd0*/  LDL R9, [R1] ;  /* 0x0000000001097983 */ /* 0x000ee40000100800 */
[----:B------:R-:W-:Y:S02]  /*12de0*/  ISETP.NE.AND P0, PT, R15, RZ, PT ;  /* 0x000000ff0f00720c */ /* 0x000fe40003f05270 */
[----:B--2---:R-:W-:Y:S01]  /*12df0*/  LEA R10, R11, R10, 0x18 ;  /* 0x0000000a0b0a7211 */ /* 0x004fe200078ec0ff */
[----:B0-----:R-:W-:-:S04]  /*12e00*/  IMAD.MOV.U32 R3, RZ, RZ, 0x6000 ;  /* 0x00006000ff037424 */ /* 0x001fc800078e00ff */
[----:B---3--:R-:W-:-:S04]  /*12e10*/  IMAD R2, R9, 0x8, R10 ;  /* 0x0000000809027824 */ /* 0x008fc800078e020a */
[----:B------:R1:W-:Y:S02]  /*12e20*/  SYNCS.ARRIVE.TRANS64 RZ, [R2+URZ+0x2a850], R3 ;  /* 0x02a8500302ff79a7 */ /* 0x0003e4000800003f */
[----:B------:R-:W-:Y:S05]  /*12e30*/  @!P0 BRA `(.L_x_1199) ;  /* 0x0000000000048947 */ /* 0x000fea0003800000 */
[----:B------:R-:W-:Y:S01]  /*12e40*/  BPT.TRAP 0x1 ;  /* 0x000000040000795c */ /* 0x000fe20000300000 */
.L_x_1199:
[----:B01----:R-:W2:Y:S01]  /*12e50*/  LDL.LU R2, [R1] ;  /* 0x0000000001027983 */ /* 0x003ea20000300800 */
[----:B------:R-:W-:-:S03]  /*12e60*/  MOV R10, 0x400 ;  /* 0x00000400000a7802 */ /* 0x000fc60000000f00 */
[----:B------:R-:W3:Y:S01]  /*12e70*/  LDL R3, [R1+0x4] ;  /* 0x0000040001037983 */ /* 0x000ee20000100800 */
[----:B------:R-:W0:Y:S01]  /*12e80*/  S2R R11, SR_CgaCtaId ;  /* 0x00000000000b7919 */ /* 0x000e220000008800 */
[----:B------:R-:W-:Y:S01]  /*12e90*/  R2UR UR11, R5 ;  /* 0x00000000050b72ca */ /* 0x000fe200000e0000 */
[----:B------:R-:W-:Y:S01]  /*12ea0*/  UIADD3 UR4, UP0, UR36, 0x470, URZ ;  /* 0x0000047024047890 */ /* 0x000fe2000ff1e03f */
[----:B------:R-:W-:Y:S02]  /*12eb0*/  R2UR UR13, R6 ;  /* 0x00000000060d72ca */ /* 0x000fe400000e0000 */
[----:B------:R-:W-:Y:S02]  /*12ec0*/  R2UR UR12, R4 ;  /* 0x00000000040c72ca */ /* 0x000fe400000e0000 */
[----:B0-----:R-:W-:Y:S01]  /*12ed0*/  LEA R10, R11, R10, 0x18 ;  /* 0x0000000a0b0a7211 */ /* 0x001fe200078ec0ff */
[----:B------:R-:W-:Y:S01]  /*12ee0*/  UMOV UR10, URZ ;  /* 0x0000003f000a7c82 */ /* 0x000fe20008000000 */
[----:B------:R-:W-:Y:S01]  /*12ef0*/  UMOV UR7, 0x14f00000 ;  /* 0x14f0000000077882 */ /* 0x000fe20000000000 */
[----:B------:R-:W-:Y:S01]  /*12f00*/  UMOV UR15, 0x40 ;  /* 0x00000040000f7882 */ /* 0x000fe20000000000 */
[----:B------:R-:W-:-:S02]  /*12f10*/  IMAD.MOV.U32 R6, RZ, RZ, R8 ;  /* 0x000000ffff067224 */ /* 0x000fc400078e0008 */
[----:B------:R-:W-:Y:S02]  /*12f20*/  IMAD.MOV.U32 R5, RZ, RZ, R7 ;  /* 0x000000ffff057224 */ /* 0x000fe400078e0007 */
[----:B--2---:R-:W-:-:S04]  /*12f30*/  IMAD.MOV.U32 R9, RZ, RZ, R2 ;  /* 0x000000ffff097224 */ /* 0x004fc800078e0002 */
[----:B------:R-:W-:-:S05]  /*12f40*/  IMAD R2, R9, 0x8, R10 ;  /* 0x0000000809027824 */ /* 0x000fca00078e020a */
[----:B------:R-:W-:Y:S01]  /*12f50*/  R2UR UR9, R2 ;  /* 0x00000000020972ca */ /* 0x000fe200000e0000 */
[----:B------:R-:W-:Y:S01]  /*12f60*/  IMAD R2, R9, 0x6000, R10 ;  /* 0x0000600009027824 */ /* 0x000fe200078e020a */
[----:B---3--:R-:W-:-:S04]  /*12f70*/  R2UR UR5, R3 ;  /* 0x00000000030572ca */ /* 0x008fc800000e0000 */
[----:B------:R-:W-:-:S07]  /*12f80*/  R2UR UR6, R2 ;  /* 0x00000000020672ca */ /* 0x000fce00000e0000 */
[----:B------:R-:W-:Y:S02]  /*12f90*/  UIADD3 UR9, UR9, 0x2a850, URZ ;  /* 0x0002a85009097890 */ /* 0x000fe4000fffe03f */
[----:B------:R-:W-:Y:S02]  /*12fa0*/  UIMAD UR11, UR11, 0x60, UR5 ;  /* 0x000000600b0b78a4 */ /* 0x000fe4000f8e0205 */
[----:B------:R-:W-:Y:S02]  /*12fb0*/  UIADD3.X UR5, URZ, UR37, URZ, UP0, !UPT ;  /* 0x000000253f057290 */ /* 0x000fe400087fe43f */
[----:B------:R-:W-:Y:S02]  /*12fc0*/  UIADD3 UR8, UR6, 0x400, URZ ;  /* 0x0000040006087890 */ /* 0x000fe4000fffe03f */
[----:B------:R-:W-:-:S03]  /*12fd0*/  UIADD3 UR14, UR6, 0x3400, URZ ;  /* 0x00003400060e7890 */ /* 0x000fc6000fffe03f */
[----:B------:R-:W-:-:S04]  /*12fe0*/  UMOV UR6, 0x0 ;  /* 0x0000000000067882 */ /* 0x000fc80000000000 */
[----:B------:R0:W-:Y:S02]  /*12ff0*/  UTMALDG.4D [UR8], [UR4], desc[UR6] ;  /* 0x00000608040075b4 */ /* 0x0001e40008019000 */
[----:B0-----:R-:W-:Y:S01]  /*13000*/  UMOV UR8, UR14 ;  /* 0x0000000e00087c82 */ /* 0x001fe20008000000 */
[----:B------:R-:W-:Y:S02]  /*13010*/  UMOV UR10, UR15 ;  /* 0x0000000f000a7c82 */ /* 0x000fe40008000000 */
[----:B------:R0:W-:Y:S02]  /*13020*/  UTMALDG.4D [UR8], [UR4], desc[UR6] ;  /* 0x00000608040075b4 */ /* 0x0001e40008019000 */
[----:B0-----:R-:W-:Y:S01]  /*13030*/  NOP ;  /* 0x0000000000007918 */ /* 0x001fe20000000000 */
.L_x_1194:
[----:B------:R-:W-:Y:S05]  /*13040*/  BSYNC B2 ;  /* 0x0000000000027941 */ /* 0x000fea0003800000 */
.L_x_1193:
[----:B------:R-:W2:Y:S04]  /*13050*/  LDL R2, [R1+0x14] ;  /* 0x0000140001027983 */ /* 0x000ea80000100800 */
[----:B------:R0:W-:Y:S04]  /*13060*/  STL [R1], R12 ;  /* 0x0000000c01007387 */ /* 0x0001e80000100800 */
[----:B------:R0:W-:Y:S02]  /*13070*/  STL [R1+0x8], R14 ;  /* 0x0000080e01007387 */ /* 0x0001e40000100800 */
[----:B0-2---:R-:W-:-:S07]  /*13080*/  VIADD R7, R2, 0xfffffffd ;  /* 0xfffffffd02077836 */ /* 0x005fce0000000000 */
.L_x_1192:
[----:B------:R-:W-:Y:S05]  /*13090*/  BSYNC B1 ;  /* 0x0000000000017941 */ /* 0x000fea0003800000 */
.L_x_1191:
[----:B------:R-:W2:Y:S01]  /*130a0*/  LDL.LU R2, [R1+0x14] ;  /* 0x0000140001027983 */ /* 0x000ea20000300800 */
[----:B------:R-:W-:Y:S01]  /*130b0*/  VIADD R13, R13, 0xfffffffe ;  /* 0xfffffffe0d0d7836 */ /* 0x000fe20000000000 */
[----:B--2---:R-:W-:-:S04]  /*130c0*/  LOP3.LUT R2, RZ, R2, RZ, 0x33, !PT ;  /* 0x00000002ff027212 */ /* 0x004fc800078e33ff */
[----:B------:R-:W-:-:S13]  /*130d0*/  ISETP.NE.AND P0, PT, R13, R2, PT ;  /* 0x000000020d00720c */ /* 0x000fda0003f05270 */
[----:B------:R-:W-:Y:S05]  /*130e0*/  @!P0 BRA `(.L_x_1190) ;  /* 0x0000001000048947 */ /* 0x000fea0003800000 */
[----:B------:R-:W-:-:S07]  /*130f0*/  IMAD.MOV.U32 R10, RZ, RZ, R6 ;  /* 0x000000ffff0a7224 */ /* 0x000fce00078e0006 */
.L_x_1214:
[----:B------:R-:W2:Y:S04]  /*13100*/  LDL R3, [R1] ;  /* 0x0000000001037983 */ /* 0x000ea80000100800 */
[----:B------:R-:W3:Y:S01]  /*13110*/  LDL R2, [R1+0x8] ;  /* 0x0000080001027983 */ /* 0x000ee20000100800 */
[----:B------:R-:W-:Y:S05]  /*13120*/  YIELD ;  /* 0x0000000000007946 */ /* 0x000fea0003800000 */
[----:B------:R-:W-:Y:S01]  /*13130*/  BSSY B1, `(.L_x_1200) ;  /* 0x000007a000017945 */ /* 0x000fe20003800000 */
[----:B--2---:R-:W-:-:S05]  /*13140*/  VIADD R8, R3, 0x1 ;  /* 0x0000000103087836 */ /* 0x004fca0000000000 */
        /* <DEDUP_REMOVED lines=28> */
.L_x_1202:
[----:B------:R-:W1:Y:S01]  /*13310*/  S2R R3, SR_CgaCtaId ;  /* 0x0000000000037919 */ /* 0x000e620000008800 */
[----:B------:R-:W-:-:S04]  /*13320*/  MOV R2, 0x400 ;  /* 0x0000040000027802 */ /* 0x000fc80000000f00 */
[----:B-1----:R-:W-:Y:S02]  /*13330*/  LEA R2, R3, R2, 0x18 ;  /* 0x0000000203027211 */ /* 0x002fe400078ec0ff */
[----:B------:R-:W-:-:S03]  /*13340*/  SHF.L.U32 R3, R9, 0x1f, RZ ;  /* 0x0000001f09037819 */ /* 0x000fc600000006ff */
[----:B------:R-:W-:-:S04]  /*13350*/  IMAD R2, R8, 0x8, R2 ;  /* 0x0000000808027824 */ /* 0x000fc800078e0202 */
[----:B------:R-:W1:Y:S02]  /*13360*/  SYNCS.PHASECHK.TRANS64.TRYWAIT P0, [R2+URZ+0x2a840], R3 ;  /* 0x02a84003020075a7 */ /* 0x000e64000800017f */
[----:B-1----:R-:W-:Y:S05]  /*13370*/  @!P0 BRA `(.L_x_1203) ;  /* 0x0000002800288947 */ /* 0x002fea0003800000 */
.L_x_1259:
        /* <DEDUP_REMOVED lines=11> */
.L_x_1204:
        /* <DEDUP_REMOVED lines=37> */
.L_x_1260:
        /* <DEDUP_REMOVED lines=8> */
.L_x_1206:
[----:B0-----:R-:W2:Y:S01]  /*13700*/  LDL.LU R2, [R1] ;  /* 0x0000000001027983 */ /* 0x001ea20000300800 */
[----:B------:R-:W-:-:S03]  /*13710*/  MOV R13, 0x400 ;  /* 0x00000400000d7802 */ /* 0x000fc60000000f00 */
[----:B------:R-:W3:Y:S01]  /*13720*/  LDL R11, [R1+0x4] ;  /* 0x00000400010b7983 */ /* 0x000ee20000100800 */
[----:B------:R-:W0:Y:S01]  /*13730*/  S2R R14, SR_CgaCtaId ;  /* 0x00000000000e7919 */ /* 0x000e220000008800 */
[----:B------:R-:W-:Y:S02]  /*13740*/  R2UR UR11, R5 ;  /* 0x00000000050b72ca */ /* 0x000fe400000e0000 */
[----:B------:R-:W-:Y:S01]  /*13750*/  R2UR UR9, R3 ;  /* 0x00000000030972ca */ /* 0x000fe200000e0000 */
[----:B------:R-:W-:Y:S01]  /*13760*/  UIADD3 UR4, UP0, UR36, 0x470, URZ ;  /* 0x0000047024047890 */ /* 0x000fe2000ff1e03f */
[----:B------:R-:W-:Y:S02]  /*13770*/  R2UR UR13, R6 ;  /* 0x00000000060d72ca */ /* 0x000fe400000e0000 */
[----:B------:R-:W-:Y:S02]  /*13780*/  R2UR UR12, R4 ;  /* 0x00000000040c72ca */ /* 0x000fe400000e0000 */
[----:B0-----:R-:W-:-:S07]  /*13790*/  LEA R13, R14, R13, 0x18 ;  /* 0x0000000d0e0d7211 */ /* 0x001fce00078ec0ff */
[----:B------:R-:W-:Y:S01]  /*137a0*/  UIADD3 UR9, UR9, 0x50, URZ ;  /* 0x0000005009097890 */ /* 0x000fe2000fffe03f */
[----:B------:R-:W-:Y:S01]  /*137b0*/  UMOV UR10, URZ ;  /* 0x0000003f000a7c82 */ /* 0x000fe20008000000 */
[----:B------:R-:W-:Y:S01]  /*137c0*/  UMOV UR7, 0x14f00000 ;  /* 0x14f0000000077882 */ /* 0x000fe20000000000 */
[----:B------:R-:W-:Y:S01]  /*137d0*/  UMOV UR15, 0x40 ;  /* 0x00000040000f7882 */ /* 0x000fe20000000000 */
[----:B------:R-:W-:Y:S02]  /*137e0*/  IMAD.MOV.U32 R5, RZ, RZ, R12 ;  /* 0x000000ffff057224 */ /* 0x000fe400078e000c */
[----:B------:R-:W-:Y:S02]  /*137f0*/  IMAD.MOV.U32 R6, RZ, RZ, R10 ;  /* 0x000000ffff067224 */ /* 0x000fe400078e000a */
[----:B--2---:R-:W-:Y:S01]  /*13800*/  IMAD R2, R2, 0x6000, R13 ;  /* 0x0000600002027824 */ /* 0x004fe200078e020d */
[----:B---3--:R-:W-:-:S04]  /*13810*/  R2UR UR5, R11 ;  /* 0x000000000b0572ca */ /* 0x008fc800000e0000 */
[----:B------:R-:W-:-:S09]  /*13820*/  R2UR UR6, R2 ;  /* 0x00000000020672ca */ /* 0x000fd200000e0000 */
[----:B------:R-:W-:-:S04]  /*13830*/  UIMAD UR11, UR11, 0x60, UR5 ;  /* 0x000000600b0b78a4 */ /* 0x000fc8000f8e0205 */
[----:B------:R-:W-:Y:S02]  /*13840*/  UIADD3 UR8, UR6, 0x400, URZ ;  /* 0x0000040006087890 */ /* 0x000fe4000fffe03f */
[----:B------:R-:W-:Y:S02]  /*13850*/  UIADD3.X UR5, URZ, UR37, URZ, UP0, !UPT ;  /* 0x000000253f057290 */ /* 0x000fe400087fe43f */
[----:B------:R-:W-:-:S03]  /*13860*/  UIADD3 UR14, UR6, 0x3400, URZ ;  /* 0x00003400060e7890 */ /* 0x000fc6000fffe03f */
[----:B------:R-:W-:-:S04]  /*13870*/  UMOV UR6, 0x0 ;  /* 0x0000000000067882 */ /* 0x000fc80000000000 */
[----:B------:R0:W-:Y:S02]  /*13880*/  UTMALDG.4D [UR8], [UR4], desc[UR6] ;  /* 0x00000608040075b4 */ /* 0x0001e40008019000 */
[----:B0-----:R-:W-:Y:S01]  /*13890*/  UMOV UR8, UR14 ;  /* 0x0000000e00087c82 */ /* 0x001fe20008000000 */
[----:B------:R-:W-:Y:S02]  /*138a0*/  UMOV UR10, UR15 ;  /* 0x0000000f000a7c82 */ /* 0x000fe40008000000 */
[----:B------:R0:W-:Y:S02]  /*138b0*/  UTMALDG.4D [UR8], [UR4], desc[UR6] ;  /* 0x00000608040075b4 */ /* 0x0001e40008019000 */
[----:B0-----:R-:W-:Y:S01]  /*138c0*/  NOP ;  /* 0x0000000000007918 */ /* 0x001fe20000000000 */
.L_x_1201:
[----:B------:R-:W-:Y:S05]  /*138d0*/  BSYNC B1 ;  /* 0x0000000000017941 */ /* 0x000fea0003800000 */
.L_x_1200:
[----:B------:R-:W-:Y:S01]  /*138e0*/  VIADD R3, R8, 0x1 ;  /* 0x0000000108037836 */ /* 0x000fe20000000000 */
[----:B------:R-:W-:Y:S01]  /*138f0*/  BSSY B1, `(.L_x_1207) ;  /* 0x000007c000017945 */ /* 0x000fe20003800000 */
[----:B------:R-:W-:-:S03]  /*13900*/  VIADD R13, R7, 0xffffffff ;  /* 0xffffffff070d7836 */ /* 0x000fc60000000000 */
        /* <DEDUP_REMOVED lines=8> */
[----:B------:R-:W-:Y:S01]  /*13990*/  IMAD.MOV.U32 R12, RZ, RZ, R13 ;  /* 0x000000ffff0c7224 */ /* 0x000fe200078e000d */
        /* <DEDUP_REMOVED lines=21> */
.L_x_1209:
[----:B------:R-:W2:Y:S01]  /*13af0*/  S2R R3, SR_CgaCtaId ;  /* 0x0000000000037919 */ /* 0x000ea20000008800 */
[----:B------:R-:W-:-:S04]  /*13b00*/  MOV R2, 0x400 ;  /* 0x0000040000027802 */ /* 0x000fc80000000f00 */
[----:B--2---:R-:W-:Y:S02]  /*13b10*/  LEA R2, R3, R2, 0x18 ;  /* 0x0000000203027211 */ /* 0x004fe400078ec0ff */
[----:B------:R-:W-:-:S03]  /*13b20*/  SHF.L.U32 R3, R14, 0x1f, RZ ;  /* 0x0000001f0e037819 */ /* 0x000fc600000006ff */
[----:B------:R-:W-:-:S04]  /*13b30*/  IMAD R2, R15, 0x8, R2 ;  /* 0x000000080f027824 */ /* 0x000fc800078e0202 */
[----:B------:R-:W2:Y:S02]  /*13b40*/  SYNCS.PHASECHK.TRANS64.TRYWAIT P0, [R2+URZ+0x2a840], R3 ;  /* 0x02a84003020075a7 */ /* 0x000ea4000800017f */
[----:B--2---:R-:W-:Y:S05]  /*13b50*/  @!P0 BRA `(.L_x_1210) ;  /* 0x0000002000588947 */ /* 0x004fea0003800000 */
.L_x_1261:
        /* <DEDUP_REMOVED lines=11> */
.L_x_1211:
        /* <DEDUP_REMOVED lines=22> */
[----:B------:R-:W-:Y:S02]  /*13d70*/  UIMAD UR11, UR11, 0x60, UR5 ;  /* 0x000000600b0b78a4 */ /* 0x000fe4000f8e0205 */
        /* <DEDUP_REMOVED lines=15> */
.L_x_1262:
        /* <DEDUP_REMOVED lines=8> */
.L_x_1213:
[----:B-1----:R-:W2:Y:S01]  /*13ef0*/  LDL R3, [R1+0x4] ;  /* 0x0000040001037983 */ /* 0x002ea20000100800 */
[----:B0-----:R-:W-:Y:S01]  /*13f00*/  MOV R9, 0x400 ;  /* 0x0000040000097802 */ /* 0x001fe20000000f00 */
[----:B------:R-:W0:Y:S01]  /*13f10*/  S2R R11, SR_CgaCtaId ;  /* 0x00000000000b7919 */ /* 0x000e220000008800 */
[----:B------:R-:W-:Y:S02]  /*13f20*/  R2UR UR11, R5 ;  /* 0x00000000050b72ca */ /* 0x000fe400000e0000 */
        /* <DEDUP_REMOVED lines=14> */
[----:B------:R-:W-:Y:S02]  /*14010*/  IMAD.MOV.U32 R5, RZ, RZ, R12 ;  /* 0x000000ffff057224 */ /* 0x000fe400078e000c */
[----:B------:R-:W-:Y:S01]  /*14020*/  IMAD.MOV.U32 R6, RZ, RZ, R10 ;  /* 0x000000ffff067224 */ /* 0x000fe200078e000a */
[----:B--2---:R-:W-:-:S13]  /*14030*/  R2UR UR5, R3 ;  /* 0x00000000030572ca */ /* 0x004fda00000e0000 */
[----:B------:R-:W-:Y:S02]  /*14040*/  UIMAD UR11, UR11, 0x60, UR5 ;  /* 0x000000600b0b78a4 */ /* 0x000fe4000f8e0205 */
[----:B------:R-:W-:-:S09]  /*14050*/  UIADD3.X UR5, URZ, UR37, URZ, UP0, !UPT ;  /* 0x000000253f057290 */ /* 0x000fd200087fe43f */
[----:B------:R0:W-:Y:S02]  /*14060*/  UTMALDG.4D [UR8], [UR4], desc[UR6] ;  /* 0x00000608040075b4 */ /* 0x0001e40008019000 */
[----:B0-----:R-:W-:Y:S01]  /*14070*/  UMOV UR8, UR14 ;  /* 0x0000000e00087c82 */ /* 0x001fe20008000000 */
[----:B------:R-:W-:Y:S02]  /*14080*/  UMOV UR10, UR15 ;  /* 0x0000000f000a7c82 */ /* 0x000fe40008000000 */
[----:B------:R1:W-:Y:S02]  /*14090*/  UTMALDG.4D [UR8], [UR4], desc[UR6] ;  /* 0x00000608040075b4 */ /* 0x0003e40008019000 */
[----:B-1----:R-:W-:Y:S01]  /*140a0*/  NOP ;  /* 0x0000000000007918 */ /* 0x002fe20000000000 */
.L_x_1208:
[----:B------:R-:W-:Y:S05]  /*140b0*/  BSYNC B1 ;  /* 0x0000000000017941 */ /* 0x000fea0003800000 */
.L_x_1207:
[----:B------:R-:W2:Y:S01]  /*140c0*/  LDL R2, [R1+0x10] ;  /* 0x0000100001027983 */ /* 0x000ea20000100800 */
[----:B------:R-:W-:Y:S01]  /*140d0*/  VIADD R7, R7, 0xfffffffe ;  /* 0xfffffffe07077836 */ /* 0x000fe20000000000 */
[----:B--2---:R-:W-:-:S13]  /*140e0*/  ISETP.GT.AND P0, PT, R13, R2, PT ;  /* 0x000000020d00720c */ /* 0x004fda0003f04270 */
[----:B------:R-:W-:Y:S05]  /*140f0*/  @P0 BRA `(.L_x_1214) ;  /* 0xfffffff000000947 */ /* 0x000fea000383ffff */
.L_x_1190:
[----:B------:R-:W-:Y:S05]  /*14100*/  BSYNC B0 ;  /* 0x0000000000007941 */ /* 0x000fea0003800000 */
.L_x_1189:
        /* <DEDUP_REMOVED lines=18> */
.L_x_1216:
[----:B------:R-:W-:Y:S05]  /*14230*/  BSYNC B0 ;  /* 0x0000000000007941 */ /* 0x000fea0003800000 */
.L_x_1215:
        /* <DEDUP_REMOVED lines=11> */
.L_x_1263:
        /* <DEDUP_REMOVED lines=11> */
.L_x_1220:
[----:B-1----:R-:W2:Y:S01]  /*143a0*/  LDL R0, [R1] ;  /* 0x0000000001007983 */ /* 0x002ea20000100800 */
[----:B------:R-:W-:-:S03]  /*143b0*/  MOV R7, 0x400 ;  /* 0x0000040000077802 */ /* 0x000fc60000000f00 */
[----:B------:R-:W3:Y:S01]  /*143c0*/  LDL.LU R2, [R1+0x4] ;  /* 0x0000040001027983 */ /* 0x000ee20000300800 */
[----:B------:R-:W1:Y:S01]  /*143d0*/  S2R R8, SR_CgaCtaId ;  /* 0x0000000000087919 */ /* 0x000e620000008800 */
[----:B------:R-:W-:Y:S02]  /*143e0*/  R2UR UR11, R5 ;  /* 0x00000000050b72ca */ /* 0x000fe400000e0000 */
[----:B------:R-:W-:Y:S01]  /*143f0*/  R2UR UR9, R3 ;  /* 0x00000000030972ca */ /* 0x000fe200000e0000 */
[----:B------:R-:W-:Y:S01]  /*14400*/  UIADD3 UR4, UP0, UR36, 0x470, URZ ;  /* 0x0000047024047890 */ /* 0x000fe2000ff1e03f */
[----:B------:R-:W-:Y:S02]  /*14410*/  R2UR UR12, R4 ;  /* 0x00000000040c72ca */ /* 0x000fe400000e0000 */
[----:B------:R-:W-:Y:S02]  /*14420*/  R2UR UR13, R6 ;  /* 0x00000000060d72ca */ /* 0x000fe400000e0000 */
[----:B-1----:R-:W-:-:S07]  /*14430*/  LEA R7, R8, R7, 0x18 ;  /* 0x0000000708077211 */ /* 0x002fce00078ec0ff */
[----:B------:R-:W-:Y:S01]  /*14440*/  UIADD3 UR9, UR9, 0x2a850, URZ ;  /* 0x0002a85009097890 */ /* 0x000fe2000fffe03f */
[----:B------:R-:W-:Y:S01]  /*14450*/  UMOV UR10, URZ ;  /* 0x0000003f000a7c82 */ /* 0x000fe20008000000 */
        /* <DEDUP_REMOVED lines=15> */
.L_x_1218:
[----:B------:R-:W-:Y:S05]  /*14550*/  BSYNC B0 ;  /* 0x0000000000007941 */ /* 0x000fea0003800000 */
.L_x_1217:
        /* <DEDUP_REMOVED lines=9> */
.L_x_1174:
[----:B------:R-:W-:Y:S05]  /*145f0*/  BSYNC B6 ;  /* 0x0000000000067941 */ /* 0x000fea0003800000 */
.L_x_1172:
[----:B------:R-:W-:-:S03]  /*14600*/  UMOV UR4, 0xffffffff ;  /* 0xffffffff00047882 */ /* 0x000fc60000000000 */
[----:B------:R-:W-:Y:S05]  /*14610*/  BRA.DIV UR4, `(.L_x_1221) ;  /* 0x0000001604e47947 */ /* 0x000fea000b800000 */
[----:B------:R2:W3:Y:S04]  /*14620*/  SHFL.IDX PT, R4, R16, RZ, 0x1f ;  /* 0x00001fff10047589 */ /* 0x0004e800000e0000 */
[----:B------:R-:W4:Y:S02]  /*14630*/  SHFL.IDX PT, R16, R16, 0x1, 0x1f ;  /* 0x00201f0010107f89 */ /* 0x000f2400000e0000 */
.L_x_1267:
[----:B-1----:R-:W1:Y:S01]  /*14640*/  S2R R0, SR_TID.X ;  /* 0x0000000000007919 */ /* 0x002e620000002100 */
[----:B------:R-:W-:Y:S01]  /*14650*/  ULDC UR4, c[0x0][0xc14] ;  /* 0x0003050000047ab9 */ /* 0x000fe20000000800 */
[----:B------:R-:W-:Y:S01]  /*14660*/  BSSY B0, `(.L_x_1222) ;  /* 0x000000c000007945 */ /* 0x000fe20003800000 */
[----:B------:R-:W-:Y:S01]  /*14670*/  IMAD.MOV.U32 R17, RZ, RZ, RZ ;  /* 0x000000ffff117224 */ /* 0x000fe200078e00ff */
[----:B-1----:R-:W-:Y:S01]  /*14680*/  LOP3.LUT R6, R0, 0x1f, RZ, 0xc0, !PT ;  /* 0x0000001f00067812 */ /* 0x002fe200078ec0ff */
[----:B------:R-:W-:-:S03]  /*14690*/  IMAD.U32 R0, RZ, RZ, UR4 ;  /* 0x00000004ff007e24 */ /* 0x000fc6000f8e00ff */
[C---:B------:R-:W-:Y:S01]  /*146a0*/  ISETP.NE.AND P0, PT, R6.reuse, 0x1f, PT ;  /* 0x0000001f0600780c */ /* 0x040fe20003f05270 */
[----:B------:R-:W-:-:S05]  /*146b0*/  IMAD.IADD R5, R6, 0x1, R19 ;  /* 0x0000000106057824 */ /* 0x000fca00078e0213 */
[----:B------:R-:W-:-:S13]  /*146c0*/  ISETP.GE.OR P0, PT, R5, R0, !P0 ;  /* 0x000000000500720c */ /* 0x000fda0004706670 */
[----:B------:R-:W-:Y:S05]  /*146d0*/  @P0 BRA `(.L_x_1223) ;  /* 0x0000000000100947 */ /* 0x000fea0003800000 */
[----:B------:R-:W1:Y:S01]  /*146e0*/  LDC.64 R2, c[0x0][0xc58] ;  /* 0x00031600ff027b82 */ /* 0x000e620000000a00 */
[----:B------:R-:W-:Y:S01]  /*146f0*/  ULDC.64 UR4, c[0x0][0x208] ;  /* 0x0000820000047ab9 */ /* 0x000fe20000000a00 */
[----:B-1----:R-:W-:-:S05]  /*14700*/  IMAD.WIDE R2, R5, 0x4, R2 ;  /* 0x0000000405027825 */ /* 0x002fca00078e0202 */
[----:B------:R1:W5:Y:S02]  /*14710*/  LDG.E R17, desc[UR4][R2.64] ;  /* 0x0000000402117981 */ /* 0x000364000c1e1900 */
.L_x_1223:
[----:B------:R-:W-:Y:S05]  /*14720*/  BSYNC B0 ;  /* 0x0000000000007941 */ /* 0x000fea0003800000 */
.L_x_1222:
[----:B------:R-:W-:-:S03]  /*14730*/  UMOV UR4, 0xffffffff ;  /* 0xffffffff00047882 */ /* 0x000fc60000000000 */
[----:B------:R-:W-:Y:S05]  /*14740*/  BRA.DIV UR4, `(.L_x_1224) ;  /* 0x0000001604e47947 */ /* 0x000fea000b800000 */
[----:B0----5:R-:W0:Y:S01]  /*14750*/  SHFL.UP PT, R14, R17, 0x1, RZ ;  /* 0x04200000110e7989 */ /* 0x021e2200000e00ff */
[C---:B------:R-:W-:Y:S02]  /*14760*/  ISETP.NE.AND P0, PT, R6.reuse, RZ, PT ;  /* 0x000000ff0600720c */ /* 0x040fe40003f05270 */
[----:B------:R-:W-:Y:S02]  /*14770*/  ISETP.GE.U32.AND P1, PT, R6, 0x2, PT ;  /* 0x000000020600780c */ /* 0x000fe40003f26070 */
[----:B0-----:R-:W-:Y:S02]  /*14780*/  SEL R14, R14, RZ, P0 ;  /* 0x000000ff0e0e7207 */ /* 0x001fe40000000000 */
[----:B------:R-:W-:-:S03]  /*14790*/  ISETP.GE.U32.AND P0, PT, R6, 0x4, PT ;  /* 0x000000040600780c */ /* 0x000fc60003f06070 */
[----:B------:R-:W-:-:S05]  /*147a0*/  IMAD.IADD R13, R17, 0x1, R14 ;  /* 0x00000001110d7824 */ /* 0x000fca00078e020e */
[----:B------:R-:W1:Y:S02]  /*147b0*/  SHFL.UP PT, R14, R13, 0x2, RZ ;  /* 0x044000000d0e7989 */ /* 0x000e6400000e00ff */
        /* <DEDUP_REMOVED lines=14> */
.L_x_1275:
[----:B------:R-:W-:Y:S02]  /*148a0*/  ULDC UR4, c[0x0][0xc10] ;  /* 0x0003040000047ab9 */ /* 0x000fe40000000800 */
[----:B------:R-:W-:-:S04]  /*148b0*/  IMAD.U32 R5, RZ, RZ, UR4 ;  /* 0x00000004ff057e24 */ /* 0x000fc8000f8e00ff */
[----:B-1----:R-:W-:-:S04]  /*148c0*/  IMAD R3, R14, R5, RZ ;  /* 0x000000050e037224 */ /* 0x002fc800078e02ff */
[----:B--2-4-:R-:W-:-:S05]  /*148d0*/  IMAD.IADD R16, R16, 0x1, R3 ;  /* 0x0000000110107824 */ /* 0x014fca00078e0203 */
[----:B---3--:R-:W-:-:S13]  /*148e0*/  ISETP.GT.AND P0, PT, R16, R4, PT ;  /* 0x000000041000720c */ /* 0x008fda0003f04270 */
[----:B------:R-:W-:Y:S05]  /*148f0*/  @P0 BRA `(.L_x_1225) ;  /* 0x0000000000b80947 */ /* 0x000fea0003800000 */
[----:B------:R-:W1:Y:S02]  /*14900*/  LDC R0, c[0x0][0xc14] ;  /* 0x00030500ff007b82 */ /* 0x000e640000000800 */
.L_x_1230:
[----:B------:R-:W-:-:S05]  /*14910*/  VIADD R19, R19, 0x1f ;  /* 0x0000001f13137836 */ /* 0x000fca0000000000 */
[----:B-1----:R-:W-:-:S13]  /*14920*/  ISETP.GE.AND P0, PT, R19, R0, PT ;  /* 0x000000001300720c */ /* 0x002fda0003f06270 */
[----:B------:R-:W-:Y:S05]  /*14930*/  @P0 BRA `(.L_x_1226) ;  /* 0x0000000400f40947 */ /* 0x000fea0003800000 */
[----:B0-----:R-:W0:Y:S01]  /*14940*/  S2R R2, SR_TID.X ;  /* 0x0000000000027919 */ /* 0x001e220000002100 */
[----:B------:R-:W-:Y:S01]  /*14950*/  BSSY B0, `(.L_x_1227) ;  /* 0x000000b000007945 */ /* 0x000fe20003800000 */
[----:B------:R-:W-:Y:S01]  /*14960*/  IMAD.MOV.U32 R17, RZ, RZ, RZ ;  /* 0x000000ffff117224 */ /* 0x000fe200078e00ff */
[----:B0-----:R-:W-:-:S04]  /*14970*/  LOP3.LUT R6, R2, 0x1f, RZ, 0xc0, !PT ;  /* 0x0000001f02067812 */ /* 0x001fc800078ec0ff */
[C---:B------:R-:W-:Y:S01]  /*14980*/  ISETP.NE.AND P1, PT, R6.reuse, 0x1f, PT ;  /* 0x0000001f0600780c */ /* 0x040fe20003f25270 */
[----:B------:R-:W-:-:S05]  /*14990*/  IMAD.IADD R5, R6, 0x1, R19 ;  /* 0x0000000106057824 */ /* 0x000fca00078e0213 */
[----:B------:R-:W-:-:S13]  /*149a0*/  ISETP.GE.OR P0, PT, R5, R0, !P1 ;  /* 0x000000000500720c */ /* 0x000fda0004f06670 */
[----:B------:R-:W-:Y:S05]  /*149b0*/  @P0 BRA `(.L_x_1228) ;  /* 0x0000000000100947 */ /* 0x000fea0003800000 */
[----:B------:R-:W0:Y:S01]  /*149c0*/  LDC.64 R2, c[0x0][0xc58] ;  /* 0x00031600ff027b82 */ /* 0x000e220000000a00 */
[----:B------:R-:W-:Y:S01]  /*149d0*/  ULDC.64 UR4, c[0x0][0x208] ;  /* 0x0000820000047ab9 */ /* 0x000fe20000000a00 */
[----:B0-----:R-:W-:-:S05]  /*149e0*/  IMAD.WIDE R2, R5, 0x4, R2 ;  /* 0x0000000405027825 */ /* 0x001fca00078e0202 */
[----:B------:R0:W5:Y:S02]  /*149f0*/  LDG.E R17, desc[UR4][R2.64] ;  /* 0x0000000402117981 */ /* 0x000164000c1e1900 */
.L_x_1228:
[----:B------:R-:W-:Y:S05]  /*14a00*/  BSYNC B0 ;  /* 0x0000000000007941 */ /* 0x000fea0003800000 */
.L_x_1227:
        /* <DEDUP_REMOVED lines=23> */
.L_x_1283:
[----:B------:R-:W-:Y:S02]  /*14b80*/  ULDC UR4, c[0x0][0xc10] ;  /* 0x0003040000047ab9 */ /* 0x000fe40000000800 */
[----:B------:R-:W-:-:S04]  /*14b90*/  IMAD.U32 R5, RZ, RZ, UR4 ;  /* 0x00000004ff057e24 */ /* 0x000fc8000f8e00ff */
[----:B-1----:R-:W-:-:S04]  /*14ba0*/  IMAD R3, R14, R5, RZ ;  /* 0x000000050e037224 */ /* 0x002fc800078e02ff */
[----:B------:R-:W-:-:S05]  /*14bb0*/  IMAD.IADD R16, R3, 0x1, R16 ;  /* 0x0000000103107824 */ /* 0x000fca00078e0210 */
[----:B------:R-:W-:-:S13]  /*14bc0*/  ISETP.GT.AND P0, PT, R16, R4, PT ;  /* 0x000000041000720c */ /* 0x000fda0003f04270 */
[----:B------:R-:W-:Y:S05]  /*14bd0*/  @!P0 BRA `(.L_x_1230) ;  /* 0xfffffffc004c8947 */ /* 0x000fea000383ffff */
.L_x_1225:
        /* <DEDUP_REMOVED lines=8> */
.L_x_1287:
[----:B------:R-:W-:Y:S01]  /*14c60*/  ISETP.NE.AND P0, PT, R3, RZ, PT ;  /* 0x000000ff0300720c */ /* 0x000fe20003f05270 */
[----:B------:R-:W-:-:S12]  /*14c70*/  IMAD.MOV.U32 R7, RZ, RZ, RZ ;  /* 0x000000ffff077224 */ /* 0x000fd800078e00ff */
[----:B------:R-:W-:Y:S05]  /*14c80*/  @!P0 BRA `(.L_x_1232) ;  /* 0x0000000000108947 */ /* 0x000fea0003800000 */
[----:B------:R-:W-:Y:S01]  /*14c90*/  UMOV UR4, 0xffffffff ;  /* 0xffffffff00047882 */ /* 0x000fe20000000000 */
[----:B------:R-:W-:Y:S02]  /*14ca0*/  VIADD R12, R6, 0xffffffff ;  /* 0xffffffff060c7836 */ /* 0x000fe40000000000 */
[----:B------:R-:W-:Y:S05]  /*14cb0*/  BRA.DIV UR4, `(.L_x_1233) ;  /* 0x0000001a04707947 */ /* 0x000fea000b800000 */
[----:B------:R3:W4:Y:S02]  /*14cc0*/  SHFL.IDX PT, R7, R2, R12, 0x1f ;  /* 0x00001f0c02077589 */ /* 0x00072400000e0000 */
.L_x_1232:
[----:B0--3--:R-:W0:Y:S01]  /*14cd0*/  LDC.64 R2, c[0x0][0xc68] ;  /* 0x00031a00ff027b82 */ /* 0x009e220000000a00 */
[----:B------:R-:W-:Y:S01]  /*14ce0*/  IMAD.IADD R19, R6, 0x1, R19 ;  /* 0x0000000106137824 */ /* 0x000fe200078e0213 */
[----:B------:R-:W-:-:S03]  /*14cf0*/  ULDC.64 UR4, c[0x0][0x208] ;  /* 0x0000820000047ab9 */ /* 0x000fc60000000a00 */
[----:B0-----:R-:W-:-:S05]  /*14d00*/  IMAD.WIDE R2, R19, 0x4, R2 ;  /* 0x0000000413027825 */ /* 0x001fca00078e0202 */
[----:B------:R0:W1:Y:S01]  /*14d10*/  LDG.E R8, desc[UR4][R2.64] ;  /* 0x0000000402087981 */ /* 0x000062000c1e1900 */
[----:B----4-:R-:W-:-:S04]  /*14d20*/  IMAD R16, R7, R5, R16 ;  /* 0x0000000507107224 */ /* 0x010fc800078e0210 */
[----:B------:R-:W-:Y:S02]  /*14d30*/  IMAD.IADD R7, R4, 0x1, -R16 ;  /* 0x0000000104077824 */ /* 0x000fe400078e0a10 */
[----:B0-----:R-:W-:Y:S02]  /*14d40*/  IMAD.MOV.U32 R2, RZ, RZ, RZ ;  /* 0x000000ffff027224 */ /* 0x001fe400078e00ff */
[----:B-12---:R-:W-:-:S05]  /*14d50*/  IMAD R6, R17, R8, RZ ;  /* 0x0000000811067224 */ /* 0x006fca00078e02ff */
[-C--:B------:R-:W-:Y:S02]  /*14d60*/  IABS R9, R6.reuse ;  /* 0x0000000600097213 */ /* 0x080fe40000000000 */
[----:B------:R-:W-:Y:S02]  /*14d70*/  IABS R4, R6 ;  /* 0x0000000600047213 */ /* 0x000fe40000000000 */
[----:B------:R-:W0:Y:S03]  /*14d80*/  I2F.RP R10, R9 ;  /* 0x00000009000a7306 */ /* 0x000e260000209400 */
[----:B------:R-:W-:-:S05]  /*14d90*/  IMAD.MOV R4, RZ, RZ, -R4 ;  /* 0x000000ffff047224 */ /* 0x000fca00078e0a04 */
[----:B0-----:R-:W0:Y:S02]  /*14da0*/  MUFU.RCP R10, R10 ;  /* 0x0000000a000a7308 */ /* 0x001e240000001000 */
[----:B0-----:R-:W-:-:S06]  /*14db0*/  VIADD R11, R10, 0xffffffe ;  /* 0x0ffffffe0a0b7836 */ /* 0x001fcc0000000000 */
[----:B------:R-:W0:Y:S02]  /*14dc0*/  F2I.FTZ.U32.TRUNC.NTZ R3, R11 ;  /* 0x0000000b00037305 */ /* 0x000e24000021f000 */
[----:B0-----:R-:W-:-:S04]  /*14dd0*/  IMAD.MOV R12, RZ, RZ, -R3 ;  /* 0x000000ffff0c7224 */ /* 0x001fc800078e0a03 */
[----:B------:R-:W-:-:S04]  /*14de0*/  IMAD R13, R12, R9, RZ ;  /* 0x000000090c0d7224 */ /* 0x000fc800078e02ff */
[----:B------:R-:W-:Y:S01]  /*14df0*/  IMAD.HI.U32 R2, R3, R13, R2 ;  /* 0x0000000d03027227 */ /* 0x000fe200078e0002 */
[----:B------:R-:W-:-:S05]  /*14e00*/  IABS R3, R7 ;  /* 0x0000000700037213 */ /* 0x000fca0000000000 */
[----:B------:R-:W-:-:S04]  /*14e10*/  IMAD.HI.U32 R2, R2, R3, RZ ;  /* 0x0000000302027227 */ /* 0x000fc800078e00ff */
[----:B------:R-:W-:Y:S01]  /*14e20*/  IMAD R4, R2, R4, R3 ;  /* 0x0000000402047224 */ /* 0x000fe200078e0203 */
[----:B------:R-:W-:-:S04]  /*14e30*/  LOP3.LUT R3, R7, R6, RZ, 0x3c, !PT ;  /* 0x0000000607037212 */ /* 0x000fc800078e3cff */
[----:B------:R-:W-:-:S13]  /*14e40*/  ISETP.GT.U32.AND P0, PT, R9, R4, PT ;  /* 0x000000040900720c */ /* 0x000fda0003f04070 */
[----:B------:R-:W-:Y:S02]  /*14e50*/  @!P0 IMAD.IADD R4, R4, 0x1, -R9 ;  /* 0x0000000104048824 */ /* 0x000fe400078e0a09 */
[----:B------:R-:W-:-:S03]  /*14e60*/  @!P0 VIADD R2, R2, 0x1 ;  /* 0x0000000102028836 */ /* 0x000fc60000000000 */
[----:B------:R-:W-:-:S13]  /*14e70*/  ISETP.GE.U32.AND P0, PT, R4, R9, PT ;  /* 0x000000090400720c */ /* 0x000fda0003f06070 */
[----:B------:R-:W-:Y:S01]  /*14e80*/  @P0 VIADD R2, R2, 0x1 ;  /* 0x0000000102020836 */ /* 0x000fe20000000000 */
[----:B------:R-:W-:-:S03]  /*14e90*/  ISETP.GE.AND P0, PT, R3, RZ, PT ;  /* 0x000000ff0300720c */ /* 0x000fc60003f06270 */
[----:B------:R-:W-:-:S10]  /*14ea0*/  IMAD.MOV.U32 R9, RZ, RZ, R2 ;  /* 0x000000ffff097224 */ /* 0x000fd400078e0002 */
[----:B------:R-:W-:Y:S01]  /*14eb0*/  @!P0 IMAD.MOV R9, RZ, RZ, -R9 ;  /* 0x000000ffff098224 */ /* 0x000fe200078e0a09 */
[----:B------:R-:W-:-:S13]  /*14ec0*/  ISETP.NE.AND P0, PT, R6, RZ, PT ;  /* 0x000000ff0600720c */ /* 0x000fda0003f05270 */
[----:B------:R-:W-:-:S05]  /*14ed0*/  @!P0 LOP3.LUT R9, RZ, R6, RZ, 0x33, !PT ;  /* 0x00000006ff098212 */ /* 0x000fca00078e33ff */
[----:B------:R-:W-:Y:S02]  /*14ee0*/  IMAD R4, R8, R9, RZ ;  /* 0x0000000908047224 */ /* 0x000fe400078e02ff */
[----:B------:R-:W-:Y:S02]  /*14ef0*/  IMAD.MOV R9, RZ, RZ, -R9 ;  /* 0x000000ffff097224 */ /* 0x000fe400078e0a09 */
[----:B------:R-:W-:Y:S02]  /*14f00*/  IMAD.MOV R2, RZ, RZ, -R4 ;  /* 0x000000ffff027224 */ /* 0x000fe400078e0a04 */
[----:B------:R-:W-:-:S03]  /*14f10*/  IMAD R7, R6, R9, R7 ;  /* 0x0000000906077224 */ /* 0x000fc600078e0207 */
[----:B------:R-:W-:Y:S01]  /*14f20*/  VIADDMNMX R8, R2, R5, R8, PT ;  /* 0x0000000502087246 */ /* 0x000fe20003800108 */
[----:B------:R-:W-:-:S03]  /*14f30*/  IMAD.IADD R4, R7, 0x1, R4 ;  /* 0x0000000107047824 */ /* 0x000fc600078e0204 */
[----:B------:R-:W-:-:S04]  /*14f40*/  IABS R5, R8 ;  /* 0x0000000800057213 */ /* 0x000fc80000000000 */
[----:B------:R-:W0:Y:S08]  /*14f50*/  I2F.RP R10, R5 ;  /* 0x00000005000a7306 */ /* 0x000e300000209400 */
[----:B0-----:R-:W0:Y:S02]  /*14f60*/  MUFU.RCP R10, R10 ;  /* 0x0000000a000a7308 */ /* 0x001e240000001000 */
[----:B0-----:R-:W-:-:S06]  /*14f70*/  VIADD R2, R10, 0xffffffe ;  /* 0x0ffffffe0a027836 */ /* 0x001fcc0000000000 */
[----:B------:R0:W1:Y:S02]  /*14f80*/  F2I.FTZ.U32.TRUNC.NTZ R3, R2 ;  /* 0x0000000200037305 */ /* 0x000064000021f000 */
[----:B0-----:R-:W-:Y:S02]  /*14f90*/  IMAD.MOV.U32 R2, RZ, RZ, RZ ;  /* 0x000000ffff027224 */ /* 0x001fe400078e00ff */
[----:B-1----:R-:W-:-:S04]  /*14fa0*/  IMAD.MOV R6, RZ, RZ, -R3 ;  /* 0x000000ffff067224 */ /* 0x002fc800078e0a03 */
[----:B------:R-:W-:Y:S01]  /*14fb0*/  IMAD R9, R6, R5, RZ ;  /* 0x0000000506097224 */ /* 0x000fe200078e02ff */
[----:B------:R-:W-:-:S03]  /*14fc0*/  IABS R6, R7 ;  /* 0x0000000700067213 */ /* 0x000fc60000000000 */
[----:B------:R-:W-:Y:S01]  /*14fd0*/  IMAD.HI.U32 R3, R3, R9, R2 ;  /* 0x0000000903037227 */ /* 0x000fe200078e0002 */
[----:B------:R-:W-:-:S05]  /*14fe0*/  IABS R9, R8 ;  /* 0x0000000800097213 */ /* 0x000fca0000000000 */
        /* <DEDUP_REMOVED lines=12> */
[----:B------:R-:W-:Y:S01]  /*150b0*/  @!P0 LOP3.LUT R3, RZ, R8, RZ, 0x33, !PT ;  /* 0x00000008ff038212 */ /* 0x000fe200078e33ff */
[----:B------:R-:W-:-:S03]  /*150c0*/  IMAD.MOV R8, RZ, RZ, -R8 ;  /* 0x000000ffff087224 */ /* 0x000fc600078e0a08 */
[----:B------:R-:W-:Y:S01]  /*150d0*/  LOP3.LUT R2, RZ, R3, RZ, 0x33, !PT ;  /* 0x00000003ff027212 */ /* 0x000fe200078e33ff */
[----:B------:R-:W-:-:S04]  /*150e0*/  IMAD R18, R3, R8, R4 ;  /* 0x0000000803127224 */ /* 0x000fc800078e0204 */
[----:B------:R-:W-:Y:S01]  /*150f0*/  IMAD.IADD R17, R17, 0x1, R2 ;  /* 0x0000000111117824 */ /* 0x000fe200078e0202 */
[----:B------:R-:W-:Y:S06]  /*15100*/  BRA `(.L_x_1234) ;  /* 0x00000000001c7947 */ /* 0x000fec0003800000 */
.L_x_1226:
[----:B------:R-:W-:Y:S01]  /*15110*/  UMOV UR4, URZ ;  /* 0x0000003f00047c82 */ /* 0x000fe20008000000 */
[----:B------:R-:W-:Y:S01]  /*15120*/  UMOV UR5, URZ ;  /* 0x0000003f00057c82 */ /* 0x000fe20008000000 */
[----:B------:R-:W-:Y:S01]  /*15130*/  ULDC UR6, c[0x0][0xc14] ;  /* 0x0003050000067ab9 */ /* 0x000fe20000000800 */
[----:B------:R-:W-:Y:S02]  /*15140*/  IMAD.MOV.U32 R16, RZ, RZ, R4 ;  /* 0x000000ffff107224 */ /* 0x000fe400078e0004 */
[----:B------:R-:W-:Y:S02]  /*15150*/  IMAD.U32 R17, RZ, RZ, UR4 ;  /* 0x00000004ff117e24 */ /* 0x000fe4000f8e00ff */
[----:B------:R-:W-:Y:S02]  /*15160*/  IMAD.U32 R18, RZ, RZ, UR5 ;  /* 0x00000005ff127e24 */ /* 0x000fe4000f8e00ff */
[----:B------:R-:W-:-:S07]  /*15170*/  IMAD.U32 R19, RZ, RZ, UR6 ;  /* 0x00000006ff137e24 */ /* 0x000fce000f8e00ff */
.L_x_1234:
        /* <DEDUP_REMOVED lines=12> */
.L_x_1160:
[----:B-1----:R-:W3:Y:S01]  /*15240*/  LDL.LU R0, [R1+0x18] ;  /* 0x0000180001007983 */ /* 0x002ee20000300800 */
[----:B------:R-:W-:Y:S01]  /*15250*/  BSSY B0, `(.L_x_1236) ;  /* 0x000000b000007945 */ /* 0x000fe20003800000 */
[----:B------:R-:W1:Y:S01]  /*15260*/  S2R R5, SR_CgaCtaId ;  /* 0x0000000000057919 */ /* 0x000e620000008800 */
[----:B---3--:R-:W-:-:S05]  /*15270*/  VIADD R0, R0, 0x1 ;  /* 0x0000000100007836 */ /* 0x008fca0000000000 */
[----:B--2---:R-:W-:-:S04]  /*15280*/  LEA.HI R2, R0, R0, RZ, 0x1 ;  /* 0x0000000000027211 */ /* 0x004fc800078f08ff */
[----:B------:R-:W-:-:S05]  /*15290*/  LOP3.LUT R3, R2, 0xfffffffe, RZ, 0xc0, !PT ;  /* 0xfffffffe02037812 */ /* 0x000fca00078ec0ff */
[----:B------:R-:W-:Y:S01]  /*152a0*/  IMAD.IADD R3, R0, 0x1, -R3 ;  /* 0x0000000100037824 */ /* 0x000fe200078e0a03 */
[----:B------:R-:W-:-:S04]  /*152b0*/  MOV R0, 0x400 ;  /* 0x0000040000007802 */ /* 0x000fc80000000f00 */
[----:B-1----:R-:W-:Y:S02]  /*152c0*/  LEA R0, R5, R0, 0x18 ;  /* 0x0000000005007211 */ /* 0x002fe400078ec0ff */
[----:B------:R-:W-:-:S04]  /*152d0*/  SHF.L.U32 R3, R3, 0x1f, RZ ;  /* 0x0000001f03037819 */ /* 0x000fc800000006ff */
[----:B------:R-:W1:Y:S02]  /*152e0*/  SYNCS.PHASECHK.TRANS64.TRYWAIT P0, [R0+URZ+0x2a820], R3 ;  /* 0x02a82003000075a7 */ /* 0x000e64000800017f */
[----:B-1----:R-:W-:Y:S05]  /*152f0*/  @!P0 BRA `(.L_x_1237) ;  /* 0x0000001400088947 */ /* 0x002fea0003800000 */
.L_x_1290:
[----:B------:R-:W-:Y:S05]  /*15300*/  BSYNC B0 ;  /* 0x0000000000007941 */ /* 0x000fea0003800000 */
.L_x_1236:
[----:B------:R-:W-:-:S03]  /*15310*/  UMOV UR4, 0xffffffff ;  /* 0xffffffff00047882 */ /* 0x000fc60000000000 */
[----:B------:R-:W-:Y:S05]  /*15320*/  BRA.DIV UR4, `(.L_x_1238) ;  /* 0x0000001604107947 */ /* 0x000fea000b800000 */
[----:B------:R-:W2:Y:S02]  /*15330*/  S2R R2, SR_TID.X ;  /* 0x0000000000027919 */ /* 0x000ea40000002100 */
[----:B--2---:R-:W-:-:S04]  /*15340*/  SHF.R.U32.HI R2, RZ, 0x5, R2 ;  /* 0x00000005ff027819 */ /* 0x004fc80000011602 */
[----:B------:R-:W-:-:S05]  /*15350*/  LOP3.LUT R2, R2, 0x3, RZ, 0xc0, !PT ;  /* 0x0000000302027812 */ /* 0x000fca00078ec0ff */
[----:B------:R2:W3:Y:S02]  /*15360*/  SHFL.IDX PT, R14, R2, RZ, 0x1f ;  /* 0x00001fff020e7589 */ /* 0x0004e400000e0000 */
.L_x_1293:
[----:B---3--:R-:W-:Y:S01]  /*15370*/  ISETP.NE.AND P0, PT, R14, RZ, PT ;  /* 0x000000ff0e00720c */ /* 0x008fe20003f05270 */
[----:B------:R-:W-:-:S12]  /*15380*/  BSSY B0, `(.L_x_1239) ;  /* 0x0000027000007945 */ /* 0x000fd80003800000 */
[----:B------:R-:W-:Y:S05]  /*15390*/  @P0 BRA `(.L_x_1240) ;  /* 0x0000000000940947 */ /* 0x000fea0003800000 */
[----:B------:R-:W-:-:S03]  /*153a0*/  UMOV UR4, 0xffffffff ;  /* 0xffffffff00047882 */ /* 0x000fc60000000000 */
[----:B------:R-:W-:Y:S05]  /*153b0*/  BRA.DIV UR4, `(.L_x_1241) ;  /* 0x0000001604207947 */ /* 0x000fea000b800000 */
[----:B------:R-:W-:-:S13]  /*153c0*/  ELECT P6, URZ, PT ;  /* 0x00000000003f782f */ /* 0x000fda00038c0000 */
.L_x_1296:
[----:B------:R-:W-:Y:S05]  /*153d0*/  @!P6 BRA `(.L_x_1240) ;  /* 0x000000000084e947 */ /* 0x000fea0003800000 */
[----:B--2---:R-:W2:Y:S02]  /*153e0*/  LDL.LU R2, [R1+0x20] ;  /* 0x0000200001027983 */ /* 0x004ea40000300800 */
[----:B--2---:R-:W-:-:S04]  /*153f0*/  LOP3.LUT R2, R2, 0x2, RZ, 0xfc, !PT ;  /* 0x0000000202027812 */ /* 0x004fc800078efcff */
[----:B------:R-:W-:-:S13]  /*15400*/  ISETP.NE.AND P2, PT, R2, 0x3, PT ;  /* 0x000000030200780c */ /* 0x000fda0003f45270 */
[----:B------:R-:W-:Y:S05]  /*15410*/  @!P2 BRA `(.L_x_1242) ;  /* 0x000000000004a947 */ /* 0x000fea0003800000 */
[----:B------:R-:W-:Y:S01]  /*15420*/  BPT.TRAP 0x1 ;  /* 0x000000040000795c */ /* 0x000fe20000300000 */
.L_x_1242:
[----:B-1----:R-:W2:Y:S04]  /*15430*/  LDL R3, [R1] ;  /* 0x0000000001037983 */ /* 0x002ea80000100800 */
[----:B------:R-:W3:Y:S01]  /*15440*/  LDL.LU R7, [R1+0x8] ;  /* 0x0000080001077983 */ /* 0x000ee20000300800 */
[----:B------:R-:W-:-:S04]  /*15450*/  VIADD R2, R0, 0x2a840 ;  /* 0x0002a84000027836 */ /* 0x000fc80000000000 */
[C---:B--2---:R-:W-:Y:S02]  /*15460*/  IMAD R6, R3.reuse, 0x8, R2 ;  /* 0x0000000803067824 */ /* 0x044fe400078e0202 */
[----:B------:R-:W-:Y:S01]  /*15470*/  VIADD R3, R3, 0x1 ;  /* 0x0000000103037836 */ /* 0x000fe20000000000 */
[----:B---3--:R-:W-:-:S04]  /*15480*/  SHF.L.U32 R5, R7, 0x1f, RZ ;  /* 0x0000001f07057819 */ /* 0x008fc800000006ff */
[C---:B------:R-:W-:Y:S01]  /*15490*/  ISETP.NE.AND P1, PT, R3.reuse, 0x2, PT ;  /* 0x000000020300780c */ /* 0x040fe20003f25270 */
[----:B------:R-:W1:Y:S03]  /*154a0*/  SYNCS.PHASECHK.TRANS64.TRYWAIT P0, [R6+URZ], R5 ;  /* 0x00000005060075a7 */ /* 0x000e66000800017f */
[----:B------:R-:W-:Y:S02]  /*154b0*/  SEL R4, RZ, 0x1, P1 ;  /* 0x00000001ff047807 */ /* 0x000fe40000800000 */
[----:B------:R-:W-:Y:S02]  /*154c0*/  SEL R3, R3, RZ, P1 ;  /* 0x000000ff03037207 */ /* 0x000fe40000800000 */
[----:B------:R-:W-:-:S03]  /*154d0*/  LOP3.LUT R4, R7, R4, RZ, 0x3c, !PT ;  /* 0x0000000407047212 */ /* 0x000fc600078e3cff */
[----:B------:R-:W-:Y:S01]  /*154e0*/  IMAD R7, R3, 0x8, R2 ;  /* 0x0000000803077824 */ /* 0x000fe200078e0202 */
[----:B------:R-:W-:Y:S01]  /*154f0*/  SHF.L.U32 R2, R4, 0x1f, RZ ;  /* 0x0000001f04027819 */ /* 0x000fe200000006ff */
[----:B-1----:R-:W-:Y:S06]  /*15500*/  @!P0 BRA `(.L_x_1243) ;  /* 0x0000001000ec8947 */ /* 0x002fec0003800000 */
.L_x_1297:
[----:B------:R-:W2:Y:S02]  /*15510*/  SYNCS.PHASECHK.TRANS64.TRYWAIT P0, [R7+URZ], R2 ;  /* 0x00000002070075a7 */ /* 0x000ea4000800017f */
[----:B--2---:R-:W-:Y:S05]  /*15520*/  @!P0 BRA `(.L_x_1244) ;  /* 0x0000001000f88947 */ /* 0x004fea0003800000 */
.L_x_1298:
[----:B------:R-:W-:Y:S05]  /*15530*/  @!P2 BRA `(.L_x_1245) ;  /* 0x000000000004a947 */ /* 0x000fea0003800000 */
[----:B------:R-:W-:Y:S01]  /*15540*/  BPT.TRAP 0x1 ;  /* 0x000000040000795c */ /* 0x000fe20000300000 */
.L_x_1245:
[----:B------:R-:W3:Y:S01]  /*15550*/  LDL.LU R4, [R1] ;  /* 0x0000000001047983 */ /* 0x000ee20000300800 */
[----:B------:R-:W-:-:S04]  /*15560*/  VIADD R0, R0, 0x2a860 ;  /* 0x0002a86000007836 */ /* 0x000fc80000000000 */
[----:B---3--:R-:W-:-:S04]  /*15570*/  IMAD R4, R4, 0x8, R0 ;  /* 0x0000000804047824 */ /* 0x008fc800078e0200 */
[----:B------:R-:W3:Y:S02]  /*15580*/  SYNCS.PHASECHK.TRANS64.TRYWAIT P0, [R4+URZ], R5 ;  /* 0x00000005040075a7 */ /* 0x000ee4000800017f */
[----:B---3--:R-:W-:Y:S05]  /*15590*/  @!P0 BRA `(.L_x_1246) ;  /* 0x0000001000f08947 */ /* 0x008fea0003800000 */
.L_x_1299:
[----:B------:R-:W-:-:S07]  /*155a0*/  IMAD R3, R3, 0x8, R0 ;  /* 0x0000000803037824 */ /* 0x000fce00078e0200 */
.L_x_1247:
[----:B----4-:R4:W0:Y:S02]  /*155b0*/  SYNCS.PHASECHK.TRANS64.TRYWAIT P0, [R3+URZ], R2 ;  /* 0x00000002030075a7 */ /* 0x010824000800017f */
[----:B0-----:R-:W-:Y:S05]  /*155c0*/  @!P0 NANOSLEEP.SYNCS 0x989680 ;  /* 0x009896800000895d */ /* 0x001fea0003900000 */
[----:B------:R-:W0:Y:S02]  /*155d0*/  @!P0 SYNCS.PHASECHK.TRANS64 P0, [R3+URZ], R2 ;  /* 0x00000002030085a7 */ /* 0x000e24000800007f */
[----:B0-----:R-:W-:Y:S05]  /*155e0*/  @!P0 BRA `(.L_x_1247) ;  /* 0xfffffffc00f08947 */ /* 0x001fea000383ffff */
.L_x_1240:
[----:B------:R-:W-:Y:S05]  /*155f0*/  BSYNC B0 ;  /* 0x0000000000007941 */ /* 0x000fea0003800000 */
.L_x_1239:
[----:B------:R-:W-:Y:S05]  /*15600*/  EXIT ;  /* 0x000000000000794d */ /* 0x000fea0003800000 */
.L_x_1064:
[----:B0-----:R-:W-:-:S04]  /*15610*/  IMAD.U32 R3, RZ, RZ, UR39 ;  /* 0x00000027ff037e24 */ /* 0x001fc8000f8e00ff */
[----:B------:R0:W1:Y:S03]  /*15620*/  SYNCS.PHASECHK.TRANS64.TRYWAIT P1, [R3+URZ+0x2a800], R0 ;  /* 0x02a80000030075a7 */ /* 0x000066000802017f */
[----:B-1----:R-:W-:Y:S05]  /*15630*/  @!P1 NANOSLEEP.SYNCS 0x989680 ;  /* 0x009896800000995d */ /* 0x002fea0003900000 */
[----:B------:R-:W1:Y:S02]  /*15640*/  @!P1 SYNCS.PHASECHK.TRANS64 P1, [R3+URZ+0x2a800], R0 ;  /* 0x02a80000030095a7 */ /* 0x000e64000802007f */
[----:B-1----:R-:W-:Y:S05]  /*15650*/  @!P1 BRA `(.L_x_1064) ;  /* 0xfffffffc00ec9947 */ /* 0x002fea000383ffff */
[----:B------:R-:W-:Y:S05]  /*15660*/  BRA `(.L_x_1248) ;  /* 0xfffffec000a47947 */ /* 0x000fea000383ffff */
.L_x_1068:
[----:B-1----:R1:W3:Y:S02]  /*15670*/  SYNCS.PHASECHK.TRANS64.TRYWAIT P1, [R3+URZ+0x2a830], R0 ;  /* 0x02a83000030075a7 */ /* 0x0022e4000802017f */
[----:B---3--:R-:W-:Y:S05]  /*15680*/  @!P1 NANOSLEEP.SYNCS 0x989680 ;  /* 0x009896800000995d */ /* 0x008fea0003900000 */
[----:B------:R-:W3:Y:S02]  /*15690*/  @!P1 SYNCS.PHASECHK.TRANS64 P1, [R3+URZ+0x2a830], R0 ;  /* 0x02a83000030095a7 */ /* 0x000ee4000802007f */
[----:B---3--:R-:W-:Y:S05]  /*156a0*/  @!P1 BRA `(.L_x_1068) ;  /* 0xfffffffc00f09947 */ /* 0x008fea000383ffff */
[----:B------:R-:W-:Y:S05]  /*156b0*/  BRA `(.L_x_1067) ;  /* 0xfffffec000d87947 */ /* 0x000fea000383ffff */
.L_x_1084:
[----:B-1----:R-:W-:-:S04]  /*156c0*/  IMAD.U32 R14, RZ, RZ, UR6 ;  /* 0x00000006ff0e7e24 */ /* 0x002fc8000f8e00ff */
[----:B------:R1:W2:Y:S03]  /*156d0*/  SYNCS.PHASECHK.TRANS64.TRYWAIT P1, [R14+URZ+0x2a830], R11 ;  /* 0x02a8300b0e0075a7 */ /* 0x0002a6000802017f */
[----:B--2---:R-:W-:Y:S05]  /*156e0*/  @!P1 NANOSLEEP.SYNCS 0x989680 ;  /* 0x009896800000995d */ /* 0x004fea0003900000 */
[----:B------:R-:W2:Y:S02]  /*156f0*/  @!P1 SYNCS.PHASECHK.TRANS64 P1, [R14+URZ+0x2a830], R11 ;  /* 0x02a8300b0e0095a7 */ /* 0x000ea4000802007f */
[----:B--2---:R-:W-:Y:S05]  /*15700*/  @!P1 BRA `(.L_x_1084) ;  /* 0xfffffffc00ec9947 */ /* 0x004fea000383ffff */
[----:B------:R-:W-:Y:S05]  /*15710*/  BRA `(.L_x_1083) ;  /* 0xfffffef000e07947 */ /* 0x000fea000383ffff */
.L_x_1088:
[----:B01----:R-:W-:-:S04]  /*15720*/  IMAD.U32 R11, RZ, RZ, UR11 ;  /* 0x0000000bff0b7e24 */ /* 0x003fc8000f8e00ff */
[----:B------:R0:W1:Y:S03]  /*15730*/  SYNCS.PHASECHK.TRANS64.TRYWAIT P1, [R11+URZ+0x2a850], R0 ;  /* 0x02a850000b0075a7 */ /* 0x000066000802017f */
[----:B-1----:R-:W-:Y:S05]  /*15740*/  @!P1 NANOSLEEP.SYNCS 0x989680 ;  /* 0x009896800000995d */ /* 0x002fea0003900000 */
[----:B------:R-:W1:Y:S02]  /*15750*/  @!P1 SYNCS.PHASECHK.TRANS64 P1, [R11+URZ+0x2a850], R0 ;  /* 0x02a850000b0095a7 */ /* 0x000e64000802007f */
[----:B-1----:R-:W-:Y:S05]  /*15760*/  @!P1 BRA `(.L_x_1088) ;  /* 0xfffffffc00ec9947 */ /* 0x002fea000383ffff */
[----:B------:R-:W-:Y:S05]  /*15770*/  BRA `(.L_x_1087) ;  /* 0xfffffefc00087947 */ /* 0x000fea000383ffff */
.L_x_1105:
[----:B-1----:R-:W-:-:S04]  /*15780*/  IMAD.U32 R9, RZ, RZ, UR6 ;  /* 0x00000006ff097e24 */ /* 0x002fc8000f8e00ff */
[----:B------:R1:W2:Y:S03]  /*15790*/  SYNCS.PHASECHK.TRANS64.TRYWAIT P1, [R9+URZ+0x2a830], R8 ;  /* 0x02a83008090075a7 */ /* 0x0002a6000802017f */
[----:B--2---:R-:W-:Y:S05]  /*157a0*/  @!P1 NANOSLEEP.SYNCS 0x989680 ;  /* 0x009896800000995d */ /* 0x004fea0003900000 */
[----:B------:R-:W2:Y:S02]  /*157b0*/  @!P1 SYNCS.PHASECHK.TRANS64 P1, [R9+URZ+0x2a830], R8 ;  /* 0x02a83008090095a7 */ /* 0x000ea4000802007f */
[----:B--2---:R-:W-:Y:S05]  /*157c0*/  @!P1 BRA `(.L_x_1105) ;  /* 0xfffffffc00ec9947 */ /* 0x004fea000383ffff */
[----:B------:R-:W-:Y:S05]  /*157d0*/  BRA `(.L_x_1104) ;  /* 0xffffff2400fc7947 */ /* 0x000fea000383ffff */
.L_x_1109:
[----:B-1----:R-:W-:-:S04]  /*157e0*/  IMAD.U32 R9, RZ, RZ, UR11 ;  /* 0x0000000bff097e24 */ /* 0x002fc8000f8e00ff */
[----:B------:R1:W3:Y:S03]  /*157f0*/  SYNCS.PHASECHK.TRANS64.TRYWAIT P1, [R9+URZ+0x2a850], R0 ;  /* 0x02a85000090075a7 */ /* 0x0002e6000802017f */
[----:B---3--:R-:W-:Y:S05]  /*15800*/  @!P1 NANOSLEEP.SYNCS 0x989680 ;  /* 0x009896800000995d */ /* 0x008fea0003900000 */
[----:B------:R-:W3:Y:S02]  /*15810*/  @!P1 SYNCS.PHASECHK.TRANS64 P1, [R9+URZ+0x2a850], R0 ;  /* 0x02a85000090095a7 */ /* 0x000ee4000802007f */
[----:B---3--:R-:W-:Y:S05]  /*15820*/  @!P1 BRA `(.L_x_1109) ;  /* 0xfffffffc00ec9947 */ /* 0x008fea000383ffff */
[----:B------:R-:W-:Y:S05]  /*15830*/  BRA `(.L_x_1108) ;  /* 0xffffff3000247947 */ /* 0x000fea000383ffff */
.L_x_1115:
[----:B-1----:R-:W-:-:S04]  /*15840*/  IMAD.U32 R9, RZ, RZ, UR6 ;  /* 0x00000006ff097e24 */ /* 0x002fc8000f8e00ff */
[----:B------:R1:W2:Y:S03]  /*15850*/  SYNCS.PHASECHK.TRANS64.TRYWAIT P1, [R9+URZ+0x2a830], R8 ;  /* 0x02a83008090075a7 */ /* 0x0002a6000802017f */
[----:B--2---:R-:W-:Y:S05]  /*15860*/  @!P1 NANOSLEEP.SYNCS 0x989680 ;  /* 0x009896800000995d */ /* 0x004fea0003900000 */
[----:B------:R-:W2:Y:S02]  /*15870*/  @!P1 SYNCS.PHASECHK.TRANS64 P1, [R9+URZ+0x2a830], R8 ;  /* 0x02a83008090095a7 */ /* 0x000ea4000802007f */
[----:B--2---:R-:W-:Y:S05]  /*15880*/  @!P1 BRA `(.L_x_1115) ;  /* 0xfffffffc00ec9947 */ /* 0x004fea000383ffff */
[----:B------:R-:W-:Y:S05]  /*15890*/  BRA `(.L_x_1114) ;  /* 0xffffff4800887947 */ /* 0x000fea000383ffff */
.L_x_1119:
[----:B-1----:R-:W-:-:S04]  /*158a0*/  IMAD.U32 R9, RZ, RZ, UR11 ;  /* 0x0000000bff097e24 */ /* 0x002fc8000f8e00ff */
[----:B------:R1:W3:Y:S03]  /*158b0*/  SYNCS.PHASECHK.TRANS64.TRYWAIT P1, [R9+URZ+0x2a850], R0 ;  /* 0x02a85000090075a7 */ /* 0x0002e6000802017f */
[----:B---3--:R-:W-:Y:S05]  /*158c0*/  @!P1 NANOSLEEP.SYNCS 0x989680 ;  /* 0x009896800000995d */ /* 0x008fea0003900000 */
[----:B------:R-:W3:Y:S02]  /*158d0*/  @!P1 SYNCS.PHASECHK.TRANS64 P1, [R9+URZ+0x2a850], R0 ;  /* 0x02a85000090095a7 */ /* 0x000ee4000802007f */
[----:B---3--:R-:W-:Y:S05]  /*158e0*/  @!P1 BRA `(.L_x_1119) ;  /* 0xfffffffc00ec9947 */ /* 0x008fea000383ffff */
[----:B------:R-:W-:Y:S05]  /*158f0*/  BRA `(.L_x_1118) ;  /* 0xffffff5000b07947 */ /* 0x000fea000383ffff */
.L_x_1132:
[----:B-1----:R-:W-:-:S04]  /*15900*/  IMAD.U32 R3, RZ, RZ, UR5 ;  /* 0x00000005ff037e24 */ /* 0x002fc8000f8e00ff */
[----:B------:R1:W2:Y:S03]  /*15910*/  SYNCS.PHASECHK.TRANS64.TRYWAIT P0, [R3+URZ+0x2a850], R0 ;  /* 0x02a85000030075a7 */ /* 0x0002a6000800017f */
[----:B--2---:R-:W-:Y:S05]  /*15920*/  @!P0 NANOSLEEP.SYNCS 0x989680 ;  /* 0x009896800000895d */ /* 0x004fea0003900000 */
[----:B------:R-:W2:Y:S02]  /*15930*/  @!P0 SYNCS.PHASECHK.TRANS64 P0, [R3+URZ+0x2a850], R0 ;  /* 0x02a85000030085a7 */ /* 0x000ea4000800007f */
[----:B--2---:R-:W-:Y:S05]  /*15940*/  @!P0 BRA `(.L_x_1132) ;  /* 0xfffffffc00ec8947 */ /* 0x004fea000383ffff */
[----:B------:R-:W-:Y:S05]  /*15950*/  BRA `(.L_x_1131) ;  /* 0xffffff80000c7947 */ /* 0x000fea000383ffff */
.L_x_1181:
[----:B------:R-:W1:Y:S01]  /*15960*/  S2R R9, SR_TID.X ;  /* 0x0000000000097919 */ /* 0x000e620000002100 */
[----:B------:R-:W-:Y:S01]  /*15970*/  BSSY B0, `(.L_x_1249) ;  /* 0x000000a000007945 */ /* 0x000fe20003800000 */
[----:B------:R-:W-:Y:S02]  /*15980*/  IMAD.MOV.U32 R12, RZ, RZ, RZ ;  /* 0x000000ffff0c7224 */ /* 0x000fe400078e00ff */
[----:B0-----:R-:W-:Y:S02]  /*15990*/  IMAD.MOV.U32 R11, RZ, RZ, 0x1f ;  /* 0x0000001fff0b7424 */ /* 0x001fe400078e00ff */
[----:B------:R-:W-:Y:S01]  /*159a0*/  IMAD.MOV.U32 R15, RZ, RZ, -0x1 ;  /* 0xffffffffff0f7424 */ /* 0x000fe200078e00ff */
[----:B-1----:R-:W-:-:S04]  /*159b0*/  SHF.R.U32.HI R9, RZ, 0x5, R9 ;  /* 0x00000005ff097819 */ /* 0x002fc80000011609 */
[----:B------:R-:W-:-:S05]  /*159c0*/  LOP3.LUT R9, R9, 0x3, RZ, 0xc0, !PT ;  /* 0x0000000309097812 */ /* 0x000fca00078ec0ff */
[----:B------:R-:W-:-:S07]  /*159d0*/  IMAD.MOV.U32 R13, RZ, RZ, R9 ;  /* 0x000000ffff0d7224 */ /* 0x000fce00078e0009 */
[----:B------:R-:W-:Y:S05]  /*159e0*/  WARPSYNC.COLLECTIVE R15, `(.L_x_1250) ;  /* 0x000000000f087348 */ /* 0x000fea0003c00000 */
[----:B------:R0:W1:Y:S02]  /*159f0*/  SHFL.IDX P6, R14, R13, R12, R11 ;  /* 0x0000000c0d0e7389 */ /* 0x00006400000c000b */
[----:B01----:R-:W-:Y:S01]  /*15a00*/  ENDCOLLECTIVE ;  /* 0x000000000000791b */ /* 0x003fe20003800000 */
.L_x_1250:
[----:B------:R-:W-:Y:S05]  /*15a10*/  BSYNC B0 ;  /* 0x0000000000007941 */ /* 0x000fea0003800000 */
.L_x_1249:
[----:B------:R-:W-:Y:S05]  /*15a20*/  BRA `(.L_x_1251) ;  /* 0xffffffc400447947 */ /* 0x000fea000383ffff */
.L_x_1182:
[----:B------:R-:W-:Y:S01]  /*15a30*/  BSSY B0, `(.L_x_1252) ;  /* 0x0000006000007945 */ /* 0x000fe20003800000 */
[----:B------:R-:W-:-:S07]  /*15a40*/  IMAD.MOV.U32 R15, RZ, RZ, -0x1 ;  /* 0xffffffffff0f7424 */ /* 0x000fce00078e00ff */
[----:B0-----:R-:W-:Y:S05]  /*15a50*/  WARPSYNC.COLLECTIVE R15, `(.L_x_1253) ;  /* 0x000000000f0c7348 */ /* 0x001fea0003c00000 */
[----:B------:R-:W-:Y:S02]  /*15a60*/  ELECT P6, UR62, PT ;  /* 0x00000000003e782f */ /* 0x000fe400038c0000 */
[----:B------:R-:W-:Y:S01]  /*15a70*/  MOV R14, UR62 ;  /* 0x0000003e000e7c02 */ /* 0x000fe20008000f00 */
[----:B0-----:R-:W-:Y:S10]  /*15a80*/  ENDCOLLECTIVE ;  /* 0x000000000000791b */ /* 0x001ff40003800000 */
.L_x_1253:
[----:B------:R-:W-:Y:S05]  /*15a90*/  BSYNC B0 ;  /* 0x0000000000007941 */ /* 0x000fea0003800000 */
.L_x_1252:
[----:B------:R-:W-:Y:S05]  /*15aa0*/  BRA `(.L_x_1254) ;  /* 0xffffffc400347947 */ /* 0x000fea000383ffff */
.L_x_1185:
[----:B0-----:R0:W1:Y:S02]  /*15ab0*/  SYNCS.PHASECHK.TRANS64.TRYWAIT P0, [R9+URZ+0x2a840], R10 ;  /* 0x02a8400a090075a7 */ /* 0x001064000800017f */
[----:B-1----:R-:W-:Y:S05]  /*15ac0*/  @!P0 NANOSLEEP.SYNCS 0x989680 ;  /* 0x009896800000895d */ /* 0x002fea0003900000 */
[----:B------:R-:W1:Y:S02]  /*15ad0*/  @!P0 SYNCS.PHASECHK.TRANS64 P0, [R9+URZ+0x2a840], R10 ;  /* 0x02a8400a090085a7 */ /* 0x000e64000800007f */
[----:B-1----:R-:W-:Y:S05]  /*15ae0*/  @!P0 BRA `(.L_x_1185) ;  /* 0xfffffffc00f08947 */ /* 0x002fea000383ffff */
[----:B------:R-:W-:Y:S05]  /*15af0*/  BRA `(.L_x_1255) ;  /* 0xffffffc400a07947 */ /* 0x000fea000383ffff */
.L_x_1188:
        /* <DEDUP_REMOVED lines=8> */
.L_x_1196:
[----:B0-----:R0:W1:Y:S02]  /*15b80*/  SYNCS.PHASECHK.TRANS64.TRYWAIT P0, [R2+URZ+0x2a840], R3 ;  /* 0x02a84003020075a7 */ /* 0x001064000800017f */
[----:B-1----:R-:W-:Y:S05]  /*15b90*/  @!P0 NANOSLEEP.SYNCS 0x989680 ;  /* 0x009896800000895d */ /* 0x002fea0003900000 */
[----:B------:R-:W1:Y:S02]  /*15ba0*/  @!P0 SYNCS.PHASECHK.TRANS64 P0, [R2+URZ+0x2a840], R3 ;  /* 0x02a84003020085a7 */ /* 0x000e64000800007f */
[----:B-1----:R-:W-:Y:S05]  /*15bb0*/  @!P0 BRA `(.L_x_1196) ;  /* 0xfffffffc00f08947 */ /* 0x002fea000383ffff */
[----:B------:R-:W-:Y:S05]  /*15bc0*/  BRA `(.L_x_1257) ;  /* 0xffffffcc00ac7947 */ /* 0x000fea000383ffff */
.L_x_1198:
[----:B0-----:R0:W1:Y:S02]  /*15bd0*/  SYNCS.PHASECHK.TRANS64.TRYWAIT P0, [R3+URZ+0x60], R2 ;  /* 0x00006002030075a7 */ /* 0x001064000800017f */
[----:B-1----:R-:W-:Y:S05]  /*15be0*/  @!P0 NANOSLEEP.SYNCS 0x989680 ;  /* 0x009896800000895d */ /* 0x002fea0003900000 */
[----:B------:R-:W1:Y:S02]  /*15bf0*/  @!P0 SYNCS.PHASECHK.TRANS64 P0, [R3+URZ+0x60], R2 ;  /* 0x00006002030085a7 */ /* 0x000e64000800007f */
[----:B-1----:R-:W-:Y:S05]  /*15c00*/  @!P0 BRA `(.L_x_1198) ;  /* 0xfffffffc00f08947 */ /* 0x002fea000383ffff */
[----:B------:R-:W-:Y:S05]  /*15c10*/  BRA `(.L_x_1258) ;  /* 0xffffffd000587947 */ /* 0x000fea000383ffff */
.L_x_1203:
[----:B-1----:R1:W2:Y:S02]  /*15c20*/  SYNCS.PHASECHK.TRANS64.TRYWAIT P0, [R2+URZ+0x2a840], R3 ;  /* 0x02a84003020075a7 */ /* 0x0022a4000800017f */
[----:B--2---:R-:W-:Y:S05]  /*15c30*/  @!P0 NANOSLEEP.SYNCS 0x989680 ;  /* 0x009896800000895d */ /* 0x004fea0003900000 */
[----:B------:R-:W2:Y:S02]  /*15c40*/  @!P0 SYNCS.PHASECHK.TRANS64 P0, [R2+URZ+0x2a840], R3 ;  /* 0x02a84003020085a7 */ /* 0x000ea4000800007f */
[----:B--2---:R-:W-:Y:S05]  /*15c50*/  @!P0 BRA `(.L_x_1203) ;  /* 0xfffffffc00f08947 */ /* 0x004fea000383ffff */
[----:B------:R-:W-:Y:S05]  /*15c60*/  BRA `(.L_x_1259) ;  /* 0xffffffd400c47947 */ /* 0x000fea000383ffff */
.L_x_1205:
[----:B0-----:R0:W1:Y:S02]  /*15c70*/  SYNCS.PHASECHK.TRANS64.TRYWAIT P1, [R3+URZ+0x60], R2 ;  /* 0x00006002030075a7 */ /* 0x001064000802017f */
[----:B-1----:R-:W-:Y:S05]  /*15c80*/  @!P1 NANOSLEEP.SYNCS 0x989680 ;  /* 0x009896800000995d */ /* 0x002fea0003900000 */
[----:B------:R-:W1:Y:S02]  /*15c90*/  @!P1 SYNCS.PHASECHK.TRANS64 P1, [R3+URZ+0x60], R2 ;  /* 0x00006002030095a7 */ /* 0x000e64000802007f */
[----:B-1----:R-:W-:Y:S05]  /*15ca0*/  @!P1 BRA `(.L_x_1205) ;  /* 0xfffffffc00f09947 */ /* 0x002fea000383ffff */
[----:B------:R-:W-:Y:S05]  /*15cb0*/  BRA `(.L_x_1260) ;  /* 0xffffffd800707947 */ /* 0x000fea000383ffff */
.L_x_1210:
[----:B--2---:R2:W3:Y:S02]  /*15cc0*/  SYNCS.PHASECHK.TRANS64.TRYWAIT P0, [R2+URZ+0x2a840], R3 ;  /* 0x02a84003020075a7 */ /* 0x0044e4000800017f */
[----:B---3--:R-:W-:Y:S05]  /*15cd0*/  @!P0 NANOSLEEP.SYNCS 0x989680 ;  /* 0x009896800000895d */ /* 0x008fea0003900000 */
[----:B------:R-:W3:Y:S02]  /*15ce0*/  @!P0 SYNCS.PHASECHK.TRANS64 P0, [R2+URZ+0x2a840], R3 ;  /* 0x02a84003020085a7 */ /* 0x000ee4000800007f */
[----:B---3--:R-:W-:Y:S05]  /*15cf0*/  @!P0 BRA `(.L_x_1210) ;  /* 0xfffffffc00f08947 */ /* 0x008fea000383ffff */
[----:B------:R-:W-:Y:S05]  /*15d00*/  BRA `(.L_x_1261) ;  /* 0xffffffdc00947947 */ /* 0x000fea000383ffff */
.L_x_1212:
[----:B0-----:R0:W1:Y:S02]  /*15d10*/  SYNCS.PHASECHK.TRANS64.TRYWAIT P1, [R2+URZ+0x60], R9 ;  /* 0x00006009020075a7 */ /* 0x001064000802017f */
[----:B-1----:R-:W-:Y:S05]  /*15d20*/  @!P1 NANOSLEEP.SYNCS 0x989680 ;  /* 0x009896800000995d */ /* 0x002fea0003900000 */
[----:B------:R-:W1:Y:S02]  /*15d30*/  @!P1 SYNCS.PHASECHK.TRANS64 P1, [R2+URZ+0x60], R9 ;  /* 0x00006009020095a7 */ /* 0x000e64000802007f */
[----:B-1----:R-:W-:Y:S05]  /*15d40*/  @!P1 BRA `(.L_x_1212) ;  /* 0xfffffffc00f09947 */ /* 0x002fea000383ffff */
[----:B------:R-:W-:Y:S05]  /*15d50*/  BRA `(.L_x_1262) ;  /* 0xffffffe000447947 */ /* 0x000fea000383ffff */
.L_x_1219:
[----:B-1----:R1:W2:Y:S02]  /*15d60*/  SYNCS.PHASECHK.TRANS64.TRYWAIT P0, [R3+URZ+0x2a860], R0 ;  /* 0x02a86000030075a7 */ /* 0x0022a4000800017f */
[----:B--2---:R-:W-:Y:S05]  /*15d70*/  @!P0 NANOSLEEP.SYNCS 0x989680 ;  /* 0x009896800000895d */ /* 0x004fea0003900000 */
[----:B------:R-:W2:Y:S02]  /*15d80*/  @!P0 SYNCS.PHASECHK.TRANS64 P0, [R3+URZ+0x2a860], R0 ;  /* 0x02a86000030085a7 */ /* 0x000ea4000800007f */
[----:B--2---:R-:W-:Y:S05]  /*15d90*/  @!P0 BRA `(.L_x_1219) ;  /* 0xfffffffc00f08947 */ /* 0x004fea000383ffff */
[----:B------:R-:W-:Y:S05]  /*15da0*/  BRA `(.L_x_1263) ;  /* 0xffffffe400507947 */ /* 0x000fea000383ffff */
.L_x_1221:
[----:B------:R-:W-:Y:S01]  /*15db0*/  BSSY B0, `(.L_x_1264) ;  /* 0x0000008000007945 */ /* 0x000fe20003800000 */
[----:B------:R-:W-:Y:S02]  /*15dc0*/  IMAD.MOV.U32 R13, RZ, RZ, R16 ;  /* 0x000000ffff0d7224 */ /* 0x000fe400078e0010 */
[----:B------:R-:W-:Y:S02]  /*15dd0*/  IMAD.MOV.U32 R12, RZ, RZ, RZ ;  /* 0x000000ffff0c7224 */ /* 0x000fe400078e00ff */
[----:B0-----:R-:W-:Y:S02]  /*15de0*/  IMAD.MOV.U32 R11, RZ, RZ, 0x1f ;  /* 0x0000001fff0b7424 */ /* 0x001fe400078e00ff */
[----:B------:R-:W-:-:S07]  /*15df0*/  IMAD.MOV.U32 R15, RZ, RZ, -0x1 ;  /* 0xffffffffff0f7424 */ /* 0x000fce00078e00ff */
[----:B-1----:R-:W-:Y:S05]  /*15e00*/  WARPSYNC.COLLECTIVE R15, `(.L_x_1265) ;  /* 0x000000000f087348 */ /* 0x002fea0003c00000 */
[----:B------:R0:W2:Y:S02]  /*15e10*/  SHFL.IDX P6, R14, R13, R12, R11 ;  /* 0x0000000c0d0e7389 */ /* 0x0000a400000c000b */
[----:B012---:R-:W-:Y:S01]  /*15e20*/  ENDCOLLECTIVE ;  /* 0x000000000000791b */ /* 0x007fe20003800000 */
.L_x_1265:
[----:B------:R-:W-:Y:S05]  /*15e30*/  BSYNC B0 ;  /* 0x0000000000007941 */ /* 0x000fea0003800000 */
.L_x_1264:
[----:B------:R-:W-:Y:S02]  /*15e40*/  IMAD.MOV.U32 R13, RZ, RZ, R16 ;  /* 0x000000ffff0d7224 */ /* 0x000fe400078e0010 */
[----:B------:R-:W-:Y:S02]  /*15e50*/  IMAD.MOV.U32 R12, RZ, RZ, 0x1 ;  /* 0x00000001ff0c7424 */ /* 0x000fe400078e00ff */
[----:B------:R-:W-:Y:S02]  /*15e60*/  IMAD.MOV.U32 R11, RZ, RZ, 0x1f ;  /* 0x0000001fff0b7424 */ /* 0x000fe400078e00ff */
[----:B------:R-:W-:Y:S02]  /*15e70*/  IMAD.MOV.U32 R15, RZ, RZ, -0x1 ;  /* 0xffffffffff0f7424 */ /* 0x000fe400078e00ff */
[----:B------:R-:W-:-:S07]  /*15e80*/  IMAD.MOV.U32 R4, RZ, RZ, R14 ;  /* 0x000000ffff047224 */ /* 0x000fce00078e000e */
[----:B------:R-:W-:Y:S05]  /*15e90*/  WARPSYNC.COLLECTIVE R15, `(.L_x_1266) ;  /* 0x000000000f087348 */ /* 0x000fea0003c00000 */
[----:B------:R0:W1:Y:S02]  /*15ea0*/  SHFL.IDX P6, R14, R13, R12, R11 ;  /* 0x0000000c0d0e7389 */ /* 0x00006400000c000b */
[----:B01----:R-:W-:Y:S01]  /*15eb0*/  ENDCOLLECTIVE ;  /* 0x000000000000791b */ /* 0x003fe20003800000 */
.L_x_1266:
[----:B------:R-:W-:Y:S01]  /*15ec0*/  IMAD.MOV.U32 R16, RZ, RZ, R14 ;  /* 0x000000ffff107224 */ /* 0x000fe200078e000e */
[----:B------:R-:W-:Y:S06]  /*15ed0*/  BRA `(.L_x_1267) ;  /* 0xffffffe400d87947 */ /* 0x000fec000383ffff */
.L_x_1224:
[----:B------:R-:W-:Y:S01]  /*15ee0*/  BSSY B0, `(.L_x_1268) ;  /* 0x0000008000007945 */ /* 0x000fe20003800000 */
[----:B-----5:R-:W-:Y:S02]  /*15ef0*/  IMAD.MOV.U32 R13, RZ, RZ, R17 ;  /* 0x000000ffff0d7224 */ /* 0x020fe400078e0011 */
[----:B------:R-:W-:Y:S02]  /*15f00*/  IMAD.MOV.U32 R12, RZ, RZ, 0x1 ;  /* 0x00000001ff0c7424 */ /* 0x000fe400078e00ff */
[----:B0-----:R-:W-:Y:S02]  /*15f10*/  IMAD.MOV.U32 R11, RZ, RZ, RZ ;  /* 0x000000ffff0b7224 */ /* 0x001fe400078e00ff */
[----:B------:R-:W-:-:S07]  /*15f20*/  IMAD.MOV.U32 R15, RZ, RZ, -0x1 ;  /* 0xffffffffff0f7424 */ /* 0x000fce00078e00ff */
[----:B-1234-:R-:W-:Y:S05]  /*15f30*/  WARPSYNC.COLLECTIVE R15, `(.L_x_1269) ;  /* 0x000000000f087348 */ /* 0x01efea0003c00000 */
[----:B------:R0:W0:Y:S02]  /*15f40*/  SHFL.UP P6, R14, R13, R12, R11 ;  /* 0x0400000c0d0e7389 */ /* 0x00002400000c000b */
[----:B01234-:R-:W-:Y:S01]  /*15f50*/  ENDCOLLECTIVE ;  /* 0x000000000000791b */ /* 0x01ffe20003800000 */
.L_x_1269:
[----:B------:R-:W-:Y:S05]  /*15f60*/  BSYNC B0 ;  /* 0x0000000000007941 */ /* 0x000fea0003800000 */
.L_x_1268:
        /* <DEDUP_REMOVED lines=10> */
.L_x_1270:
        /* <DEDUP_REMOVED lines=8> */
.L_x_1271:
        /* <DEDUP_REMOVED lines=8> */
.L_x_1272:
        /* <DEDUP_REMOVED lines=8> */
.L_x_1273:
        /* <DEDUP_REMOVED lines=8> */
.L_x_1274:
[----:B------:R-:W-:Y:S05]  /*16210*/  BRA `(.L_x_1275) ;  /* 0xffffffe400a07947 */ /* 0x000fea000383ffff */
.L_x_1229:
[----:B------:R-:W-:Y:S01]  /*16220*/  BSSY B0, `(.L_x_1276) ;  /* 0x0000008000007945 */ /* 0x000fe20003800000 */
[----:B-----5:R-:W-:Y:S02]  /*16230*/  IMAD.MOV.U32 R13, RZ, RZ, R17 ;  /* 0x000000ffff0d7224 */ /* 0x020fe400078e0011 */
[----:B------:R-:W-:Y:S02]  /*16240*/  IMAD.MOV.U32 R12, RZ, RZ, 0x1 ;  /* 0x00000001ff0c7424 */ /* 0x000fe400078e00ff */
[----:B------:R-:W-:Y:S02]  /*16250*/  IMAD.MOV.U32 R11, RZ, RZ, RZ ;  /* 0x000000ffff0b7224 */ /* 0x000fe400078e00ff */
[----:B------:R-:W-:-:S07]  /*16260*/  IMAD.MOV.U32 R15, RZ, RZ, -0x1 ;  /* 0xffffffffff0f7424 */ /* 0x000fce00078e00ff */
[----:B0-----:R-:W-:Y:S05]  /*16270*/  WARPSYNC.COLLECTIVE R15, `(.L_x_1277) ;  /* 0x000000000f087348 */ /* 0x001fea0003c00000 */
[----:B------:R1:W2:Y:S02]  /*16280*/  SHFL.UP P6, R14, R13, R12, R11 ;  /* 0x0400000c0d0e7389 */ /* 0x0002a400000c000b */
[----:B012---:R-:W-:Y:S01]  /*16290*/  ENDCOLLECTIVE ;  /* 0x000000000000791b */ /* 0x007fe20003800000 */
.L_x_1277:
[----:B------:R-:W-:Y:S05]  /*162a0*/  BSYNC B0 ;  /* 0x0000000000007941 */ /* 0x000fea0003800000 */
.L_x_1276:
        /* <DEDUP_REMOVED lines=10> */
.L_x_1278:
        /* <DEDUP_REMOVED lines=8> */
.L_x_1279:
        /* <DEDUP_REMOVED lines=8> */
.L_x_1280:
        /* <DEDUP_REMOVED lines=8> */
.L_x_1281:
        /* <DEDUP_REMOVED lines=8> */
.L_x_1282:
[----:B------:R-:W-:Y:S05]  /*16550*/  BRA `(.L_x_1283) ;  /* 0xffffffe400887947 */ /* 0x000fea000383ffff */
.L_x_1231:
[----:B------:R-:W-:Y:S01]  /*16560*/  BSSY B0, `(.L_x_1284) ;  /* 0x0000006000007945 */ /* 0x000fe20003800000 */
[----:B------:R-:W-:Y:S01]  /*16570*/  PLOP3.LUT P6, PT, P6, PT, PT, 0x8, 0x0 ;  /* 0x000000000000781c */ /* 0x000fe200037ce170 */
[----:B------:R-:W-:-:S12]  /*16580*/  IMAD.MOV.U32 R15, RZ, RZ, -0x1 ;  /* 0xffffffffff0f7424 */ /* 0x000fd800078e00ff */
[----:B0-----:R-:W-:Y:S05]  /*16590*/  WARPSYNC.COLLECTIVE R15, `(.L_x_1285) ;  /* 0x000000000f087348 */ /* 0x001fea0003c00000 */
[----:B------:R-:W-:Y:S01]  /*165a0*/  VOTE.ANY R14, PT, P6 ;  /* 0x00000000000e7806 */ /* 0x000fe200030e0100 */
[----:B0-----:R-:W-:Y:S06]  /*165b0*/  ENDCOLLECTIVE ;  /* 0x000000000000791b */ /* 0x001fec0003800000 */
.L_x_1285:
[----:B------:R-:W-:Y:S05]  /*165c0*/  BSYNC B0 ;  /* 0x0000000000007941 */ /* 0x000fea0003800000 */
.L_x_1284:
[----:B------:R-:W-:Y:S02]  /*165d0*/  IMAD.MOV.U32 R3, RZ, RZ, R14 ;  /* 0x000000ffff037224 */ /* 0x000fe400078e000e */
[----:B------:R-:W-:Y:S02]  /*165e0*/  IMAD.MOV.U32 R13, RZ, RZ, R17 ;  /* 0x000000ffff0d7224 */ /* 0x000fe400078e0011 */
[----:B------:R-:W0:Y:S01]  /*165f0*/  POPC R6, R3 ;  /* 0x0000000300067309 */ /* 0x000e220000000000 */
[----:B------:R-:W-:Y:S02]  /*16600*/  IMAD.MOV.U32 R11, RZ, RZ, 0x1f ;  /* 0x0000001fff0b7424 */ /* 0x000fe400078e00ff */
[----:B------:R-:W-:Y:S02]  /*16610*/  IMAD.MOV.U32 R15, RZ, RZ, -0x1 ;  /* 0xffffffffff0f7424 */ /* 0x000fe400078e00ff */
[----:B0-----:R-:W-:-:S07]  /*16620*/  IMAD.MOV.U32 R12, RZ, RZ, R6 ;  /* 0x000000ffff0c7224 */ /* 0x001fce00078e0006 */
[----:B------:R-:W-:Y:S05]  /*16630*/  WARPSYNC.COLLECTIVE R15, `(.L_x_1286) ;  /* 0x000000000f087348 */ /* 0x000fea0003c00000 */
[----:B------:R0:W1:Y:S02]  /*16640*/  SHFL.IDX P6, R14, R13, R12, R11 ;  /* 0x0000000c0d0e7389 */ /* 0x00006400000c000b */
[----:B01----:R-:W-:Y:S01]  /*16650*/  ENDCOLLECTIVE ;  /* 0x000000000000791b */ /* 0x003fe20003800000 */
.L_x_1286:
[----:B------:R-:W-:Y:S01]  /*16660*/  IMAD.MOV.U32 R17, RZ, RZ, R14 ;  /* 0x000000ffff117224 */ /* 0x000fe200078e000e */
[----:B------:R-:W-:Y:S06]  /*16670*/  BRA `(.L_x_1287) ;  /* 0xffffffe400787947 */ /* 0x000fec000383ffff */
.L_x_1233:
[----:B------:R-:W-:Y:S01]  /*16680*/  BSSY B0, `(.L_x_1288) ;  /* 0x0000007000007945 */ /* 0x000fe20003800000 */
[----:B------:R-:W-:Y:S02]  /*16690*/  IMAD.MOV.U32 R13, RZ, RZ, R2 ;  /* 0x000000ffff0d7224 */ /* 0x000fe400078e0002 */
[----:B------:R-:W-:Y:S02]  /*166a0*/  IMAD.MOV.U32 R11, RZ, RZ, 0x1f ;  /* 0x0000001fff0b7424 */ /* 0x000fe400078e00ff */
[----:B------:R-:W-:-:S07]  /*166b0*/  IMAD.MOV.U32 R15, RZ, RZ, -0x1 ;  /* 0xffffffffff0f7424 */ /* 0x000fce00078e00ff */
[----:B012---:R-:W-:Y:S05]  /*166c0*/  WARPSYNC.COLLECTIVE R15, `(.L_x_1289) ;  /* 0x000000000f087348 */ /* 0x007fea0003c00000 */
[----:B------:R3:W4:Y:S02]  /*166d0*/  SHFL.IDX P6, R14, R13, R12, R11 ;  /* 0x0000000c0d0e7389 */ /* 0x00072400000c000b */
[----:B01234-:R-:W-:Y:S01]  /*166e0*/  ENDCOLLECTIVE ;  /* 0x000000000000791b */ /* 0x01ffe20003800000 */
.L_x_1289:
[----:B------:R-:W-:Y:S05]  /*166f0*/  BSYNC B0 ;  /* 0x0000000000007941 */ /* 0x000fea0003800000 */
.L_x_1288:
[----:B------:R-:W-:Y:S01]  /*16700*/  IMAD.MOV.U32 R7, RZ, RZ, R14 ;  /* 0x000000ffff077224 */ /* 0x000fe200078e000e */
[----:B------:R-:W-:Y:S06]  /*16710*/  BRA `(.L_x_1232) ;  /* 0xffffffe4006c7947 */ /* 0x000fec000383ffff */
.L_x_1237:
[----:B-1----:R1:W2:Y:S02]  /*16720*/  SYNCS.PHASECHK.TRANS64.TRYWAIT P0, [R0+URZ+0x2a820], R3 ;  /* 0x02a82003000075a7 */ /* 0x0022a4000800017f */
[----:B--2---:R-:W-:Y:S05]  /*16730*/  @!P0 NANOSLEEP.SYNCS 0x989680 ;  /* 0x009896800000895d */ /* 0x004fea0003900000 */
[----:B------:R-:W2:Y:S02]  /*16740*/  @!P0 SYNCS.PHASECHK.TRANS64 P0, [R0+URZ+0x2a820], R3 ;  /* 0x02a82003000085a7 */ /* 0x000ea4000800007f */
[----:B--2---:R-:W-:Y:S05]  /*16750*/  @!P0 BRA `(.L_x_1237) ;  /* 0xfffffffc00f08947 */ /* 0x004fea000383ffff */
[----:B------:R-:W-:Y:S05]  /*16760*/  BRA `(.L_x_1290) ;  /* 0xffffffe800e47947 */ /* 0x000fea000383ffff */
.L_x_1238:
[----:B------:R-:W2:Y:S01]  /*16770*/  S2R R2, SR_TID.X ;  /* 0x0000000000027919 */ /* 0x000ea20000002100 */
[----:B------:R-:W-:Y:S01]  /*16780*/  BSSY B0, `(.L_x_1291) ;  /* 0x000000a000007945 */ /* 0x000fe20003800000 */
[----:B------:R-:W-:Y:S02]  /*16790*/  IMAD.MOV.U32 R12, RZ, RZ, RZ ;  /* 0x000000ffff0c7224 */ /* 0x000fe400078e00ff */
[----:B0-----:R-:W-:Y:S02]  /*167a0*/  IMAD.MOV.U32 R11, RZ, RZ, 0x1f ;  /* 0x0000001fff0b7424 */ /* 0x001fe400078e00ff */
[----:B------:R-:W-:Y:S01]  /*167b0*/  IMAD.MOV.U32 R15, RZ, RZ, -0x1 ;  /* 0xffffffffff0f7424 */ /* 0x000fe200078e00ff */
[----:B--2---:R-:W-:-:S04]  /*167c0*/  SHF.R.U32.HI R2, RZ, 0x5, R2 ;  /* 0x00000005ff027819 */ /* 0x004fc80000011602 */
[----:B------:R-:W-:-:S05]  /*167d0*/  LOP3.LUT R2, R2, 0x3, RZ, 0xc0, !PT ;  /* 0x0000000302027812 */ /* 0x000fca00078ec0ff */
[----:B------:R-:W-:-:S07]  /*167e0*/  IMAD.MOV.U32 R13, RZ, RZ, R2 ;  /* 0x000000ffff0d7224 */ /* 0x000fce00078e0002 */
[----:B-1----:R-:W-:Y:S05]  /*167f0*/  WARPSYNC.COLLECTIVE R15, `(.L_x_1292) ;  /* 0x000000000f087348 */ /* 0x002fea0003c00000 */
[----:B------:R0:W2:Y:S02]  /*16800*/  SHFL.IDX P6, R14, R13, R12, R11 ;  /* 0x0000000c0d0e7389 */ /* 0x0000a400000c000b */
[----:B012---:R-:W-:Y:S01]  /*16810*/  ENDCOLLECTIVE ;  /* 0x000000000000791b */ /* 0x007fe20003800000 */
.L_x_1292:
[----:B------:R-:W-:Y:S05]  /*16820*/  BSYNC B0 ;  /* 0x0000000000007941 */ /* 0x000fea0003800000 */
.L_x_1291:
[----:B------:R-:W-:Y:S05]  /*16830*/  BRA `(.L_x_1293) ;  /* 0xffffffe800cc7947 */ /* 0x000fea000383ffff */
.L_x_1241:
[----:B------:R-:W-:Y:S01]  /*16840*/  BSSY B1, `(.L_x_1294) ;  /* 0x0000006000017945 */ /* 0x000fe20003800000 */
[----:B------:R-:W-:-:S07]  /*16850*/  IMAD.MOV.U32 R15, RZ, RZ, -0x1 ;  /* 0xffffffffff0f7424 */ /* 0x000fce00078e00ff */
[----:B012---:R-:W-:Y:S05]  /*16860*/  WARPSYNC.COLLECTIVE R15, `(.L_x_1295) ;  /* 0x000000000f0c7348 */ /* 0x007fea0003c00000 */
[----:B------:R-:W-:Y:S02]  /*16870*/  ELECT P6, UR62, PT ;  /* 0x00000000003e782f */ /* 0x000fe400038c0000 */
[----:B------:R-:W-:Y:S01]  /*16880*/  MOV R14, UR62 ;  /* 0x0000003e000e7c02 */ /* 0x000fe20008000f00 */
[----:B012---:R-:W-:Y:S10]  /*16890*/  ENDCOLLECTIVE ;  /* 0x000000000000791b */ /* 0x007ff40003800000 */
.L_x_1295:
[----:B------:R-:W-:Y:S05]  /*168a0*/  BSYNC B1 ;  /* 0x0000000000017941 */ /* 0x000fea0003800000 */
.L_x_1294:
[----:B------:R-:W-:Y:S05]  /*168b0*/  BRA `(.L_x_1296) ;  /* 0xffffffe800c47947 */ /* 0x000fea000383ffff */
.L_x_1243:
[----:B-1----:R1:W2:Y:S02]  /*168c0*/  SYNCS.PHASECHK.TRANS64.TRYWAIT P0, [R6+URZ], R5 ;  /* 0x00000005060075a7 */ /* 0x0022a4000800017f */
[----:B--2---:R-:W-:Y:S05]  /*168d0*/  @!P0 NANOSLEEP.SYNCS 0x989680 ;  /* 0x009896800000895d */ /* 0x004fea0003900000 */
[----:B------:R-:W2:Y:S02]  /*168e0*/  @!P0 SYNCS.PHASECHK.TRANS64 P0, [R6+URZ], R5 ;  /* 0x00000005060085a7 */ /* 0x000ea4000800007f */
[----:B--2---:R-:W-:Y:S05]  /*168f0*/  @!P0 BRA `(.L_x_1243) ;  /* 0xfffffffc00f08947 */ /* 0x004fea000383ffff */
[----:B------:R-:W-:Y:S05]  /*16900*/  BRA `(.L_x_1297) ;  /* 0xffffffec00007947 */ /* 0x000fea000383ffff */
.L_x_1244:
[----:B--2---:R2:W3:Y:S02]  /*16910*/  SYNCS.PHASECHK.TRANS64.TRYWAIT P0, [R7+URZ], R2 ;  /* 0x00000002070075a7 */ /* 0x0044e4000800017f */
[----:B---3--:R-:W-:Y:S05]  /*16920*/  @!P0 NANOSLEEP.SYNCS 0x989680 ;  /* 0x009896800000895d */ /* 0x008fea0003900000 */
[----:B------:R-:W3:Y:S02]  /*16930*/  @!P0 SYNCS.PHASECHK.TRANS64 P0, [R7+URZ], R2 ;  /* 0x00000002070085a7 */ /* 0x000ee4000800007f */
[----:B---3--:R-:W-:Y:S05]  /*16940*/  @!P0 BRA `(.L_x_1244) ;  /* 0xfffffffc00f08947 */ /* 0x008fea000383ffff */
[----:B------:R-:W-:Y:S05]  /*16950*/  BRA `(.L_x_1298) ;  /* 0xffffffe800f47947 */ /* 0x000fea000383ffff */
.L_x_1246:
[----:B---3--:R3:W4:Y:S02]  /*16960*/  SYNCS.PHASECHK.TRANS64.TRYWAIT P0, [R4+URZ], R5 ;  /* 0x00000005040075a7 */ /* 0x008724000800017f */
[----:B----4-:R-:W-:Y:S05]  /*16970*/  @!P0 NANOSLEEP.SYNCS 0x989680 ;  /* 0x009896800000895d */ /* 0x010fea0003900000 */
[----:B------:R-:W4:Y:S02]  /*16980*/  @!P0 SYNCS.PHASECHK.TRANS64 P0, [R4+URZ], R5 ;  /* 0x00000005040085a7 */ /* 0x000f24000800007f */
[----:B----4-:R-:W-:Y:S05]  /*16990*/  @!P0 BRA `(.L_x_1246) ;  /* 0xfffffffc00f08947 */ /* 0x010fea000383ffff */
[----:B------:R-:W-:Y:S05]  /*169a0*/  BRA `(.L_x_1299) ;  /* 0xffffffe800fc7947 */ /* 0x000fea000383ffff */
.L_x_1300:
        /* <DEDUP_REMOVED lines=13> */
.L_x_2661:


//--------------------- .text._ZN7cutlass13device_kernelIN5flash11enable_sm90INS1_16FlashAttnFwdSm90INS1_25CollectiveMainloopFwdSm90ILi2EN4cute5tupleIJNS5_1CILi1EEES8_S8_EEENS6_IJNS7_ILi128EEENS7_ILi96EEENS7_ILi192EEEEEELi128ENS_6half_tEfNS_4arch4Sm90ELb0ELb1ELb1ELb1ELb0ELb1ELb0ELb1ELb1ELb0ELb0ELb0EEENS1_21CollectiveEpilogueFwdINS6_IJSA_SA_SB_EEES9_SE_SG_Li256ELb1ELb0ELb0ELb0EEENS1_36VarlenDynamicPersistentTileSchedulerILi128ELi96ELi256ELi32ELb0ELb0ELb1ELb1ELb0ELb1EEEEEEEEEvNT_6ParamsE --------------------------
	.section	.text._ZN7cutlass13device_kernelIN5flash11enable_sm90INS1_16FlashAttnFwdSm90INS1_25CollectiveMainloopFwdSm90ILi2EN4cute5tupleIJNS5_1CILi1EEES8_S8_EEENS6_IJNS7_ILi128EEENS7_ILi96EEENS7_ILi192EEEEEELi128ENS_6half_tEfNS_4arch4Sm90ELb0ELb1ELb1ELb1ELb0ELb1ELb0ELb1ELb1ELb0ELb0ELb0EEENS1_21CollectiveEpilogueFwdINS6_IJSA_SA_SB_EEES9_SE_SG_Li256ELb1ELb0ELb0ELb0EEENS1_36VarlenDynamicPersistentTileSchedulerILi128ELi96ELi256ELi32ELb0ELb0ELb1ELb1ELb0ELb1EEEEEEEEEvNT_6ParamsE,"ax",@progbits
	.align	128
.text._ZN7cutlass13device_kernelIN5flash11enable_sm90INS1_16FlashAttnFwdSm90INS1_25CollectiveMainloopFwdSm90ILi2EN4cute5tupleIJNS5_1CILi1EEES8_S8_EEENS6_IJNS7_ILi128EEENS7_ILi96EEENS7_ILi192EEEEEELi128ENS_6half_tEfNS_4arch4Sm90ELb0ELb1ELb1ELb1ELb0ELb1ELb0ELb1ELb1ELb0ELb0ELb0EEENS1_21CollectiveEpilogueFwdINS6_IJSA_SA_SB_EEES9_SE_SG_Li256ELb1ELb0ELb0ELb0EEENS1_36VarlenDynamicPersistentTileSchedulerILi128ELi96ELi256ELi32ELb0ELb0ELb1ELb1ELb0ELb1EEEEEEEEEvNT_6ParamsE:
        .type           _ZN7cutlass13device_kernelIN5flash11enable_sm90INS1_16FlashAttnFwdSm90INS1_25CollectiveMainloopFwdSm90ILi2EN4cute5tupleIJNS5_1CILi1EEES8_S8_EEENS6_IJNS7_ILi128EEENS7_ILi96EEENS7_ILi192EEEEEELi128ENS_6half_tEfNS_4arch4Sm90ELb0ELb1ELb1ELb1ELb0ELb1ELb0ELb1ELb1ELb0ELb0ELb0EEENS1_21CollectiveEpilogueFwdINS6_IJSA_SA_SB_EEES9_SE_SG_Li256ELb1ELb0ELb0ELb0EEENS1_36VarlenDynamicPersistentTileSchedulerILi128ELi96ELi256ELi32ELb0ELb0ELb1ELb1ELb0ELb1EEEEEEEEEvNT_6ParamsE,@function
        .size           _ZN7cutlass13device_kernelIN5flash11enable_sm90INS1_16FlashAttnFwdSm90INS1_25CollectiveMainloopFwdSm90ILi2EN4cute5tupleIJNS5_1CILi1EEES8_S8_EEENS6_IJNS7_ILi128EEENS7_ILi96EEENS7_ILi192EEEEEELi128ENS_6half_tEfNS_4arch4Sm90ELb0ELb1ELb1ELb1ELb0ELb1ELb0ELb1ELb1ELb0ELb0ELb0EEENS1_21CollectiveEpilogueFwdINS6_IJSA_SA_SB_EEES9_SE_SG_Li256ELb1ELb0ELb0ELb0EEENS1_36VarlenDynamicPersistentTileSchedulerILi128ELi96ELi256ELi32ELb0ELb0ELb1ELb1ELb0ELb1EEEEEEEEEvNT_6ParamsE,(.L_x_2662 - _ZN7cutlass13device_kernelIN5flash11enable_sm90INS1_16FlashAttnFwdSm90INS1_25CollectiveMainloopFwdSm90ILi2EN4cute5tupleIJNS5_1CILi1EEES8_S8_EEENS6_IJNS7_ILi128EEENS7_ILi96EEENS7_ILi192EEEEEELi128ENS_6half_tEfNS_4arch4Sm90ELb0ELb1ELb1ELb1ELb0ELb1ELb0ELb1ELb1ELb0ELb0ELb0EEENS1_21CollectiveEpilogueFwdINS6_IJSA_SA_SB_EEES9_SE_SG_Li256ELb1ELb0ELb0ELb0EEENS1_36VarlenDynamicPersistentTileSchedulerILi128ELi96ELi256ELi32ELb0ELb0ELb1ELb1ELb0ELb1EEEEEEEEEvNT_6ParamsE)
        .other          _ZN7cutlass13device_kernelIN5flash11enable_sm90INS1_16FlashAttnFwdSm90INS1_25CollectiveMainloopFwdSm90ILi2EN4cute5tupleIJNS5_1CILi1EEES8_S8_EEENS6_IJNS7_ILi128EEENS7_ILi96EEENS7_ILi192EEEEEELi128ENS_6half_tEfNS_4arch4Sm90ELb0ELb1ELb1ELb1ELb0ELb1ELb0ELb1ELb1ELb0ELb0ELb0EEENS1_21CollectiveEpilogueFwdINS6_IJSA_SA_SB_EEES9_SE_SG_Li256ELb1ELb0ELb0ELb0EEENS1_36VarlenDynamicPersistentTileSchedulerILi128ELi96ELi256ELi32ELb0ELb0ELb1ELb1ELb0ELb1EEEEEEEEEvNT_6ParamsE,@"STO_CUDA_ENTRY STV_DEFAULT"
_ZN7cutlass13device_kernelIN5flash11enable_sm90INS1_16FlashAttnFwdSm90INS1_25CollectiveMainloopFwdSm90ILi2EN4cute5tupleIJNS5_1CILi1EEES8_S8_EEENS6_IJNS7_ILi128EEENS7_ILi96EEENS7_ILi192EEEEEELi128ENS_6half_tEfNS_4arch4Sm90ELb0ELb1ELb1ELb1ELb0ELb1ELb0ELb1ELb1ELb0ELb0ELb0EEENS1_21CollectiveEpilogueFwdINS6_IJSA_SA_SB_EEES9_SE_SG_Li256ELb1ELb0ELb0ELb0EEENS1_36VarlenDynamicPersistentTileSchedulerILi128ELi96ELi256ELi32ELb0ELb0ELb1ELb1ELb0ELb1EEEEEEEEEvNT_6ParamsE:
        /* <DEDUP_REMOVED lines=27> */
.L_x_1302:
[----:B------:R-:W-:Y:S05]  /*01b0*/  BSYNC B0 ;  /* 0x0000000000007941 */ /* 0x000fea0003800000 */
.L_x_1301:
        /* <DEDUP_REMOVED lines=41> */
.L_x_1303:
        /* <DEDUP_REMOVED lines=22> */
.L_x_1304:
        /* <DEDUP_REMOVED lines=18> */
.L_x_1305:
        /* <DEDUP_REMOVED lines=22> */
.L_x_1306:
        /* <DEDUP_REMOVED lines=22> */
.L_x_1307:
[----:B------:R-:W-:Y:S01]  /*0990*/  PLOP3.LUT P0, PT, PT, PT, UP0, 0x80, 0x0 ;  /* 0x000000000000781c */ /* 0x000fe20003f0f008 */
[----:B------:R-:W-:Y:S01]  /*09a0*/  UMOV UR60, 0x1 ;  /* 0x00000001003c7882 */ /* 0x000fe20000000000 */
[----:B------:R-:W-:Y:S01]  /*09b0*/  NOP ;  /* 0x0000000000007918 */ /* 0x000fe20000000000 */
[----:B------:R-:W-:Y:S01]  /*09c0*/  USEL UR60, UR60, 0x2, !UP0 ;  /* 0x000000023c3c7887 */ /* 0x000fe2000c000000 */
[----:B------:R-:W-:Y:S01]  /*09d0*/  BSSY B7, `(.L_x_1308) ;  /* 0x0002723000077945 */ /* 0x000fe20003800000 */
[----:B012-4-:R-:W-:Y:S08]  /*09e0*/  BAR.SYNC.DEFER_BLOCKING 0x0 ;  /* 0x0000000000007b1d */ /* 0x017ff00000010000 */
[----:B------:R-:W-:Y:S05]  /*09f0*/  @!P0 BRA `(.L_x_1309) ;  /* 0x00000208009c8947 */ /* 0x000fea0003800000 */
.L_x_1310:
[----:B------:R-:W-:-:S08]  /*0a00*/  NOP ;  /* 0x0000000000007918 */ /* 0x000fd00000000000 */
[----:B------:R-:W0:Y:S02]  /*0a10*/  USETMAXREG.TRY_ALLOC.CTAPOOL UP0, 0xf0 ;  /* 0x000000f0000079c8 */ /* 0x000e240008000600 */
[----:B0-----:R-:W-:-:S13]  /*0a20*/  PLOP3.LUT P0, PT, PT, PT, UP0, 0x80, 0x0 ;  /* 0x000000000000781c */ /* 0x001fda0003f0f008 */
[----:B------:R-:W-:Y:S05]  /*0a30*/  @!P0 BRA `(.L_x_1310) ;  /* 0xfffffffc00f08947 */ /* 0x000fea000383ffff */
[----:B------:R-:W0:Y:S08]  /*0a40*/  S2UR UR5, SR_CgaCtaId ;  /* 0x00000000000579c3 */ /* 0x000e300000008800 */
[----:B------:R-:W-:Y:S06]  /*0a50*/  BAR.ARV 0x8, 0x120 ;  /* 0x0204800000007b1d */ /* 0x000fec0000002000 */
[----:B------:R-:W-:-:S02]  /*0a60*/  UMOV UR4, 0x400 ;  /* 0x0000040000047882 */ /* 0x000fc40000000000 */
[----:B------:R-:W-:Y:S01]  /*0a70*/  BAR.SYNC.DEFER_BLOCKING 0x5, 0x120 ;  /* 0x0144800000007b1d */ /* 0x000fe20000010000 */
[----:B0-----:R-:W-:-:S06]  /*0a80*/  ULEA UR4, UR5, UR4, 0x18 ;  /* 0x0000000405047291 */ /* 0x001fcc000f8ec03f */
[----:B------:R-:W-:Y:S01]  /*0a90*/  IMAD.U32 R18, RZ, RZ, UR4 ;  /* 0x00000004ff127e24 */ /* 0x000fe2000f8e00ff */
[----:B------:R-:W-:-:S04]  /*0aa0*/  ULDC UR4, c[0x0][0xc14] ;  /* 0x0003050000047ab9 */ /* 0x000fc80000000800 */
[----:B------:R-:W0:Y:S01]  /*0ab0*/  LDS.128 R168, [R18+0x2a8d0] ;  /* 0x02a8d00012a87984 */ /* 0x000e220000000c00 */
[----:B------:R-:W-:Y:S06]  /*0ac0*/  BAR.ARV 0x4, 0x120 ;  /* 0x0104800000007b1d */ /* 0x000fec0000002000 */
[----:B0-----:R-:W-:-:S13]  /*0ad0*/  ISETP.GE.AND P0, PT, R171, UR4, PT ;  /* 0x00000004ab007c0c */ /* 0x001fda000bf06270 */
[----:B------:R-:W-:Y:S05]  /*0ae0*/  @P0 BRA `(.L_x_1311) ;  /* 0x0000027000440947 */ /* 0x000fea0003800000 */
[----:B------:R-:W-:Y:S01]  /*0af0*/  VIADD R188, R4, 0xffffff80 ;  /* 0xffffff8004bc7836 */ /* 0x000fe20000000000 */
[----:B------:R-:W-:Y:S01]  /*0b00*/  R2UR UR4, R18 ;  /* 0x00000000120472ca */ /* 0x000fe200000e0000 */
[----:B------:R-:W-:Y:S01]  /*0b10*/  ULOP3.LUT UR5, UR60, 0x1, URZ, 0xfc, !UPT ;  /* 0x000000013c057892 */ /* 0x000fe2000f8efc3f */
[----:B------:R-:W-:Y:S01]  /*0b20*/  IMAD.MOV.U32 R184, RZ, RZ, RZ ;  /* 0x000000ffffb87224 */ /* 0x000fe200078e00ff */
[----:B------:R-:W-:Y:S02]  /*0b30*/  CS2R R160, SRZ ;  /* 0x0000000000a07805 */ /* 0x000fe4000001ff00 */
[----:B------:R-:W-:Y:S01]  /*0b40*/  SHF.R.S32.HI R3, RZ, 0x1f, R188 ;  /* 0x0000001fff037819 */ /* 0x000fe200000114bc */
[----:B------:R-:W-:Y:S02]  /*0b50*/  IMAD.MOV.U32 R19, RZ, RZ, RZ ;  /* 0x000000ffff137224 */ /* 0x000fe400078e00ff */
[----:B------:R-:W-:Y:S01]  /*0b60*/  IMAD.MOV.U32 R167, RZ, RZ, RZ ;  /* 0x000000ffffa77224 */ /* 0x000fe200078e00ff */
[----:B------:R-:W-:-:S02]  /*0b70*/  LEA.HI R5, R3, R188, RZ, 0x7 ;  /* 0x000000bc03057211 */ /* 0x000fc400078f38ff */
[----:B------:R-:W-:Y:S02]  /*0b80*/  LEA.HI R0, R3, R188, RZ, 0x4 ;  /* 0x000000bc03007211 */ /* 0x000fe400078f20ff */
[----:B------:R-:W-:Y:S01]  /*0b90*/  LOP3.LUT R191, R5, 0xffffff80, RZ, 0xc0, !PT ;  /* 0xffffff8005bf7812 */ /* 0x000fe200078ec0ff */
[----:B------:R-:W-:Y:S01]  /*0ba0*/  UIADD3 UR4, UR4, 0xc400, URZ ;  /* 0x0000c40004047890 */ /* 0x000fe2000fffe03f */
[----:B------:R-:W-:Y:S02]  /*0bb0*/  SHF.R.S32.HI R7, RZ, 0x4, R0 ;  /* 0x00000004ff077819 */ /* 0x000fe40000011400 */
[----:B------:R-:W-:Y:S02]  /*0bc0*/  IADD3 R191, R188, -R191, RZ ;  /* 0x800000bfbcbf7210 */ /* 0x000fe40007ffe0ff */
[----:B------:R-:W-:Y:S02]  /*0bd0*/  LEA.HI R2, R0, R7, RZ, 0x1 ;  /* 0x0000000700027211 */ /* 0x000fe400078f08ff */
[----:B------:R-:W-:-:S02]  /*0be0*/  SHF.R.S32.HI R6, RZ, 0x1f, R191 ;  /* 0x0000001fff067819 */ /* 0x000fc400000114bf */
[----:B------:R-:W-:Y:S02]  /*0bf0*/  LEA.HI R180, R3, R188, RZ, 0x3 ;  /* 0x000000bc03b47211 */ /* 0x000fe400078f18ff */
[CC--:B------:R-:W-:Y:S02]  /*0c00*/  LEA.HI R8, R6.reuse, R191.reuse, RZ, 0x2 ;  /* 0x000000bf06087211 */ /* 0x0c0fe400078f10ff */
[----:B------:R-:W-:Y:S02]  /*0c10*/  LEA.HI R6, R6, R191, RZ, 0x5 ;  /* 0x000000bf06067211 */ /* 0x000fe400078f28ff */
[--C-:B------:R-:W-:Y:S02]  /*0c20*/  SHF.R.S32.HI R9, RZ, 0x2, R8.reuse ;  /* 0x00000002ff097819 */ /* 0x100fe40000011408 */
[----:B------:R-:W-:Y:S02]  /*0c30*/  SHF.R.S32.HI R4, RZ, 0x1f, R8 ;  /* 0x0000001fff047819 */ /* 0x000fe40000011408 */
[----:B------:R-:W-:-:S02]  /*0c40*/  SHF.R.S32.HI R6, RZ, 0x5, R6 ;  /* 0x00000005ff067819 */ /* 0x000fc40000011406 */
[----:B------:R-:W-:Y:S02]  /*0c50*/  LEA.HI R10, R4, R9, RZ, 0x3 ;  /* 0x00000009040a7211 */ /* 0x000fe400078f18ff */
[----:B------:R-:W-:Y:S02]  /*0c60*/  LOP3.LUT R4, R2, 0x1ffffffe, RZ, 0xc0, !PT ;  /* 0x1ffffffe02047812 */ /* 0x000fe400078ec0ff */
[----:B------:R-:W-:Y:S02]  /*0c70*/  LOP3.LUT R10, R10, 0xfffffff8, RZ, 0xc0, !PT ;  /* 0xfffffff80a0a7812 */ /* 0x000fe400078ec0ff */
[-C--:B------:R-:W-:Y:S01]  /*0c80*/  LEA.HI R2, R3, R188.reuse, RZ, 0x5 ;  /* 0x000000bc03027211 */ /* 0x080fe200078f28ff */
[----:B------:R-:W-:Y:S01]  /*0c90*/  IMAD.IADD R4, R7, 0x1, -R4 ;  /* 0x0000000107047824 */ /* 0x000fe200078e0a04 */
[----:B------:R-:W-:Y:S01]  /*0ca0*/  LOP3.LUT R7, R180, 0x1ffffff8, RZ, 0xc0, !PT ;  /* 0x1ffffff8b4077812 */ /* 0x000fe200078ec0ff */
[----:B------:R-:W-:Y:S01]  /*0cb0*/  IMAD.IADD R9, R9, 0x1, -R10 ;  /* 0x0000000109097824 */ /* 0x000fe200078e0a0a */
[----:B------:R-:W-:-:S02]  /*0cc0*/  LEA.HI R10, R3, R188, RZ, 0x2 ;  /* 0x000000bc030a7211 */ /* 0x000fc400078f10ff */
[----:B------:R-:W-:Y:S01]  /*0cd0*/  LOP3.LUT R3, R0, 0x3fffff0, RZ, 0xc0, !PT ;  /* 0x03fffff000037812 */ /* 0x000fe200078ec0ff */
[----:B------:R-:W-:Y:S01]  /*0ce0*/  IMAD.IADD R7, R188, 0x1, -R7 ;  /* 0x00000001bc077824 */ /* 0x000fe200078e0a07 */
[----:B------:R-:W-:Y:S02]  /*0cf0*/  LOP3.LUT R11, R10, 0xfffffffc, RZ, 0xc0, !PT ;  /* 0xfffffffc0a0b7812 */ /* 0x000fe400078ec0ff */
[--C-:B------:R-:W-:Y:S01]  /*0d00*/  SHF.R.S32.HI R162, RZ, 0x2, R10.reuse ;  /* 0x00000002ffa27819 */ /* 0x100fe2000001140a */
[C---:B------:R-:W-:Y:S01]  /*0d10*/  IMAD.IADD R3, R188.reuse, 0x1, -R3 ;  /* 0x00000001bc037824 */ /* 0x040fe200078e0a03 */
[----:B------:R-:W-:Y:S01]  /*0d20*/  SHF.R.S32.HI R13, RZ, 0x1f, R10 ;  /* 0x0000001fff0d7819 */ /* 0x000fe2000001140a */
[----:B------:R-:W-:Y:S01]  /*0d30*/  IMAD.IADD R188, R188, 0x1, -R11 ;  /* 0x00000001bcbc7824 */ /* 0x000fe200078e0a0b */
[----:B------:R-:W-:Y:S01]  /*0d40*/  SHF.R.S32.HI R2, RZ, 0x5, R2 ;  /* 0x00000005ff027819 */ /* 0x000fe20000011402 */
[----:B------:R-:W-:Y:S01]  /*0d50*/  VIADD R185, R162, 0x40 ;  /* 0x00000040a2b97836 */ /* 0x000fe20000000000 */
[----:B------:R-:W-:Y:S01]  /*0d60*/  LEA.HI R13, R13, R162, RZ, 0x3 ;  /* 0x000000a20d0d7211 */ /* 0x000fe200078f18ff */
[----:B------:R-:W-:Y:S01]  /*0d70*/  IMAD.SHL.U32 R22, R188, 0x8, RZ ;  /* 0x00000008bc167824 */ /* 0x000fe200078e00ff */
[C---:B------:R-:W-:Y:S01]  /*0d80*/  LEA R3, R2.reuse, R3, 0x4 ;  /* 0x0000000302037211 */ /* 0x040fe200078e20ff */
[----:B------:R-:W-:Y:S01]  /*0d90*/  IMAD.SHL.U32 R176, R2, 0x200, RZ ;  /* 0x0000020002b07824 */ /* 0x000fe200078e00ff */
[----:B------:R-:W-:Y:S01]  /*0da0*/  LOP3.LUT R13, R13, 0xfffffff8, RZ, 0xc0, !PT ;  /* 0xfffffff80d0d7812 */ /* 0x000fe200078ec0ff */
[----:B------:R-:W-:Y:S01]  /*0db0*/  VIADD R165, R22, 0x20 ;  /* 0x0000002016a57836 */ /* 0x000fe20000000000 */
[----:B------:R-:W-:Y:S01]  /*0dc0*/  SHF.R.S32.HI R0, RZ, 0x1f, R185 ;  /* 0x0000001fff007819 */ /* 0x000fe200000114b9 */
[----:B------:R-:W-:Y:S01]  /*0dd0*/  IMAD R201, R3, 0x8, R4 ;  /* 0x0000000803c97824 */ /* 0x000fe200078e0204 */
[----:B------:R-:W-:Y:S01]  /*0de0*/  SHF.L.U32 R172, R185, 0x6, RZ ;  /* 0x00000006b9ac7819 */ /* 0x000fe200000006ff */
[----:B------:R-:W-:Y:S01]  /*0df0*/  IMAD.IADD R190, R162, 0x1, -R13 ;  /* 0x00000001a2be7824 */ /* 0x000fe200078e0a0d */
[----:B------:R-:W-:Y:S01]  /*0e00*/  SHF.R.S32.HI R2, RZ, 0x1f, R165 ;  /* 0x0000001fff027819 */ /* 0x000fe200000114a5 */
[----:B------:R-:W-:Y:S01]  /*0e10*/  VIADD R166, R22, 0x40 ;  /* 0x0000004016a67836 */ /* 0x000fe20000000000 */
[----:B------:R-:W-:Y:S01]  /*0e20*/  LEA.HI R0, R0, R185, RZ, 0x3 ;  /* 0x000000b900007211 */ /* 0x000fe200078f18ff */
[----:B------:R-:W-:Y:S01]  /*0e30*/  IMAD.SHL.U32 R178, R7, 0x8, RZ ;  /* 0x0000000807b27824 */ /* 0x000fe200078e00ff */
[----:B------:R-:W-:Y:S01]  /*0e40*/  SHF.L.U32 R174, R190, 0x6, RZ ;  /* 0x00000006beae7819 */ /* 0x000fe200000006ff */
[----:B------:R-:W-:Y:S01]  /*0e50*/  IMAD.SHL.U32 R201, R201, 0x8, RZ ;  /* 0x00000008c9c97824 */ /* 0x000fe200078e00ff */
[----:B------:R-:W-:Y:S01]  /*0e60*/  LEA.HI R3, R2, R165, RZ, 0x6 ;  /* 0x000000a502037211 */ /* 0x000fe200078f30ff */
[----:B------:R-:W-:Y:S01]  /*0e70*/  IMAD.SHL.U32 R0, R0, 0x40, RZ ;  /* 0x0000004000007824 */ /* 0x000fe200078e00ff */
[----:B------:R-:W-:-:S02]  /*0e80*/  LOP3.LUT R172, R172, 0x1c0, RZ, 0xc0, !PT ;  /* 0x000001c0acac7812 */ /* 0x000fc400078ec0ff */
[----:B------:R-:W-:Y:S01]  /*0e90*/  LOP3.LUT R174, R174, 0x1c0, RZ, 0xc0, !PT ;  /* 0x000001c0aeae7812 */ /* 0x000fe200078ec0ff */
[----:B------:R-:W-:Y:S01]  /*0ea0*/  IMAD.SHL.U32 R3, R3, 0x80, RZ ;  /* 0x0000008003037824 */ /* 0x000fe200078e00ff */
[----:B------:R-:W-:Y:S02]  /*0eb0*/  LEA.HI R189, R2, R165, RZ, 0x3 ;  /* 0x000000a502bd7211 */ /* 0x000fe400078f18ff */
[----:B------:R-:W-:Y:S02]  /*0ec0*/  SHF.R.U32.HI R199, RZ, 0x3, R172 ;  /* 0x00000003ffc77819 */ /* 0x000fe400000116ac */
[----:B------:R-:W-:Y:S02]  /*0ed0*/  SHF.R.U32.HI R175, RZ, 0x3, R174 ;  /* 0x00000003ffaf7819 */ /* 0x000fe400000116ae */
[--C-:B------:R-:W-:Y:S02]  /*0ee0*/  LOP3.LUT R2, R174, 0x38, R189.reuse, 0xf8, !PT ;  /* 0x00000038ae027812 */ /* 0x100fe400078ef8bd */
[----:B------:R-:W-:-:S02]  /*0ef0*/  LOP3.LUT R4, R172, 0x38, R189, 0xf8, !PT ;  /* 0x00000038ac047812 */ /* 0x000fc400078ef8bd */
[----:B------:R-:W-:Y:S02]  /*0f00*/  LEA R6, R6, R9, 0x4 ;  /* 0x0000000906067211 */ /* 0x000fe400078e20ff */
[----:B------:R-:W-:Y:S02]  /*0f10*/  LOP3.LUT R177, R0, 0xfffffe00, RZ, 0xc0, !PT ;  /* 0xfffffe0000b17812 */ /* 0x000fe400078ec0ff */
[----:B------:R-:W-:Y:S02]  /*0f20*/  LOP3.LUT R3, R3, 0xffffe000, RZ, 0xc0, !PT ;  /* 0xffffe00003037812 */ /* 0x000fe400078ec0ff */
[----:B------:R-:W-:Y:S02]  /*0f30*/  LOP3.LUT R2, R2, R175, RZ, 0x3c, !PT ;  /* 0x000000af02027212 */ /* 0x000fe400078e3cff */
[----:B------:R-:W-:Y:S02]  /*0f40*/  LOP3.LUT R4, R4, R199, RZ, 0x3c, !PT ;  /* 0x000000c704047212 */ /* 0x000fe400078e3cff */
[----:B------:R-:W-:-:S02]  /*0f50*/  SHF.R.S32.HI R9, RZ, 0x1f, R166 ;  /* 0x0000001fff097819 */ /* 0x000fc400000114a6 */
[-C--:B------:R-:W-:Y:S02]  /*0f60*/  IADD3 R2, R2, R3.reuse, R176 ;  /* 0x0000000302027210 */ /* 0x080fe40007ffe0b0 */
[----:B------:R-:W-:Y:S01]  /*0f70*/  IADD3 R4, R4, R3, R177 ;  /* 0x0000000304047210 */ /* 0x000fe20007ffe0b1 */
[----:B------:R-:W-:Y:S01]  /*0f80*/  IMAD.U32 R3, RZ, RZ, UR4 ;  /* 0x00000004ff037e24 */ /* 0x000fe2000f8e00ff */
[CC--:B------:R-:W-:Y:S02]  /*0f90*/  LEA.HI R11, R9.reuse, R166.reuse, RZ, 0x3 ;  /* 0x000000a6090b7211 */ /* 0x0c0fe400078f18ff */
[----:B------:R-:W-:Y:S02]  /*0fa0*/  LEA.HI R9, R9, R166, RZ, 0x6 ;  /* 0x000000a609097211 */ /* 0x000fe400078f30ff */
[----:B------:R0:W-:Y:S01]  /*0fb0*/  STL [R1+0x40], R3 ;  /* 0x0000400301007387 */ /* 0x0001e20000100800 */
[----:B------:R-:W-:Y:S02]  /*0fc0*/  LOP3.LUT R0, R174, 0x38, R11, 0xf8, !PT ;  /* 0x00000038ae007812 */ /* 0x000fe400078ef80b */
[----:B------:R-:W-:Y:S01]  /*0fd0*/  IMAD.SHL.U32 R9, R9, 0x80, RZ ;  /* 0x0000008009097824 */ /* 0x000fe200078e00ff */
[----:B------:R-:W-:-:S02]  /*0fe0*/  SHF.R.S32.HI R200, RZ, 0x7, R5 ;  /* 0x00000007ffc87819 */ /* 0x000fc40000011405 */
[----:B------:R-:W-:Y:S02]  /*0ff0*/  LOP3.LUT R0, R0, R175, RZ, 0x3c, !PT ;  /* 0x000000af00007212 */ /* 0x000fe400078e3cff */
[----:B------:R-:W-:Y:S02]  /*1000*/  LOP3.LUT R9, R9, 0xffffe000, RZ, 0xc0, !PT ;  /* 0xffffe00009097812 */ /* 0x000fe400078ec0ff */
[----:B------:R-:W-:Y:S02]  /*1010*/  LEA.HI R5, R5, R200, RZ, 0x1 ;  /* 0x000000c805057211 */ /* 0x000fe400078f08ff */
[----:B------:R-:W-:Y:S02]  /*1020*/  LOP3.LUT R10, R172, 0x38, R11, 0xf8, !PT ;  /* 0x00000038ac0a7812 */ /* 0x000fe400078ef80b */
[----:B------:R-:W-:Y:S02]  /*1030*/  IADD3 R195, R0, R9, R176 ;  /* 0x0000000900c37210 */ /* 0x000fe40007ffe0b0 */
[----:B------:R-:W-:-:S02]  /*1040*/  LOP3.LUT R5, R5, 0x3fffffe, RZ, 0xc0, !PT ;  /* 0x03fffffe05057812 */ /* 0x000fc400078ec0ff */
[----:B------:R-:W-:Y:S02]  /*1050*/  MOV R0, UR5 ;  /* 0x0000000500007c02 */ /* 0x000fe40008000f00 */
[----:B------:R-:W-:Y:S02]  /*1060*/  LOP3.LUT R10, R10, R199, RZ, 0x3c, !PT ;  /* 0x000000c70a0a7212 */ /* 0x000fe400078e3cff */
[----:B------:R-:W-:Y:S02]  /*1070*/  LOP3.LUT R0, R172, 0x38, R22, 0xf8, !PT ;  /* 0x00000038ac007812 */ /* 0x000fe400078ef816 */
[----:B------:R-:W-:Y:S02]  /*1080*/  IADD3 R5, R200, -R5, RZ ;  /* 0x80000005c8057210 */ /* 0x000fe40007ffe0ff */
[----:B------:R-:W-:Y:S02]  /*1090*/  LOP3.LUT R8, R8, 0x7ffffffc, RZ, 0xc0, !PT ;  /* 0x7ffffffc08087812 */ /* 0x000fe400078ec0ff */
[----:B------:R-:W-:Y:S01]  /*10a0*/  IADD3 R10, R10, R9, R177 ;  /* 0x000000090a0a7210 */ /* 0x000fe20007ffe0b1 */
[----:B------:R-:W-:Y:S01]  /*10b0*/  IMAD R179, R5, 0x40, R6 ;  /* 0x0000004005b37824 */ /* 0x000fe200078e0206 */
[----:B------:R-:W-:Y:S01]  /*10c0*/  LOP3.LUT R0, R177, R0, R199, 0xf6, !PT ;  /* 0x00000000b1007212 */ /* 0x000fe200078ef6c7 */
[----:B------:R-:W-:Y:S01]  /*10d0*/  IMAD.IADD R173, R191, 0x1, -R8 ;  /* 0x00000001bfad7824 */ /* 0x000fe200078e0a08 */
[----:B------:R-:W-:-:S02]  /*10e0*/  SHF.R.S32.HI R180, RZ, 0x3, R180 ;  /* 0x00000003ffb47819 */ /* 0x000fc400000114b4 */
[----:B------:R-:W-:Y:S02]  /*10f0*/  SHF.R.S32.HI R186, RZ, 0x1f, R162 ;  /* 0x0000001fffba7819 */ /* 0x000fe400000114a2 */
[----:B------:R-:W-:Y:S02]  /*1100*/  SHF.L.U32 R16, R188, 0x2, RZ ;  /* 0x00000002bc107819 */ /* 0x000fe400000006ff */
[----:B------:R-:W-:Y:S02]  /*1110*/  SHF.R.S32.HI R189, RZ, 0x3, R189 ;  /* 0x00000003ffbd7819 */ /* 0x000fe400000114bd */
[----:B------:R-:W-:Y:S02]  /*1120*/  SHF.R.S32.HI R196, RZ, 0x3, R11 ;  /* 0x00000003ffc47819 */ /* 0x000fe4000001140b */
[----:B------:R-:W-:Y:S02]  /*1130*/  LEA R197, R0, UR4, 0x1 ;  /* 0x0000000400c57c11 */ /* 0x000fe4000f8e08ff */
[----:B------:R-:W-:-:S02]  /*1140*/  LEA R198, R2, UR4, 0x1 ;  /* 0x0000000402c67c11 */ /* 0x000fc4000f8e08ff */
[----:B------:R-:W-:Y:S02]  /*1150*/  LEA R194, R4, UR4, 0x1 ;  /* 0x0000000404c27c11 */ /* 0x000fe4000f8e08ff */
[----:B------:R-:W-:Y:S02]  /*1160*/  LEA R195, R195, UR4, 0x1 ;  /* 0x00000004c3c37c11 */ /* 0x000fe4000f8e08ff */
[----:B0-----:R-:W-:-:S07]  /*1170*/  LEA R193, R10, UR4, 0x1 ;  /* 0x000000040ac17c11 */ /* 0x001fce000f8e08ff */
.L_x_1609:
[----:B------:R-:W-:Y:S01]  /*1180*/  ULDC.64 UR4, c[0x0][0xa28] ;  /* 0x00028a0000047ab9 */ /* 0x000fe20000000a00 */
[----:B0----5:R-:W0:Y:S01]  /*1190*/  LDC.64 R4, c[0x0][0xa08] ;  /* 0x00028200ff047b82 */ /* 0x021e220000000a00 */
[----:B------:R-:W-:Y:S01]  /*11a0*/  ISETP.NE.U32.AND P0, PT, RZ, UR4, PT ;  /* 0x00000004ff007c0c */ /* 0x000fe2000bf05070 */
[----:B--2---:R-:W-:Y:S01]  /*11b0*/  IMAD.MOV.U32 R0, RZ, RZ, RZ ;  /* 0x000000ffff007224 */ /* 0x004fe200078e00ff */
[----:B---3--:R-:W-:Y:S01]  /*11c0*/  MOV R26, RZ ;  /* 0x000000ff001a7202 */ /* 0x008fe20000000f00 */
[----:B------:R-:W-:Y:S01]  /*11d0*/  ULDC.64 UR6, c[0x0][0x208] ;  /* 0x0000820000067ab9 */ /* 0x000fe20000000a00 */
[----:B------:R-:W-:Y:S01]  /*11e0*/  ISETP.NE.AND.EX P0, PT, RZ, UR5, PT, P0 ;  /* 0x00000005ff007c0c */ /* 0x000fe2000bf05300 */
[----:B------:R-:W-:Y:S02]  /*11f0*/  ULDC.64 UR4, c[0x0][0xa18] ;  /* 0x0002860000047ab9 */ /* 0x000fe40000000a00 */
[----:B------:R-:W-:-:S04]  /*1200*/  ISETP.NE.U32.AND P1, PT, RZ, UR4, PT ;  /* 0x00000004ff007c0c */ /* 0x000fc8000bf25070 */
[----:B------:R-:W-:Y:S01]  /*1210*/  ISETP.NE.AND.EX P1, PT, RZ, UR5, PT, P1 ;  /* 0x00000005ff007c0c */ /* 0x000fe2000bf25310 */
[----:B------:R-:W-:Y:S02]  /*1220*/  ULDC.64 UR4, c[0x0][0xa08] ;  /* 0x0002820000047ab9 */ /* 0x000fe40000000a00 */
[----:B------:R-:W-:-:S03]  /*1230*/  ISETP.NE.U32.AND P3, PT, RZ, UR4, PT ;  /* 0x00000004ff007c0c */ /* 0x000fc6000bf65070 */
[----:B------:R-:W1:Y:S01]  /*1240*/  @P0 LDC.64 R2, c[0x0][0xa28] ;  /* 0x00028a00ff020b82 */ /* 0x000e620000000a00 */
[----:B------:R-:W-:Y:S01]  /*1250*/  ISETP.NE.AND.EX P3, PT, RZ, UR5, PT, P3 ;  /* 0x00000005ff007c0c */ /* 0x000fe2000bf65330 */
[----:B0---4-:R-:W-:-:S06]  /*1260*/  IMAD.WIDE R8, R171, 0x4, R4 ;  /* 0x00000004ab087825 */ /* 0x011fcc00078e0204 */
[----:B------:R-:W0:Y:S01]  /*1270*/  @P1 LDC.64 R6, c[0x0][0xa18] ;  /* 0x00028600ff061b82 */ /* 0x000e220000000a00 */
[----:B------:R-:W-:Y:S02]  /*1280*/  ULDC UR4, c[0x0][0x288] ;  /* 0x0000a20000047ab9 */ /* 0x000fe40000000800 */
[----:B------:R-:W-:Y:S01]  /*1290*/  IMAD.U32 R164, RZ, RZ, UR4 ;  /* 0x00000004ffa47e24 */ /* 0x000fe2000f8e00ff */
[----:B------:R-:W-:Y:S02]  /*12a0*/  ULDC.64 UR4, c[0x0][0x3f8] ;  /* 0x0000fe0000047ab9 */ /* 0x000fe40000000a00 */
[----:B------:R-:W-:Y:S01]  /*12b0*/  UISETP.NE.U32.AND UP0, UPT, UR4, URZ, UPT ;  /* 0x0000003f0400728c */ /* 0x000fe2000bf05070 */
[----:B------:R2:W5:Y:S03]  /*12c0*/  @P3 LDG.E R26, desc[UR6][R8.64] ;  /* 0x00000006081a3981 */ /* 0x000566000c1e1900 */
[----:B------:R-:W-:-:S03]  /*12d0*/  UISETP.NE.AND.EX UP0, UPT, UR5, URZ, UPT, UP0 ;  /* 0x0000003f0500728c */ /* 0x000fc6000bf05300 */
[----:B------:R-:W-:Y:S01]  /*12e0*/  ULDC.64 UR4, c[0x0][0xa20] ;  /* 0x0002880000047ab9 */ /* 0x000fe20000000a00 */
[----:B-1----:R-:W-:Y:S01]  /*12f0*/  @P0 IMAD.WIDE R2, R171, 0x4, R2 ;  /* 0x00000004ab020825 */ /* 0x002fe200078e0202 */
[----:B------:R-:W-:-:S04]  /*1300*/  ISETP.NE.U32.AND P2, PT, RZ, UR4, PT ;  /* 0x00000004ff007c0c */ /* 0x000fc8000bf45070 */
[----:B------:R2:W5:Y:S01]  /*1310*/  @P0 LDG.E R0, desc[UR6][R2.64] ;  /* 0x0000000602000981 */ /* 0x000562000c1e1900 */
[----:B0-----:R-:W-:-:S05]  /*1320*/  @P1 IMAD.WIDE R4, R171, 0x4, R6 ;  /* 0x00000004ab041825 */ /* 0x001fca00078e0206 */
[----:B------:R2:W5:Y:S01]  /*1330*/  @P1 LDG.E R164, desc[UR6][R4.64] ;  /* 0x0000000604a41981 */ /* 0x000562000c1e1900 */
[----:B------:R-:W-:Y:S02]  /*1340*/  ULDC UR6, c[0x0][0x404] ;  /* 0x0001010000067ab9 */ /* 0x000fe40000000800 */
[----:B------:R-:W-:Y:S01]  /*1350*/  USEL UR4, UR6, 0x1, UP0 ;  /* 0x0000000106047887 */ /* 0x000fe20008000000 */
[----:B------:R-:W-:Y:S02]  /*1360*/  ISETP.NE.AND.EX P2, PT, RZ, UR5, PT, P2 ;  /* 0x00000005ff007c0c */ /* 0x000fe4000bf45320 */
[----:B------:R-:W-:Y:S01]  /*1370*/  ULDC UR6, c[0x0][0x2e0] ;  /* 0x0000b80000067ab9 */ /* 0x000fe20000000800 */
[----:B------:R-:W-:Y:S01]  /*1380*/  ULDC UR7, c[0x0][0x338] ;  /* 0x0000ce0000077ab9 */ /* 0x000fe20000000800 */
[----:B------:R-:W-:Y:S01]  /*1390*/  UIMAD UR6, UR4, UR6, URZ ;  /* 0x00000006040672a4 */ /* 0x000fe2000f8e023f */
[----:B------:R-:W-:Y:S01]  /*13a0*/  IMAD.MOV.U32 R187, RZ, RZ, R169 ;  /* 0x000000ffffbb7224 */ /* 0x000fe200078e00a9 */
[----:B------:R-:W-:Y:S01]  /*13b0*/  MOV R183, R171 ;  /* 0x000000ab00b77202 */ /* 0x000fe20000000f00 */
[----:B------:R-:W-:Y:S01]  /*13c0*/  IMAD.MOV.U32 R182, RZ, RZ, R170 ;  /* 0x000000ffffb67224 */ /* 0x000fe200078e00aa */
[----:B--2---:R-:W-:Y:S08]  /*13d0*/  @P1 BRA `(.L_x_1312) ;  /* 0x0000000000281947 */ /* 0x004ff00003800000 */
[----:B------:R-:W-:Y:S02]  /*13e0*/  ULDC.64 UR4, c[0x0][0xa00] ;  /* 0x0002800000047ab9 */ /* 0x000fe40000000a00 */
[----:B------:R-:W-:-:S04]  /*13f0*/  ISETP.NE.U32.AND P0, PT, RZ, UR4, PT ;  /* 0x00000004ff007c0c */ /* 0x000fc8000bf05070 */
[----:B------:R-:W-:-:S13]  /*1400*/  ISETP.NE.AND.EX P0, PT, RZ, UR5, PT, P0 ;  /* 0x00000005ff007c0c */ /* 0x000fda000bf05300 */
[----:B------:R-:W-:Y:S05]  /*1410*/  @!P0 BRA `(.L_x_1312) ;  /* 0x0000000000188947 */ /* 0x000fea0003800000 */
[----:B------:R-:W0:Y:S01]  /*1420*/  LDC.64 R2, c[0x0][0xa00] ;  /* 0x00028000ff027b82 */ /* 0x000e220000000a00 */
[----:B------:R-:W-:Y:S01]  /*1430*/  ULDC.64 UR4, c[0x0][0x208] ;  /* 0x0000820000047ab9 */ /* 0x000fe20000000a00 */
[----:B0-----:R-:W-:-:S05]  /*1440*/  IMAD.WIDE R2, R171, 0x4, R2 ;  /* 0x00000004ab027825 */ /* 0x001fca00078e0202 */
[----:B-----5:R-:W2:Y:S04]  /*1450*/  LDG.E R164, desc[UR4][R2.64] ;  /* 0x0000000402a47981 */ /* 0x020ea8000c1e1900 */
[----:B------:R-:W2:Y:S02]  /*1460*/  LDG.E R5, desc[UR4][R2.64+0x4] ;  /* 0x0000040402057981 */ /* 0x000ea4000c1e1900 */
[----:B--2---:R-:W-:-:S07]  /*1470*/  IMAD.IADD R164, R5, 0x1, -R164 ;  /* 0x0000000105a47824 */ /* 0x004fce00078e0aa4 */
.L_x_1312:
[----:B------:R-:W-:Y:S02]  /*1480*/  IMAD.U32 R2, RZ, RZ, UR7 ;  /* 0x00000007ff027e24 */ /* 0x000fe4000f8e00ff */
[----:B------:R-:W-:Y:S01]  /*1490*/  IMAD.U32 R25, RZ, RZ, UR6 ;  /* 0x00000006ff197e24 */ /* 0x000fe2000f8e00ff */
[----:B------:R-:W-:Y:S06]  /*14a0*/  @!P2 BRA `(.L_x_1313) ;  /* 0x000000000014a947 */ /* 0x000fec0003800000 */
[----:B------:R-:W0:Y:S01]  /*14b0*/  LDC.64 R4, c[0x0][0xa20] ;  /* 0x00028800ff047b82 */ /* 0x000e220000000a00 */
[----:B------:R-:W-:Y:S01]  /*14c0*/  ULDC.64 UR4, c[0x0][0x208] ;  /* 0x0000820000047ab9 */ /* 0x000fe20000000a00 */
[----:B0-----:R-:W-:-:S05]  /*14d0*/  IMAD.WIDE R4, R171, 0x4, R4 ;  /* 0x00000004ab047825 */ /* 0x001fca00078e0204 */
[----:B------:R0:W5:Y:S01]  /*14e0*/  LDG.E R25, desc[UR4][R4.64] ;  /* 0x0000000404197981 */ /* 0x000162000c1e1900 */
[----:B------:R-:W-:Y:S05]  /*14f0*/  BRA `(.L_x_1314) ;  /* 0x0000000000147947 */ /* 0x000fea0003800000 */
.L_x_1313:
[----:B------:R-:W-:Y:S05]  /*1500*/  @!P3 BRA `(.L_x_1314) ;  /* 0x000000000010b947 */ /* 0x000fea0003800000 */
[----:B------:R-:W-:Y:S02]  /*1510*/  ULDC.64 UR4, c[0x0][0x208] ;  /* 0x0000820000047ab9 */ /* 0x000fe40000000a00 */
[----:B------:R-:W2:Y:S04]  /*1520*/  LDG.E R4, desc[UR4][R8.64] ;  /* 0x0000000408047981 */ /* 0x000ea8000c1e1900 */
[----:B------:R-:W2:Y:S02]  /*1530*/  LDG.E R25, desc[UR4][R8.64+0x4] ;  /* 0x0000040408197981 */ /* 0x000ea4000c1e1900 */
[----:B--2---:R-:W-:-:S07]  /*1540*/  IADD3 R25, -R4, R25, RZ ;  /* 0x0000001904197210 */ /* 0x004fce0007ffe1ff */
.L_x_1314:
[----:B------:R-:W-:Y:S01]  /*1550*/  ULDC.64 UR4, c[0x0][0xa10] ;  /* 0x0002840000047ab9 */ /* 0x000fe20000000a00 */
[----:B------:R-:W-:Y:S01]  /*1560*/  ULDC.64 UR6, c[0x0][0x208] ;  /* 0x0000820000067ab9 */ /* 0x000fe20000000a00 */
[----:B------:R-:W-:Y:S01]  /*1570*/  ISETP.NE.U32.AND P0, PT, RZ, UR4, PT ;  /* 0x00000004ff007c0c */ /* 0x000fe2000bf05070 */
[----:B------:R-:W1:Y:S03]  /*1580*/  LDC.64 R10, c[0x0][0x9e0] ;  /* 0x00027800ff0a7b82 */ /* 0x000e660000000a00 */
[----:B------:R-:W-:Y:S01]  /*1590*/  ISETP.NE.AND.EX P0, PT, RZ, UR5, PT, P0 ;  /* 0x00000005ff007c0c */ /* 0x000fe2000bf05300 */
[----:B------:R-:W-:Y:S02]  /*15a0*/  ULDC.64 UR4, c[0x0][0xa30] ;  /* 0x00028c0000047ab9 */ /* 0x000fe40000000a00 */
[----:B------:R-:W-:-:S04]  /*15b0*/  ISETP.NE.U32.AND P1, PT, RZ, UR4, PT ;  /* 0x00000004ff007c0c */ /* 0x000fc8000bf25070 */
[----:B------:R-:W-:-:S06]  /*15c0*/  ISETP.NE.AND.EX P1, PT, RZ, UR5, PT, P1 ;  /* 0x00000005ff007c0c */ /* 0x000fcc000bf25310 */
[----:B0-----:R-:W0:Y:S08]  /*15d0*/  @P0 LDC.64 R4, c[0x0][0xa10] ;  /* 0x00028400ff040b82 */ /* 0x001e300000000a00 */
[----:B------:R-:W2:Y:S01]  /*15e0*/  @P1 LDC.64 R6, c[0x0][0xa30] ;  /* 0x00028c00ff061b82 */ /* 0x000ea20000000a00 */
[----:B0-----:R-:W-:-:S05]  /*15f0*/  @P0 IMAD.WIDE R4, R171, 0x4, R4 ;  /* 0x00000004ab040825 */ /* 0x001fca00078e0204 */
[----:B------:R-:W3:Y:S04]  /*1600*/  @P0 LDG.E R3, desc[UR6][R4.64] ;  /* 0x0000000604030981 */ /* 0x000ee8000c1e1900 */
[----:B------:R-:W3:Y:S01]  /*1610*/  @P0 LDG.E R8, desc[UR6][R4.64+0x4] ;  /* 0x0000040604080981 */ /* 0x000ee2000c1e1900 */
[----:B-----5:R-:W-:Y:S02]  /*1620*/  IMAD.IADD R9, R25, 0x1, -R0 ;  /* 0x0000000119097824 */ /* 0x020fe400078e0a00 */
[----:B------:R-:W-:Y:S02]  /*1630*/  IMAD.MOV.U32 R147, RZ, RZ, R25 ;  /* 0x000000ffff937224 */ /* 0x000fe400078e0019 */
[----:B--2---:R-:W-:-:S05]  /*1640*/  @P1 IMAD.WIDE R6, R171, 0x4, R6 ;  /* 0x00000004ab061825 */ /* 0x004fca00078e0206 */
[----:B------:R0:W5:Y:S01]  /*1650*/  @P1 LDG.E R147, desc[UR6][R6.64] ;  /* 0x0000000606931981 */ /* 0x000162000c1e1900 */
[----:B-1----:R-:W-:Y:S02]  /*1660*/  ISETP.GE.AND P1, PT, R11, 0x1, PT ;  /* 0x000000010b00780c */ /* 0x002fe40003f26270 */
[----:B------:R-:W-:Y:S01]  /*1670*/  LEA R149, R169, 0x80, 0x7 ;  /* 0x00000080a9957811 */ /* 0x000fe200078e38ff */
[----:B---3--:R-:W-:-:S05]  /*1680*/  @P0 IMAD.IADD R2, R8, 0x1, -R3 ;  /* 0x0000000108020824 */ /* 0x008fca00078e0a03 */
[----:B------:R-:W-:-:S04]  /*1690*/  IADD3 R163, R9, R2, RZ ;  /* 0x0000000209a37210 */ /* 0x000fc80007ffe0ff */
[C---:B------:R-:W-:Y:S01]  /*16a0*/  IADD3 R149, R163.reuse, R149, -R164 ;  /* 0x00000095a3957210 */ /* 0x040fe20007ffe8a4 */
[----:B------:R-:W-:-:S04]  /*16b0*/  VIADD R0, R163, 0x5f ;  /* 0x0000005fa3007836 */ /* 0x000fc80000000000 */
[----:B------:R-:W-:-:S05]  /*16c0*/  IMAD.HI R0, R0, 0x2aaaaaab, RZ ;  /* 0x2aaaaaab00007827 */ /* 0x000fca00078e02ff */
[----:B------:R-:W-:-:S04]  /*16d0*/  SHF.R.U32.HI R153, RZ, 0x1f, R0 ;  /* 0x0000001fff997819 */ /* 0x000fc80000011600 */
[----:B------:R-:W-:Y:S01]  /*16e0*/  LEA.HI.SX32 R153, R0, R153, 0x1c ;  /* 0x0000009900997211 */ /* 0x000fe200078fe2ff */
[----:B------:R-:W-:Y:S01]  /*16f0*/  IMAD.IADD R0, R149, 0x1, R10 ;  /* 0x0000000195007824 */ /* 0x000fe200078e020a */
[----:B0-----:R-:W-:Y:S06]  /*1700*/  @!P1 BRA `(.L_x_1315) ;  /* 0x0000000000489947 */ /* 0x001fec0003800000 */
[C---:B------:R-:W-:Y:S01]  /*1710*/  ISETP.GT.AND P0, PT, R149.reuse, RZ, PT ;  /* 0x000000ff9500720c */ /* 0x040fe20003f04270 */
[----:B------:R-:W-:Y:S01]  /*1720*/  BSSY B0, `(.L_x_1316) ;  /* 0x000000e000007945 */ /* 0x000fe20003800000 */
[----:B------:R-:W-:-:S11]  /*1730*/  VIADD R3, R149, 0xffffffff ;  /* 0xffffffff95037836 */ /* 0x000fd60000000000 */
[----:B------:R-:W-:Y:S05]  /*1740*/  @P0 BRA `(.L_x_1317) ;  /* 0x00000000001c0947 */ /* 0x000fea0003800000 */
[----:B------:R-:W-:Y:S02]  /*1750*/  ISETP.NE.AND P0, PT, R11, 0x1, PT ;  /* 0x000000010b00780c */ /* 0x000fe40003f05270 */
[----:B------:R-:W-:-:S11]  /*1760*/  IADD3 R3, -R149, RZ, RZ ;  /* 0x000000ff95037210 */ /* 0x000fd60007ffe1ff */
[----:B------:R-:W0:Y:S02]  /*1770*/  @P0 LDC.64 R4, c[0x0][0x9e8] ;  /* 0x00027a00ff040b82 */ /* 0x000e240000000a00 */
[----:B0-----:R-:W-:-:S05]  /*1780*/  @P0 IMAD.HI.U32 R4, R3, R4, RZ ;  /* 0x0000000403040227 */ /* 0x001fca00078e00ff */
[----:B------:R-:W-:-:S04]  /*1790*/  @P0 SHF.R.U32.HI R3, RZ, R5, R4 ;  /* 0x00000005ff030219 */ /* 0x000fc80000011604 */
[----:B------:R-:W-:Y:S01]  /*17a0*/  LOP3.LUT R3, RZ, R3, RZ, 0x33, !PT ;  /* 0x00000003ff037212 */ /* 0x000fe200078e33ff */
[----:B------:R-:W-:Y:S06]  /*17b0*/  BRA `(.L_x_1318) ;  /* 0x0000000000107947 */ /* 0x000fec0003800000 */
.L_x_1317:
[----:B------:R-:W-:-:S13]  /*17c0*/  ISETP.NE.AND P0, PT, R11, 0x1, PT ;  /* 0x000000010b00780c */ /* 0x000fda0003f05270 */
[----:B------:R-:W0:Y:S02]  /*17d0*/  @P0 LDC.64 R4, c[0x0][0x9e8] ;  /* 0x00027a00ff040b82 */ /* 0x000e240000000a00 */
[----:B0-----:R-:W-:-:S05]  /*17e0*/  @P0 IMAD.HI.U32 R4, R3, R4, RZ ;  /* 0x0000000403040227 */ /* 0x001fca00078e00ff */
[----:B------:R-:W-:-:S07]  /*17f0*/  @P0 SHF.R.U32.HI R3, RZ, R5, R4 ;  /* 0x00000005ff030219 */ /* 0x000fce0000011604 */
.L_x_1318:
[----:B------:R-:W-:Y:S05]  /*1800*/  BSYNC B0 ;  /* 0x0000000000007941 */ /* 0x000fea0003800000 */
.L_x_1316:
[----:B------:R-:W-:-:S05]  /*1810*/  IMAD R3, R3, R11, R11 ;  /* 0x0000000b03037224 */ /* 0x000fca00078e020b */
[----:B------:R-:W-:-:S07]  /*1820*/  VIMNMX R0, R0, R3, PT ;  /* 0x0000000300007248 */ /* 0x000fce0003fe0100 */
.L_x_1315:
[----:B------:R-:W-:Y:S01]  /*1830*/  IMAD R148, R169, 0x80, -R164 ;  /* 0x00000080a9947824 */ /* 0x000fe200078e0aa4 */
[----:B------:R-:W-:-:S03]  /*1840*/  ULDC UR4, c[0x0][0x9dc] ;  /* 0x0002770000047ab9 */ /* 0x000fc60000000800 */
[----:B------:R-:W-:-:S04]  /*1850*/  IMAD.IADD R148, R163, 0x1, R148 ;  /* 0x00000001a3947824 */ /* 0x000fc800078e0294 */
[----:B------:R-:W-:Y:S01]  /*1860*/  VIADD R3, R148, -UR4 ;  /* 0x8000000494037c36 */ /* 0x000fe20008000000 */
[----:B------:R-:W-:Y:S06]  /*1870*/  @!P1 BRA `(.L_x_1319) ;  /* 0x0000000000489947 */ /* 0x000fec0003800000 */
[----:B------:R-:W-:Y:S01]  /*1880*/  ISETP.GT.AND P0, PT, R148, -0x1, PT ;  /* 0xffffffff9400780c */ /* 0x000fe20003f04270 */
[----:B------:R-:W-:-:S12]  /*1890*/  BSSY B0, `(.L_x_1320) ;  /* 0x000000e000007945 */ /* 0x000fd80003800000 */
        /* <DEDUP_REMOVED lines=8> */
.L_x_1321:
[----:B------:R-:W-:Y:S02]  /*1920*/  ISETP.NE.AND P0, PT, R11, 0x1, PT ;  /* 0x000000010b00780c */ /* 0x000fe40003f05270 */
[----:B------:R-:W-:-:S11]  /*1930*/  MOV R4, R148 ;  /* 0x0000009400047202 */ /* 0x000fd60000000f00 */
[----:B------:R-:W0:Y:S02]  /*1940*/  @P0 LDC.64 R6, c[0x0][0x9e8] ;  /* 0x00027a00ff060b82 */ /* 0x000e240000000a00 */
[----:B0-----:R-:W-:-:S05]  /*1950*/  @P0 IMAD.HI.U32 R6, R148, R6, RZ ;  /* 0x0000000694060227 */ /* 0x001fca00078e00ff */
[----:B------:R-:W-:-:S07]  /*1960*/  @P0 SHF.R.U32.HI R4, RZ, R7, R6 ;  /* 0x00000007ff040219 */ /* 0x000fce0000011606 */
.L_x_1322:
[----:B------:R-:W-:Y:S05]  /*1970*/  BSYNC B0 ;  /* 0x0000000000007941 */ /* 0x000fea0003800000 */
.L_x_1320:
[----:B------:R-:W-:-:S05]  /*1980*/  IMAD R4, R4, R11, RZ ;  /* 0x0000000b04047224 */ /* 0x000fca00078e02ff */
[----:B------:R-:W-:-:S07]  /*1990*/  VIMNMX R3, R3, R4, !PT ;  /* 0x0000000403037248 */ /* 0x000fce0007fe0100 */
.L_x_1319:
[----:B------:R-:W-:Y:S02]  /*19a0*/  VIADD R0, R0, 0x5f ;  /* 0x0000005f00007836 */ /* 0x000fe40000000000 */
[----:B------:R-:W-:-:S04]  /*19b0*/  IMAD.HI R4, R3, 0x2aaaaaab, RZ ;  /* 0x2aaaaaab03047827 */ /* 0x000fc800078e02ff */
[----:B------:R-:W-:Y:S01]  /*19c0*/  IMAD.HI R0, R0, 0x2aaaaaab, RZ ;  /* 0x2aaaaaab00007827 */ /* 0x000fe200078e02ff */
[----:B------:R-:W-:-:S04]  /*19d0*/  SHF.R.U32.HI R5, RZ, 0x1f, R4 ;  /* 0x0000001fff057819 */ /* 0x000fc80000011604 */
[----:B------:R-:W-:Y:S02]  /*19e0*/  SHF.R.U32.HI R3, RZ, 0x1f, R0 ;  /* 0x0000001fff037819 */ /* 0x000fe40000011600 */
[----:B------:R-:W-:Y:S02]  /*19f0*/  LEA.HI.SX32 R5, R4, R5, 0x1c ;  /* 0x0000000504057211 */ /* 0x000fe400078fe2ff */
[----:B------:R-:W-:Y:S02]  /*1a00*/  LEA.HI.SX32 R0, R0, R3, 0x1c ;  /* 0x0000000300007211 */ /* 0x000fe400078fe2ff */
[----:B------:R-:W-:Y:S02]  /*1a10*/  VIMNMX R5, RZ, R5, !PT ;  /* 0x00000005ff057248 */ /* 0x000fe40007fe0100 */
[----:B------:R-:W-:-:S03]  /*1a20*/  VIMNMX R0, R153, R0, PT ;  /* 0x0000000099007248 */ /* 0x000fc60003fe0100 */
[--C-:B------:R-:W-:Y:S02]  /*1a30*/  IMAD R5, R5, 0x60, -R9.reuse ;  /* 0x0000006005057824 */ /* 0x100fe400078e0a09 */
[----:B------:R-:W-:-:S03]  /*1a40*/  IMAD R3, R0, 0x60, -R9 ;  /* 0x0000006000037824 */ /* 0x000fc600078e0a09 */
[----:B------:R-:W-:Y:S02]  /*1a50*/  VIMNMX R5, RZ, R5, !PT ;  /* 0x00000005ff057248 */ /* 0x000fe40007fe0100 */
[----:B------:R-:W-:-:S03]  /*1a60*/  VIMNMX R0, R3, R2, PT ;  /* 0x0000000203007248 */ /* 0x000fc60003fe0100 */
[----:B------:R-:W-:Y:S01]  /*1a70*/  IMAD.WIDE.U32 R124, R5, -0x55555555, RZ ;  /* 0xaaaaaaab057c7825 */ /* 0x000fe200078e00ff */
[----:B------:R-:W-:-:S04]  /*1a80*/  ISETP.GT.AND P0, PT, R0, R5, PT ;  /* 0x000000050000720c */ /* 0x000fc80003f04270 */
[----:B------:R-:W-:-:S05]  /*1a90*/  SHF.R.U32.HI R124, RZ, 0x6, R125 ;  /* 0x00000006ff7c7819 */ /* 0x000fca000001167d */
[----:B------:R-:W-:-:S04]  /*1aa0*/  IMAD.MOV.U32 R24, RZ, RZ, R124 ;  /* 0x000000ffff187224 */ /* 0x000fc800078e007c */
[----:B------:R-:W-:-:S04]  /*1ab0*/  @P0 VIADD R0, R0, 0x5f ;  /* 0x0000005f00000836 */ /* 0x000fc80000000000 */
[----:B------:R-:W-:-:S05]  /*1ac0*/  @P0 IMAD.HI R0, R0, 0x2aaaaaab, RZ ;  /* 0x2aaaaaab00000827 */ /* 0x000fca00078e02ff */
[----:B------:R-:W-:-:S04]  /*1ad0*/  @P0 SHF.R.U32.HI R3, RZ, 0x1f, R0 ;  /* 0x0000001fff030819 */ /* 0x000fc80000011600 */
[----:B------:R-:W-:Y:S02]  /*1ae0*/  @P0 LEA.HI.SX32 R24, R0, R3, 0x1c ;  /* 0x0000000300180211 */ /* 0x000fe400078fe2ff */
[----:B------:R-:W-:Y:S02]  /*1af0*/  PLOP3.LUT P0, PT, PT, PT, PT, 0x80, 0x0 ;  /* 0x000000000000781c */ /* 0x000fe40003f0f070 */
[----:B------:R-:W-:-:S13]  /*1b00*/  ISETP.GT.AND P1, PT, R24, R124, PT ;  /* 0x0000007c1800720c */ /* 0x000fda0003f24270 */
[----:B------:R-:W-:Y:S05]  /*1b10*/  @!P1 BRA `(.L_x_1323) ;  /* 0x0000008c00189947 */ /* 0x000fea0003800000 */
[----:B------:R-:W-:Y:S01]  /*1b20*/  IADD3 R116, R18, 0x18400, RZ ;  /* 0x0001840012747810 */ /* 0x000fe20007ffe0ff */
[----:B------:R-:W-:Y:S03]  /*1b30*/  BSSY B6, `(.L_x_1324) ;  /* 0x0000013000067945 */ /* 0x000fe60003800000 */
[----:B------:R-:W-:-:S13]  /*1b40*/  LOP3.LUT P0, RZ, R116, 0x3ff, RZ, 0xc0, !PT ;  /* 0x000003ff74ff7812 */ /* 0x000fda000780c0ff */
[----:B------:R-:W-:Y:S05]  /*1b50*/  @!P0 BRA `(.L_x_1325) ;  /* 0x0000000000408947 */ /* 0x000fea0003800000 */
[----:B------:R-:W-:Y:S01]  /*1b60*/  MOV R0, 0x0 ;  /* 0x0000000000007802 */ /* 0x000fe20000000f00 */
[----:B------:R-:W-:Y:S01]  /*1b70*/  ULDC.64 UR4, c[0x4][0xb8] ;  /* 0x01002e0000047ab9 */ /* 0x000fe20000000a00 */
[----:B------:R-:W-:Y:S01]  /*1b80*/  ULDC.64 UR6, c[0x4][0x50] ;  /* 0x0100140000067ab9 */ /* 0x000fe20000000a00 */
[----:B------:R-:W-:Y:S01]  /*1b90*/  IMAD.U32 R4, RZ, RZ, UR4 ;  /* 0x00000004ff047e24 */ /* 0x000fe2000f8e00ff */
[----:B------:R0:W1:Y:S01]  /*1ba0*/  LDC.64 R14, c[0x4][R0] ;  /* 0x01000000000e7b82 */ /* 0x0000620000000a00 */
[----:B------:R-:W-:Y:S01]  /*1bb0*/  IMAD.U32 R5, RZ, RZ, UR5 ;  /* 0x00000005ff057e24 */ /* 0x000fe2000f8e00ff */
[----:B------:R-:W-:Y:S01]  /*1bc0*/  ULDC.64 UR4, c[0x4][0xc0] ;  /* 0x0100300000047ab9 */ /* 0x000fe20000000a00 */
[----:B------:R-:W-:Y:S01]  /*1bd0*/  IMAD.U32 R10, RZ, RZ, UR6 ;  /* 0x00000006ff0a7e24 */ /* 0x000fe2000f8e00ff */
[----:B------:R-:W-:Y:S01]  /*1be0*/  MOV R7, UR5 ;  /* 0x0000000500077c02 */ /* 0x000fe20008000f00 */
[----:B------:R-:W-:Y:S01]  /*1bf0*/  IMAD.U32 R6, RZ, RZ, UR4 ;  /* 0x00000004ff067e24 */ /* 0x000fe2000f8e00ff */
[----:B------:R-:W-:Y:S01]  /*1c00*/  MOV R12, 0x1 ;  /* 0x00000001000c7802 */ /* 0x000fe20000000f00 */
[----:B------:R-:W-:-:S02]  /*1c10*/  IMAD.U32 R11, RZ, RZ, UR7 ;  /* 0x00000007ff0b7e24 */ /* 0x000fc4000f8e00ff */
[----:B------:R-:W-:Y:S02]  /*1c20*/  IMAD.MOV.U32 R8, RZ, RZ, 0x70 ;  /* 0x00000070ff087424 */ /* 0x000fe400078e00ff */
[----:B0-----:R-:W-:-:S07]  /*1c30*/  IMAD.MOV.U32 R13, RZ, RZ, RZ ;  /* 0x000000ffff0d7224 */ /* 0x001fce00078e00ff */
[----:B------:R-:W-:-:S07]  /*1c40*/  LEPC R20, `(.L_x_1325) ;  /* 0x000000001014794e */ /* 0x000fce0000000000 */
[----:B-1---5:R-:W-:Y:S05]  /*1c50*/  CALL.ABS.NOINC R14 ;  /* 0x000000000e007343 */ /* 0x022fea0003c00000 */
.L_x_1325:
[----:B------:R-:W-:Y:S05]  /*1c60*/  BSYNC B6 ;  /* 0x0000000000067941 */ /* 0x000fea0003800000 */
.L_x_1324:
[----:B------:R-:W-:Y:S01]  /*1c70*/  VIADD R115, R18, 0x400 ;  /* 0x0000040012737836 */ /* 0x000fe20000000000 */
[----:B------:R-:W-:Y:S04]  /*1c80*/  BSSY B6, `(.L_x_1326) ;  /* 0x0000013000067945 */ /* 0x000fe80003800000 */
[----:B------:R-:W-:-:S13]  /*1c90*/  LOP3.LUT P0, RZ, R115, 0x3ff, RZ, 0xc0, !PT ;  /* 0x000003ff73ff7812 */ /* 0x000fda000780c0ff */
[----:B------:R-:W-:Y:S05]  /*1ca0*/  @!P0 BRA `(.L_x_1327) ;  /* 0x0000000000408947 */ /* 0x000fea0003800000 */
[----:B------:R-:W-:Y:S01]  /*1cb0*/  MOV R0, 0x0 ;  /* 0x0000000000007802 */ /* 0x000fe20000000f00 */
[----:B------:R-:W-:Y:S01]  /*1cc0*/  ULDC.64 UR4, c[0x4][0xb8] ;  /* 0x01002e0000047ab9 */ /* 0x000fe20000000a00 */
[----:B------:R-:W-:Y:S01]  /*1cd0*/  ULDC.64 UR6, c[0x4][0x48] ;  /* 0x0100120000067ab9 */ /* 0x000fe20000000a00 */
[----:B------:R-:W-:Y:S01]  /*1ce0*/  IMAD.U32 R4, RZ, RZ, UR4 ;  /* 0x00000004ff047e24 */ /* 0x000fe2000f8e00ff */
[----:B------:R0:W1:Y:S01]  /*1cf0*/  LDC.64 R14, c[0x4][R0] ;  /* 0x01000000000e7b82 */ /* 0x0000620000000a00 */
[----:B------:R-:W-:Y:S01]  /*1d00*/  MOV R5, UR5 ;  /* 0x0000000500057c02 */ /* 0x000fe20008000f00 */
[----:B------:R-:W-:Y:S01]  /*1d10*/  ULDC.64 UR4, c[0x4][0xc0] ;  /* 0x0100300000047ab9 */ /* 0x000fe20000000a00 */
[----:B------:R-:W-:Y:S01]  /*1d20*/  IMAD.U32 R10, RZ, RZ, UR6 ;  /* 0x00000006ff0a7e24 */ /* 0x000fe2000f8e00ff */
[----:B------:R-:W-:Y:S01]  /*1d30*/  MOV R11, UR7 ;  /* 0x00000007000b7c02 */ /* 0x000fe20008000f00 */
[----:B------:R-:W-:Y:S02]  /*1d40*/  IMAD.U32 R6, RZ, RZ, UR4 ;  /* 0x00000004ff067e24 */ /* 0x000fe4000f8e00ff */
[----:B------:R-:W-:-:S02]  /*1d50*/  IMAD.U32 R7, RZ, RZ, UR5 ;  /* 0x00000005ff077e24 */ /* 0x000fc4000f8e00ff */
[----:B------:R-:W-:Y:S02]  /*1d60*/  IMAD.MOV.U32 R8, RZ, RZ, 0x70 ;  /* 0x00000070ff087424 */ /* 0x000fe400078e00ff */
[----:B------:R-:W-:Y:S02]  /*1d70*/  IMAD.MOV.U32 R12, RZ, RZ, 0x1 ;  /* 0x00000001ff0c7424 */ /* 0x000fe400078e00ff */
[----:B0-----:R-:W-:-:S07]  /*1d80*/  IMAD.MOV.U32 R13, RZ, RZ, RZ ;  /* 0x000000ffff0d7224 */ /* 0x001fce00078e00ff */
[----:B------:R-:W-:-:S07]  /*1d90*/  LEPC R20, `(.L_x_1327) ;  /* 0x000000001014794e */ /* 0x000fce0000000000 */
[----:B-1---5:R-:W-:Y:S05]  /*1da0*/  CALL.ABS.NOINC R14 ;  /* 0x000000000e007343 */ /* 0x022fea0003c00000 */
.L_x_1327:
[----:B------:R-:W-:Y:S05]  /*1db0*/  BSYNC B6 ;  /* 0x0000000000067941 */ /* 0x000fea0003800000 */
.L_x_1326:
[----:B------:R-:W-:Y:S01]  /*1dc0*/  ULDC.64 UR4, c[0x0][0x9f8] ;  /* 0x00027e0000047ab9 */ /* 0x000fe20000000a00 */
[----:B------:R-:W-:Y:S01]  /*1dd0*/  ULDC.64 UR6, c[0x0][0x208] ;  /* 0x0000820000067ab9 */ /* 0x000fe20000000a00 */
[----:B------:R-:W-:Y:S01]  /*1de0*/  ISETP.NE.U32.AND P0, PT, RZ, UR4, PT ;  /* 0x00000004ff007c0c */ /* 0x000fe2000bf05070 */
[----:B------:R-:W2:Y:S01]  /*1df0*/  LDL.LU R20, [R1] ;  /* 0x0000000001147983 */ /* 0x000ea20000300800 */
[----:B------:R-:W0:Y:S01]  /*1e00*/  LDC R0, c[0x0][0x428] ;  /* 0x00010a00ff007b82 */ /* 0x000e220000000800 */
[----:B------:R-:W-:Y:S01]  /*1e10*/  ULDC UR4, c[0x0][0x2e4] ;  /* 0x0000b90000047ab9 */ /* 0x000fe20000000800 */
[----:B------:R-:W-:-:S06]  /*1e20*/  ISETP.NE.AND.EX P0, PT, RZ, UR5, PT, P0 ;  /* 0x00000005ff007c0c */ /* 0x000fcc000bf05300 */
[----:B------:R-:W1:Y:S08]  /*1e30*/  LDC.64 R94, c[0x0][0x2f0] ;  /* 0x0000bc00ff5e7b82 */ /* 0x000e700000000a00 */
[----:B------:R-:W3:Y:S01]  /*1e40*/  @P0 LDC.64 R4, c[0x0][0x9f8] ;  /* 0x00027e00ff040b82 */ /* 0x000ee20000000a00 */
[----:B------:R-:W-:Y:S01]  /*1e50*/  IMAD.IADD R119, R26, 0x1, R25 ;  /* 0x000000011a777824 */ /* 0x000fe200078e0219 */
[----:B------:R-:W-:-:S06]  /*1e60*/  SHF.R.S32.HI R23, RZ, 0x1f, R22 ;  /* 0x0000001fff177819 */ /* 0x000fcc0000011416 */
[----:B------:R-:W4:Y:S08]  /*1e70*/  LDC.64 R100, c[0x0][0x3e8] ;  /* 0x0000fa00ff647b82 */ /* 0x000f300000000a00 */
[----:B------:R-:W1:Y:S01]  /*1e80*/  LDC.64 R106, c[0x0][0x3d8] ;  /* 0x0000f600ff6a7b82 */ /* 0x000e620000000a00 */
[----:B---3--:R-:W-:-:S07]  /*1e90*/  @P0 IMAD.WIDE R4, R171, 0x4, R4 ;  /* 0x00000004ab040825 */ /* 0x008fce00078e0204 */
[----:B------:R-:W3:Y:S01]  /*1ea0*/  LDC R35, c[0x0][0x3d4] ;  /* 0x0000f500ff237b82 */ /* 0x000ee20000000800 */
[----:B------:R1:W2:Y:S01]  /*1eb0*/  @P0 LDG.E R171, desc[UR6][R4.64] ;  /* 0x0000000604ab0981 */ /* 0x0002a2000c1e1900 */
[----:B0-----:R-:W-:Y:S01]  /*1ec0*/  ISETP.NE.AND P0, PT, R0, 0x1, PT ;  /* 0x000000010000780c */ /* 0x001fe20003f05270 */
[----:B------:R-:W-:Y:S01]  /*1ed0*/  ULDC.64 UR6, c[0x0][0x2f8] ;  /* 0x0000be0000067ab9 */ /* 0x000fe20000000a00 */
[----:B------:R-:W-:Y:S01]  /*1ee0*/  ISETP.GE.AND P2, PT, R165, UR4, PT ;  /* 0x00000004a5007c0c */ /* 0x000fe2000bf46270 */
[----:B------:R-:W0:Y:S01]  /*1ef0*/  S2R R154, SR_TID.X ;  /* 0x00000000009a7919 */ /* 0x000e220000002100 */
[----:B------:R-:W-:Y:S01]  /*1f00*/  ISETP.GE.AND P1, PT, R22, UR4, PT ;  /* 0x0000000416007c0c */ /* 0x000fe2000bf26270 */
[--C-:B----4-:R-:W-:Y:S01]  /*1f10*/  IMAD.WIDE.U32 R98, R162, R100, R22.reuse ;  /* 0x00000064a2627225 */ /* 0x110fe200078e0016 */
[----:B------:R-:W-:Y:S02]  /*1f20*/  SEL R6, RZ, 0xffffffff, P2 ;  /* 0xffffffffff067807 */ /* 0x000fe40001000000 */
[----:B------:R-:W-:Y:S01]  /*1f30*/  IADD3 R0, R22, 0x60, RZ ;  /* 0x0000006016007810 */ /* 0x000fe20007ffe0ff */
[----:B------:R-:W-:Y:S01]  /*1f40*/  IMAD.MOV.U32 R123, RZ, RZ, 0x20 ;  /* 0x00000020ff7b7424 */ /* 0x000fe200078e00ff */
[----:B------:R-:W-:Y:S01]  /*1f50*/  SEL R3, RZ, 0x1, P1 ;  /* 0x00000001ff037807 */ /* 0x000fe20000800000 */
[----:B------:R-:W-:Y:S01]  /*1f60*/  IMAD.SHL.U32 R6, R6, 0x2, RZ ;  /* 0x0000000206067824 */ /* 0x000fe200078e00ff */
[----:B------:R-:W-:Y:S01]  /*1f70*/  ISETP.GE.AND P1, PT, R166, UR4, PT ;  /* 0x00000004a6007c0c */ /* 0x000fe2000bf26270 */
[----:B------:R-:W4:Y:S01]  /*1f80*/  @P0 LDC R7, c[0x0][0x42c] ;  /* 0x00010b00ff070b82 */ /* 0x000f220000000800 */
[----:B------:R-:W-:Y:S01]  /*1f90*/  ISETP.GE.AND P2, PT, R0, UR4, PT ;  /* 0x0000000400007c0c */ /* 0x000fe2000bf46270 */
[----:B-1----:R-:W-:Y:S01]  /*1fa0*/  IMAD.WIDE.U32 R104, R162, R106, R22 ;  /* 0x0000006aa2687225 */ /* 0x002fe200078e0016 */
[----:B------:R-:W-:-:S02]  /*1fb0*/  LOP3.LUT R3, R6, 0x2, R3, 0xe2, !PT ;  /* 0x0000000206037812 */ /* 0x000fc400078ee203 */
[----:B------:R-:W-:Y:S01]  /*1fc0*/  SEL R4, RZ, 0x4, P1 ;  /* 0x00000004ff047807 */ /* 0x000fe20000800000 */
[----:B------:R-:W-:Y:S01]  /*1fd0*/  VIADD R6, R22, 0x80 ;  /* 0x0000008016067836 */ /* 0x000fe20000000000 */
[----:B------:R-:W-:Y:S01]  /*1fe0*/  SEL R5, RZ, 0x8, P2 ;  /* 0x00000008ff057807 */ /* 0x000fe20001000000 */
[----:B------:R-:W1:Y:S01]  /*1ff0*/  @P0 LDC R8, c[0x0][0x430] ;  /* 0x00010c00ff080b82 */ /* 0x000e620000000800 */
[----:B------:R-:W-:Y:S01]  /*2000*/  SHF.R.S32.HI R21, RZ, 0x1f, R119 ;  /* 0x0000001fff157819 */ /* 0x000fe20000011477 */
[----:B------:R-:W-:Y:S01]  /*2010*/  IMAD R125, R95, 0x60, RZ ;  /* 0x000000605f7d7824 */ /* 0x000fe200078e02ff */
[----:B------:R-:W-:Y:S01]  /*2020*/  LOP3.LUT R4, R5, R3, R4, 0xfe, !PT ;  /* 0x0000000305047212 */ /* 0x000fe200078efe04 */
[----:B------:R-:W-:Y:S01]  /*2030*/  IMAD.SHL.U32 R133, R94, 0x40, RZ ;  /* 0x000000405e857824 */ /* 0x000fe200078e00ff */
[----:B------:R-:W-:Y:S01]  /*2040*/  ISETP.GE.AND P1, PT, R6, UR4, PT ;  /* 0x0000000406007c0c */ /* 0x000fe2000bf26270 */
[----:B------:R-:W-:Y:S01]  /*2050*/  IMAD R131, R101, 0x60, RZ ;  /* 0x0000006065837824 */ /* 0x000fe200078e02ff */
[----:B------:R-:W-:Y:S01]  /*2060*/  IADD3 R6, R22, 0xa0, RZ ;  /* 0x000000a016067810 */ /* 0x000fe20007ffe0ff */
[----:B------:R-:W-:Y:S01]  /*2070*/  IMAD.SHL.U32 R29, R100, 0x40, RZ ;  /* 0x00000040641d7824 */ /* 0x000fe200078e00ff */
[----:B------:R-:W-:Y:S01]  /*2080*/  SEL R5, RZ, 0x10, P1 ;  /* 0x00000010ff057807 */ /* 0x000fe20000800000 */
[----:B---3--:R-:W-:Y:S01]  /*2090*/  IMAD.SHL.U32 R122, R35, 0x2, RZ ;  /* 0x00000002237a7824 */ /* 0x008fe200078e00ff */
[----:B------:R-:W-:Y:S01]  /*20a0*/  ISETP.GE.AND P1, PT, R6, UR4, PT ;  /* 0x0000000406007c0c */ /* 0x000fe2000bf26270 */
[-C--:B------:R-:W-:Y:S01]  /*20b0*/  IMAD R6, R21, R94.reuse, RZ ;  /* 0x0000005e15067224 */ /* 0x080fe200078e02ff */
[----:B------:R-:W-:Y:S01]  /*20c0*/  LOP3.LUT R12, R4, R5, RZ, 0xfc, !PT ;  /* 0x00000005040c7212 */ /* 0x000fe200078efcff */
[----:B------:R-:W-:Y:S01]  /*20d0*/  ULDC.64 UR4, c[0x0][0x320] ;  /* 0x0000c80000047ab9 */ /* 0x000fe20000000a00 */
[----:B------:R-:W-:Y:S01]  /*20e0*/  IMAD.WIDE.U32 R4, R119, R94, RZ ;  /* 0x0000005e77047225 */ /* 0x000fe200078e00ff */
[----:B------:R-:W-:-:S02]  /*20f0*/  ISETP.GE.AND P3, PT, R22, R35, PT ;  /* 0x000000231600720c */ /* 0x000fc40003f66270 */
[----:B------:R-:W-:Y:S01]  /*2100*/  SHF.R.S32.HI R17, RZ, 0x1f, R16 ;  /* 0x0000001fff117819 */ /* 0x000fe20000011410 */
[----:B----4-:R-:W-:Y:S01]  /*2110*/  @P0 IMAD.HI.U32 R3, R170, R7, RZ ;  /* 0x00000007aa030227 */ /* 0x010fe200078e00ff */
[-C--:B------:R-:W-:Y:S02]  /*2120*/  ISETP.GE.AND P2, PT, R165, R35.reuse, PT ;  /* 0x00000023a500720c */ /* 0x080fe40003f46270 */
[----:B------:R-:W-:Y:S01]  /*2130*/  ISETP.GE.AND P4, PT, R166, R35, PT ;  /* 0x00000023a600720c */ /* 0x000fe20003f86270 */
[----:B------:R-:W-:Y:S01]  /*2140*/  IMAD R7, R119, R95, R6 ;  /* 0x0000005f77077224 */ /* 0x000fe200078e0206 */
[----:B-1----:R-:W-:Y:S01]  /*2150*/  @P0 SHF.R.U32.HI R170, RZ, R8, R3 ;  /* 0x00000008ffaa0219 */ /* 0x002fe20000011603 */
[----:B------:R-:W-:Y:S01]  /*2160*/  IMAD R8, R186, R100, RZ ;  /* 0x00000064ba087224 */ /* 0x000fe200078e02ff */
[----:B------:R-:W-:Y:S01]  /*2170*/  SHF.L.U64.HI R28, R106, 0x6, R107 ;  /* 0x000000066a1c7819 */ /* 0x000fe2000001026b */
[----:B------:R-:W-:Y:S01]  /*2180*/  IMAD.IADD R5, R5, 0x1, R7 ;  /* 0x0000000105057824 */ /* 0x000fe200078e0207 */
[----:B------:R-:W-:Y:S01]  /*2190*/  SHF.R.S32.HI R3, RZ, 0x1f, R170 ;  /* 0x0000001fff037819 */ /* 0x000fe200000114aa */
[----:B------:R-:W-:Y:S01]  /*21a0*/  IMAD.WIDE.U32 R6, R170, UR4, R22 ;  /* 0x00000004aa067c25 */ /* 0x000fe2000f8e0016 */
[----:B------:R-:W-:-:S02]  /*21b0*/  SHF.L.U32 R108, R106, 0x6, RZ ;  /* 0x000000066a6c7819 */ /* 0x000fc400000006ff */
[----:B------:R-:W-:Y:S01]  /*21c0*/  SHF.L.U64.HI R132, R94, 0x6, R95 ;  /* 0x000000065e847819 */ /* 0x000fe2000001025f */
[C---:B------:R-:W-:Y:S01]  /*21d0*/  IMAD R9, R3.reuse, UR4, RZ ;  /* 0x0000000403097c24 */ /* 0x040fe2000f8e02ff */
[----:B------:R-:W-:Y:S01]  /*21e0*/  SHF.L.U64.HI R30, R100, 0x6, R101 ;  /* 0x00000006641e7819 */ /* 0x000fe20000010265 */
[----:B------:R-:W-:Y:S01]  /*21f0*/  IMAD.WIDE.U32 R4, R170, UR6, R4 ;  /* 0x00000006aa047c25 */ /* 0x000fe2000f8e0004 */
[----:B------:R-:W-:Y:S02]  /*2200*/  SHF.R.S32.HI R151, RZ, 0x1f, R185 ;  /* 0x0000001fff977819 */ /* 0x000fe400000114b9 */
[----:B0-----:R-:W-:Y:S01]  /*2210*/  LEA.HI R154, R154, 0x8, RZ, 0x19 ;  /* 0x000000089a9a7811 */ /* 0x001fe200078fc8ff */
[----:B------:R-:W-:Y:S01]  /*2220*/  IMAD R11, R170, UR5, R9 ;  /* 0x00000005aa0b7c24 */ /* 0x000fe2000f8e0209 */
[----:B------:R-:W-:Y:S01]  /*2230*/  ULDC.64 UR4, c[0x0][0xa08] ;  /* 0x0002820000047ab9 */ /* 0x000fe20000000a00 */
[----:B------:R-:W-:Y:S01]  /*2240*/  IMAD R9, R3, UR6, RZ ;  /* 0x0000000603097c24 */ /* 0x000fe2000f8e02ff */
[----:B------:R-:W-:Y:S01]  /*2250*/  ISETP.NE.U32.AND P0, PT, RZ, UR4, PT ;  /* 0x00000004ff007c0c */ /* 0x000fe2000bf05070 */
[----:B------:R-:W-:-:S03]  /*2260*/  IMAD.WIDE.U32 R102, R162, R106, R16 ;  /* 0x0000006aa2667225 */ /* 0x000fc600078e0010 */
[----:B------:R-:W-:Y:S01]  /*2270*/  ISETP.NE.AND.EX P0, PT, RZ, UR5, PT, P0 ;  /* 0x00000005ff007c0c */ /* 0x000fe2000bf05300 */
[----:B------:R-:W-:Y:S01]  /*2280*/  IMAD R9, R170, UR7, R9 ;  /* 0x00000007aa097c24 */ /* 0x000fe2000f8e0209 */
[----:B------:R-:W-:Y:S01]  /*2290*/  ULDC.64 UR4, c[0x0][0x300] ;  /* 0x0000c00000047ab9 */ /* 0x000fe20000000a00 */
[----:B------:R-:W-:Y:S02]  /*22a0*/  IMAD.IADD R7, R7, 0x1, R11 ;  /* 0x0000000107077824 */ /* 0x000fe400078e020b */
[----:B------:R-:W-:Y:S02]  /*22b0*/  IMAD.IADD R5, R5, 0x1, R9 ;  /* 0x0000000105057824 */ /* 0x000fe400078e0209 */
[C---:B------:R-:W-:Y:S02]  /*22c0*/  IMAD R9, R162.reuse, R101, R8 ;  /* 0x00000065a2097224 */ /* 0x040fe400078e0208 */
[----:B------:R-:W-:-:S04]  /*22d0*/  IMAD.WIDE.U32 R96, R162, R100, R16 ;  /* 0x00000064a2607225 */ /* 0x000fc800078e0010 */
[----:B------:R-:W-:Y:S01]  /*22e0*/  IMAD.IADD R99, R9, 0x1, R99 ;  /* 0x0000000109637824 */ /* 0x000fe200078e0263 */
[----:B------:R-:W-:Y:S01]  /*22f0*/  IADD3 R97, R97, R9, RZ ;  /* 0x0000000961617210 */ /* 0x000fe20007ffe0ff */
[----:B-----5:R-:W-:-:S04]  /*2300*/  IMAD.WIDE.U32 R98, R147, R100, R98 ;  /* 0x0000006493627225 */ /* 0x020fc800078e0062 */
[----:B------:R-:W-:Y:S01]  /*2310*/  IMAD.WIDE.U32 R96, R147, R100, R96 ;  /* 0x0000006493607225 */ /* 0x000fe200078e0060 */
[----:B--2---:R-:W-:-:S04]  /*2320*/  LOP3.LUT R20, R20, 0xfffffffe, RZ, 0xc0, !PT ;  /* 0xfffffffe14147812 */ /* 0x004fc800078ec0ff */
[----:B------:R-:W-:-:S05]  /*2330*/  @P4 LOP3.LUT R20, R20, 0x1, RZ, 0xfc, !PT ;  /* 0x0000000114144812 */ /* 0x000fca00078efcff */
[----:B------:R0:W-:Y:S01]  /*2340*/  STL [R1], R20 ;  /* 0x0000001401007387 */ /* 0x0001e20000100800 */
[----:B------:R-:W-:Y:S02]  /*2350*/  SHF.R.S32.HI R3, RZ, 0x1f, R171 ;  /* 0x0000001fff037819 */ /* 0x000fe400000114ab */
[----:B------:R-:W-:Y:S02]  /*2360*/  SEL R93, R171, RZ, !P0 ;  /* 0x000000ffab5d7207 */ /* 0x000fe40004000000 */
[----:B------:R-:W-:-:S03]  /*2370*/  SEL R3, R3, RZ, !P0 ;  /* 0x000000ff03037207 */ /* 0x000fc60004000000 */
[----:B------:R-:W-:-:S04]  /*2380*/  IMAD.WIDE.U32 R90, R93, UR4, R4 ;  /* 0x000000045d5a7c25 */ /* 0x000fc8000f8e0004 */
[-C--:B------:R-:W-:Y:S02]  /*2390*/  IMAD R4, R186, R94.reuse, RZ ;  /* 0x0000005eba047224 */ /* 0x080fe400078e02ff */
[----:B------:R-:W-:Y:S02]  /*23a0*/  IMAD R10, R3, UR4, RZ ;  /* 0x00000004030a7c24 */ /* 0x000fe4000f8e02ff */
[C---:B------:R-:W-:Y:S02]  /*23b0*/  IMAD R31, R162.reuse, R95, R4 ;  /* 0x0000005fa21f7224 */ /* 0x040fe400078e0204 */
[----:B------:R-:W-:Y:S01]  /*23c0*/  IMAD R89, R93, UR5, R10 ;  /* 0x000000055d597c24 */ /* 0x000fe2000f8e020a */
[----:B------:R-:W-:Y:S01]  /*23d0*/  ULDC.64 UR4, c[0x0][0x328] ;  /* 0x0000ca0000047ab9 */ /* 0x000fe20000000a00 */
[----:B------:R-:W-:-:S04]  /*23e0*/  IMAD.WIDE.U32 R4, R162, R94, R22 ;  /* 0x0000005ea2047225 */ /* 0x000fc800078e0016 */
[----:B------:R-:W-:Y:S01]  /*23f0*/  IMAD.IADD R89, R91, 0x1, R89 ;  /* 0x000000015b597824 */ /* 0x000fe200078e0259 */
[----:B------:R-:W-:Y:S01]  /*2400*/  IADD3 R88, P0, R90, R4, RZ ;  /* 0x000000045a587210 */ /* 0x000fe20007f1e0ff */
[----:B------:R-:W-:Y:S01]  /*2410*/  IMAD R8, R3, UR4, RZ ;  /* 0x0000000403087c24 */ /* 0x000fe2000f8e02ff */
[----:B------:R-:W-:Y:S01]  /*2420*/  SEL R4, R35, RZ, P2 ;  /* 0x000000ff23047207 */ /* 0x000fe20001000000 */
[----:B------:R-:W-:Y:S01]  /*2430*/  IMAD R3, R186, R106, RZ ;  /* 0x0000006aba037224 */ /* 0x000fe200078e02ff */
[----:B------:R-:W-:Y:S01]  /*2440*/  IADD3.X R31, R89, R5, R31, P0, !PT ;  /* 0x00000005591f7210 */ /* 0x000fe200007fe41f */
[----:B------:R-:W-:Y:S01]  /*2450*/  IMAD R33, R93, UR5, R8 ;  /* 0x000000055d217c24 */ /* 0x000fe2000f8e0208 */
[----:B------:R-:W-:Y:S01]  /*2460*/  LOP3.LUT P0, RZ, R190, 0x4, RZ, 0xc0, !PT ;  /* 0x00000004beff7812 */ /* 0x000fe2000780c0ff */
[----:B------:R-:W-:Y:S01]  /*2470*/  IMAD R5, R162, R107, R3 ;  /* 0x0000006ba2057224 */ /* 0x000fe200078e0203 */
[----:B------:R-:W-:Y:S01]  /*2480*/  SEL R3, R35, RZ, P3 ;  /* 0x000000ff23037207 */ /* 0x000fe20001800000 */
[----:B------:R-:W-:Y:S01]  /*2490*/  IMAD.WIDE.U32 R92, R93, UR4, R6 ;  /* 0x000000045d5c7c25 */ /* 0x000fe2000f8e0006 */
[----:B------:R-:W-:-:S02]  /*24a0*/  SEL R7, R35, RZ, P4 ;  /* 0x000000ff23077207 */ /* 0x000fc40002000000 */
[----:B------:R-:W-:Y:S01]  /*24b0*/  IADD3 R105, R5, R105, RZ ;  /* 0x0000006905697210 */ /* 0x000fe20007ffe0ff */
[----:B------:R-:W-:Y:S01]  /*24c0*/  IMAD.IADD R3, R22, 0x1, R3 ;  /* 0x0000000116037824 */ /* 0x000fe200078e0203 */
[----:B------:R-:W-:Y:S01]  /*24d0*/  IADD3 R118, P4, R162, R119, RZ ;  /* 0x00000077a2767210 */ /* 0x000fe20007f9e0ff */
[----:B------:R-:W-:Y:S01]  /*24e0*/  IMAD.IADD R103, R103, 0x1, R5 ;  /* 0x0000000167677824 */ /* 0x000fe200078e0205 */
[----:B------:R-:W-:Y:S01]  /*24f0*/  SEL R123, R123, 0xffffffe0, !P0 ;  /* 0xffffffe07b7b7807 */ /* 0x000fe20004000000 */
[----:B------:R-:W-:Y:S01]  /*2500*/  IMAD.IADD R5, R165, 0x1, R4 ;  /* 0x00000001a5057824 */ /* 0x000fe200078e0204 */
[----:B------:R-:W-:Y:S01]  /*2510*/  SHF.R.S32.HI R4, RZ, 0x1f, R3 ;  /* 0x0000001fff047819 */ /* 0x000fe20000011403 */
[----:B------:R-:W-:Y:S02]  /*2520*/  IMAD.IADD R10, R166, 0x1, R7 ;  /* 0x00000001a60a7824 */ /* 0x000fe400078e0207 */
[----:B------:R-:W-:Y:S01]  /*2530*/  IMAD.WIDE.U32 R102, R147, R106, R102 ;  /* 0x0000006a93667225 */ /* 0x000fe200078e0066 */
[----:B------:R-:W-:-:S02]  /*2540*/  SHF.R.S32.HI R6, RZ, 0x1f, R5 ;  /* 0x0000001fff067819 */ /* 0x000fc40000011405 */
[CC--:B------:R-:W-:Y:S01]  /*2550*/  LEA.HI R15, R4.reuse, R3.reuse, RZ, 0x3 ;  /* 0x00000003040f7211 */ /* 0x0c0fe200078f18ff */
[----:B------:R-:W-:Y:S01]  /*2560*/  IMAD.WIDE.U32 R104, R147, R106, R104 ;  /* 0x0000006a93687225 */ /* 0x000fe200078e0068 */
[----:B------:R-:W-:Y:S02]  /*2570*/  LEA.HI R3, R4, R3, RZ, 0x6 ;  /* 0x0000000304037211 */ /* 0x000fe400078f30ff */
[-C--:B------:R-:W-:Y:S01]  /*2580*/  LEA.HI R4, R6, R5.reuse, RZ, 0x6 ;  /* 0x0000000506047211 */ /* 0x080fe200078f30ff */
[----:B------:R-:W-:Y:S01]  /*2590*/  IMAD.WIDE.U32 R94, R94, 0x60, RZ ;  /* 0x000000605e5e7825 */ /* 0x000fe200078e00ff */
[----:B------:R-:W-:Y:S02]  /*25a0*/  LEA.HI R5, R6, R5, RZ, 0x3 ;  /* 0x0000000506057211 */ /* 0x000fe400078f18ff */
[----:B------:R-:W-:Y:S01]  /*25b0*/  SHF.R.S32.HI R7, RZ, 0x6, R4 ;  /* 0x00000006ff077819 */ /* 0x000fe20000011404 */
[----:B------:R-:W-:Y:S01]  /*25c0*/  IMAD.X R119, R186, 0x1, R21, P4 ;  /* 0x00000001ba777824 */ /* 0x000fe200020e0615 */
[----:B------:R-:W-:Y:S01]  /*25d0*/  LOP3.LUT R6, R174, 0x38, R5, 0xf8, !PT ;  /* 0x00000038ae067812 */ /* 0x000fe200078ef805 */
[----:B------:R-:W-:Y:S01]  /*25e0*/  IMAD.IADD R125, R95, 0x1, R125 ;  /* 0x000000015f7d7824 */ /* 0x000fe200078e027d */
[----:B------:R-:W-:Y:S01]  /*25f0*/  SHF.R.S32.HI R3, RZ, 0x6, R3 ;  /* 0x00000006ff037819 */ /* 0x000fe20000011403 */
[C---:B------:R-:W-:Y:S01]  /*2600*/  IMAD R145, R7.reuse, 0x1800, R176 ;  /* 0x0000180007917824 */ /* 0x040fe200078e02b0 */
[-C--:B------:R-:W-:Y:S01]  /*2610*/  LOP3.LUT R6, R6, R175.reuse, RZ, 0x3c, !PT ;  /* 0x000000af06067212 */ /* 0x080fe200078e3cff */
[----:B------:R-:W-:Y:S01]  /*2620*/  IMAD R142, R7, 0x1800, R177 ;  /* 0x00001800078e7824 */ /* 0x000fe200078e02b1 */
[----:B------:R-:W-:Y:S01]  /*2630*/  SHF.R.S32.HI R11, RZ, 0x1f, R10 ;  /* 0x0000001fff0b7819 */ /* 0x000fe2000001140a */
[C---:B------:R-:W-:Y:S01]  /*2640*/  IMAD R146, R3.reuse, 0x1800, R176 ;  /* 0x0000180003927824 */ /* 0x040fe200078e02b0 */
[----:B------:R-:W-:Y:S01]  /*2650*/  LOP3.LUT R4, R174, 0x38, R15, 0xf8, !PT ;  /* 0x00000038ae047812 */ /* 0x000fe200078ef80f */
[----:B------:R-:W-:Y:S01]  /*2660*/  IMAD R144, R3, 0x1800, R177 ;  /* 0x0000180003907824 */ /* 0x000fe200078e02b1 */
[-C--:B------:R-:W-:Y:S01]  /*2670*/  LEA.HI R13, R11, R10.reuse, RZ, 0x3 ;  /* 0x0000000a0b0d7211 */ /* 0x080fe200078f18ff */
[----:B------:R-:W-:Y:S01]  /*2680*/  IMAD.IADD R145, R145, 0x1, R6 ;  /* 0x0000000191917824 */ /* 0x000fe200078e0206 */
[----:B------:R-:W-:Y:S01]  /*2690*/  LOP3.LUT R3, R4, R175, RZ, 0x3c, !PT ;  /* 0x000000af04037212 */ /* 0x000fe200078e3cff */
[----:B------:R-:W-:Y:S01]  /*26a0*/  IMAD R7, R107, 0x60, RZ ;  /* 0x000000606b077824 */ /* 0x000fe200078e02ff */
[----:B------:R-:W-:-:S02]  /*26b0*/  LEA.HI R10, R11, R10, RZ, 0x6 ;  /* 0x0000000a0b0a7211 */ /* 0x000fc400078f30ff */
[----:B------:R-:W-:Y:S02]  /*26c0*/  LOP3.LUT R6, R172, 0x38, R5, 0xf8, !PT ;  /* 0x00000038ac067812 */ /* 0x000fe400078ef805 */
[----:B------:R-:W-:Y:S02]  /*26d0*/  IADD3 R146, R146, R3, RZ ;  /* 0x0000000392927210 */ /* 0x000fe40007ffe0ff */
[----:B------:R-:W-:Y:S02]  /*26e0*/  SHF.R.S32.HI R10, RZ, 0x6, R10 ;  /* 0x00000006ff0a7819 */ /* 0x000fe4000001140a */
[----:B------:R-:W-:Y:S01]  /*26f0*/  LOP3.LUT R3, R6, R199, RZ, 0x3c, !PT ;  /* 0x000000c706037212 */ /* 0x000fe200078e3cff */
[----:B------:R-:W-:Y:S01]  /*2700*/  IMAD.IADD R6, R93, 0x1, R33 ;  /* 0x000000015d067824 */ /* 0x000fe200078e0221 */
[----:B------:R-:W-:Y:S01]  /*2710*/  LOP3.LUT R4, R174, 0x38, R13, 0xf8, !PT ;  /* 0x00000038ae047812 */ /* 0x000fe200078ef80d */
[----:B------:R-:W-:Y:S01]  /*2720*/  IMAD R143, R10, 0x1800, R176 ;  /* 0x000018000a8f7824 */ /* 0x000fe200078e02b0 */
[----:B------:R-:W-:Y:S01]  /*2730*/  LOP3.LUT R8, R172, 0x38, R15, 0xf8, !PT ;  /* 0x00000038ac087812 */ /* 0x000fe200078ef80f */
[----:B------:R-:W-:Y:S01]  /*2740*/  IMAD.IADD R142, R142, 0x1, R3 ;  /* 0x000000018e8e7824 */ /* 0x000fe200078e0203 */
[----:B------:R-:W-:Y:S01]  /*2750*/  LOP3.LUT R4, R4, R175, RZ, 0x3c, !PT ;  /* 0x000000af04047212 */ /* 0x000fe200078e3cff */
[----:B------:R-:W-:Y:S01]  /*2760*/  IMAD R137, R10, 0x1800, R177 ;  /* 0x000018000a897824 */ /* 0x000fe200078e02b1 */
[----:B------:R-:W-:-:S02]  /*2770*/  SHF.R.S32.HI R3, RZ, 0x1f, R147 ;  /* 0x0000001fff037819 */ /* 0x000fc40000011493 */
[----:B------:R-:W-:Y:S02]  /*2780*/  IADD3 R143, R143, R4, RZ ;  /* 0x000000048f8f7210 */ /* 0x000fe40007ffe0ff */
[----:B------:R-:W-:Y:S01]  /*2790*/  LOP3.LUT R9, R8, R199, RZ, 0x3c, !PT ;  /* 0x000000c708097212 */ /* 0x000fe200078e3cff */
[----:B------:R-:W-:Y:S01]  /*27a0*/  IMAD R4, R3, R100, RZ ;  /* 0x0000006403047224 */ /* 0x000fe200078e02ff */
[----:B------:R-:W-:Y:S02]  /*27b0*/  LOP3.LUT R8, R172, 0x38, R13, 0xf8, !PT ;  /* 0x00000038ac087812 */ /* 0x000fe400078ef80d */
[----:B------:R-:W-:Y:S01]  /*27c0*/  SHF.R.S32.HI R114, RZ, 0x3, R15 ;  /* 0x00000003ff727819 */ /* 0x000fe2000001140f */
[----:B------:R-:W-:Y:S01]  /*27d0*/  IMAD R25, R147, R101, R4 ;  /* 0x0000006593197224 */ /* 0x000fe200078e0204 */
[----:B------:R-:W-:Y:S01]  /*27e0*/  LOP3.LUT R8, R8, R199, RZ, 0x3c, !PT ;  /* 0x000000c708087212 */ /* 0x000fe200078e3cff */
[----:B------:R-:W-:Y:S01]  /*27f0*/  IMAD R4, R3, R106, RZ ;  /* 0x0000006a03047224 */ /* 0x000fe200078e02ff */
[----:B------:R-:W-:Y:S01]  /*2800*/  SEL R3, RZ, 0x20, P1 ;  /* 0x00000020ff037807 */ /* 0x000fe20000800000 */
[----:B------:R-:W-:Y:S01]  /*2810*/  IMAD.IADD R144, R144, 0x1, R9 ;  /* 0x0000000190907824 */ /* 0x000fe200078e0209 */
[----:B------:R-:W-:Y:S01]  /*2820*/  SHF.R.S32.HI R112, RZ, 0x3, R13 ;  /* 0x00000003ff707819 */ /* 0x000fe2000001140d */
[----:B------:R-:W-:Y:S01]  /*2830*/  IMAD R9, R147, R107, R4 ;  /* 0x0000006b93097224 */ /* 0x000fe200078e0204 */
[----:B------:R-:W-:Y:S01]  /*2840*/  LOP3.LUT R4, R174, 0x18, R22, 0xf8, !PT ;  /* 0x00000018ae047812 */ /* 0x000fe200078ef816 */
[----:B------:R-:W-:Y:S01]  /*2850*/  IMAD.WIDE.U32 R106, R106, 0x60, RZ ;  /* 0x000000606a6a7825 */ /* 0x000fe200078e00ff */
[----:B------:R-:W-:-:S02]  /*2860*/  LOP3.LUT R15, R15, 0xfffffff8, RZ, 0xc0, !PT ;  /* 0xfffffff80f0f7812 */ /* 0x000fc400078ec0ff */
[----:B------:R-:W-:Y:S01]  /*2870*/  LOP3.LUT R27, R4, R175, RZ, 0x3c, !PT ;  /* 0x000000af041b7212 */ /* 0x000fe200078e3cff */
[----:B------:R-:W-:Y:S01]  /*2880*/  IMAD.WIDE.U32 R100, R100, 0x60, RZ ;  /* 0x0000006064647825 */ /* 0x000fe200078e00ff */
[----:B------:R-:W-:Y:S02]  /*2890*/  LOP3.LUT R14, R5, 0xfffffff8, RZ, 0xc0, !PT ;  /* 0xfffffff8050e7812 */ /* 0x000fe400078ec0ff */
[----:B------:R-:W-:Y:S01]  /*28a0*/  IADD3 R27, R176, R27, RZ ;  /* 0x0000001bb01b7210 */ /* 0x000fe20007ffe0ff */
[----:B------:R-:W-:Y:S01]  /*28b0*/  IMAD.IADD R137, R137, 0x1, R8 ;  /* 0x0000000189897824 */ /* 0x000fe200078e0208 */
[----:B------:R-:W-:Y:S01]  /*28c0*/  LOP3.LUT R13, R13, 0xfffffff8, RZ, 0xc0, !PT ;  /* 0xfffffff80d0d7812 */ /* 0x000fe200078ec0ff */
[----:B------:R-:W-:Y:S01]  /*28d0*/  IMAD.IADD R130, R107, 0x1, R7 ;  /* 0x000000016b827824 */ /* 0x000fe200078e0207 */
[C---:B------:R-:W-:Y:S01]  /*28e0*/  LOP3.LUT R3, R12.reuse, R3, RZ, 0xfc, !PT ;  /* 0x000000030c037212 */ /* 0x040fe200078efcff */
[----:B------:R-:W-:Y:S01]  /*28f0*/  IMAD.IADD R26, R97, 0x1, R25 ;  /* 0x00000001611a7824 */ /* 0x000fe200078e0219 */
[----:B0-----:R-:W-:Y:S01]  /*2900*/  IADD3 R20, R9, R105, RZ ;  /* 0x0000006909147210 */ /* 0x001fe20007ffe0ff */
[----:B------:R-:W-:Y:S01]  /*2910*/  IMAD.IADD R21, R103, 0x1, R9 ;  /* 0x0000000167157824 */ /* 0x000fe200078e0209 */
[----:B------:R-:W-:Y:S01]  /*2920*/  IADD3 R136, R123, R27, RZ ;  /* 0x0000001b7b887210 */ /* 0x000fe20007ffe0ff */
[----:B------:R-:W-:Y:S01]  /*2930*/  IMAD.IADD R131, R101, 0x1, R131 ;  /* 0x0000000165837824 */ /* 0x000fe200078e0283 */
[----:B------:R-:W-:Y:S01]  /*2940*/  SHF.R.S32.HI R113, RZ, 0x3, R5 ;  /* 0x00000003ff717819 */ /* 0x000fe20000011405 */
[----:B------:R-:W-:Y:S01]  /*2950*/  IMAD.IADD R25, R25, 0x1, R99 ;  /* 0x0000000119197824 */ /* 0x000fe200078e0263 */
        /* <DEDUP_REMOVED lines=9> */
.L_x_1427:
[----:B--23--:R-:W2:Y:S01]  /*29f0*/  LDL.LU R32, [R1] ;  /* 0x0000000001207983 */ /* 0x00cea20000300800 */
[----:B------:R-:W-:Y:S01]  /*2a00*/  VIADD R35, R24, 0xffffffff ;  /* 0xffffffff18237836 */ /* 0x000fe20000000000 */
[----:B------:R-:W0:Y:S01]  /*2a10*/  LDC.64 R120, c[0x0][0x2d8] ;  /* 0x0000b600ff787b82 */ /* 0x000e220000000a00 */
[----:B------:R-:W-:Y:S01]  /*2a20*/  IMAD R43, R19, 0x4800, R27 ;  /* 0x00004800132b7824 */ /* 0x000fe200078e021b */
[----:B------:R-:W-:Y:S05]  /*2a30*/  YIELD ;  /* 0x0000000000007946 */ /* 0x000fea0003800000 */
[----:B------:R-:W-:Y:S01]  /*2a40*/  SHF.R.S32.HI R33, RZ, 0x1f, R35 ;  /* 0x0000001fff217819 */ /* 0x000fe20000011423 */
[-C--:B------:R-:W-:Y:S01]  /*2a50*/  IMAD R3, R125, R35.reuse, RZ ;  /* 0x000000237d037224 */ /* 0x080fe200078e02ff */
[----:B------:R-:W1:Y:S01]  /*2a60*/  LDC R117, c[0x0][0x3d4] ;  /* 0x0000f500ff757b82 */ /* 0x000e620000000800 */
[----:B------:R-:W-:Y:S01]  /*2a70*/  IMAD.WIDE.U32 R128, R94, R35, RZ ;  /* 0x000000235e807225 */ /* 0x000fe200078e00ff */
[----:B------:R-:W-:Y:S03]  /*2a80*/  BSSY B0, `(.L_x_1328) ;  /* 0x000076a000007945 */ /* 0x000fe60003800000 */
[----:B------:R-:W-:Y:S01]  /*2a90*/  IMAD R3, R33, R94, R3 ;  /* 0x0000005e21037224 */ /* 0x000fe200078e0203 */
[----:B------:R-:W-:Y:S01]  /*2aa0*/  IADD3 R5, P5, R88, R128, RZ ;  /* 0x0000008058057210 */ /* 0x000fe20007fbe0ff */
[----:B------:R-:W-:-:S02]  /*2ab0*/  IMAD R43, R43, 0x2, R116 ;  /* 0x000000022b2b7824 */ /* 0x000fc400078e0274 */
[----:B------:R-:W-:Y:S01]  /*2ac0*/  IMAD.IADD R84, R129, 0x1, R3 ;  /* 0x0000000181547824 */ /* 0x000fe200078e0203 */
[----:B------:R-:W-:-:S04]  /*2ad0*/  IADD3 R3, P1, P4, R88, R128, R133 ;  /* 0x0000008058037210 */ /* 0x000fc80007c3e085 */
[----:B------:R-:W-:Y:S02]  /*2ae0*/  IADD3.X R4, R31, R84, R132, P1, P4 ;  /* 0x000000541f047210 */ /* 0x000fe40000fe8484 */
[----:B------:R-:W-:Y:S02]  /*2af0*/  ISETP.GT.AND P1, PT, R35, R124, PT ;  /* 0x0000007c2300720c */ /* 0x000fe40003f24270 */
[-C--:B0-----:R-:W-:Y:S02]  /*2b00*/  LEA R44, P0, R5, R120.reuse, 0x1 ;  /* 0x00000078052c7211 */ /* 0x081fe400078008ff */
[----:B------:R-:W-:Y:S02]  /*2b10*/  IADD3.X R24, R84, R31, RZ, P5, !PT ;  /* 0x0000001f54187210 */ /* 0x000fe40002ffe4ff */
[----:B------:R-:W-:Y:S02]  /*2b20*/  LEA R40, P5, R3, R120, 0x1 ;  /* 0x0000007803287211 */ /* 0x000fe400078a08ff */
[----:B------:R-:W-:Y:S01]  /*2b30*/  LEA.HI.X R45, R5, R121, R24, 0x1, P0 ;  /* 0x00000079052d7211 */ /* 0x000fe200000f0c18 */
[----:B------:R-:W-:Y:S01]  /*2b40*/  IMAD.MOV.U32 R24, RZ, RZ, R35 ;  /* 0x000000ffff187224 */ /* 0x000fe200078e0023 */
[----:B-1----:R-:W-:-:S02]  /*2b50*/  ISETP.GE.AND P0, PT, R117, 0x1, PT ;  /* 0x000000017500780c */ /* 0x002fc40003f06270 */
[----:B------:R-:W-:Y:S01]  /*2b60*/  LEA.HI.X R41, R3, R121, R4, 0x1, P5 ;  /* 0x0000007903297211 */ /* 0x000fe200028f0c04 */
[----:B------:R-:W-:-:S04]  /*2b70*/  IMAD R3, R19, 0x4800, R136 ;  /* 0x0000480013037824 */ /* 0x000fc800078e0288 */
[----:B------:R-:W-:Y:S01]  /*2b80*/  IMAD R42, R3, 0x2, R116 ;  /* 0x00000002032a7824 */ /* 0x000fe200078e0274 */
[----:B--2---:R-:W-:-:S04]  /*2b90*/  LOP3.LUT R32, R32, 0xfffffffd, RZ, 0xc0, !PT ;  /* 0xfffffffd20207812 */ /* 0x004fc800078ec0ff */
[----:B------:R-:W-:-:S05]  /*2ba0*/  @P1 LOP3.LUT R32, R32, 0x2, RZ, 0xfc, !PT ;  /* 0x0000000220201812 */ /* 0x000fca00078efcff */
[----:B------:R0:W-:Y:S01]  /*2bb0*/  STL [R1], R32 ;  /* 0x0000002001007387 */ /* 0x0001e20000100800 */
[----:B------:R-:W-:Y:S05]  /*2bc0*/  @!P0 BRA `(.L_x_1329) ;  /* 0x0000007000708947 */ /* 0x000fea0003800000 */
[----:B------:R-:W-:Y:S01]  /*2bd0*/  ULDC.U8 UR4, c[0x0][0x3f0] ;  /* 0x0000fc0000047ab9 */ /* 0x000fe20000000000 */
[-C--:B------:R-:W-:Y:S01]  /*2be0*/  IMAD R3, R130, R35.reuse, RZ ;  /* 0x0000002382037224 */ /* 0x080fe200078e02ff */
[----:B------:R-:W-:Y:S01]  /*2bf0*/  ISETP.NE.AND P0, PT, RZ, UR4, PT ;  /* 0x00000004ff007c0c */ /* 0x000fe2000bf05270 */
[-C--:B------:R-:W-:Y:S02]  /*2c00*/  IMAD R5, R131, R35.reuse, RZ ;  /* 0x0000002383057224 */ /* 0x080fe400078e02ff */
[C---:B------:R-:W-:Y:S02]  /*2c10*/  IMAD R3, R33.reuse, R106, R3 ;  /* 0x0000006a21037224 */ /* 0x040fe400078e0203 */
[----:B------:R-:W-:Y:S02]  /*2c20*/  IMAD R33, R33, R100, R5 ;  /* 0x0000006421217224 */ /* 0x000fe400078e0205 */
[----:B------:R-:W-:Y:S02]  /*2c30*/  IMAD R5, R24, -0x60, R2 ;  /* 0xffffffa018057824 */ /* 0x000fe400078e0202 */
[----:B------:R-:W-:-:S03]  /*2c40*/  IMAD.WIDE.U32 R82, R106, R35, RZ ;  /* 0x000000236a527225 */ /* 0x000fc600078e00ff */
[----:B------:R-:W-:Y:S01]  /*2c50*/  VIMNMX R5, R5, 0x60, PT ;  /* 0x0000006005057848 */ /* 0x000fe20003fe0100 */
[----:B------:R-:W-:Y:S01]  /*2c60*/  IMAD.WIDE.U32 R80, R100, R35, RZ ;  /* 0x0000002364507225 */ /* 0x000fe200078e00ff */
[----:B------:R-:W-:-:S03]  /*2c70*/  IADD3 R3, R83, R3, RZ ;  /* 0x0000000353037210 */ /* 0x000fc60007ffe0ff */
        /* <DEDUP_REMOVED lines=22> */
[----:B------:R-:W-:Y:S01]  /*2de0*/  IADD3 R38, R16, 0x10, RZ ;  /* 0x0000001010267810 */ /* 0x000fe20007ffe0ff */
[----:B------:R-:W-:Y:S01]  /*2df0*/  IMAD.X R34, R3, 0x1, R21, P4 ;  /* 0x0000000103227824 */ /* 0x000fe200020e0615 */
[----:B0-----:R-:W-:Y:S01]  /*2e00*/  LEA R32, P4, R33, UR4, 0x1 ;  /* 0x0000000421207c11 */ /* 0x001fe2000f8808ff */
[----:B------:R-:W-:Y:S01]  /*2e10*/  IMAD.X R46, R4, 0x1, R26, P1 ;  /* 0x00000001042e7824 */ /* 0x000fe200008e061a */
[----:B------:R-:W-:Y:S02]  /*2e20*/  ISETP.GE.AND P1, PT, R16, R117, PT ;  /* 0x000000751000720c */ /* 0x000fe40003f26270 */
[----:B------:R-:W-:-:S02]  /*2e30*/  CS2R R126, SRZ ;  /* 0x00000000007e7805 */ /* 0x000fc4000001ff00 */
[----:B------:R-:W-:Y:S02]  /*2e40*/  LEA.HI.X R33, R33, UR5, R34, 0x1, P4 ;  /* 0x0000000521217c11 */ /* 0x000fe4000a0f0c22 */
[----:B------:R-:W-:Y:S02]  /*2e50*/  CS2R R86, SRZ ;  /* 0x0000000000567805 */ /* 0x000fe4000001ff00 */
[C---:B------:R-:W-:Y:S02]  /*2e60*/  LEA R34, P4, R35.reuse, UR6, 0x1 ;  /* 0x0000000623227c11 */ /* 0x040fe4000f8808ff */
[----:B------:R-:W-:Y:S02]  /*2e70*/  CS2R R128, SRZ ;  /* 0x0000000000807805 */ /* 0x000fe4000001ff00 */
[----:B------:R-:W-:Y:S01]  /*2e80*/  CS2R R120, SRZ ;  /* 0x0000000000787805 */ /* 0x000fe2000001ff00 */
[----:B------:R-:W-:Y:S01]  /*2e90*/  ULDC.64 UR8, c[0x0][0x208] ;  /* 0x0000820000087ab9 */ /* 0x000fe20000000a00 */
[----:B------:R-:W-:Y:S01]  /*2ea0*/  LEA.HI.X R35, R35, UR7, R46, 0x1, P4 ;  /* 0x0000000723237c11 */ /* 0x000fe2000a0f0c2e */
[----:B------:R-:W-:Y:S01]  /*2eb0*/  VIADD R46, R16, 0x30 ;  /* 0x00000030102e7836 */ /* 0x000fe20000000000 */
[-C--:B------:R-:W-:Y:S01]  /*2ec0*/  ISETP.GE.AND P4, PT, R38, R117.reuse, PT ;  /* 0x000000752600720c */ /* 0x080fe20003f86270 */
[----:B------:R-:W-:Y:S01]  /*2ed0*/  VIADD R38, R16, 0x20 ;  /* 0x0000002010267836 */ /* 0x000fe20000000000 */
[----:B------:R1:W5:Y:S04]  /*2ee0*/  @!P1 LDG.E.64 R126, desc[UR8][R32.64] ;  /* 0x00000008207e9981 */ /* 0x000368000c1e1b00 */
[----:B------:R1:W5:Y:S01]  /*2ef0*/  @!P1 LDG.E.64 R128, desc[UR8][R34.64] ;  /* 0x0000000822809981 */ /* 0x000362000c1e1b00 */
[----:B------:R-:W-:-:S06]  /*2f00*/  ISETP.GE.AND P1, PT, R38, R117, PT ;  /* 0x000000752600720c */ /* 0x000fcc0003f26270 */
        /* <DEDUP_REMOVED lines=23> */
.L_x_1332:
[----:B------:R-:W-:Y:S05]  /*3080*/  BSYNC B1 ;  /* 0x0000000000017941 */ /* 0x000fea0003800000 */
.L_x_1331:
        /* <DEDUP_REMOVED lines=13> */
[----:B------:R-:W-:Y:S01]  /*3160*/  CS2R R64, SRZ ;  /* 0x0000000000407805 */ /* 0x000fe2000001ff00 */
[----:B------:R-:W-:Y:S01]  /*3170*/  IMAD.MOV.U32 R135, RZ, RZ, R67 ;  /* 0x000000ffff877224 */ /* 0x000fe200078e0043 */
[----:B------:R-:W-:Y:S06]  /*3180*/  @P4 BRA `(.L_x_1334) ;  /* 0x0000000000b84947 */ /* 0x000fec0003800000 */
[----:B------:R-:W-:Y:S01]  /*3190*/  IADD3 R82, P1, P5, R102, R82, R108 ;  /* 0x0000005266527210 */ /* 0x000fe20007d3e06c */
[----:B------:R-:W-:Y:S01]  /*31a0*/  ULDC.64 UR4, c[0x0][0x3c8] ;  /* 0x0000f20000047ab9 */ /* 0x000fe20000000a00 */
[----:B------:R-:W-:Y:S01]  /*31b0*/  ULDC.64 UR6, c[0x0][0x3e0] ;  /* 0x0000f80000067ab9 */ /* 0x000fe20000000a00 */
[----:B------:R-:W-:Y:S02]  /*31c0*/  CS2R R62, SRZ ;  /* 0x00000000003e7805 */ /* 0x000fe4000001ff00 */
[----:B-1----:R-:W-:Y:S02]  /*31d0*/  IADD3.X R33, R21, R3, R28, P1, P5 ;  /* 0x0000000315217210 */ /* 0x002fe40000fea41c */
[----:B------:R-:W-:Y:S02]  /*31e0*/  CS2R R64, SRZ ;  /* 0x0000000000407805 */ /* 0x000fe4000001ff00 */
[----:B------:R-:W-:Y:S01]  /*31f0*/  IADD3 R80, P1, P5, R96, R80, R29 ;  /* 0x0000005060507210 */ /* 0x000fe20007d3e01d */
[----:B------:R-:W-:-:S03]  /*3200*/  ULDC.64 UR8, c[0x0][0x208] ;  /* 0x0000820000087ab9 */ /* 0x000fc60000000a00 */
[----:B------:R-:W-:Y:S01]  /*3210*/  IADD3.X R3, R26, R4, R30, P1, P5 ;  /* 0x000000041a037210 */ /* 0x000fe20000fea41e */
[----:B------:R-:W-:Y:S01]  /*3220*/  VIADD R4, R16, 0x10 ;  /* 0x0000001010047836 */ /* 0x000fe20000000000 */
[----:B0-----:R-:W-:-:S04]  /*3230*/  LEA R32, P1, R82, UR4, 0x1 ;  /* 0x0000000452207c11 */ /* 0x001fc8000f8208ff */
[----:B------:R-:W-:Y:S02]  /*3240*/  LEA.HI.X R33, R82, UR5, R33, 0x1, P1 ;  /* 0x0000000552217c11 */ /* 0x000fe400088f0c21 */
[----:B------:R-:W-:-:S04]  /*3250*/  LEA R34, P1, R80, UR6, 0x1 ;  /* 0x0000000650227c11 */ /* 0x000fc8000f8208ff */
[----:B------:R-:W-:Y:S02]  /*3260*/  LEA.HI.X R35, R80, UR7, R3, 0x1, P1 ;  /* 0x0000000750237c11 */ /* 0x000fe400088f0c03 */
        /* <DEDUP_REMOVED lines=32> */
.L_x_1334:
[----:B------:R-:W-:Y:S05]  /*3470*/  BSYNC B1 ;  /* 0x0000000000017941 */ /* 0x000fea0003800000 */
.L_x_1333:
[----:B------:R-:W-:Y:S01]  /*3480*/  IMAD.MOV.U32 R4, RZ, RZ, R71 ;  /* 0x000000ffff047224 */ /* 0x000fe200078e0047 */
[----:B------:R-:W-:Y:S01]  /*3490*/  MOV R3, R70 ;  /* 0x0000004600037202 */ /* 0x000fe20000000f00 */
[----:B012---:R-:W-:Y:S01]  /*34a0*/  IMAD.MOV.U32 R32, RZ, RZ, R74 ;  /* 0x000000ffff207224 */ /* 0x007fe200078e004a */
[----:B------:R-:W-:Y:S01]  /*34b0*/  PRMT R155, R135, 0x5410, R134 ;  /* 0x00005410879b7816 */ /* 0x000fe20000000086 */
[----:B------:R-:W-:Y:S01]  /*34c0*/  IMAD.MOV.U32 R33, RZ, RZ, R86 ;  /* 0x000000ffff217224 */ /* 0x000fe200078e0056 */
[----:B------:R-:W-:Y:S01]  /*34d0*/  PRMT R157, R3, 0x5410, R4 ;  /* 0x00005410039d7816 */ /* 0x000fe20000000004 */
[----:B------:R-:W-:Y:S01]  /*34e0*/  IMAD.MOV.U32 R3, RZ, RZ, R75 ;  /* 0x000000ffff037224 */ /* 0x000fe200078e004b */
[----:B------:R-:W-:Y:S01]  /*34f0*/  PRMT R202, R32, 0x7610, R202 ;  /* 0x0000761020ca7816 */ /* 0x000fe200000000ca */
[----:B------:R-:W-:Y:S01]  /*3500*/  IMAD.MOV.U32 R32, RZ, RZ, R79 ;  /* 0x000000ffff207224 */ /* 0x000fe200078e004f */
[----:B------:R-:W-:Y:S01]  /*3510*/  MOV R4, R78 ;  /* 0x0000004e00047202 */ /* 0x000fe20000000f00 */
[----:B------:R-:W-:Y:S01]  /*3520*/  ULOP3.LUT UR4, UR60, 0x1, URZ, 0xfc, !UPT ;  /* 0x000000013c047892 */ /* 0x000fe2000f8efc3f */
[----:B------:R-:W-:Y:S01]  /*3530*/  PRMT R202, R202, 0x5410, R3 ;  /* 0x00005410caca7816 */ /* 0x000fe20000000003 */
[----:B------:R-:W-:Y:S01]  /*3540*/  IMAD.MOV.U32 R3, RZ, RZ, R87 ;  /* 0x000000ffff037224 */ /* 0x000fe200078e0057 */
[----:B------:R-:W-:Y:S01]  /*3550*/  PRMT R204, R4, 0x5410, R32 ;  /* 0x0000541004cc7816 */ /* 0x000fe20000000020 */
[----:B------:R-:W-:Y:S01]  /*3560*/  IMAD.MOV.U32 R32, RZ, RZ, R127 ;  /* 0x000000ffff207224 */ /* 0x000fe200078e007f */
[----:B------:R-:W-:Y:S01]  /*3570*/  PRMT R206, R33, 0x7610, R206 ;  /* 0x0000761021ce7816 */ /* 0x000fe200000000ce */
[----:B------:R-:W-:Y:S01]  /*3580*/  IMAD.MOV.U32 R33, RZ, RZ, R68 ;  /* 0x000000ffff217224 */ /* 0x000fe200078e0044 */
[----:B------:R-:W-:Y:S01]  /*3590*/  MOV R4, R126 ;  /* 0x0000007e00047202 */ /* 0x000fe20000000f00 */
[----:B------:R-:W-:Y:S01]  /*35a0*/  UISETP.NE.AND UP0, UPT, UR4, 0x3, UPT ;  /* 0x000000030400788c */ /* 0x000fe2000bf05270 */
[----:B------:R-:W-:Y:S01]  /*35b0*/  PRMT R206, R206, 0x5410, R3 ;  /* 0x00005410cece7816 */ /* 0x000fe20000000003 */
[----:B------:R-:W-:Y:S01]  /*35c0*/  IMAD.MOV.U32 R3, RZ, RZ, R69 ;  /* 0x000000ffff037224 */ /* 0x000fe200078e0045 */
[----:B------:R-:W-:Y:S01]  /*35d0*/  PRMT R203, R4, 0x5410, R32 ;  /* 0x0000541004cb7816 */ /* 0x000fe20000000020 */
[----:B------:R-:W-:Y:S01]  /*35e0*/  IMAD.MOV.U32 R32, RZ, RZ, R73 ;  /* 0x000000ffff207224 */ /* 0x000fe200078e0049 */
[----:B------:R-:W-:Y:S01]  /*35f0*/  PRMT R156, R33, 0x7610, R156 ;  /* 0x00007610219c7816 */ /* 0x000fe2000000009c */
[----:B------:R-:W-:Y:S01]  /*3600*/  IMAD.MOV.U32 R33, RZ, RZ, R76 ;  /* 0x000000ffff217224 */ /* 0x000fe200078e004c */
[----:B------:R-:W-:-:S02]  /*3610*/  MOV R4, R72 ;  /* 0x0000004800047202 */ /* 0x000fc40000000f00 */
[----:B------:R-:W-:Y:S01]  /*3620*/  PRMT R156, R156, 0x5410, R3 ;  /* 0x000054109c9c7816 */ /* 0x000fe20000000003 */
[----:B------:R-:W-:Y:S01]  /*3630*/  IMAD.MOV.U32 R3, RZ, RZ, R77 ;  /* 0x000000ffff037224 */ /* 0x000fe200078e004d */
[----:B------:R-:W-:Y:S01]  /*3640*/  PRMT R158, R4, 0x5410, R32 ;  /* 0x00005410049e7816 */ /* 0x000fe20000000020 */
[----:B------:R-:W-:Y:S01]  /*3650*/  IMAD.MOV.U32 R32, RZ, RZ, R85 ;  /* 0x000000ffff207224 */ /* 0x000fe200078e0055 */
[----:B------:R-:W-:Y:S01]  /*3660*/  PRMT R207, R33, 0x7610, R207 ;  /* 0x0000761021cf7816 */ /* 0x000fe200000000cf */
[----:B------:R-:W-:Y:S01]  /*3670*/  IMAD.MOV.U32 R33, RZ, RZ, R120 ;  /* 0x000000ffff217224 */ /* 0x000fe200078e0078 */
[----:B------:R-:W-:Y:S02]  /*3680*/  MOV R4, R84 ;  /* 0x0000005400047202 */ /* 0x000fe40000000f00 */
[----:B------:R-:W-:Y:S01]  /*3690*/  PRMT R207, R207, 0x5410, R3 ;  /* 0x00005410cfcf7816 */ /* 0x000fe20000000003 */
[----:B------:R-:W-:Y:S01]  /*36a0*/  IMAD.MOV.U32 R3, RZ, RZ, R121 ;  /* 0x000000ffff037224 */ /* 0x000fe200078e0079 */
[----:B------:R-:W-:Y:S01]  /*36b0*/  PRMT R208, R4, 0x5410, R32 ;  /* 0x0000541004d07816 */ /* 0x000fe20000000020 */
[----:B------:R-:W-:Y:S01]  /*36c0*/  IMAD.MOV.U32 R32, RZ, RZ, R129 ;  /* 0x000000ffff207224 */ /* 0x000fe200078e0081 */
[----:B------:R-:W-:Y:S01]  /*36d0*/  PRMT R209, R33, 0x7610, R209 ;  /* 0x0000761021d17816 */ /* 0x000fe200000000d1 */
[----:B-----5:R-:W-:Y:S01]  /*36e0*/  IMAD.MOV.U32 R33, RZ, RZ, R36 ;  /* 0x000000ffff217224 */ /* 0x020fe200078e0024 */
        /* <DEDUP_REMOVED lines=29> */
[----:B------:R-:W-:Y:S02]  /*38c0*/  PLOP3.LUT P1, PT, PT, PT, UP0, 0x80, 0x0 ;  /* 0x000000000000781c */ /* 0x000fe40003f2f008 */
        /* <DEDUP_REMOVED lines=12> */
[----:B------:R-:W-:Y:S02]  /*3990*/  PRMT R141, R33, 0x5410, R32 ;  /* 0x00005410218d7816 */ /* 0x000fe40000000020 */
[----:B------:R-:W-:Y:S01]  /*39a0*/  PRMT R152, R4, 0x5410, R3 ;  /* 0x0000541004987816 */ /* 0x000fe20000000003 */
[----:B------:R-:W-:Y:S06]  /*39b0*/  @!P1 BRA `(.L_x_1335) ;  /* 0x0000000000049947 */ /* 0x000fec0003800000 */
[----:B------:R-:W-:Y:S01]  /*39c0*/  BPT.TRAP 0x1 ;  /* 0x000000040000795c */ /* 0x000fe20000300000 */
.L_x_1335:
[----:B------:R-:W-:Y:S01]  /*39d0*/  IMAD R4, R19, 0x8, R18 ;  /* 0x0000000813047824 */ /* 0x000fe200078e0212 */
[----:B------:R-:W-:Y:S01]  /*39e0*/  SHF.L.U32 R3, R167, 0x1f, RZ ;  /* 0x0000001fa7037819 */ /* 0x000fe200000006ff */
[----:B------:R-:W-:Y:S03]  /*39f0*/  BSSY B1, `(.L_x_1336) ;  /* 0x0000003000017945 */ /* 0x000fe60003800000 */
[----:B------:R-:W0:Y:S02]  /*3a00*/  SYNCS.PHASECHK.TRANS64.TRYWAIT P5, [R4+URZ+0x2a890], R3 ;  /* 0x02a89003040075a7 */ /* 0x000e2400080a017f */
[----:B0-----:R-:W-:Y:S05]  /*3a10*/  @!P5 BRA `(.L_x_1337) ;  /* 0x000002400080d947 */ /* 0x001fea0003800000 */
.L_x_1730:
[----:B------:R-:W-:Y:S05]  /*3a20*/  BSYNC B1 ;  /* 0x0000000000017941 */ /* 0x000fea0003800000 */
.L_x_1336:
        /* <DEDUP_REMOVED lines=50> */
.L_x_1343:
[----:B------:R-:W-:Y:S05]  /*3d50*/  BSYNC B3 ;  /* 0x0000000000037941 */ /* 0x000fea0003800000 */
.L_x_1342:
[----:B------:R-:W-:Y:S02]  /*3d60*/  ULDC.64 UR4, c[0x0][0x208] ;  /* 0x0000820000047ab9 */ /* 0x000fe40000000a00 */
[----:B--2---:R1:W-:Y:S03]  /*3d70*/  STG.E.128 desc[UR4][R44.64], R32 ;  /* 0x000000202c007986 */ /* 0x0043e6000c101d04 */
.L_x_1341:
[----:B------:R-:W-:Y:S05]  /*3d80*/  BSYNC B2 ;  /* 0x0000000000027941 */ /* 0x000fea0003800000 */
.L_x_1340:
        /* <DEDUP_REMOVED lines=24> */
[----:B------:R-:W-:Y:S02]  /*3f10*/  HADD2.F32 R159, -RZ, R206.H1_H1 ;  /* 0x300000ceff9f7230 */ /* 0x000fe40000004100 */
[-C--:B------:R-:W-:Y:S01]  /*3f20*/  FFMA.FTZ R168, R33, R86.reuse, -R168 ;  /* 0x0000005621a87223 */ /* 0x080fe200000108a8 */
[----:B------:R-:W-:Y:S01]  /*3f30*/  FFMA.FTZ R127, R127, R86, R120 ;  /* 0x000000567f7f7223 */ /* 0x000fe20000010078 */
[----:B------:R-:W-:Y:S01]  /*3f40*/  FFMA.FTZ R126, R126, R87, R121 ;  /* 0x000000577e7e7223 */ /* 0x000fe20000010079 */
[----:B------:R-:W-:-:S02]  /*3f50*/  HADD2.F32 R86, -RZ, R32.H1_H1 ;  /* 0x30000020ff567230 */ /* 0x000fc40000004100 */
[----:B------:R-:W-:Y:S01]  /*3f60*/  FFMA.FTZ R35, R128, R87, -R35 ;  /* 0x0000005780237223 */ /* 0x000fe20000010823 */
[--C-:B------:R-:W-:Y:S02]  /*3f70*/  HADD2.F32 R121, -RZ, R209.reuse.H0_H0 ;  /* 0x200000d1ff797230 */ /* 0x100fe40000004100 */
        /* <DEDUP_REMOVED lines=9> */
[----:B------:R-:W-:Y:S02]  /*4010*/  FMUL.FTZ R33, R34, R33 ;  /* 0x0000002122217220 */ /* 0x000fe40000410000 */
[-C--:B------:R-:W-:Y:S01]  /*4020*/  FFMA.FTZ R129, R32, R87.reuse, -R129 ;  /* 0x0000005720817223 */ /* 0x080fe20000010881 */
[----:B------:R-:W-:Y:S01]  /*4030*/  FFMA.FTZ R86, R86, R87, R171 ;  /* 0x0000005756567223 */ /* 0x000fe200000100ab */
[-C--:B------:R-:W-:Y:S01]  /*4040*/  FFMA.FTZ R121, R34, R159.reuse, -R121 ;  /* 0x0000009f22797223 */ /* 0x080fe20000010879 */
[----:B------:R-:W-:Y:S01]  /*4050*/  FFMA.FTZ R120, R120, R159, R33 ;  /* 0x0000009f78787223 */ /* 0x000fe20000010021 */
[----:B------:R-:W-:Y:S02]  /*4060*/  F2FP.F16.F32.PACK_AB R33, R127, R168 ;  /* 0x000000a87f21723e */ /* 0x000fe400000000ff */
[----:B------:R-:W-:Y:S02]  /*4070*/  F2FP.F16.F32.PACK_AB R32, R86, R129 ;  /* 0x000000815620723e */ /* 0x000fe400000000ff */
[----:B------:R-:W-:-:S07]  /*4080*/  F2FP.F16.F32.PACK_AB R34, R120, R121 ;  /* 0x000000797822723e */ /* 0x000fce00000000ff */
.L_x_1347:
[----:B------:R-:W-:Y:S05]  /*4090*/  BSYNC B3 ;  /* 0x0000000000037941 */ /* 0x000fea0003800000 */
.L_x_1346:
[----:B------:R-:W-:Y:S02]  /*40a0*/  ULDC.64 UR4, c[0x0][0x208] ;  /* 0x0000820000047ab9 */ /* 0x000fe40000000a00 */
[----:B--2---:R2:W-:Y:S03]  /*40b0*/  STG.E.128 desc[UR4][R44.64+0x40], R32 ;  /* 0x000040202c007986 */ /* 0x0045e6000c101d04 */
.L_x_1345:
[----:B------:R-:W-:Y:S05]  /*40c0*/  BSYNC B2 ;  /* 0x0000000000027941 */ /* 0x000fea0003800000 */
.L_x_1344:
        /* <DEDUP_REMOVED lines=8> */
[--C-:B------:R-:W-:Y:S01]  /*4150*/  SHF.R.U64 R86, R78, 0x10, R79.reuse ;  /* 0x000000104e567819 */ /* 0x100fe2000000124f */
[----:B------:R-:W-:Y:S01]  /*4160*/  HADD2.F32 R121, -RZ, R208.H1_H1 ;  /* 0x300000d0ff797230 */ /* 0x000fe20000004100 */
[----:B------:R-:W-:Y:S01]  /*4170*/  SHF.R.U32.HI R78, RZ, 0x10, R79 ;  /* 0x00000010ff4e7819 */ /* 0x000fe2000001164f */
[----:B--2---:R-:W-:Y:S01]  /*4180*/  IMAD.MOV.U32 R79, RZ, RZ, R35 ;  /* 0x000000ffff4f7224 */ /* 0x004fe200078e0023 */
[--C-:B------:R-:W-:Y:S01]  /*4190*/  SHF.R.U64 R87, R84, 0x10, R85.reuse ;  /* 0x0000001054577819 */ /* 0x100fe20000001255 */
[--C-:B------:R-:W-:Y:S01]  /*41a0*/  HADD2.F32 R35, -RZ, R33.reuse.H1_H1 ;  /* 0x30000021ff237230 */ /* 0x100fe20000004100 */
[----:B------:R-:W-:Y:S01]  /*41b0*/  SHF.R.U32.HI R120, RZ, 0x10, R85 ;  /* 0x00000010ff787819 */ /* 0x000fe20000011655 */
[----:B------:R-:W-:Y:S02]  /*41c0*/  HADD2.F32 R85, -RZ, R33.H0_H0 ;  /* 0x20000021ff557230 */ /* 0x000fe40000004100 */
[----:B------:R-:W-:Y:S02]  /*41d0*/  HADD2.F32 R126, -RZ, R87.H0_H0 ;  /* 0x20000057ff7e7230 */ /* 0x000fe40000004100 */
[----:B------:R-:W-:-:S02]  /*41e0*/  HADD2.F32 R120, -RZ, R120.H0_H0 ;  /* 0x20000078ff787230 */ /* 0x000fc40000004100 */
[--C-:B------:R-:W-:Y:S02]  /*41f0*/  HADD2.F32 R33, -RZ, R79.reuse.H1_H1 ;  /* 0x3000004fff217230 */ /* 0x100fe40000004100 */
[-C--:B------:R-:W-:Y:S01]  /*4200*/  FMUL.FTZ R128, R85, R126.reuse ;  /* 0x0000007e55807220 */ /* 0x080fe20000410000 */
[----:B------:R-:W-:Y:S02]  /*4210*/  HADD2.F32 R79, -RZ, R79.H0_H0 ;  /* 0x2000004fff4f7230 */ /* 0x000fe40000004100 */
[----:B------:R-:W-:Y:S02]  /*4220*/  HADD2.F32 R84, -RZ, R86.H0_H0 ;  /* 0x20000056ff547230 */ /* 0x000fe40000004100 */
[----:B------:R-:W-:Y:S02]  /*4230*/  HADD2.F32 R86, -RZ, R78.H0_H0 ;  /* 0x2000004eff567230 */ /* 0x000fe40000004100 */
[----:B------:R-:W-:Y:S01]  /*4240*/  FMUL.FTZ R78, R35, R126 ;  /* 0x0000007e234e7220 */ /* 0x000fe20000410000 */
[-C--:B------:R-:W-:Y:S01]  /*4250*/  FMUL.FTZ R126, R33, R120.reuse ;  /* 0x00000078217e7220 */ /* 0x080fe20000410000 */
[----:B------:R-:W-:Y:S01]  /*4260*/  FMUL.FTZ R120, R79, R120 ;  /* 0x000000784f787220 */ /* 0x000fe20000410000 */
[-C--:B------:R-:W-:Y:S01]  /*4270*/  FFMA.FTZ R35, R35, R84.reuse, R128 ;  /* 0x0000005423237223 */ /* 0x080fe20000010080 */
[----:B------:R-:W-:Y:S01]  /*4280*/  FFMA.FTZ R78, R85, R84, -R78 ;  /* 0x00000054554e7223 */ /* 0x000fe2000001084e */
[-C--:B------:R-:W-:Y:S01]  /*4290*/  FFMA.FTZ R79, R79, R86.reuse, -R126 ;  /* 0x000000564f4f7223 */ /* 0x080fe2000001087e */
[----:B------:R-:W-:Y:S01]  /*42a0*/  FFMA.FTZ R86, R33, R86, R120 ;  /* 0x0000005621567223 */ /* 0x000fe20000010078 */
[----:B------:R-:W-:-:S02]  /*42b0*/  HADD2.F32 R87, -RZ, R208.H0_H0 ;  /* 0x200000d0ff577230 */ /* 0x000fc40000004100 */
[--C-:B------:R-:W-:Y:S02]  /*42c0*/  HADD2.F32 R84, -RZ, R32.reuse.H1_H1 ;  /* 0x30000020ff547230 */ /* 0x100fe40000004100 */
[----:B------:R-:W-:Y:S02]  /*42d0*/  HADD2.F32 R120, -RZ, R32.H0_H0 ;  /* 0x20000020ff787230 */ /* 0x000fe40000004100 */
[----:B------:R-:W-:Y:S02]  /*42e0*/  HADD2.F32 R32, -RZ, R34.H1_H1 ;  /* 0x30000022ff207230 */ /* 0x000fe40000004100 */
[-C--:B------:R-:W-:Y:S01]  /*42f0*/  FMUL.FTZ R127, R84, R87.reuse ;  /* 0x00000057547f7220 */ /* 0x080fe20000410000 */
[----:B------:R-:W-:Y:S02]  /*4300*/  HADD2.F32 R33, -RZ, R204.H0_H0 ;  /* 0x200000ccff217230 */ /* 0x000fe40000004100 */
[----:B------:R-:W-:Y:S01]  /*4310*/  FMUL.FTZ R87, R120, R87 ;  /* 0x0000005778577220 */ /* 0x000fe20000410000 */
[----:B------:R-:W-:-:S02]  /*4320*/  HADD2.F32 R34, -RZ, R34.H0_H0 ;  /* 0x20000022ff227230 */ /* 0x000fc40000004100 */
[----:B------:R-:W-:Y:S01]  /*4330*/  FMUL.FTZ R129, R32, R121 ;  /* 0x0000007920817220 */ /* 0x000fe20000410000 */
[----:B------:R-:W-:Y:S02]  /*4340*/  HADD2.F32 R85, -RZ, R204.H1_H1 ;  /* 0x300000ccff557230 */ /* 0x000fe40000004100 */
[-C--:B------:R-:W-:Y:S01]  /*4350*/  FFMA.FTZ R127, R120, R33.reuse, -R127 ;  /* 0x00000021787f7223 */ /* 0x080fe2000001087f */
[----:B------:R-:W-:Y:S01]  /*4360*/  FFMA.FTZ R84, R84, R33, R87 ;  /* 0x0000002154547223 */ /* 0x000fe20000010057 */
[C---:B------:R-:W-:Y:S01]  /*4370*/  FMUL.FTZ R121, R34.reuse, R121 ;  /* 0x0000007922797220 */ /* 0x040fe20000410000 */
[----:B------:R-:W-:Y:S01]  /*4380*/  F2FP.F16.F32.PACK_AB R33, R35, R78 ;  /* 0x0000004e2321723e */ /* 0x000fe200000000ff */
[----:B------:R-:W-:Y:S01]  /*4390*/  FFMA.FTZ R129, R34, R85, -R129 ;  /* 0x0000005522817223 */ /* 0x000fe20000010881 */
[----:B------:R-:W-:Y:S01]  /*43a0*/  F2FP.F16.F32.PACK_AB R35, R86, R79 ;  /* 0x0000004f5623723e */ /* 0x000fe200000000ff */
[----:B------:R-:W-:Y:S01]  /*43b0*/  FFMA.FTZ R32, R32, R85, R121 ;  /* 0x0000005520207223 */ /* 0x000fe20000010079 */
[----:B------:R-:W-:-:S04]  /*43c0*/  F2FP.F16.F32.PACK_AB R84, R84, R127 ;  /* 0x0000007f5454723e */ /* 0x000fc800000000ff */
[----:B------:R-:W-:Y:S01]  /*43d0*/  F2FP.F16.F32.PACK_AB R34, R32, R129 ;  /* 0x000000812022723e */ /* 0x000fe200000000ff */
[----:B------:R-:W-:-:S07]  /*43e0*/  IMAD.MOV.U32 R32, RZ, RZ, R84 ;  /* 0x000000ffff207224 */ /* 0x000fce00078e0054 */
.L_x_1351:
[----:B------:R-:W-:Y:S05]  /*43f0*/  BSYNC B3 ;  /* 0x0000000000037941 */ /* 0x000fea0003800000 */
.L_x_1350:
[----:B------:R-:W-:Y:S02]  /*4400*/  ULDC.64 UR4, c[0x0][0x208] ;  /* 0x0000820000047ab9 */ /* 0x000fe40000000a00 */
[----:B--2---:R3:W-:Y:S03]  /*4410*/  STG.E.128 desc[UR4][R44.64+0x80], R32 ;  /* 0x000080202c007986 */ /* 0x0047e6000c101d04 */
.L_x_1349:
[----:B------:R-:W-:Y:S05]  /*4420*/  BSYNC B2 ;  /* 0x0000000000027941 */ /* 0x000fea0003800000 */
.L_x_1348:
[----:B------:R-:W-:Y:S01]  /*4430*/  ISETP.NE.AND P0, PT, R9, RZ, PT ;  /* 0x000000ff0900720c */ /* 0x000fe20003f05270 */
[----:B------:R-:W-:-:S12]  /*4440*/  BSSY B2, `(.L_x_1352) ;  /* 0x0000034000027945 */ /* 0x000fd80003800000 */
[----:B------:R-:W-:Y:S05]  /*4450*/  @!P0 BRA `(.L_x_1353) ;  /* 0x0000000000c88947 */ /* 0x000fea0003800000 */
[----:B-123--:R1:W2:Y:S01]  /*4460*/  LDS.128 R32, [R42+0x3000] ;  /* 0x003000002a207984 */ /* 0x00e2a20000000c00 */
[----:B------:R-:W-:Y:S01]  /*4470*/  IADD3 R78, R16, 0x30, RZ ;  /* 0x00000030104e7810 */ /* 0x000fe20007ffe0ff */
[----:B------:R-:W-:Y:S03]  /*4480*/  BSSY B3, `(.L_x_1354) ;  /* 0x000002d000037945 */ /* 0x000fe60003800000 */
[----:B------:R-:W-:-:S13]  /*4490*/  ISETP.GE.AND P0, PT, R78, R117, PT ;  /* 0x000000754e00720c */ /* 0x000fda0003f06270 */
[----:B-1----:R-:W-:Y:S05]  /*44a0*/  @P0 BRA `(.L_x_1355) ;  /* 0x0000000000a80947 */ /* 0x002fea0003800000 */
[----:B------:R-:W-:Y:S02]  /*44b0*/  SHF.R.U64 R79, R76, 0x10, R77 ;  /* 0x000000104c4f7819 */ /* 0x000fe4000000124d */
[--C-:B------:R-:W-:Y:S01]  /*44c0*/  SHF.R.U64 R85, R74, 0x10, R75.reuse ;  /* 0x000000104a557819 */ /* 0x100fe2000000124b */
[----:B--2---:R-:W-:Y:S01]  /*44d0*/  IMAD.MOV.U32 R74, RZ, RZ, R32 ;  /* 0x000000ffff4a7224 */ /* 0x004fe200078e0020 */
[----:B------:R-:W-:Y:S01]  /*44e0*/  SHF.R.U32.HI R78, RZ, 0x10, R75 ;  /* 0x00000010ff4e7819 */ /* 0x000fe2000001164b */
[----:B------:R-:W-:Y:S01]  /*44f0*/  IMAD.MOV.U32 R75, RZ, RZ, R35 ;  /* 0x000000ffff4b7224 */ /* 0x000fe200078e0023 */
[----:B------:R-:W-:Y:S01]  /*4500*/  SHF.R.U32.HI R84, RZ, 0x10, R77 ;  /* 0x00000010ff547819 */ /* 0x000fe2000001164d */
[----:B------:R-:W-:Y:S02]  /*4510*/  HADD2.F32 R79, -RZ, R79.H0_H0 ;  /* 0x2000004fff4f7230 */ /* 0x000fe40000004100 */
[--C-:B------:R-:W-:Y:S02]  /*4520*/  HADD2.F32 R35, -RZ, R33.reuse.H1_H1 ;  /* 0x30000021ff237230 */ /* 0x100fe40000004100 */
[----:B------:R-:W-:-:S02]  /*4530*/  HADD2.F32 R32, -RZ, R33.H0_H0 ;  /* 0x20000021ff207230 */ /* 0x000fc40000004100 */
[----:B------:R-:W-:Y:S02]  /*4540*/  HADD2.F32 R84, -RZ, R84.H0_H0 ;  /* 0x20000054ff547230 */ /* 0x000fe40000004100 */
[-C--:B------:R-:W-:Y:S01]  /*4550*/  FMUL.FTZ R33, R35, R79.reuse ;  /* 0x0000004f23217220 */ /* 0x080fe20000410000 */
[--C-:B------:R-:W-:Y:S02]  /*4560*/  HADD2.F32 R76, -RZ, R75.reuse.H1_H1 ;  /* 0x3000004bff4c7230 */ /* 0x100fe40000004100 */
[----:B------:R-:W-:Y:S01]  /*4570*/  FMUL.FTZ R86, R32, R79 ;  /* 0x0000004f20567220 */ /* 0x000fe20000410000 */
[----:B------:R-:W-:Y:S02]  /*4580*/  HADD2.F32 R75, -RZ, R75.H0_H0 ;  /* 0x2000004bff4b7230 */ /* 0x000fe40000004100 */
[----:B------:R-:W-:Y:S02]  /*4590*/  HADD2.F32 R77, -RZ, R85.H0_H0 ;  /* 0x20000055ff4d7230 */ /* 0x000fe40000004100 */
[----:B------:R-:W-:Y:S01]  /*45a0*/  FMUL.FTZ R120, R76, R84 ;  /* 0x000000544c787220 */ /* 0x000fe20000410000 */
[----:B------:R-:W-:-:S02]  /*45b0*/  HADD2.F32 R78, -RZ, R78.H0_H0 ;  /* 0x2000004eff4e7230 */ /* 0x000fc40000004100 */
[----:B------:R-:W-:Y:S01]  /*45c0*/  FMUL.FTZ R79, R75, R84 ;  /* 0x000000544b4f7220 */ /* 0x000fe20000410000 */
[-C--:B------:R-:W-:Y:S01]  /*45d0*/  FFMA.FTZ R32, R32, R77.reuse, -R33 ;  /* 0x0000004d20207223 */ /* 0x080fe20000010821 */
[----:B------:R-:W-:Y:S01]  /*45e0*/  FFMA.FTZ R33, R35, R77, R86 ;  /* 0x0000004d23217223 */ /* 0x000fe20000010056 */
[-C--:B------:R-:W-:Y:S01]  /*45f0*/  FFMA.FTZ R35, R75, R78.reuse, -R120 ;  /* 0x0000004e4b237223 */ /* 0x080fe20000010878 */
[----:B------:R-:W-:Y:S01]  /*4600*/  FFMA.FTZ R76, R76, R78, R79 ;  /* 0x0000004e4c4c7223 */ /* 0x000fe2000001004f */
[--C-:B------:R-:W-:Y:S02]  /*4610*/  HADD2.F32 R75, -RZ, R74.reuse.H1_H1 ;  /* 0x3000004aff4b7230 */ /* 0x100fe40000004100 */
[----:B------:R-:W-:Y:S01]  /*4620*/  HADD2.F32 R79, -RZ, R207.H0_H0 ;  /* 0x200000cfff4f7230 */ /* 0x000fe20000004100 */
[----:B------:R-:W-:Y:S01]  /*4630*/  F2FP.F16.F32.PACK_AB R33, R33, R32 ;  /* 0x000000202121723e */ /* 0x000fe200000000ff */
[----:B------:R-:W-:Y:S01]  /*4640*/  HADD2.F32 R74, -RZ, R74.H0_H0 ;  /* 0x2000004aff4a7230 */ /* 0x000fe20000004100 */
[----:B------:R-:W-:Y:S01]  /*4650*/  F2FP.F16.F32.PACK_AB R35, R76, R35 ;  /* 0x000000234c23723e */ /* 0x000fe200000000ff */
[----:B------:R-:W-:-:S02]  /*4660*/  HADD2.F32 R77, -RZ, R34.H1_H1 ;  /* 0x30000022ff4d7230 */ /* 0x000fc40000004100 */
[-C--:B------:R-:W-:Y:S01]  /*4670*/  FMUL.FTZ R85, R75, R79.reuse ;  /* 0x0000004f4b557220 */ /* 0x080fe20000410000 */
[----:B------:R-:W-:Y:S02]  /*4680*/  HADD2.F32 R207, -RZ, R207.H1_H1 ;  /* 0x300000cfffcf7230 */ /* 0x000fe40000004100 */
[----:B------:R-:W-:Y:S01]  /*4690*/  FMUL.FTZ R84, R74, R79 ;  /* 0x0000004f4a547220 */ /* 0x000fe20000410000 */
[----:B------:R-:W-:Y:S02]  /*46a0*/  HADD2.F32 R34, -RZ, R34.H0_H0 ;  /* 0x20000022ff227230 */ /* 0x000fe40000004100 */
        /* <DEDUP_REMOVED lines=9> */
[----:B------:R-:W-:-:S07]  /*4740*/  F2FP.F16.F32.PACK_AB R34, R86, R79 ;  /* 0x0000004f5622723e */ /* 0x000fce00000000ff */
.L_x_1355:
[----:B------:R-:W-:Y:S05]  /*4750*/  BSYNC B3 ;  /* 0x0000000000037941 */ /* 0x000fea0003800000 */
.L_x_1354:
[----:B------:R-:W-:Y:S02]  /*4760*/  ULDC.64 UR4, c[0x0][0x208] ;  /* 0x0000820000047ab9 */ /* 0x000fe40000000a00 */
[----:B--2---:R4:W-:Y:S03]  /*4770*/  STG.E.128 desc[UR4][R44.64+0xc0], R32 ;  /* 0x0000c0202c007986 */ /* 0x0049e6000c101d04 */
.L_x_1353:
[----:B------:R-:W-:Y:S05]  /*4780*/  BSYNC B2 ;  /* 0x0000000000027941 */ /* 0x000fea0003800000 */
.L_x_1352:
        /* <DEDUP_REMOVED lines=16> */
[----:B------:R-:W-:-:S02]  /*4890*/  HADD2.F32 R76, -RZ, R76.H0_H0 ;  /* 0x2000004cff4c7230 */ /* 0x000fc40000004100 */
[----:B------:R-:W-:Y:S02]  /*48a0*/  HADD2.F32 R34, -RZ, R33.H1_H1 ;  /* 0x30000021ff227230 */ /* 0x000fe40000004100 */
[--C-:B------:R-:W-:Y:S02]  /*48b0*/  HADD2.F32 R71, -RZ, R35.reuse.H1_H1 ;  /* 0x30000023ff477230 */ /* 0x100fe40000004100 */
[----:B------:R-:W-:Y:S02]  /*48c0*/  HADD2.F32 R35, -RZ, R35.H0_H0 ;  /* 0x20000023ff237230 */ /* 0x000fe40000004100 */
[----:B------:R-:W-:Y:S01]  /*48d0*/  FMUL.FTZ R78, R34, R73 ;  /* 0x00000049224e7220 */ /* 0x000fe20000410000 */
[----:B------:R-:W-:Y:S02]  /*48e0*/  HADD2.F32 R33, -RZ, R33.H0_H0 ;  /* 0x20000021ff217230 */ /* 0x000fe40000004100 */
[-C--:B------:R-:W-:Y:S01]  /*48f0*/  FMUL.FTZ R84, R71, R76.reuse ;  /* 0x0000004c47547220 */ /* 0x080fe20000410000 */
[----:B------:R-:W-:-:S02]  /*4900*/  FMUL.FTZ R76, R35, R76 ;  /* 0x0000004c234c7220 */ /* 0x000fc40000410000 */
[C---:B------:R-:W-:Y:S01]  /*4910*/  FMUL.FTZ R73, R33.reuse, R73 ;  /* 0x0000004921497220 */ /* 0x040fe20000410000 */
[----:B------:R-:W-:Y:S01]  /*4920*/  FFMA.FTZ R78, R33, R72, -R78 ;  /* 0x00000048214e7223 */ /* 0x000fe2000001084e */
[----:B------:R-:W-:Y:S01]  /*4930*/  FFMA.FTZ R79, R71, R74, R76 ;  /* 0x0000004a474f7223 */ /* 0x000fe2000001004c */
[----:B------:R-:W-:Y:S02]  /*4940*/  HADD2.F32 R33, -RZ, R32.H1_H1 ;  /* 0x30000020ff217230 */ /* 0x000fe40000004100 */
[----:B------:R-:W-:Y:S01]  /*4950*/  FFMA.FTZ R77, R34, R72, R73 ;  /* 0x00000048224d7223 */ /* 0x000fe20000010049 */
[----:B------:R-:W-:Y:S02]  /*4960*/  HADD2.F32 R71, -RZ, R158.H0_H0 ;  /* 0x2000009eff477230 */ /* 0x000fe40000004100 */
[----:B------:R-:W-:Y:S01]  /*4970*/  FFMA.FTZ R84, R35, R74, -R84 ;  /* 0x0000004a23547223 */ /* 0x000fe20000010854 */
[----:B------:R-:W-:Y:S02]  /*4980*/  HADD2.F32 R32, -RZ, R32.H0_H0 ;  /* 0x20000020ff207230 */ /* 0x000fe40000004100 */
[----:B------:R-:W-:-:S02]  /*4990*/  HADD2.F32 R73, -RZ, R158.H1_H1 ;  /* 0x3000009eff497230 */ /* 0x000fc40000004100 */
[CC--:B------:R-:W-:Y:S01]  /*49a0*/  FMUL.FTZ R75, R33.reuse, R71.reuse ;  /* 0x00000047214b7220 */ /* 0x0c0fe20000410000 */
[--C-:B------:R-:W-:Y:S02]  /*49b0*/  HADD2.F32 R34, -RZ, R70.reuse.H1_H1 ;  /* 0x30000046ff227230 */ /* 0x100fe40000004100 */
        /* <DEDUP_REMOVED lines=14> */
.L_x_1359:
[----:B------:R-:W-:Y:S05]  /*4aa0*/  BSYNC B3 ;  /* 0x0000000000037941 */ /* 0x000fea0003800000 */
.L_x_1358:
[----:B------:R-:W-:Y:S02]  /*4ab0*/  ULDC.64 UR4, c[0x0][0x208] ;  /* 0x0000820000047ab9 */ /* 0x000fe40000000a00 */
[----:B--2---:R1:W-:Y:S03]  /*4ac0*/  STG.E.128 desc[UR4][R44.64+0x100], R32 ;  /* 0x000100202c007986 */ /* 0x0043e6000c101d04 */
.L_x_1357:
[----:B------:R-:W-:Y:S05]  /*4ad0*/  BSYNC B2 ;  /* 0x0000000000027941 */ /* 0x000fea0003800000 */
.L_x_1356:
[----:B------:R-:W-:-:S13]  /*4ae0*/  ISETP.NE.AND P0, PT, R7, RZ, PT ;  /* 0x000000ff0700720c */ /* 0x000fda0003f05270 */
[----:B------:R-:W-:Y:S05]  /*4af0*/  @!P0 BRA `(.L_x_1339) ;  /* 0x0000000000c48947 */ /* 0x000fea0003800000 */
[----:B-1234-:R1:W2:Y:S01]  /*4b00*/  LDS.128 R32, [R42+0x6000] ;  /* 0x006000002a207984 */ /* 0x01e2a20000000c00 */
[----:B------:R-:W-:Y:S01]  /*4b10*/  VIADD R70, R16, 0x50 ;  /* 0x0000005010467836 */ /* 0x000fe20000000000 */
[----:B------:R-:W-:Y:S04]  /*4b20*/  BSSY B2, `(.L_x_1360) ;  /* 0x000002c000027945 */ /* 0x000fe80003800000 */
        /* <DEDUP_REMOVED lines=13> */
[-C--:B------:R-:W-:Y:S01]  /*4c00*/  FMUL.FTZ R74, R34, R69.reuse ;  /* 0x00000045224a7220 */ /* 0x080fe20000410000 */
[----:B------:R-:W-:Y:S02]  /*4c10*/  HADD2.F32 R35, -RZ, R35.H0_H0 ;  /* 0x20000023ff237230 */ /* 0x000fe40000004100 */
[----:B------:R-:W-:Y:S01]  /*4c20*/  FMUL.FTZ R69, R33, R69 ;  /* 0x0000004521457220 */ /* 0x000fe20000410000 */
[----:B------:R-:W-:Y:S02]  /*4c30*/  HADD2.F32 R70, -RZ, R70.H0_H0 ;  /* 0x20000046ff467230 */ /* 0x000fe40000004100 */
[----:B------:R-:W-:Y:S01]  /*4c40*/  FMUL.FTZ R76, R67, R72 ;  /* 0x00000048434c7220 */ /* 0x000fe20000410000 */
[----:B------:R-:W-:Y:S01]  /*4c50*/  FFMA.FTZ R74, R33, R68, -R74 ;  /* 0x00000044214a7223 */ /* 0x000fe2000001084a */
[----:B------:R-:W-:Y:S01]  /*4c60*/  FMUL.FTZ R72, R35, R72 ;  /* 0x0000004823487220 */ /* 0x000fe20000410000 */
[----:B------:R-:W-:-:S02]  /*4c70*/  HADD2.F32 R33, -RZ, R32.H1_H1 ;  /* 0x30000020ff217230 */ /* 0x000fc40000004100 */
[----:B------:R-:W-:Y:S01]  /*4c80*/  FFMA.FTZ R73, R34, R68, R69 ;  /* 0x0000004422497223 */ /* 0x000fe20000010045 */
[----:B------:R-:W-:Y:S02]  /*4c90*/  HADD2.F32 R32, -RZ, R32.H0_H0 ;  /* 0x20000020ff207230 */ /* 0x000fe40000004100 */
[-C--:B------:R-:W-:Y:S01]  /*4ca0*/  FFMA.FTZ R75, R67, R70.reuse, R72 ;  /* 0x00000046434b7223 */ /* 0x080fe20000010048 */
[--C-:B------:R-:W-:Y:S02]  /*4cb0*/  HADD2.F32 R67, -RZ, R156.reuse.H0_H0 ;  /* 0x2000009cff437230 */ /* 0x100fe40000004100 */
[----:B------:R-:W-:Y:S01]  /*4cc0*/  FFMA.FTZ R76, R35, R70, -R76 ;  /* 0x00000046234c7223 */ /* 0x000fe2000001084c */
[----:B------:R-:W-:Y:S02]  /*4cd0*/  HADD2.F32 R69, -RZ, R156.H1_H1 ;  /* 0x3000009cff457230 */ /* 0x000fe40000004100 */
[--C-:B------:R-:W-:Y:S02]  /*4ce0*/  HADD2.F32 R34, -RZ, R66.reuse.H1_H1 ;  /* 0x30000042ff227230 */ /* 0x100fe40000004100 */
[----:B------:R-:W-:Y:S01]  /*4cf0*/  FMUL.FTZ R71, R33, R67 ;  /* 0x0000004321477220 */ /* 0x000fe20000410000 */
[----:B------:R-:W-:-:S02]  /*4d00*/  HADD2.F32 R66, -RZ, R66.H0_H0 ;  /* 0x20000042ff427230 */ /* 0x000fc40000004100 */
[----:B------:R-:W-:Y:S01]  /*4d10*/  FMUL.FTZ R68, R32, R67 ;  /* 0x0000004320447220 */ /* 0x000fe20000410000 */
        /* <DEDUP_REMOVED lines=12> */
.L_x_1361:
[----:B------:R-:W-:Y:S05]  /*4de0*/  BSYNC B2 ;  /* 0x0000000000027941 */ /* 0x000fea0003800000 */
.L_x_1360:
[----:B------:R-:W-:Y:S02]  /*4df0*/  ULDC.64 UR4, c[0x0][0x208] ;  /* 0x0000820000047ab9 */ /* 0x000fe40000000a00 */
[----:B--2---:R1:W-:Y:S03]  /*4e00*/  STG.E.128 desc[UR4][R44.64+0x140], R32 ;  /* 0x000140202c007986 */ /* 0x0043e6000c101d04 */
.L_x_1339:
[----:B------:R-:W-:Y:S05]  /*4e10*/  BSYNC B1 ;  /* 0x0000000000017941 */ /* 0x000fea0003800000 */
.L_x_1338:
        /* <DEDUP_REMOVED lines=20> */
[----:B------:R-:W-:Y:S02]  /*4f60*/  HADD2.F32 R35, -RZ, R35.H0_H0 ;  /* 0x20000023ff237230 */ /* 0x000fe40000004100 */
[----:B------:R-:W-:Y:S01]  /*4f70*/  FMUL.FTZ R63, R33, R63 ;  /* 0x0000003f213f7220 */ /* 0x000fe20000410000 */
[----:B------:R-:W-:Y:S02]  /*4f80*/  HADD2.F32 R64, -RZ, R67.H0_H0 ;  /* 0x20000043ff407230 */ /* 0x000fe40000004100 */
[----:B------:R-:W-:Y:S01]  /*4f90*/  FMUL.FTZ R70, R45, R66 ;  /* 0x000000422d467220 */ /* 0x000fe20000410000 */
[-C--:B------:R-:W-:Y:S01]  /*4fa0*/  FFMA.FTZ R68, R33, R62.reuse, -R68 ;  /* 0x0000003e21447223 */ /* 0x080fe20000010844 */
[----:B------:R-:W-:Y:S01]  /*4fb0*/  FFMA.FTZ R67, R34, R62, R63 ;  /* 0x0000003e22437223 */ /* 0x000fe2000001003f */
[----:B------:R-:W-:Y:S01]  /*4fc0*/  FMUL.FTZ R66, R35, R66 ;  /* 0x0000004223427220 */ /* 0x000fe20000410000 */
[----:B------:R-:W-:-:S02]  /*4fd0*/  HADD2.F32 R62, -RZ, R152.H0_H0 ;  /* 0x20000098ff3e7230 */ /* 0x000fc40000004100 */
[-C--:B------:R-:W-:Y:S01]  /*4fe0*/  FFMA.FTZ R70, R35, R64.reuse, -R70 ;  /* 0x0000004023467223 */ /* 0x080fe20000010846 */
[----:B------:R-:W-:Y:S02]  /*4ff0*/  HADD2.F32 R63, -RZ, R152.H1_H1 ;  /* 0x30000098ff3f7230 */ /* 0x000fe40000004100 */
[----:B------:R-:W-:Y:S01]  /*5000*/  FFMA.FTZ R71, R45, R64, R66 ;  /* 0x000000402d477223 */ /* 0x000fe20000010042 */
[----:B------:R-:W-:Y:S02]  /*5010*/  HADD2.F32 R33, -RZ, R32.H1_H1 ;  /* 0x30000020ff217230 */ /* 0x000fe40000004100 */
        /* <DEDUP_REMOVED lines=17> */
.L_x_1366:
[----:B------:R-:W-:Y:S05]  /*5130*/  BSYNC B2 ;  /* 0x0000000000027941 */ /* 0x000fea0003800000 */
.L_x_1365:
[----:B------:R-:W-:Y:S02]  /*5140*/  ULDC.64 UR4, c[0x0][0x208] ;  /* 0x0000820000047ab9 */ /* 0x000fe40000000a00 */
[----:B--2---:R1:W-:Y:S03]  /*5150*/  STG.E.128 desc[UR4][R40.64], R32 ;  /* 0x0000002028007986 */ /* 0x0043e6000c101d04 */
.L_x_1364:
[----:B------:R-:W-:Y:S05]  /*5160*/  BSYNC B1 ;  /* 0x0000000000017941 */ /* 0x000fea0003800000 */
.L_x_1363:
        /* <DEDUP_REMOVED lines=49> */
.L_x_1370:
[----:B------:R-:W-:Y:S05]  /*5480*/  BSYNC B2 ;  /* 0x0000000000027941 */ /* 0x000fea0003800000 */
.L_x_1369:
[----:B------:R-:W-:Y:S02]  /*5490*/  ULDC.64 UR4, c[0x0][0x208] ;  /* 0x0000820000047ab9 */ /* 0x000fe40000000a00 */
[----:B--2---:R1:W-:Y:S03]  /*54a0*/  STG.E.128 desc[UR4][R40.64+0x40], R32 ;  /* 0x0000402028007986 */ /* 0x0043e6000c101d04 */
.L_x_1368:
[----:B------:R-:W-:Y:S05]  /*54b0*/  BSYNC B1 ;  /* 0x0000000000017941 */ /* 0x000fea0003800000 */
.L_x_1367:
        /* <DEDUP_REMOVED lines=49> */
.L_x_1374:
[----:B------:R-:W-:Y:S05]  /*57d0*/  BSYNC B2 ;  /* 0x0000000000027941 */ /* 0x000fea0003800000 */
.L_x_1373:
[----:B------:R-:W-:Y:S02]  /*57e0*/  ULDC.64 UR4, c[0x0][0x208] ;  /* 0x0000820000047ab9 */ /* 0x000fe40000000a00 */
[----:B--2---:R1:W-:Y:S03]  /*57f0*/  STG.E.128 desc[UR4][R40.64+0x80], R32 ;  /* 0x0000802028007986 */ /* 0x0043e6000c101d04 */
.L_x_1372:
[----:B------:R-:W-:Y:S05]  /*5800*/  BSYNC B1 ;  /* 0x0000000000017941 */ /* 0x000fea0003800000 */
.L_x_1371:
        /* <DEDUP_REMOVED lines=49> */
.L_x_1378:
[----:B------:R-:W-:Y:S05]  /*5b20*/  BSYNC B2 ;  /* 0x0000000000027941 */ /* 0x000fea0003800000 */
.L_x_1377:
[----:B------:R-:W-:Y:S02]  /*5b30*/  ULDC.64 UR4, c[0x0][0x208] ;  /* 0x0000820000047ab9 */ /* 0x000fe40000000a00 */
[----:B--2---:R1:W-:Y:S03]  /*5b40*/  STG.E.128 desc[UR4][R40.64+0xc0], R32 ;  /* 0x0000c02028007986 */ /* 0x0043e6000c101d04 */
.L_x_1376:
[----:B------:R-:W-:Y:S05]  /*5b50*/  BSYNC B1 ;  /* 0x0000000000017941 */ /* 0x000fea0003800000 */
.L_x_1375:
        /* <DEDUP_REMOVED lines=11> */
[----:B------:R-:W-:Y:S01]  /*5c10*/  HADD2.F32 R44, -RZ, R35.H1_H1 ;  /* 0x30000023ff2c7230 */ /* 0x000fe20000004100 */
[--C-:B------:R-:W-:Y:S01]  /*5c20*/  SHF.R.U64 R47, R48, 0x10, R49.reuse ;  /* 0x00000010302f7819 */ /* 0x100fe20000001231 */
[----:B------:R-:W-:Y:S01]  /*5c30*/  HADD2.F32 R34, -RZ, R33.H1_H1 ;  /* 0x30000021ff227230 */ /* 0x000fe20000004100 */
[----:B------:R-:W-:Y:S01]  /*5c40*/  SHF.R.U32.HI R48, RZ, 0x10, R49 ;  /* 0x00000010ff307819 */ /* 0x000fe20000011631 */
[----:B------:R-:W-:Y:S02]  /*5c50*/  HADD2.F32 R35, -RZ, R35.H0_H0 ;  /* 0x20000023ff237230 */ /* 0x000fe40000004100 */
[----:B------:R-:W-:Y:S02]  /*5c60*/  HADD2.F32 R47, -RZ, R47.H0_H0 ;  /* 0x2000002fff2f7230 */ /* 0x000fe40000004100 */
[----:B------:R-:W-:-:S02]  /*5c70*/  HADD2.F32 R48, -RZ, R48.H0_H0 ;  /* 0x20000030ff307230 */ /* 0x000fc40000004100 */
[----:B------:R-:W-:Y:S02]  /*5c80*/  HADD2.F32 R33, -RZ, R33.H0_H0 ;  /* 0x20000021ff217230 */ /* 0x000fe40000004100 */
[-C--:B------:R-:W-:Y:S01]  /*5c90*/  FMUL.FTZ R50, R34, R47.reuse ;  /* 0x0000002f22327220 */ /* 0x080fe20000410000 */
[----:B------:R-:W-:Y:S02]  /*5ca0*/  HADD2.F32 R46, -RZ, R46.H0_H0 ;  /* 0x2000002eff2e7230 */ /* 0x000fe40000004100 */
[-C--:B------:R-:W-:Y:S01]  /*5cb0*/  FMUL.FTZ R49, R35, R48.reuse ;  /* 0x0000003023317220 */ /* 0x080fe20000410000 */
[----:B------:R-:W-:Y:S02]  /*5cc0*/  HADD2.F32 R45, -RZ, R45.H0_H0 ;  /* 0x2000002dff2d7230 */ /* 0x000fe40000004100 */
[----:B------:R-:W-:Y:S01]  /*5cd0*/  FMUL.FTZ R47, R33, R47 ;  /* 0x0000002f212f7220 */ /* 0x000fe20000410000 */
[C---:B------:R-:W-:Y:S01]  /*5ce0*/  FMUL.FTZ R52, R44.reuse, R48 ;  /* 0x000000302c347220 */ /* 0x040fe20000410000 */
[----:B------:R-:W-:Y:S01]  /*5cf0*/  FFMA.FTZ R49, R44, R46, R49 ;  /* 0x0000002e2c317223 */ /* 0x000fe20000010031 */
[----:B------:R-:W-:-:S02]  /*5d00*/  HADD2.F32 R44, -RZ, R83.H0_H0 ;  /* 0x20000053ff2c7230 */ /* 0x000fc40000004100 */
[-C--:B------:R-:W-:Y:S01]  /*5d10*/  FFMA.FTZ R50, R33, R45.reuse, -R50 ;  /* 0x0000002d21327223 */ /* 0x080fe20000010832 */
        /* <DEDUP_REMOVED lines=21> */
.L_x_1382:
[----:B------:R-:W-:Y:S05]  /*5e70*/  BSYNC B2 ;  /* 0x0000000000027941 */ /* 0x000fea0003800000 */
.L_x_1381:
[----:B------:R-:W-:Y:S02]  /*5e80*/  ULDC.64 UR4, c[0x0][0x208] ;  /* 0x0000820000047ab9 */ /* 0x000fe40000000a00 */
[----:B--2---:R1:W-:Y:S03]  /*5e90*/  STG.E.128 desc[UR4][R40.64+0x100], R32 ;  /* 0x0001002028007986 */ /* 0x0043e6000c101d04 */
.L_x_1380:
[----:B------:R-:W-:Y:S05]  /*5ea0*/  BSYNC B1 ;  /* 0x0000000000017941 */ /* 0x000fea0003800000 */
.L_x_1379:
        /* <DEDUP_REMOVED lines=48> */
.L_x_1384:
[----:B------:R-:W-:Y:S05]  /*61b0*/  BSYNC B1 ;  /* 0x0000000000017941 */ /* 0x000fea0003800000 */
.L_x_1383:
[----:B------:R-:W-:Y:S02]  /*61c0*/  ULDC.64 UR4, c[0x0][0x208] ;  /* 0x0000820000047ab9 */ /* 0x000fe40000000a00 */
[----:B--2---:R1:W-:Y:S01]  /*61d0*/  STG.E.128 desc[UR4][R40.64+0x140], R32 ;  /* 0x0001402028007986 */ /* 0x0043e2000c101d04 */
[----:B------:R-:W-:Y:S05]  /*61e0*/  BRA `(.L_x_1362) ;  /* 0x0000003c00cc7947 */ /* 0x000fea0003800000 */
.L_x_1330:
[----:B------:R-:W-:Y:S01]  /*61f0*/  ISETP.GE.AND P4, PT, R162, R5, PT ;  /* 0x00000005a200720c */ /* 0x000fe20003f86270 */
[----:B------:R-:W-:Y:S01]  /*6200*/  BSSY B1, `(.L_x_1385) ;  /* 0x000002f000017945 */ /* 0x000fe20003800000 */
[----:B------:R-:W-:Y:S02]  /*6210*/  CS2R R58, SRZ ;  /* 0x00000000003a7805 */ /* 0x000fe4000001ff00 */
[----:B------:R-:W-:Y:S02]  /*6220*/  CS2R R34, SRZ ;  /* 0x0000000000227805 */ /* 0x000fe4000001ff00 */
[----:B0-----:R-:W-:Y:S02]  /*6230*/  CS2R R32, SRZ ;  /* 0x0000000000207805 */ /* 0x001fe4000001ff00 */
        /* <DEDUP_REMOVED lines=19> */
[----:B------:R-:W-:Y:S01]  /*6370*/  CS2R R52, SRZ ;  /* 0x0000000000347805 */ /* 0x000fe2000001ff00 */
[----:B------:R-:W-:Y:S01]  /*6380*/  ULDC.64 UR6, c[0x0][0x208] ;  /* 0x0000820000067ab9 */ /* 0x000fe20000000a00 */
[----:B------:R-:W-:Y:S01]  /*6390*/  LEA.HI.X R57, R33, UR5, R34, 0x1, P0 ;  /* 0x0000000521397c11 */ /* 0x000fe200080f0c22 */
[----:B------:R-:W-:Y:S01]  /*63a0*/  ULDC.64 UR4, c[0x0][0x3e0] ;  /* 0x0000f80000047ab9 */ /* 0x000fe20000000a00 */
[----:B------:R-:W-:Y:S01]  /*63b0*/  ISETP.GE.AND P0, PT, R22, R117, PT ;  /* 0x000000751600720c */ /* 0x000fe20003f06270 */
[----:B------:R-:W-:Y:S01]  /*63c0*/  IMAD.X R33, R4, 0x1, R25, P1 ;  /* 0x0000000104217824 */ /* 0x000fe200008e0619 */
[----:B------:R-:W-:-:S04]  /*63d0*/  LEA R60, P1, R32, UR4, 0x1 ;  /* 0x00000004203c7c11 */ /* 0x000fc8000f8208ff */
[----:B------:R-:W-:Y:S02]  /*63e0*/  LEA.HI.X R61, R32, UR5, R33, 0x1, P1 ;  /* 0x00000005203d7c11 */ /* 0x000fe400088f0c21 */
[----:B------:R-:W-:-:S05]  /*63f0*/  ISETP.GE.AND P1, PT, R165, R117, PT ;  /* 0x00000075a500720c */ /* 0x000fca0003f26270 */
        /* <DEDUP_REMOVED lines=15> */
.L_x_1386:
[----:B------:R-:W-:Y:S05]  /*64f0*/  BSYNC B1 ;  /* 0x0000000000017941 */ /* 0x000fea0003800000 */
.L_x_1385:
        /* <DEDUP_REMOVED lines=12> */
[----:B-----5:R-:W-:Y:S01]  /*65c0*/  MOV R85, R34 ;  /* 0x0000002200557202 */ /* 0x020fe20000000f00 */
[----:B------:R-:W-:Y:S01]  /*65d0*/  IMAD.MOV.U32 R86, RZ, RZ, R35 ;  /* 0x000000ffff567224 */ /* 0x000fe200078e0023 */
        /* <DEDUP_REMOVED lines=10> */
[----:B------:R-:W-:Y:S01]  /*6680*/  CS2R R76, SRZ ;  /* 0x00000000004c7805 */ /* 0x000fe2000001ff00 */
[----:B------:R-:W-:Y:S01]  /*6690*/  ULDC.64 UR8, c[0x0][0x208] ;  /* 0x0000820000087ab9 */ /* 0x000fe20000000a00 */
        /* <DEDUP_REMOVED lines=22> */
.L_x_1388:
[----:B------:R-:W-:Y:S05]  /*6800*/  BSYNC B1 ;  /* 0x0000000000017941 */ /* 0x000fea0003800000 */
.L_x_1387:
[----:B------:R-:W-:Y:S01]  /*6810*/  IMAD.MOV.U32 R3, RZ, RZ, R32 ;  /* 0x000000ffff037224 */ /* 0x000fe200078e0020 */
[----:B0-----:R-:W-:Y:S01]  /*6820*/  MOV R80, R38 ;  /* 0x0000002600507202 */ /* 0x001fe20000000f00 */
        /* <DEDUP_REMOVED lines=37> */
[----:B-----5:R-:W-:-:S02]  /*6a80*/  MOV R81, R58 ;  /* 0x0000003a00517202 */ /* 0x020fc40000000f00 */
[----:B------:R-:W-:Y:S01]  /*6a90*/  PRMT R210, R3, 0x7610, R210 ;  /* 0x0000761003d27816 */ /* 0x000fe200000000d2 */
[----:B------:R-:W-:Y:S01]  /*6aa0*/  IMAD.MOV.U32 R3, RZ, RZ, R59 ;  /* 0x000000ffff037224 */ /* 0x000fe200078e003b */
[----:B------:R-:W-:Y:S01]  /*6ab0*/  PRMT R223, R4, 0x7610, R223 ;  /* 0x0000761004df7816 */ /* 0x000fe200000000df */
[----:B------:R-:W-:Y:S01]  /*6ac0*/  IMAD.MOV.U32 R4, RZ, RZ, R56 ;  /* 0x000000ffff047224 */ /* 0x000fe200078e0038 */
[----:B------:R-:W-:Y:S01]  /*6ad0*/  PRMT R205, R205, 0x5410, R80 ;  /* 0x00005410cdcd7816 */ /* 0x000fe20000000050 */
[----:B------:R-:W-:Y:S01]  /*6ae0*/  IMAD.MOV.U32 R80, RZ, RZ, R57 ;  /* 0x000000ffff507224 */ /* 0x000fe200078e0039 */
[----:B------:R-:W-:Y:S02]  /*6af0*/  PRMT R155, R81, 0x7610, R155 ;  /* 0x00007610519b7816 */ /* 0x000fe4000000009b */
        /* <DEDUP_REMOVED lines=21> */
[----:B------:R-:W-:-:S02]  /*6c50*/  PLOP3.LUT P1, PT, PT, PT, UP0, 0x80, 0x0 ;  /* 0x000000000000781c */ /* 0x000fc40003f2f008 */
[----:B------:R-:W-:Y:S02]  /*6c60*/  MOV R81, R74 ;  /* 0x0000004a00517202 */ /* 0x000fe40000000f00 */
        /* <DEDUP_REMOVED lines=12> */
[----:B------:R-:W-:-:S03]  /*6d30*/  IMAD.MOV.U32 R3, RZ, RZ, R77 ;  /* 0x000000ffff037224 */ /* 0x000fc600078e004d */
[----:B------:R-:W-:Y:S02]  /*6d40*/  PRMT R211, R81, 0x5410, R80 ;  /* 0x0000541051d37816 */ /* 0x000fe40000000050 */
[----:B------:R-:W-:Y:S01]  /*6d50*/  PRMT R213, R4, 0x5410, R3 ;  /* 0x0000541004d57816 */ /* 0x000fe20000000003 */
[----:B------:R-:W-:Y:S06]  /*6d60*/  @!P1 BRA `(.L_x_1389) ;  /* 0x0000000000049947 */ /* 0x000fec0003800000 */
[----:B------:R-:W-:Y:S01]  /*6d70*/  BPT.TRAP 0x1 ;  /* 0x000000040000795c */ /* 0x000fe20000300000 */
.L_x_1389:
[----:B------:R-:W-:Y:S01]  /*6d80*/  LEA R4, R19, R18, 0x3 ;  /* 0x0000001213047211 */ /* 0x000fe200078e18ff */
[----:B------:R-:W0:Y:S01]  /*6d90*/  LDC R150, c[0x0][0x2e4] ;  /* 0x0000b900ff967b82 */ /* 0x000e220000000800 */
[----:B------:R-:W-:Y:S01]  /*6da0*/  SHF.L.U32 R3, R167, 0x1f, RZ ;  /* 0x0000001fa7037819 */ /* 0x000fe200000006ff */
[----:B------:R-:W-:Y:S03]  /*6db0*/  BSSY B1, `(.L_x_1390) ;  /* 0x0000004000017945 */ /* 0x000fe60003800000 */
[----:B------:R-:W1:Y:S03]  /*6dc0*/  SYNCS.PHASECHK.TRANS64.TRYWAIT P5, [R4+URZ+0x2a890], R3 ;  /* 0x02a89003040075a7 */ /* 0x000e6600080a017f */
[----:B------:R-:W2:Y:S01]  /*6dd0*/  LDC.64 R126, c[0x0][0x2f0] ;  /* 0x0000bc00ff7e7b82 */ /* 0x000ea20000000a00 */
[----:B-1----:R-:W-:Y:S05]  /*6de0*/  @!P5 BRA `(.L_x_1391) ;  /* 0x0000020c00a0d947 */ /* 0x002fea0003800000 */
.L_x_1731:
[----:B------:R-:W-:Y:S05]  /*6df0*/  BSYNC B1 ;  /* 0x0000000000017941 */ /* 0x000fea0003800000 */
.L_x_1390:
[----:B------:R-:W-:Y:S01]  /*6e00*/  BSSY B1, `(.L_x_1392) ;  /* 0x0000178000017945 */ /* 0x000fe20003800000 */
[----:B0-----:R-:W-:Y:S02]  /*6e10*/  IMAD.IADD R152, R150, 0x1, -R122 ;  /* 0x0000000196987824 */ /* 0x001fe400078e0a7a */
[----:B------:R-:W-:Y:S01]  /*6e20*/  IMAD.MOV.U32 R129, RZ, RZ, R84 ;  /* 0x000000ffff817224 */ /* 0x000fe200078e0054 */
[----:B------:R-:W-:Y:S06]  /*6e30*/  @P4 BRA `(.L_x_1393) ;  /* 0x0000001400d04947 */ /* 0x000fec0003800000 */
[----:B------:R-:W-:Y:S01]  /*6e40*/  ISETP.NE.AND P4, PT, R12, RZ, PT ;  /* 0x000000ff0c00720c */ /* 0x000fe20003f85270 */
[-C--:B--2---:R-:W-:Y:S01]  /*6e50*/  IMAD R80, R186, R126.reuse, RZ ;  /* 0x0000007eba507224 */ /* 0x084fe200078e02ff */
[----:B------:R-:W-:Y:S01]  /*6e60*/  BSSY B2, `(.L_x_1394) ;  /* 0x000007b000027945 */ /* 0x000fe20003800000 */
[----:B------:R-:W-:-:S04]  /*6e70*/  IMAD.WIDE.U32 R134, R162, R126, R128 ;  /* 0x0000007ea2867225 */ /* 0x000fc800078e0080 */
[----:B------:R-:W-:-:S04]  /*6e80*/  IMAD R81, R162, R127, R80 ;  /* 0x0000007fa2517224 */ /* 0x000fc800078e0250 */
[----:B------:R-:W-:Y:S02]  /*6e90*/  IMAD.IADD R192, R81, 0x1, R135 ;  /* 0x0000000151c07824 */ /* 0x000fe400078e0287 */
        /* <DEDUP_REMOVED lines=18> */
[----:B------:R-:W-:Y:S02]  /*6fc0*/  ISETP.GE.AND P5, PT, R22, R117, PT ;  /* 0x000000751600720c */ /* 0x000fe40003fa6270 */
[----:B------:R-:W-:Y:S02]  /*6fd0*/  LEA.HI R83, R83, R80, RZ, 0x3 ;  /* 0x0000005053537211 */ /* 0x000fe400078f18ff */
[----:B------:R-:W-:Y:S02]  /*6fe0*/  LOP3.LUT R80, R174, 0x38, R81, 0xf8, !PT ;  /* 0x00000038ae507812 */ /* 0x000fe400078ef851 */
[----:B------:R-:W-:-:S02]  /*6ff0*/  SHF.R.S32.HI R83, RZ, 0x3, R83 ;  /* 0x00000003ff537819 */ /* 0x000fc40000011453 */
[----:B------:R-:W-:-:S03]  /*7000*/  LOP3.LUT R80, R80, R175, RZ, 0x3c, !PT ;  /* 0x000000af50507212 */ /* 0x000fc600078e3cff */
[----:B------:R-:W-:-:S04]  /*7010*/  IMAD R83, R83, 0x1800, R176 ;  /* 0x0000180053537824 */ /* 0x000fc800078e02b0 */
[----:B------:R-:W-:Y:S02]  /*7020*/  IMAD.IADD R80, R83, 0x1, R80 ;  /* 0x0000000153507824 */ /* 0x000fe400078e0250 */
[C---:B------:R-:W-:Y:S02]  /*7030*/  IMAD R83, R19.reuse, 0x4800, R146 ;  /* 0x0000480013537824 */ /* 0x040fe400078e0292 */
[----:B------:R-:W-:Y:S02]  /*7040*/  IMAD R81, R19, 0x4800, R80 ;  /* 0x0000480013517824 */ /* 0x000fe400078e0250 */
[--C-:B------:R-:W-:Y:S02]  /*7050*/  IMAD R80, R83, 0x2, R18.reuse ;  /* 0x0000000253507824 */ /* 0x100fe400078e0212 */
[----:B------:R-:W-:-:S04]  /*7060*/  IMAD R84, R81, 0x2, R18 ;  /* 0x0000000251547824 */ /* 0x000fc800078e0212 */
[----:B------:R-:W0:Y:S04]  /*7070*/  LDS.128 R80, [R80+0x18400] ;  /* 0x0184000050507984 */ /* 0x000e280000000c00 */
[----:B------:R-:W2:Y:S01]  /*7080*/  LDS.128 R84, [R84+0x18400] ;  /* 0x0184000054547984 */ /* 0x000ea20000000c00 */
[----:B------:R-:W-:Y:S05]  /*7090*/  @P5 BRA `(.L_x_1397) ;  /* 0x00000004004c5947 */ /* 0x000fea0003800000 */
[--C-:B------:R-:W-:Y:S01]  /*70a0*/  SHF.R.U64 R40, R40, 0x10, R41.reuse ;  /* 0x0000001028287819 */ /* 0x100fe20000001229 */
[----:B--2---:R-:W-:Y:S01]  /*70b0*/  HADD2.F32 R206, -RZ, R85.H0_H0 ;  /* 0x20000055ffce7230 */ /* 0x004fe20000004100 */
[----:B------:R-:W-:Y:S01]  /*70c0*/  SHF.R.U32.HI R204, RZ, 0x10, R41 ;  /* 0x00000010ffcc7819 */ /* 0x000fe20000011629 */
[----:B0-----:R-:W-:Y:S01]  /*70d0*/  HADD2.F32 R208, -RZ, R81.H0_H0 ;  /* 0x20000051ffd07230 */ /* 0x001fe20000004100 */
[--C-:B------:R-:W-:Y:S01]  /*70e0*/  SHF.R.U64 R41, R52, 0x10, R53.reuse ;  /* 0x0000001034297819 */ /* 0x100fe20000001235 */
[----:B------:R-:W-:Y:S01]  /*70f0*/  HADD2.F32 R207, -RZ, R85.H1_H1 ;  /* 0x30000055ffcf7230 */ /* 0x000fe20000004100 */
[----:B------:R-:W-:Y:S01]  /*7100*/  SHF.R.U32.HI R52, RZ, 0x10, R53 ;  /* 0x00000010ff347819 */ /* 0x000fe20000011635 */
[----:B------:R-:W-:Y:S01]  /*7110*/  HADD2.F32 R81, -RZ, R81.H1_H1 ;  /* 0x30000051ff517230 */ /* 0x000fe20000004100 */
[--C-:B------:R-:W-:Y:S01]  /*7120*/  SHF.R.U64 R53, R54, 0x10, R55.reuse ;  /* 0x0000001036357819 */ /* 0x100fe20000001237 */
[----:B------:R-:W-:Y:S01]  /*7130*/  HADD2.F32 R204, -RZ, R204.H0_H0 ;  /* 0x200000ccffcc7230 */ /* 0x000fe20000004100 */
[----:B------:R-:W-:Y:S01]  /*7140*/  SHF.R.U32.HI R54, RZ, 0x10, R55 ;  /* 0x00000010ff367819 */ /* 0x000fe20000011637 */
[--C-:B------:R-:W-:Y:S01]  /*7150*/  HADD2.F32 R55, -RZ, R205.reuse.H1_H1 ;  /* 0x300000cdff377230 */ /* 0x100fe20000004100 */
[--C-:B------:R-:W-:Y:S01]  /*7160*/  SHF.R.U64 R42, R42, 0x10, R43.reuse ;  /* 0x000000102a2a7819 */ /* 0x100fe2000000122b */
[----:B------:R-:W-:Y:S01]  /*7170*/  HADD2.F32 R205, -RZ, R205.H0_H0 ;  /* 0x200000cdffcd7230 */ /* 0x000fe20000004100 */
[----:B------:R-:W-:Y:S01]  /*7180*/  SHF.R.U32.HI R43, RZ, 0x10, R43 ;  /* 0x00000010ff2b7819 */ /* 0x000fe2000001162b */
[----:B------:R-:W-:-:S02]  /*7190*/  HADD2.F32 R52, -RZ, R52.H0_H0 ;  /* 0x20000034ff347230 */ /* 0x000fc40000004100 */
[-C--:B------:R-:W-:Y:S01]  /*71a0*/  FMUL.FTZ R85, R206, R55.reuse ;  /* 0x00000037ce557220 */ /* 0x080fe20000410000 */
[C---:B------:R-:W-:Y:S01]  /*71b0*/  FMUL.FTZ R55, R208.reuse, R55 ;  /* 0x00000037d0377220 */ /* 0x040fe20000410000 */
[----:B------:R-:W-:Y:S02]  /*71c0*/  HADD2.F32 R41, -RZ, R41.H0_H0 ;  /* 0x20000029ff297230 */ /* 0x000fe40000004100 */
[-C--:B------:R-:W-:Y:S01]  /*71d0*/  FFMA.FTZ R85, R208, R205.reuse, -R85 ;  /* 0x000000cdd0557223 */ /* 0x080fe20000010855 */
[-C--:B------:R-:W-:Y:S01]  /*71e0*/  FMUL.FTZ R208, R207, R52.reuse ;  /* 0x00000034cfd07220 */ /* 0x080fe20000410000 */
[C---:B------:R-:W-:Y:S01]  /*71f0*/  FMUL.FTZ R52, R81.reuse, R52 ;  /* 0x0000003451347220 */ /* 0x040fe20000410000 */
[----:B------:R-:W-:Y:S01]  /*7200*/  FFMA.FTZ R55, R206, R205, R55 ;  /* 0x000000cdce377223 */ /* 0x000fe20000010037 */
[--C-:B------:R-:W-:Y:S02]  /*7210*/  HADD2.F32 R205, -RZ, R87.reuse.H0_H0 ;  /* 0x20000057ffcd7230 */ /* 0x100fe40000004100 */
[----:B------:R-:W-:Y:S01]  /*7220*/  FFMA.FTZ R208, R81, R204, -R208 ;  /* 0x000000cc51d07223 */ /* 0x000fe200000108d0 */
[----:B------:R-:W-:-:S02]  /*7230*/  HADD2.F32 R206, -RZ, R87.H1_H1 ;  /* 0x30000057ffce7230 */ /* 0x000fc40000004100 */
[----:B------:R-:W-:Y:S01]  /*7240*/  FFMA.FTZ R52, R207, R204, R52 ;  /* 0x000000cccf347223 */ /* 0x000fe20000010034 */
[----:B------:R-:W-:Y:S02]  /*7250*/  HADD2.F32 R81, -RZ, R210.H0_H0 ;  /* 0x200000d2ff517230 */ /* 0x000fe40000004100 */
[--C-:B------:R-:W-:Y:S01]  /*7260*/  HADD2.F32 R87, -RZ, R83.reuse.H0_H0 ;  /* 0x20000053ff577230 */ /* 0x100fe20000004100 */
[----:B------:R-:W-:Y:S01]  /*7270*/  F2FP.F16.F32.PACK_AB R85, R208, R85 ;  /* 0x00000055d055723e */ /* 0x000fe200000000ff */
[----:B------:R-:W-:Y:S02]  /*7280*/  HADD2.F32 R207, -RZ, R54.H0_H0 ;  /* 0x20000036ffcf7230 */ /* 0x000fe40000004100 */
[-C--:B------:R-:W-:Y:S01]  /*7290*/  FMUL.FTZ R210, R205, R81.reuse ;  /* 0x00000051cdd27220 */ /* 0x080fe20000410000 */
[----:B------:R-:W-:Y:S02]  /*72a0*/  HADD2.F32 R54, -RZ, R83.H1_H1 ;  /* 0x30000053ff367230 */ /* 0x000fe40000004100 */
[----:B------:R-:W-:Y:S01]  /*72b0*/  FMUL.FTZ R212, R87, R81 ;  /* 0x0000005157d47220 */ /* 0x000fe20000410000 */
[----:B------:R-:W-:-:S02]  /*72c0*/  HADD2.F32 R204, -RZ, R209.H1_H1 ;  /* 0x300000d1ffcc7230 */ /* 0x000fc40000004100 */
[-C--:B------:R-:W-:Y:S01]  /*72d0*/  FMUL.FTZ R81, R206, R207.reuse ;  /* 0x000000cfce517220 */ /* 0x080fe20000410000 */
[----:B------:R-:W-:Y:S02]  /*72e0*/  HADD2.F32 R43, -RZ, R43.H0_H0 ;  /* 0x2000002bff2b7230 */ /* 0x000fe40000004100 */
[C---:B------:R-:W-:Y:S01]  /*72f0*/  FMUL.FTZ R207, R54.reuse, R207 ;  /* 0x000000cf36cf7220 */ /* 0x040fe20000410000 */
[----:B------:R-:W-:Y:S02]  /*7300*/  HADD2.F32 R83, -RZ, R80.H0_H0 ;  /* 0x20000050ff537230 */ /* 0x000fe40000004100 */
[----:B------:R-:W-:Y:S01]  /*7310*/  FFMA.FTZ R210, R87, R204, -R210 ;  /* 0x000000cc57d27223 */ /* 0x000fe200000108d2 */
[----:B------:R-:W-:Y:S02]  /*7320*/  HADD2.F32 R87, -RZ, R84.H0_H0 ;  /* 0x20000054ff577230 */ /* 0x000fe40000004100 */
[-C--:B------:R-:W-:Y:S01]  /*7330*/  FFMA.FTZ R81, R54, R43.reuse, -R81 ;  /* 0x0000002b36517223 */ /* 0x080fe20000010851 */
[----:B------:R-:W-:Y:S01]  /*7340*/  FFMA.FTZ R207, R206, R43, R207 ;  /* 0x0000002bcecf7223 */ /* 0x000fe200000100cf */
[----:B------:R-:W-:-:S02]  /*7350*/  HADD2.F32 R43, -RZ, R223.H0_H0 ;  /* 0x200000dfff2b7230 */ /* 0x000fc40000004100 */
[----:B------:R-:W-:Y:S01]  /*7360*/  FFMA.FTZ R212, R205, R204, R212 ;  /* 0x000000cccdd47223 */ /* 0x000fe200000100d4 */
[----:B------:R-:W-:Y:S01]  /*7370*/  HADD2.F32 R84, -RZ, R84.H1_H1 ;  /* 0x30000054ff547230 */ /* 0x000fe20000004100 */
[----:B------:R-:W-:Y:S01]  /*7380*/  F2FP.F16.F32.PACK_AB R52, R52, R55 ;  /* 0x000000373434723e */ /* 0x000fe200000000ff */
[----:B------:R-:W-:Y:S02]  /*7390*/  HADD2.F32 R80, -RZ, R80.H1_H1 ;  /* 0x30000050ff507230 */ /* 0x000fe40000004100 */
[-C--:B------:R-:W-:Y:S01]  /*73a0*/  FMUL.FTZ R204, R83, R43.reuse ;  /* 0x0000002b53cc7220 */ /* 0x080fe20000410000 */
[----:B------:R-:W-:Y:S02]  /*73b0*/  HADD2.F32 R205, -RZ, R40.H0_H0 ;  /* 0x20000028ffcd7230 */ /* 0x000fe40000004100 */
[----:B------:R-:W-:Y:S01]  /*73c0*/  FMUL.FTZ R40, R87, R43 ;  /* 0x0000002b57287220 */ /* 0x000fe20000410000 */
[----:B------:R-:W-:Y:S02]  /*73d0*/  HADD2.F32 R54, -RZ, R221.H0_H0 ;  /* 0x200000ddff367230 */ /* 0x000fe40000004100 */
[-C--:B------:R-:W-:Y:S01]  /*73e0*/  FMUL.FTZ R43, R84, R41.reuse ;  /* 0x00000029542b7220 */ /* 0x080fe20000410000 */
[C---:B------:R-:W-:Y:S01]  /*73f0*/  FMUL.FTZ R41, R80.reuse, R41 ;  /* 0x0000002950297220 */ /* 0x040fe20000410000 */
[----:B------:R-:W-:Y:S01]  /*7400*/  HADD2.F32 R53, -RZ, R53.H0_H0 ;  /* 0x20000035ff357230 */ /* 0x000fe20000004100 */
[----:B------:R-:W-:Y:S01]  /*7410*/  F2FP.F16.F32.PACK_AB R207, R207, R212 ;  /* 0x000000d4cfcf723e */ /* 0x000fe200000000ff */
[-C--:B------:R-:W-:Y:S01]  /*7420*/  FFMA.FTZ R43, R80, R205.reuse, -R43 ;  /* 0x000000cd502b7223 */ /* 0x080fe2000001082b */
[----:B------:R-:W-:Y:S01]  /*7430*/  FFMA.FTZ R40, R83, R54, -R40 ;  /* 0x0000003653287223 */ /* 0x000fe20000010828 */
[----:B------:R-:W-:Y:S01]  /*7440*/  FFMA.FTZ R205, R84, R205, R41 ;  /* 0x000000cd54cd7223 */ /* 0x000fe20000010029 */
[----:B------:R-:W-:-:S02]  /*7450*/  HADD2.F32 R41, -RZ, R222.H1_H1 ;  /* 0x300000deff297230 */ /* 0x000fc40000004100 */
[----:B------:R-:W-:Y:S01]  /*7460*/  FFMA.FTZ R204, R87, R54, R204 ;  /* 0x0000003657cc7223 */ /* 0x000fe200000100cc */
[----:B------:R-:W-:Y:S02]  /*7470*/  HADD2.F32 R83, -RZ, R86.H0_H0 ;  /* 0x20000056ff537230 */ /* 0x000fe40000004100 */
[----:B------:R-:W-:Y:S02]  /*7480*/  HADD2.F32 R80, -RZ, R82.H0_H0 ;  /* 0x20000052ff507230 */ /* 0x000fe40000004100 */
[----:B------:R-:W-:Y:S02]  /*7490*/  HADD2.F32 R86, -RZ, R86.H1_H1 ;  /* 0x30000056ff567230 */ /* 0x000fe40000004100 */
[----:B------:R-:W-:Y:S01]  /*74a0*/  FMUL.FTZ R87, R83, R41 ;  /* 0x0000002953577220 */ /* 0x000fe20000410000 */
[----:B------:R-:W-:Y:S01]  /*74b0*/  HADD2.F32 R82, -RZ, R82.H1_H1 ;  /* 0x30000052ff527230 */ /* 0x000fe20000004100 */
[----:B------:R-:W-:Y:S01]  /*74c0*/  F2FP.F16.F32.PACK_AB R84, R205, R204 ;  /* 0x000000cccd54723e */ /* 0x000fe200000000ff */
[----:B------:R-:W-:-:S02]  /*74d0*/  HADD2.F32 R54, -RZ, R209.H0_H0 ;  /* 0x200000d1ff367230 */ /* 0x000fc40000004100 */
[----:B------:R-:W-:Y:S02]  /*74e0*/  HADD2.F32 R209, -RZ, R42.H0_H0 ;  /* 0x2000002affd17230 */ /* 0x000fe40000004100 */
[----:B------:R-:W-:Y:S01]  /*74f0*/  FMUL.FTZ R42, R80, R41 ;  /* 0x00000029502a7220 */ /* 0x000fe20000410000 */
[-C--:B------:R-:W-:Y:S01]  /*7500*/  FMUL.FTZ R41, R86, R53.reuse ;  /* 0x0000003556297220 */ /* 0x080fe20000410000 */
[----:B------:R-:W-:Y:S01]  /*7510*/  FMUL.FTZ R53, R82, R53 ;  /* 0x0000003552357220 */ /* 0x000fe20000410000 */
[-C--:B------:R-:W-:Y:S01]  /*7520*/  FFMA.FTZ R87, R80, R54.reuse, -R87 ;  /* 0x0000003650577223 */ /* 0x080fe20000010857 */
[----:B------:R-:W-:Y:S01]  /*7530*/  FFMA.FTZ R42, R83, R54, R42 ;  /* 0x00000036532a7223 */ /* 0x000fe2000001002a */
[-C--:B------:R-:W-:Y:S01]  /*7540*/  FFMA.FTZ R82, R82, R209.reuse, -R41 ;  /* 0x000000d152527223 */ /* 0x080fe20000010829 */
[----:B------:R-:W-:Y:S01]  /*7550*/  FFMA.FTZ R53, R86, R209, R53 ;  /* 0x000000d156357223 */ /* 0x000fe20000010035 */
[----:B------:R-:W-:Y:S02]  /*7560*/  F2FP.F16.F32.PACK_AB R83, R81, R210 ;  /* 0x000000d25153723e */ /* 0x000fe400000000ff */
[----:B------:R-:W-:Y:S01]  /*7570*/  MOV R81, R85 ;  /* 0x0000005500517202 */ /* 0x000fe20000000f00 */
[----:B------:R-:W-:Y:S01]  /*7580*/  IMAD.MOV.U32 R85, RZ, RZ, R52 ;  /* 0x000000ffff557224 */ /* 0x000fe200078e0034 */
[----:B------:R-:W-:Y:S01]  /*7590*/  F2FP.F16.F32.PACK_AB R82, R82, R87 ;  /* 0x000000575252723e */ /* 0x000fe200000000ff */
[----:B------:R-:W-:Y:S01]  /*75a0*/  IMAD.MOV.U32 R87, RZ, RZ, R207 ;  /* 0x000000ffff577224 */ /* 0x000fe200078e00cf */
[----:B------:R-:W-:-:S02]  /*75b0*/  F2FP.F16.F32.PACK_AB R80, R43, R40 ;  /* 0x000000282b50723e */ /* 0x000fc400000000ff */
[----:B------:R-:W-:-:S07]  /*75c0*/  F2FP.F16.F32.PACK_AB R86, R53, R42 ;  /* 0x0000002a3556723e */ /* 0x000fce00000000ff */
.L_x_1397:
[----:B------:R-:W-:Y:S05]  /*75d0*/  BSYNC B3 ;  /* 0x0000000000037941 */ /* 0x000fea0003800000 */
.L_x_1396:
[----:B------:R-:W-:Y:S02]  /*75e0*/  ULDC.64 UR4, c[0x0][0x208] ;  /* 0x0000820000047ab9 */ /* 0x000fe40000000a00 */
[----:B0-----:R0:W-:Y:S04]  /*75f0*/  STG.E.128 desc[UR4][R138.64], R80 ;  /* 0x000000508a007986 */ /* 0x0011e8000c101d04 */
[----:B--2---:R0:W-:Y:S02]  /*7600*/  @!P4 STG.E.128 desc[UR4][R140.64], R84 ;  /* 0x000000548c00c986 */ /* 0x0041e4000c101d04 */
.L_x_1395:
[----:B------:R-:W-:Y:S05]  /*7610*/  BSYNC B2 ;  /* 0x0000000000027941 */ /* 0x000fea0003800000 */
.L_x_1394:
        /* <DEDUP_REMOVED lines=25> */
[----:B------:R-:W-:-:S05]  /*77b0*/  IMAD R43, R43, 0x1800, R176 ;  /* 0x000018002b2b7824 */ /* 0x000fca00078e02b0 */
[----:B------:R-:W-:Y:S01]  /*77c0*/  IADD3 R40, R43, R40, RZ ;  /* 0x000000282b287210 */ /* 0x000fe20007ffe0ff */
[----:B------:R-:W-:-:S04]  /*77d0*/  IMAD R43, R19, 0x4800, R145 ;  /* 0x00004800132b7824 */ /* 0x000fc800078e0291 */
[----:B------:R-:W-:Y:S02]  /*77e0*/  IMAD R41, R19, 0x4800, R40 ;  /* 0x0000480013297824 */ /* 0x000fe400078e0228 */
[--C-:B------:R-:W-:Y:S02]  /*77f0*/  IMAD R40, R43, 0x2, R18.reuse ;  /* 0x000000022b287824 */ /* 0x100fe400078e0212 */
[----:B------:R-:W-:-:S04]  /*7800*/  IMAD R52, R41, 0x2, R18 ;  /* 0x0000000229347824 */ /* 0x000fc800078e0212 */
        /* <DEDUP_REMOVED lines=85> */
.L_x_1401:
[----:B------:R-:W-:Y:S05]  /*7d60*/  BSYNC B3 ;  /* 0x0000000000037941 */ /* 0x000fea0003800000 */
.L_x_1400:
[----:B------:R-:W-:Y:S02]  /*7d70*/  ULDC.64 UR4, c[0x0][0x208] ;  /* 0x0000820000047ab9 */ /* 0x000fe40000000a00 */
[----:B0-----:R3:W-:Y:S04]  /*7d80*/  STG.E.128 desc[UR4][R80.64], R40 ;  /* 0x0000002850007986 */ /* 0x0017e8000c101d04 */
[----:B--2---:R3:W-:Y:S02]  /*7d90*/  @!P4 STG.E.128 desc[UR4][R82.64], R52 ;  /* 0x000000345200c986 */ /* 0x0047e4000c101d04 */
.L_x_1399:
[----:B------:R-:W-:Y:S05]  /*7da0*/  BSYNC B2 ;  /* 0x0000000000027941 */ /* 0x000fea0003800000 */
.L_x_1398:
[----:B------:R-:W-:-:S13]  /*7db0*/  ISETP.NE.AND P4, PT, R10, RZ, PT ;  /* 0x000000ff0a00720c */ /* 0x000fda0003f85270 */
[----:B------:R-:W-:Y:S05]  /*7dc0*/  @!P4 BRA `(.L_x_1393) ;  /* 0x0000000400ecc947 */ /* 0x000fea0003800000 */
[----:B------:R-:W2:Y:S01]  /*7dd0*/  LDL R36, [R1] ;  /* 0x0000000001247983 */ /* 0x000ea20000100800 */
[----:B------:R-:W-:Y:S01]  /*7de0*/  IADD3 R38, P4, P5, R90, R134, R13 ;  /* 0x000000865a267210 */ /* 0x000fe20007d9e00d */
[----:B------:R-:W-:Y:S03]  /*7df0*/  BSSY B2, `(.L_x_1402) ;  /* 0x0000075000027945 */ /* 0x000fe60003800000 */
[----:B---3--:R-:W-:Y:S02]  /*7e00*/  IADD3.X R40, R89, R192, R109, P4, P5 ;  /* 0x000000c059287210 */ /* 0x008fe400027ea46d */
[----:B--2---:R-:W-:-:S04]  /*7e10*/  LOP3.LUT P6, RZ, R36, 0x1, RZ, 0xc0, !PT ;  /* 0x0000000124ff7812 */ /* 0x004fc800078cc0ff */
[----:B------:R-:W-:-:S04]  /*7e20*/  SEL R36, R122, R152, !P6 ;  /* 0x000000987a247207 */ /* 0x000fc80007000000 */
[----:B------:R-:W-:-:S04]  /*7e30*/  SHF.R.S32.HI R37, RZ, 0x1f, R36 ;  /* 0x0000001fff257819 */ /* 0x000fc80000011424 */
        /* <DEDUP_REMOVED lines=13> */
[----:B------:R-:W-:-:S04]  /*7f10*/  LEA.HI R36, R36, R37, RZ, 0x3 ;  /* 0x0000002524247211 */ /* 0x000fc800078f18ff */
[----:B------:R-:W-:Y:S02]  /*7f20*/  SHF.R.S32.HI R37, RZ, 0x3, R36 ;  /* 0x00000003ff257819 */ /* 0x000fe40000011424 */
[----:B------:R-:W-:-:S03]  /*7f30*/  LOP3.LUT R36, R174, 0x38, R39, 0xf8, !PT ;  /* 0x00000038ae247812 */ /* 0x000fc600078ef827 */
[----:B------:R-:W-:Y:S01]  /*7f40*/  IMAD R37, R37, 0x1800, R176 ;  /* 0x0000180025257824 */ /* 0x000fe200078e02b0 */
[----:B------:R-:W-:-:S05]  /*7f50*/  LOP3.LUT R36, R36, R175, RZ, 0x3c, !PT ;  /* 0x000000af24247212 */ /* 0x000fca00078e3cff */
[----:B------:R-:W-:Y:S02]  /*7f60*/  IMAD.IADD R36, R37, 0x1, R36 ;  /* 0x0000000125247824 */ /* 0x000fe400078e0224 */
[C---:B------:R-:W-:Y:S02]  /*7f70*/  IMAD R37, R19.reuse, 0x4800, R143 ;  /* 0x0000480013257824 */ /* 0x040fe400078e028f */
[----:B------:R-:W-:Y:S02]  /*7f80*/  IMAD R39, R19, 0x4800, R36 ;  /* 0x0000480013277824 */ /* 0x000fe400078e0224 */
[----:B------:R-:W-:-:S03]  /*7f90*/  IMAD R37, R37, 0x2, R18 ;  /* 0x0000000225257824 */ /* 0x000fc600078e0212 */
[----:B------:R-:W-:-:S03]  /*7fa0*/  LEA R40, R39, R18, 0x1 ;  /* 0x0000001227287211 */ /* 0x000fc600078e08ff */
        /* <DEDUP_REMOVED lines=8> */
[----:B------:R-:W-:Y:S01]  /*8030*/  HADD2.F32 R80, -RZ, R214.H0_H0 ;  /* 0x200000d6ff507230 */ /* 0x000fe20000004100 */
[--C-:B------:R-:W-:Y:S01]  /*8040*/  SHF.R.U64 R34, R34, 0x10, R35.reuse ;  /* 0x0000001022227819 */ /* 0x100fe20000001223 */
[----:B------:R-:W-:Y:S01]  /*8050*/  HADD2.F32 R52, -RZ, R52.H0_H0 ;  /* 0x20000034ff347230 */ /* 0x000fe20000004100 */
[----:B------:R-:W-:Y:S01]  /*8060*/  SHF.R.U32.HI R44, RZ, 0x10, R35 ;  /* 0x00000010ff2c7819 */ /* 0x000fe20000011623 */
[----:B------:R-:W-:Y:S01]  /*8070*/  HADD2.F32 R214, -RZ, R214.H1_H1 ;  /* 0x300000d6ffd67230 */ /* 0x000fe20000004100 */
[----:B------:R-:W-:-:S02]  /*8080*/  SHF.R.U64 R35, R46, 0x10, R47 ;  /* 0x000000102e237819 */ /* 0x000fc4000000122f */
[----:B------:R-:W-:Y:S01]  /*8090*/  SHF.R.U32.HI R46, RZ, 0x10, R47 ;  /* 0x00000010ff2e7819 */ /* 0x000fe2000001162f */
[----:B---3--:R-:W-:Y:S01]  /*80a0*/  IMAD.MOV.U32 R47, RZ, RZ, R41 ;  /* 0x000000ffff2f7224 */ /* 0x008fe200078e0029 */
[----:B------:R-:W-:Y:S01]  /*80b0*/  SHF.R.U32.HI R45, RZ, 0x10, R45 ;  /* 0x00000010ff2d7819 */ /* 0x000fe2000001162d */
[----:B------:R-:W-:Y:S02]  /*80c0*/  IMAD.MOV.U32 R41, RZ, RZ, R39 ;  /* 0x000000ffff297224 */ /* 0x000fe400078e0027 */
        /* <DEDUP_REMOVED lines=20> */
[----:B------:R-:W-:Y:S02]  /*8210*/  HADD2.F32 R80, -RZ, R215.H0_H0 ;  /* 0x200000d7ff507230 */ /* 0x000fe40000004100 */
        /* <DEDUP_REMOVED lines=15> */
[----:B------:R-:W-:Y:S01]  /*8310*/  MOV R37, R39 ;  /* 0x0000002700257202 */ /* 0x000fe20000000f00 */
[----:B------:R-:W-:Y:S01]  /*8320*/  HADD2.F32 R40, -RZ, R40.H1_H1 ;  /* 0x30000028ff287230 */ /* 0x000fe20000004100 */
[----:B------:R-:W-:Y:S01]  /*8330*/  F2FP.F16.F32.PACK_AB R43, R46, R43 ;  /* 0x0000002b2e2b723e */ /* 0x000fe200000000ff */
[----:B------:R-:W-:-:S02]  /*8340*/  HADD2.F32 R36, -RZ, R36.H1_H1 ;  /* 0x30000024ff247230 */ /* 0x000fc40000004100 */
[----:B------:R-:W-:Y:S02]  /*8350*/  HADD2.F32 R47, -RZ, R32.H0_H0 ;  /* 0x20000020ff2f7230 */ /* 0x000fe40000004100 */
[-C--:B------:R-:W-:Y:S01]  /*8360*/  FMUL.FTZ R32, R45, R80.reuse ;  /* 0x000000502d207220 */ /* 0x080fe20000410000 */
[C---:B------:R-:W-:Y:S01]  /*8370*/  FMUL.FTZ R80, R33.reuse, R80 ;  /* 0x0000005021507220 */ /* 0x040fe20000410000 */
[-C--:B------:R-:W-:Y:S01]  /*8380*/  FMUL.FTZ R55, R40, R53.reuse ;  /* 0x0000003528377220 */ /* 0x080fe20000410000 */
[C---:B------:R-:W-:Y:S01]  /*8390*/  FMUL.FTZ R53, R36.reuse, R53 ;  /* 0x0000003524357220 */ /* 0x040fe20000410000 */
[-C--:B------:R-:W-:Y:S01]  /*83a0*/  FFMA.FTZ R32, R33, R214.reuse, -R32 ;  /* 0x000000d621207223 */ /* 0x080fe20000010820 */
[----:B------:R-:W-:Y:S01]  /*83b0*/  FFMA.FTZ R33, R45, R214, R80 ;  /* 0x000000d62d217223 */ /* 0x000fe20000010050 */
[-C--:B------:R-:W-:Y:S01]  /*83c0*/  FFMA.FTZ R45, R36, R47.reuse, -R55 ;  /* 0x0000002f242d7223 */ /* 0x080fe20000010837 */
[----:B------:R-:W-:Y:S01]  /*83d0*/  FFMA.FTZ R36, R40, R47, R53 ;  /* 0x0000002f28247223 */ /* 0x000fe20000010035 */
[----:B------:R-:W-:-:S02]  /*83e0*/  HADD2.F32 R40, -RZ, R42.H0_H0 ;  /* 0x2000002aff287230 */ /* 0x000fc40000004100 */
[----:B------:R-:W-:Y:S02]  /*83f0*/  HADD2.F32 R53, -RZ, R35.H0_H0 ;  /* 0x20000023ff357230 */ /* 0x000fe40000004100 */
[----:B------:R-:W-:Y:S02]  /*8400*/  HADD2.F32 R42, -RZ, R42.H1_H1 ;  /* 0x3000002aff2a7230 */ /* 0x000fe40000004100 */
[--C-:B------:R-:W-:Y:S02]  /*8410*/  HADD2.F32 R35, -RZ, R38.reuse.H0_H0 ;  /* 0x20000026ff237230 */ /* 0x100fe40000004100 */
[----:B------:R-:W-:Y:S02]  /*8420*/  HADD2.F32 R215, -RZ, R215.H1_H1 ;  /* 0x300000d7ffd77230 */ /* 0x000fe40000004100 */
[----:B------:R-:W-:Y:S01]  /*8430*/  FMUL.FTZ R81, R42, R53 ;  /* 0x000000352a517220 */ /* 0x000fe20000410000 */
[----:B------:R-:W-:Y:S02]  /*8440*/  HADD2.F32 R38, -RZ, R38.H1_H1 ;  /* 0x30000026ff267230 */ /* 0x000fe40000004100 */
[----:B------:R-:W-:Y:S01]  /*8450*/  FMUL.FTZ R55, R35, R216 ;  /* 0x000000d823377220 */ /* 0x000fe20000410000 */
[----:B------:R-:W-:-:S02]  /*8460*/  HADD2.F32 R47, -RZ, R34.H0_H0 ;  /* 0x20000022ff2f7230 */ /* 0x000fc40000004100 */
[----:B------:R-:W-:Y:S01]  /*8470*/  FMUL.FTZ R34, R40, R216 ;  /* 0x000000d828227220 */ /* 0x000fe20000410000 */
[----:B------:R-:W-:Y:S02]  /*8480*/  IMAD.MOV.U32 R39, RZ, RZ, R44 ;  /* 0x000000ffff277224 */ /* 0x000fe400078e002c */
[----:B------:R-:W-:Y:S01]  /*8490*/  FMUL.FTZ R53, R38, R53 ;  /* 0x0000003526357220 */ /* 0x000fe20000410000 */
[-C--:B------:R-:W-:Y:S01]  /*84a0*/  FFMA.FTZ R55, R40, R215.reuse, R55 ;  /* 0x000000d728377223 */ /* 0x080fe20000010037 */
[----:B------:R-:W-:Y:S01]  /*84b0*/  FFMA.FTZ R34, R35, R215, -R34 ;  /* 0x000000d723227223 */ /* 0x000fe20000010822 */
[-C--:B------:R-:W-:Y:S01]  /*84c0*/  FFMA.FTZ R81, R38, R47.reuse, -R81 ;  /* 0x0000002f26517223 */ /* 0x080fe20000010851 */
[----:B------:R-:W-:Y:S01]  /*84d0*/  F2FP.F16.F32.PACK_AB R38, R45, R32 ;  /* 0x000000202d26723e */ /* 0x000fe200000000ff */
[----:B------:R-:W-:Y:S01]  /*84e0*/  FFMA.FTZ R42, R42, R47, R53 ;  /* 0x0000002f2a2a7223 */ /* 0x000fe20000010035 */
[----:B------:R-:W-:Y:S02]  /*84f0*/  F2FP.F16.F32.PACK_AB R40, R36, R33 ;  /* 0x000000212428723e */ /* 0x000fe400000000ff */
[----:B------:R-:W-:Y:S01]  /*8500*/  F2FP.F16.F32.PACK_AB R81, R81, R34 ;  /* 0x000000225151723e */ /* 0x000fe200000000ff */
[----:B------:R-:W-:Y:S01]  /*8510*/  IMAD.MOV.U32 R36, RZ, RZ, R38 ;  /* 0x000000ffff247224 */ /* 0x000fe200078e0026 */
[----:B------:R-:W-:-:S03]  /*8520*/  F2FP.F16.F32.PACK_AB R42, R42, R55 ;  /* 0x000000372a2a723e */ /* 0x000fc600000000ff */
[----:B------:R-:W-:-:S07]  /*8530*/  IMAD.MOV.U32 R38, RZ, RZ, R81 ;  /* 0x000000ffff267224 */ /* 0x000fce00078e0051 */
.L_x_1403:
[----:B------:R-:W-:Y:S05]  /*8540*/  BSYNC B2 ;  /* 0x0000000000027941 */ /* 0x000fea0003800000 */
.L_x_1402:
[----:B------:R-:W-:Y:S02]  /*8550*/  ULDC.64 UR4, c[0x0][0x208] ;  /* 0x0000820000047ab9 */ /* 0x000fe40000000a00 */
[----:B--2---:R4:W-:Y:S04]  /*8560*/  STG.E.128 desc[UR4][R48.64], R36 ;  /* 0x0000002430007986 */ /* 0x0049e8000c101d04 */
[----:B---3--:R4:W-:Y:S02]  /*8570*/  @!P4 STG.E.128 desc[UR4][R50.64], R40 ;  /* 0x000000283200c986 */ /* 0x0089e4000c101d04 */
.L_x_1393:
[----:B------:R-:W-:Y:S05]  /*8580*/  BSYNC B1 ;  /* 0x0000000000017941 */ /* 0x000fea0003800000 */
.L_x_1392:
[-C--:B--2---:R-:W-:Y:S02]  /*8590*/  IMAD R32, R151, R126.reuse, RZ ;  /* 0x0000007e97207224 */ /* 0x084fe400078e02ff */
[----:B------:R-:W-:-:S04]  /*85a0*/  IMAD.WIDE.U32 R128, R185, R126, R128 ;  /* 0x0000007eb9807225 */ /* 0x000fc800078e0080 */
[----:B------:R-:W-:Y:S01]  /*85b0*/  IMAD R127, R185, R127, R32 ;  /* 0x0000007fb97f7224 */ /* 0x000fe200078e0220 */
[----:B------:R-:W-:Y:S06]  /*85c0*/  @P0 BRA `(.L_x_1362) ;  /* 0x0000001800d40947 */ /* 0x000fec0003800000 */
[----:B------:R-:W-:Y:S01]  /*85d0*/  ISETP.NE.AND P0, PT, R12, RZ, PT ;  /* 0x000000ff0c00720c */ /* 0x000fe20003f05270 */
[----:B------:R-:W-:Y:S01]  /*85e0*/  BSSY B1, `(.L_x_1404) ;  /* 0x000007a000017945 */ /* 0x000fe20003800000 */
[----:B------:R-:W-:-:S11]  /*85f0*/  IMAD.IADD R44, R129, 0x1, R127 ;  /* 0x00000001812c7824 */ /* 0x000fd600078e027f */
        /* <DEDUP_REMOVED lines=8> */
[----:B------:R-:W-:Y:S02]  /*8680*/  SHF.L.U32 R35, R33, 0x3, RZ ;  /* 0x0000000321237819 */ /* 0x000fe400000006ff */
[----:B------:R-:W-:Y:S02]  /*8690*/  SHF.R.S32.HI R32, RZ, 0x1f, R33 ;  /* 0x0000001fff207819 */ /* 0x000fe40000011421 */
[----:B------:R-:W-:Y:S02]  /*86a0*/  ISETP.GE.AND P0, PT, R35, R150, PT ;  /* 0x000000962300720c */ /* 0x000fe40003f06270 */
[----:B------:R-:W-:-:S04]  /*86b0*/  LEA.HI R32, R32, R33, RZ, 0x3 ;  /* 0x0000002120207211 */ /* 0x000fc800078f18ff */
[----:B---3--:R-:W-:Y:S02]  /*86c0*/  SHF.R.S32.HI R40, RZ, 0x3, R32 ;  /* 0x00000003ff287819 */ /* 0x008fe40000011420 */
[----:B------:R-:W-:-:S03]  /*86d0*/  LOP3.LUT R32, R172, 0x38, R35, 0xf8, !PT ;  /* 0x00000038ac207812 */ /* 0x000fc600078ef823 */
[----:B------:R-:W-:Y:S01]  /*86e0*/  IMAD R33, R40, 0x1800, R177 ;  /* 0x0000180028217824 */ /* 0x000fe200078e02b1 */
[----:B------:R-:W-:Y:S02]  /*86f0*/  LOP3.LUT R32, R32, R199, RZ, 0x3c, !PT ;  /* 0x000000c720207212 */ /* 0x000fe400078e3cff */
[--C-:B------:R-:W-:Y:S02]  /*8700*/  @!P0 SHF.R.S32.HI R37, RZ, 0x1f, R35.reuse ;  /* 0x0000001fff258819 */ /* 0x100fe40000011423 */
[----:B------:R-:W-:Y:S01]  /*8710*/  @!P0 IADD3 R34, P4, P5, R90, R128, R35 ;  /* 0x000000805a228210 */ /* 0x000fe20007d9e023 */
[----:B------:R-:W-:Y:S02]  /*8720*/  IMAD.IADD R32, R33, 0x1, R32 ;  /* 0x0000000121207824 */ /* 0x000fe400078e0220 */
[----:B------:R-:W-:Y:S01]  /*8730*/  IMAD R33, R19, 0x4800, R144 ;  /* 0x0000480013217824 */ /* 0x000fe200078e0290 */
[----:B------:R-:W-:Y:S01]  /*8740*/  @!P0 IADD3.X R37, R89, R44, R37, P4, P5 ;  /* 0x0000002c59258210 */ /* 0x000fe200027ea425 */
[----:B------:R-:W-:Y:S01]  /*8750*/  IMAD R35, R19, 0x4800, R32 ;  /* 0x0000480013237824 */ /* 0x000fe200078e0220 */
[----:B------:R-:W-:Y:S01]  /*8760*/  LEA R40, P4, R36, R120, 0x1 ;  /* 0x0000007824287211 */ /* 0x000fe200078808ff */
[----:B------:R-:W-:-:S03]  /*8770*/  IMAD R33, R33, 0x2, R18 ;  /* 0x0000000221217824 */ /* 0x000fc600078e0212 */
[----:B------:R-:W-:Y:S01]  /*8780*/  LEA.HI.X R41, R36, R121, R38, 0x1, P4 ;  /* 0x0000007924297211 */ /* 0x000fe200020f0c26 */
[----:B------:R-:W-:Y:S01]  /*8790*/  IMAD R36, R35, 0x2, R18 ;  /* 0x0000000223247824 */ /* 0x000fe200078e0212 */
[----:B------:R-:W-:-:S04]  /*87a0*/  @!P0 LEA R42, P4, R34, R120, 0x1 ;  /* 0x00000078222a8211 */ /* 0x000fc800078808ff */
[----:B------:R-:W-:Y:S02]  /*87b0*/  @!P0 LEA.HI.X R43, R34, R121, R37, 0x1, P4 ;  /* 0x00000079222b8211 */ /* 0x000fe400020f0c25 */
[----:B------:R-:W2:Y:S01]  /*87c0*/  LDS.128 R32, [R33+0x18400] ;  /* 0x0184000021207984 */ /* 0x000ea20000000c00 */
[----:B------:R-:W-:-:S03]  /*87d0*/  ISETP.GE.AND P4, PT, R22, R117, PT ;  /* 0x000000751600720c */ /* 0x000fc60003f86270 */
[----:B------:R-:W3:Y:S10]  /*87e0*/  LDS.128 R36, [R36+0x18400] ;  /* 0x0184000024247984 */ /* 0x000ef40000000c00 */
[----:B------:R-:W-:Y:S05]  /*87f0*/  @P4 BRA `(.L_x_1407) ;  /* 0x0000000400504947 */ /* 0x000fea0003800000 */
[----:B---3--:R-:W-:Y:S01]  /*8800*/  MOV R49, R37 ;  /* 0x0000002500317202 */ /* 0x008fe20000000f00 */
[----:B------:R-:W-:Y:S01]  /*8810*/  IMAD.MOV.U32 R51, RZ, RZ, R39 ;  /* 0x000000ffff337224 */ /* 0x000fe200078e0027 */
[----:B------:R-:W-:Y:S01]  /*8820*/  SHF.R.U32.HI R55, RZ, 0x10, R77 ;  /* 0x00000010ff377819 */ /* 0x000fe2000001164d */
[----:B--2---:R-:W-:Y:S01]  /*8830*/  IMAD.MOV.U32 R37, RZ, RZ, R35 ;  /* 0x000000ffff257224 */ /* 0x004fe200078e0023 */
[--C-:B------:R-:W-:Y:S01]  /*8840*/  SHF.R.U32.HI R53, RZ, 0x10, R65.reuse ;  /* 0x00000010ff357819 */ /* 0x100fe20000011641 */
[----:B------:R-:W-:Y:S01]  /*8850*/  HADD2.F32 R54, -RZ, R213.H1_H1 ;  /* 0x300000d5ff367230 */ /* 0x000fe20000004100 */
[----:B------:R-:W-:Y:S01]  /*8860*/  SHF.R.U64 R45, R64, 0x10, R65 ;  /* 0x00000010402d7819 */ /* 0x000fe20000001241 */
[----:B------:R-:W-:Y:S01]  /*8870*/  HADD2.F32 R39, -RZ, R49.H0_H0 ;  /* 0x20000031ff277230 */ /* 0x000fe20000004100 */
[----:B------:R-:W-:Y:S01]  /*8880*/  SHF.R.U64 R48, R76, 0x10, R77 ;  /* 0x000000104c307819 */ /* 0x000fe2000000124d */
[----:B------:R-:W-:Y:S01]  /*8890*/  HADD2.F32 R35, -RZ, R33.H0_H0 ;  /* 0x20000021ff237230 */ /* 0x000fe20000004100 */
[----:B------:R-:W-:Y:S01]  /*88a0*/  SHF.R.U64 R47, R78, 0x10, R79 ;  /* 0x000000104e2f7819 */ /* 0x000fe2000000124f */
[----:B------:R-:W-:-:S02]  /*88b0*/  HADD2.F32 R55, -RZ, R55.H0_H0 ;  /* 0x20000037ff377230 */ /* 0x000fc40000004100 */
[-C--:B------:R-:W-:Y:S01]  /*88c0*/  FMUL.FTZ R64, R39, R54.reuse ;  /* 0x0000003627407220 */ /* 0x080fe20000410000 */
[----:B------:R-:W-:Y:S02]  /*88d0*/  HADD2.F32 R50, -RZ, R33.H1_H1 ;  /* 0x30000021ff327230 */ /* 0x000fe40000004100 */
        /* <DEDUP_REMOVED lines=8> */
[C---:B------:R-:W-:Y:S01]  /*8960*/  FMUL.FTZ R65, R49.reuse, R55 ;  /* 0x0000003731417220 */ /* 0x040fe20000410000 */
[--C-:B------:R-:W-:Y:S01]  /*8970*/  SHF.R.U64 R46, R66, 0x10, R67.reuse ;  /* 0x00000010422e7819 */ /* 0x100fe20000001243 */
[----:B------:R-:W-:Y:S01]  /*8980*/  FFMA.FTZ R52, R49, R53, R76 ;  /* 0x0000003531347223 */ /* 0x000fe2000001004c */
[----:B------:R-:W-:Y:S01]  /*8990*/  HADD2.F32 R76, -RZ, R211.H1_H1 ;  /* 0x300000d3ff4c7230 */ /* 0x000fe20000004100 */
[----:B------:R-:W-:Y:S01]  /*89a0*/  SHF.R.U32.HI R66, RZ, 0x10, R67 ;  /* 0x00000010ff427819 */ /* 0x000fe20000011643 */
[----:B------:R-:W-:-:S02]  /*89b0*/  HADD2.F32 R49, -RZ, R51.H0_H0 ;  /* 0x20000033ff317230 */ /* 0x000fc40000004100 */
[----:B------:R-:W-:Y:S01]  /*89c0*/  FFMA.FTZ R50, R50, R53, -R65 ;  /* 0x0000003532327223 */ /* 0x000fe20000010841 */
[--C-:B------:R-:W-:Y:S02]  /*89d0*/  HADD2.F32 R39, -RZ, R37.reuse.H0_H0 ;  /* 0x20000025ff277230 */ /* 0x100fe40000004100 */
[----:B------:R-:W-:Y:S02]  /*89e0*/  HADD2.F32 R53, -RZ, R78.H0_H0 ;  /* 0x2000004eff357230 */ /* 0x000fe40000004100 */
[-C--:B------:R-:W-:Y:S01]  /*89f0*/  FMUL.FTZ R78, R49, R76.reuse ;  /* 0x0000004c314e7220 */ /* 0x080fe20000410000 */
[----:B------:R-:W-:Y:S02]  /*8a00*/  HADD2.F32 R54, -RZ, R37.H1_H1 ;  /* 0x30000025ff367230 */ /* 0x000fe40000004100 */
[----:B------:R-:W-:Y:S01]  /*8a10*/  FMUL.FTZ R76, R39, R76 ;  /* 0x0000004c274c7220 */ /* 0x000fe20000410000 */
[----:B------:R-:W-:Y:S01]  /*8a20*/  HADD2.F32 R64, -RZ, R202.H1_H1 ;  /* 0x300000caff407230 */ /* 0x000fe20000004100 */
[----:B------:R-:W-:Y:S01]  /*8a30*/  F2FP.F16.F32.PACK_AB R33, R50, R33 ;  /* 0x000000213221723e */ /* 0x000fe200000000ff */
[----:B------:R-:W-:-:S02]  /*8a40*/  HADD2.F32 R51, -RZ, R51.H1_H1 ;  /* 0x30000033ff337230 */ /* 0x000fc40000004100 */
[CC--:B0-----:R-:W-:Y:S01]  /*8a50*/  FMUL.FTZ R80, R54.reuse, R53.reuse ;  /* 0x0000003536507220 */ /* 0x0c1fe20000410000 */
[----:B------:R-:W-:Y:S02]  /*8a60*/  HADD2.F32 R66, -RZ, R66.H0_H0 ;  /* 0x20000042ff427230 */ /* 0x000fe40000004100 */
[-C--:B------:R-:W-:Y:S01]  /*8a70*/  FFMA.FTZ R37, R39, R64.reuse, -R78 ;  /* 0x0000004027257223 */ /* 0x080fe2000001084e */
[----:B------:R-:W-:Y:S01]  /*8a80*/  FFMA.FTZ R39, R49, R64, R76 ;  /* 0x0000004031277223 */ /* 0x000fe2000001004c */
[C---:B------:R-:W-:Y:S01]  /*8a90*/  FMUL.FTZ R55, R51.reuse, R53 ;  /* 0x0000003533377220 */ /* 0x040fe20000410000 */
[----:B------:R-:W-:Y:S02]  /*8aa0*/  HADD2.F32 R49, -RZ, R36.H0_H0 ;  /* 0x20000024ff317230 */ /* 0x000fe40000004100 */
[-C--:B------:R-:W-:Y:S01]  /*8ab0*/  FFMA.FTZ R64, R51, R66.reuse, R80 ;  /* 0x0000004233407223 */ /* 0x080fe20000010050 */
[----:B------:R-:W-:Y:S02]  /*8ac0*/  HADD2.F32 R51, -RZ, R48.H0_H0 ;  /* 0x20000030ff337230 */ /* 0x000fe40000004100 */
[----:B------:R-:W-:Y:S01]  /*8ad0*/  FFMA.FTZ R54, R54, R66, -R55 ;  /* 0x0000004236367223 */ /* 0x000fe20000010837 */
[----:B------:R-:W-:-:S02]  /*8ae0*/  HADD2.F32 R48, -RZ, R32.H0_H0 ;  /* 0x20000020ff307230 */ /* 0x000fc40000004100 */
[----:B------:R-:W-:Y:S01]  /*8af0*/  HADD2.F32 R36, -RZ, R36.H1_H1 ;  /* 0x30000024ff247230 */ /* 0x000fe20000004100 */
[----:B------:R-:W-:Y:S01]  /*8b00*/  F2FP.F16.F32.PACK_AB R39, R64, R39 ;  /* 0x000000274027723e */ /* 0x000fe200000000ff */
[----:B------:R-:W-:Y:S01]  /*8b10*/  HADD2.F32 R213, -RZ, R213.H0_H0 ;  /* 0x200000d5ffd57230 */ /* 0x000fe20000004100 */
[----:B------:R-:W-:Y:S01]  /*8b20*/  F2FP.F16.F32.PACK_AB R54, R54, R37 ;  /* 0x000000253636723e */ /* 0x000fe200000000ff */
[----:B------:R-:W-:Y:S02]  /*8b30*/  HADD2.F32 R32, -RZ, R32.H1_H1 ;  /* 0x30000020ff207230 */ /* 0x000fe40000004100 */
[----:B------:R-:W-:Y:S01]  /*8b40*/  FMUL.FTZ R55, R36, R51 ;  /* 0x0000003324377220 */ /* 0x000fe20000410000 */
[----:B------:R-:W-:Y:S02]  /*8b50*/  HADD2.F32 R203, -RZ, R203.H0_H0 ;  /* 0x200000cbffcb7230 */ /* 0x000fe40000004100 */
[----:B------:R-:W-:Y:S01]  /*8b60*/  FMUL.FTZ R53, R49, R213 ;  /* 0x000000d531357220 */ /* 0x000fe20000410000 */
[----:B------:R-:W-:-:S02]  /*8b70*/  HADD2.F32 R45, -RZ, R45.H0_H0 ;  /* 0x2000002dff2d7230 */ /* 0x000fc40000004100 */
[----:B------:R-:W-:Y:S01]  /*8b80*/  FMUL.FTZ R51, R32, R51 ;  /* 0x0000003320337220 */ /* 0x000fe20000410000 */
[C---:B------:R-:W-:Y:S01]  /*8b90*/  FMUL.FTZ R66, R48.reuse, R213 ;  /* 0x000000d530427220 */ /* 0x040fe20000410000 */
[----:B------:R-:W-:Y:S01]  /*8ba0*/  FFMA.FTZ R53, R48, R203, -R53 ;  /* 0x000000cb30357223 */ /* 0x000fe20000010835 */
[----:B------:R-:W-:Y:S02]  /*8bb0*/  HADD2.F32 R211, -RZ, R211.H0_H0 ;  /* 0x200000d3ffd37230 */ /* 0x000fe40000004100 */
[----:B------:R-:W-:Y:S01]  /*8bc0*/  FFMA.FTZ R51, R36, R45, R51 ;  /* 0x0000002d24337223 */ /* 0x000fe20000010033 */
[----:B------:R-:W-:Y:S01]  /*8bd0*/  FFMA.FTZ R66, R49, R203, R66 ;  /* 0x000000cb31427223 */ /* 0x000fe20000010042 */
[----:B------:R-:W-:Y:S01]  /*8be0*/  FFMA.FTZ R48, R32, R45, -R55 ;  /* 0x0000002d20307223 */ /* 0x000fe20000010837 */
[----:B------:R-:W-:Y:S01]  /*8bf0*/  HADD2.F32 R36, -RZ, R38.H0_H0 ;  /* 0x20000026ff247230 */ /* 0x000fe20000004100 */
[----:B------:R-:W-:Y:S01]  /*8c00*/  F2FP.F16.F32.PACK_AB R37, R52, R35 ;  /* 0x000000233425723e */ /* 0x000fe200000000ff */
[----:B------:R-:W-:-:S02]  /*8c10*/  HADD2.F32 R49, -RZ, R47.H0_H0 ;  /* 0x2000002fff317230 */ /* 0x000fc40000004100 */
[----:B------:R-:W-:Y:S02]  /*8c20*/  HADD2.F32 R32, -RZ, R34.H0_H0 ;  /* 0x20000022ff207230 */ /* 0x000fe40000004100 */
[-C--:B------:R-:W-:Y:S01]  /*8c30*/  FMUL.FTZ R55, R36, R211.reuse ;  /* 0x000000d324377220 */ /* 0x080fe20000410000 */
[----:B------:R-:W-:Y:S02]  /*8c40*/  HADD2.F32 R38, -RZ, R38.H1_H1 ;  /* 0x30000026ff267230 */ /* 0x000fe40000004100 */
[----:B------:R-:W-:Y:S02]  /*8c50*/  HADD2.F32 R34, -RZ, R34.H1_H1 ;  /* 0x30000022ff227230 */ /* 0x000fe40000004100 */
[----:B------:R-:W-:Y:S01]  /*8c60*/  FMUL.FTZ R211, R32, R211 ;  /* 0x000000d320d37220 */ /* 0x000fe20000410000 */
[----:B------:R-:W-:Y:S02]  /*8c70*/  HADD2.F32 R45, -RZ, R202.H0_H0 ;  /* 0x200000caff2d7230 */ /* 0x000fe40000004100 */
[----:B------:R-:W-:Y:S01]  /*8c80*/  FMUL.FTZ R65, R38, R49 ;  /* 0x0000003126417220 */ /* 0x000fe20000410000 */
[----:B------:R-:W-:-:S02]  /*8c90*/  HADD2.F32 R47, -RZ, R46.H0_H0 ;  /* 0x2000002eff2f7230 */ /* 0x000fc40000004100 */
[----:B------:R-:W-:Y:S01]  /*8ca0*/  FMUL.FTZ R49, R34, R49 ;  /* 0x0000003122317220 */ /* 0x000fe20000410000 */
[----:B------:R-:W-:Y:S02]  /*8cb0*/  IMAD.MOV.U32 R35, RZ, RZ, R54 ;  /* 0x000000ffff237224 */ /* 0x000fe400078e0036 */
[-C--:B------:R-:W-:Y:S01]  /*8cc0*/  FFMA.FTZ R55, R32, R45.reuse, -R55 ;  /* 0x0000002d20377223 */ /* 0x080fe20000010837 */
[----:B------:R-:W-:Y:S01]  /*8cd0*/  FFMA.FTZ R211, R36, R45, R211 ;  /* 0x0000002d24d37223 */ /* 0x000fe200000100d3 */
[-C--:B------:R-:W-:Y:S01]  /*8ce0*/  FFMA.FTZ R34, R34, R47.reuse, -R65 ;  /* 0x0000002f22227223 */ /* 0x080fe20000010841 */
[----:B------:R-:W-:Y:S01]  /*8cf0*/  FFMA.FTZ R38, R38, R47, R49 ;  /* 0x0000002f26267223 */ /* 0x000fe20000010031 */
[----:B------:R-:W-:Y:S02]  /*8d00*/  F2FP.F16.F32.PACK_AB R32, R48, R53 ;  /* 0x000000353020723e */ /* 0x000fe400000000ff */
[----:B------:R-:W-:Y:S02]  /*8d10*/  F2FP.F16.F32.PACK_AB R36, R51, R66 ;  /* 0x000000423324723e */ /* 0x000fe400000000ff */
[----:B------:R-:W-:-:S02]  /*8d20*/  F2FP.F16.F32.PACK_AB R34, R34, R55 ;  /* 0x000000372222723e */ /* 0x000fc400000000ff */
[----:B------:R-:W-:-:S07]  /*8d30*/  F2FP.F16.F32.PACK_AB R38, R38, R211 ;  /* 0x000000d32626723e */ /* 0x000fce00000000ff */
.L_x_1407:
[----:B------:R-:W-:Y:S05]  /*8d40*/  BSYNC B2 ;  /* 0x0000000000027941 */ /* 0x000fea0003800000 */
.L_x_1406:
[----:B------:R-:W-:Y:S02]  /*8d50*/  ULDC.64 UR4, c[0x0][0x208] ;  /* 0x0000820000047ab9 */ /* 0x000fe40000000a00 */
[----:B--2---:R2:W-:Y:S04]  /*8d60*/  STG.E.128 desc[UR4][R40.64], R32 ;  /* 0x0000002028007986 */ /* 0x0045e8000c101d04 */
[----:B---3--:R2:W-:Y:S02]  /*8d70*/  @!P0 STG.E.128 desc[UR4][R42.64], R36 ;  /* 0x000000242a008986 */ /* 0x0085e4000c101d04 */
.L_x_1405:
[----:B------:R-:W-:Y:S05]  /*8d80*/  BSYNC B1 ;  /* 0x0000000000017941 */ /* 0x000fea0003800000 */
.L_x_1404:
        /* <DEDUP_REMOVED lines=13> */
[----:B------:R-:W-:Y:S02]  /*8e60*/  LEA.HI R35, R35, R32, RZ, 0x3 ;  /* 0x0000002023237211 */ /* 0x000fe400078f18ff */
[----:B------:R-:W-:Y:S02]  /*8e70*/  LOP3.LUT R32, R172, 0x38, R33, 0xf8, !PT ;  /* 0x00000038ac207812 */ /* 0x000fe400078ef821 */
[----:B---3--:R-:W-:-:S02]  /*8e80*/  SHF.R.S32.HI R40, RZ, 0x3, R35 ;  /* 0x00000003ff287819 */ /* 0x008fc40000011423 */
[----:B------:R-:W-:-:S05]  /*8e90*/  LOP3.LUT R32, R32, R199, RZ, 0x3c, !PT ;  /* 0x000000c720207212 */ /* 0x000fca00078e3cff */
[--C-:B------:R-:W-:Y:S02]  /*8ea0*/  @!P0 SHF.R.S32.HI R37, RZ, 0x1f, R33.reuse ;  /* 0x0000001fff258819 */ /* 0x100fe40000011421 */
[----:B------:R-:W-:Y:S01]  /*8eb0*/  @!P0 IADD3 R34, P4, P5, R90, R128, R33 ;  /* 0x000000805a228210 */ /* 0x000fe20007d9e021 */
[----:B------:R-:W-:-:S03]  /*8ec0*/  IMAD R33, R40, 0x1800, R177 ;  /* 0x0000180028217824 */ /* 0x000fc600078e02b1 */
[----:B------:R-:W-:Y:S01]  /*8ed0*/  @!P0 IADD3.X R37, R89, R44, R37, P4, P5 ;  /* 0x0000002c59258210 */ /* 0x000fe200027ea425 */
[----:B------:R-:W-:Y:S01]  /*8ee0*/  IMAD.IADD R32, R33, 0x1, R32 ;  /* 0x0000000121207824 */ /* 0x000fe200078e0220 */
[CC--:B------:R-:W-:Y:S01]  /*8ef0*/  LEA R40, P4, R36.reuse, R120.reuse, 0x1 ;  /* 0x0000007824287211 */ /* 0x0c0fe200078808ff */
[C---:B------:R-:W-:Y:S02]  /*8f00*/  IMAD R33, R19.reuse, 0x4800, R142 ;  /* 0x0000480013217824 */ /* 0x040fe400078e028e */
[----:B------:R-:W-:Y:S01]  /*8f10*/  IMAD R35, R19, 0x4800, R32 ;  /* 0x0000480013237824 */ /* 0x000fe200078e0220 */
[----:B------:R-:W-:Y:S01]  /*8f20*/  LEA.HI.X R41, R36, R121, R38, 0x1, P4 ;  /* 0x0000007924297211 */ /* 0x000fe200020f0c26 */
[--C-:B------:R-:W-:Y:S01]  /*8f30*/  IMAD R33, R33, 0x2, R18.reuse ;  /* 0x0000000221217824 */ /* 0x100fe200078e0212 */
        /* <DEDUP_REMOVED lines=10> */
[----:B------:R-:W-:Y:S01]  /*8fe0*/  IMAD.MOV.U32 R50, RZ, RZ, R36 ;  /* 0x000000ffff327224 */ /* 0x000fe200078e0024 */
[----:B------:R-:W-:Y:S01]  /*8ff0*/  MOV R51, R39 ;  /* 0x0000002700337202 */ /* 0x000fe20000000f00 */
[----:B------:R-:W-:Y:S01]  /*9000*/  HADD2.F32 R55, -RZ, R171.H1_H1 ;  /* 0x300000abff377230 */ /* 0x000fe20000004100 */
[--C-:B------:R-:W-:Y:S01]  /*9010*/  SHF.R.U32.HI R52, RZ, 0x10, R61.reuse ;  /* 0x00000010ff347819 */ /* 0x100fe2000001163d */
[--C-:B------:R-:W-:Y:S01]  /*9020*/  HADD2.F32 R36, -RZ, R32.reuse.H0_H0 ;  /* 0x20000020ff247230 */ /* 0x100fe20000004100 */
[----:B------:R-:W-:Y:S01]  /*9030*/  SHF.R.U64 R47, R60, 0x10, R61 ;  /* 0x000000103c2f7819 */ /* 0x000fe2000000123d */
[----:B------:R-:W-:Y:S01]  /*9040*/  HADD2.F32 R39, -RZ, R32.H1_H1 ;  /* 0x30000020ff277230 */ /* 0x000fe20000004100 */
[----:B------:R-:W-:Y:S01]  /*9050*/  SHF.R.U64 R46, R74, 0x10, R75 ;  /* 0x000000104a2e7819 */ /* 0x000fe2000000124b */
[----:B------:R-:W-:Y:S01]  /*9060*/  IMAD.MOV.U32 R37, RZ, RZ, R35 ;  /* 0x000000ffff257224 */ /* 0x000fe200078e0023 */
[----:B------:R-:W-:Y:S01]  /*9070*/  SHF.R.U32.HI R74, RZ, 0x10, R75 ;  /* 0x00000010ff4a7819 */ /* 0x000fe2000001164b */
        /* <DEDUP_REMOVED lines=15> */
[----:B------:R-:W-:Y:S01]  /*9170*/  HADD2.F32 R55, -RZ, R170.H1_H1 ;  /* 0x300000aaff377230 */ /* 0x000fe20000004100 */
[----:B------:R-:W-:Y:S01]  /*9180*/  SHF.R.U64 R48, R72, 0x10, R73 ;  /* 0x0000001048307819 */ /* 0x000fe20000001249 */
[----:B------:R-:W-:Y:S01]  /*9190*/  HADD2.F32 R52, -RZ, R51.H0_H0 ;  /* 0x20000033ff347230 */ /* 0x000fe20000004100 */
[----:B------:R-:W-:Y:S01]  /*91a0*/  F2FP.F16.F32.PACK_AB R35, R35, R32 ;  /* 0x000000202323723e */ /* 0x000fe200000000ff */
[----:B------:R-:W-:-:S02]  /*91b0*/  HADD2.F32 R39, -RZ, R37.H0_H0 ;  /* 0x20000025ff277230 */ /* 0x000fc40000004100 */
[----:B------:R-:W-:Y:S02]  /*91c0*/  HADD2.F32 R51, -RZ, R51.H1_H1 ;  /* 0x30000033ff337230 */ /* 0x000fe40000004100 */
[----:B------:R-:W-:Y:S02]  /*91d0*/  HADD2.F32 R60, -RZ, R74.H0_H0 ;  /* 0x2000004aff3c7230 */ /* 0x000fe40000004100 */
[----:B------:R-:W-:Y:S02]  /*91e0*/  HADD2.F32 R54, -RZ, R62.H0_H0 ;  /* 0x2000003eff367230 */ /* 0x000fe40000004100 */
[-C--:B------:R-:W-:Y:S01]  /*91f0*/  FMUL.FTZ R62, R52, R55.reuse ;  /* 0x00000037343e7220 */ /* 0x080fe20000410000 */
[----:B------:R-:W-:Y:S02]  /*9200*/  HADD2.F32 R53, -RZ, R159.H1_H1 ;  /* 0x3000009fff357230 */ /* 0x000fe40000004100 */
        /* <DEDUP_REMOVED lines=8> */
[----:B------:R-:W-:Y:S02]  /*9290*/  HADD2.F32 R52, -RZ, R171.H0_H0 ;  /* 0x200000abff347230 */ /* 0x000fe40000004100 */
[--C-:B------:R-:W-:Y:S02]  /*92a0*/  HADD2.F32 R39, -RZ, R50.reuse.H0_H0 ;  /* 0x20000032ff277230 */ /* 0x100fe40000004100 */
[----:B------:R-:W-:Y:S01]  /*92b0*/  FFMA.FTZ R64, R51, R54, R60 ;  /* 0x0000003633407223 */ /* 0x000fe2000001003c */
[----:B------:R-:W-:Y:S01]  /*92c0*/  HADD2.F32 R37, -RZ, R49.H0_H0 ;  /* 0x20000031ff257230 */ /* 0x000fe20000004100 */
[----:B------:R-:W-:Y:S01]  /*92d0*/  F2FP.F16.F32.PACK_AB R61, R61, R62 ;  /* 0x0000003e3d3d723e */ /* 0x000fe200000000ff */
        /* <DEDUP_REMOVED lines=31> */
[----:B------:R-:W-:Y:S01]  /*94d0*/  F2FP.F16.F32.PACK_AB R39, R64, R55 ;  /* 0x000000374027723e */ /* 0x000fe200000000ff */
[----:B------:R-:W-:Y:S01]  /*94e0*/  IMAD.MOV.U32 R35, RZ, RZ, R61 ;  /* 0x000000ffff237224 */ /* 0x000fe200078e003d */
[----:B------:R-:W-:-:S02]  /*94f0*/  F2FP.F16.F32.PACK_AB R36, R51, R52 ;  /* 0x000000343324723e */ /* 0x000fc400000000ff */
[----:B------:R-:W-:Y:S02]  /*9500*/  F2FP.F16.F32.PACK_AB R34, R53, R46 ;  /* 0x0000002e3522723e */ /* 0x000fe400000000ff */
[----:B------:R-:W-:-:S07]  /*9510*/  F2FP.F16.F32.PACK_AB R38, R47, R170 ;  /* 0x000000aa2f26723e */ /* 0x000fce00000000ff */
.L_x_1411:
[----:B------:R-:W-:Y:S05]  /*9520*/  BSYNC B2 ;  /* 0x0000000000027941 */ /* 0x000fea0003800000 */
.L_x_1410:
[----:B------:R-:W-:Y:S02]  /*9530*/  ULDC.64 UR4, c[0x0][0x208] ;  /* 0x0000820000047ab9 */ /* 0x000fe40000000a00 */
[----:B--2---:R2:W-:Y:S04]  /*9540*/  STG.E.128 desc[UR4][R40.64], R32 ;  /* 0x0000002028007986 */ /* 0x0045e8000c101d04 */
[----:B---3--:R2:W-:Y:S02]  /*9550*/  @!P0 STG.E.128 desc[UR4][R42.64], R36 ;  /* 0x000000242a008986 */ /* 0x0085e4000c101d04 */
.L_x_1409:
[----:B------:R-:W-:Y:S05]  /*9560*/  BSYNC B1 ;  /* 0x0000000000017941 */ /* 0x000fea0003800000 */
.L_x_1408:
[----:B------:R-:W-:-:S13]  /*9570*/  ISETP.NE.AND P0, PT, R10, RZ, PT ;  /* 0x000000ff0a00720c */ /* 0x000fda0003f05270 */
[----:B------:R-:W-:Y:S05]  /*9580*/  @!P0 BRA `(.L_x_1362) ;  /* 0x0000000800e48947 */ /* 0x000fea0003800000 */
[----:B--2---:R-:W2:Y:S01]  /*9590*/  LDL R32, [R1] ;  /* 0x0000000001207983 */ /* 0x004ea20000100800 */
[----:B------:R-:W-:Y:S01]  /*95a0*/  BSSY B1, `(.L_x_1412) ;  /* 0x0000072000017945 */ /* 0x000fe20003800000 */
[----:B--2---:R-:W-:-:S04]  /*95b0*/  LOP3.LUT P4, RZ, R32, 0x1, RZ, 0xc0, !PT ;  /* 0x0000000120ff7812 */ /* 0x004fc8000788c0ff */
[----:B------:R-:W-:Y:S02]  /*95c0*/  SEL R152, R122, R152, !P4 ;  /* 0x000000987a987207 */ /* 0x000fe40006000000 */
[----:B---34-:R-:W-:Y:S02]  /*95d0*/  IADD3 R41, P0, P4, R90, R128, R13 ;  /* 0x000000805a297210 */ /* 0x018fe40007c1e00d */
[----:B------:R-:W-:Y:S02]  /*95e0*/  SHF.R.S32.HI R33, RZ, 0x1f, R152 ;  /* 0x0000001fff217819 */ /* 0x000fe40000011498 */
[----:B------:R-:W-:Y:S02]  /*95f0*/  IADD3.X R42, R89, R44, R109, P0, P4 ;  /* 0x0000002c592a7210 */ /* 0x000fe400007e846d */
[----:B------:R-:W-:Y:S02]  /*9600*/  LEA.HI R33, R33, R152, RZ, 0x4 ;  /* 0x0000009821217211 */ /* 0x000fe400078f20ff */
[----:B------:R-:W-:-:S02]  /*9610*/  ISETP.GE.AND P4, PT, R166, R117, PT ;  /* 0x00000075a600720c */ /* 0x000fc40003f86270 */
[----:B------:R-:W-:Y:S02]  /*9620*/  LEA.HI.SX32 R33, R33, R112, 0x1c ;  /* 0x0000007021217211 */ /* 0x000fe400078fe2ff */
[----:B------:R-:W-:Y:S02]  /*9630*/  LEA R40, P0, R41, R120, 0x1 ;  /* 0x0000007829287211 */ /* 0x000fe400078008ff */
[----:B------:R-:W-:Y:S01]  /*9640*/  SHF.R.S32.HI R32, RZ, 0x1f, R33 ;  /* 0x0000001fff207819 */ /* 0x000fe20000011421 */
[----:B------:R-:W-:Y:S01]  /*9650*/  IMAD.SHL.U32 R43, R33, 0x8, RZ ;  /* 0x00000008212b7824 */ /* 0x000fe200078e00ff */
[----:B------:R-:W-:Y:S02]  /*9660*/  LEA.HI.X R41, R41, R121, R42, 0x1, P0 ;  /* 0x0000007929297211 */ /* 0x000fe400000f0c2a */
[----:B------:R-:W-:-:S04]  /*9670*/  LEA.HI R32, R32, R33, RZ, 0x3 ;  /* 0x0000002120207211 */ /* 0x000fc800078f18ff */
[----:B------:R-:W-:Y:S02]  /*9680*/  SHF.R.S32.HI R34, RZ, 0x3, R32 ;  /* 0x00000003ff227819 */ /* 0x000fe40000011420 */
[----:B------:R-:W-:-:S03]  /*9690*/  LOP3.LUT R32, R172, 0x38, R43, 0xf8, !PT ;  /* 0x00000038ac207812 */ /* 0x000fc600078ef82b */
[----:B------:R-:W-:Y:S01]  /*96a0*/  IMAD R33, R34, 0x1800, R177 ;  /* 0x0000180022217824 */ /* 0x000fe200078e02b1 */
[----:B------:R-:W-:-:S04]  /*96b0*/  LOP3.LUT R32, R32, R199, RZ, 0x3c, !PT ;  /* 0x000000c720207212 */ /* 0x000fc800078e3cff */
[----:B------:R-:W-:Y:S01]  /*96c0*/  IADD3 R32, R33, R32, RZ ;  /* 0x0000002021207210 */ /* 0x000fe20007ffe0ff */
[----:B------:R-:W-:-:S04]  /*96d0*/  IMAD R33, R19, 0x4800, R137 ;  /* 0x0000480013217824 */ /* 0x000fc800078e0289 */
[----:B------:R-:W-:Y:S02]  /*96e0*/  IMAD R35, R19, 0x4800, R32 ;  /* 0x0000480013237824 */ /* 0x000fe400078e0220 */
[--C-:B------:R-:W-:Y:S02]  /*96f0*/  IMAD R33, R33, 0x2, R18.reuse ;  /* 0x0000000221217824 */ /* 0x100fe400078e0212 */
[----:B------:R-:W-:-:S04]  /*9700*/  IMAD R36, R35, 0x2, R18 ;  /* 0x0000000223247824 */ /* 0x000fc800078e0212 */
        /* <DEDUP_REMOVED lines=39> */
[-C--:B------:R-:W-:Y:S01]  /*9980*/  FFMA.FTZ R55, R34, R37.reuse, R47 ;  /* 0x0000002522377223 */ /* 0x080fe2000001002f */
[----:B------:R-:W-:Y:S02]  /*9990*/  HADD2.F32 R38, -RZ, R58.H0_H0 ;  /* 0x2000003aff267230 */ /* 0x000fe40000004100 */
[-C--:B------:R-:W-:Y:S01]  /*99a0*/  FMUL.FTZ R56, R39, R48.reuse ;  /* 0x0000003027387220 */ /* 0x080fe20000410000 */
[----:B------:R-:W-:Y:S01]  /*99b0*/  FFMA.FTZ R54, R33, R37, -R54 ;  /* 0x0000002521367223 */ /* 0x000fe20000010836 */
[C---:B------:R-:W-:Y:S01]  /*99c0*/  FMUL.FTZ R48, R35.reuse, R48 ;  /* 0x0000003023307220 */ /* 0x040fe20000410000 */
[----:B------:R-:W-:Y:S02]  /*99d0*/  HADD2.F32 R158, -RZ, R158.H0_H0 ;  /* 0x2000009eff9e7230 */ /* 0x000fe40000004100 */
[-C--:B------:R-:W-:Y:S01]  /*99e0*/  FFMA.FTZ R57, R35, R38.reuse, -R56 ;  /* 0x0000002623397223 */ /* 0x080fe20000010838 */
[--C-:B------:R-:W-:Y:S02]  /*99f0*/  HADD2.F32 R34, -RZ, R45.reuse.H0_H0 ;  /* 0x2000002dff227230 */ /* 0x100fe40000004100 */
[----:B------:R-:W-:Y:S01]  /*9a00*/  FFMA.FTZ R56, R39, R38, R48 ;  /* 0x0000002627387223 */ /* 0x000fe20000010030 */
[----:B------:R-:W-:Y:S01]  /*9a10*/  HADD2.F32 R37, -RZ, R60.H0_H0 ;  /* 0x2000003cff257230 */ /* 0x000fe20000004100 */
[----:B------:R-:W-:Y:S01]  /*9a20*/  F2FP.F16.F32.PACK_AB R49, R50, R49 ;  /* 0x000000313231723e */ /* 0x000fe200000000ff */
[----:B------:R-:W-:-:S02]  /*9a30*/  HADD2.F32 R45, -RZ, R45.H1_H1 ;  /* 0x3000002dff2d7230 */ /* 0x000fc40000004100 */
[-C--:B------:R-:W-:Y:S01]  /*9a40*/  FMUL.FTZ R38, R34, R158.reuse ;  /* 0x0000009e22267220 */ /* 0x080fe20000410000 */
[----:B------:R-:W-:Y:S01]  /*9a50*/  HADD2.F32 R156, -RZ, R156.H0_H0 ;  /* 0x2000009cff9c7230 */ /* 0x000fe20000004100 */
[----:B------:R-:W-:Y:S01]  /*9a60*/  F2FP.F16.F32.PACK_AB R55, R56, R55 ;  /* 0x000000373837723e */ /* 0x000fe200000000ff */
[--C-:B------:R-:W-:Y:S02]  /*9a70*/  HADD2.F32 R33, -RZ, R32.reuse.H0_H0 ;  /* 0x20000020ff217230 */ /* 0x100fe40000004100 */
[-C--:B------:R-:W-:Y:S01]  /*9a80*/  FMUL.FTZ R47, R45, R37.reuse ;  /* 0x000000252d2f7220 */ /* 0x080fe20000410000 */
[----:B------:R-:W-:Y:S02]  /*9a90*/  HADD2.F32 R32, -RZ, R32.H1_H1 ;  /* 0x30000020ff207230 */ /* 0x000fe40000004100 */
[----:B------:R-:W-:Y:S02]  /*9aa0*/  HADD2.F32 R35, -RZ, R61.H0_H0 ;  /* 0x2000003dff237230 */ /* 0x000fe40000004100 */
[C---:B------:R-:W-:Y:S01]  /*9ab0*/  FMUL.FTZ R39, R33.reuse, R158 ;  /* 0x0000009e21277220 */ /* 0x040fe20000410000 */
[----:B------:R-:W-:Y:S01]  /*9ac0*/  FFMA.FTZ R38, R33, R156, -R38 ;  /* 0x0000009c21267223 */ /* 0x000fe20000010826 */
[----:B------:R-:W-:Y:S01]  /*9ad0*/  FMUL.FTZ R48, R32, R37 ;  /* 0x0000002520307220 */ /* 0x000fe20000410000 */
[----:B------:R-:W-:-:S02]  /*9ae0*/  HADD2.F32 R33, -RZ, R46.H0_H0 ;  /* 0x2000002eff217230 */ /* 0x000fc40000004100 */
[-C--:B------:R-:W-:Y:S01]  /*9af0*/  FFMA.FTZ R47, R32, R35.reuse, -R47 ;  /* 0x00000023202f7223 */ /* 0x080fe2000001082f */
[----:B------:R-:W-:Y:S02]  /*9b00*/  HADD2.F32 R37, -RZ, R53.H0_H0 ;  /* 0x20000035ff257230 */ /* 0x000fe40000004100 */
[----:B------:R-:W-:Y:S01]  /*9b10*/  FFMA.FTZ R48, R45, R35, R48 ;  /* 0x000000232d307223 */ /* 0x000fe20000010030 */
[----:B------:R-:W-:Y:S02]  /*9b20*/  HADD2.F32 R32, -RZ, R36.H0_H0 ;  /* 0x20000024ff207230 */ /* 0x000fe40000004100 */
[----:B------:R-:W-:Y:S01]  /*9b30*/  FFMA.FTZ R39, R34, R156, R39 ;  /* 0x0000009c22277223 */ /* 0x000fe20000010027 */
[----:B------:R-:W-:Y:S02]  /*9b40*/  HADD2.F32 R46, -RZ, R46.H1_H1 ;  /* 0x3000002eff2e7230 */ /* 0x000fe40000004100 */
[----:B------:R-:W-:Y:S02]  /*9b50*/  HADD2.F32 R157, -RZ, R157.H0_H0 ;  /* 0x2000009dff9d7230 */ /* 0x000fe40000004100 */
[----:B------:R-:W-:-:S02]  /*9b60*/  HADD2.F32 R36, -RZ, R36.H1_H1 ;  /* 0x30000024ff247230 */ /* 0x000fc40000004100 */
[----:B------:R-:W-:Y:S01]  /*9b70*/  FMUL.FTZ R53, R46, R37 ;  /* 0x000000252e357220 */ /* 0x000fe20000410000 */
[----:B------:R-:W-:Y:S02]  /*9b80*/  HADD2.F32 R155, -RZ, R155.H0_H0 ;  /* 0x2000009bff9b7230 */ /* 0x000fe40000004100 */
[-C--:B------:R-:W-:Y:S01]  /*9b90*/  FMUL.FTZ R45, R33, R157.reuse ;  /* 0x0000009d212d7220 */ /* 0x080fe20000410000 */
[----:B------:R-:W-:Y:S02]  /*9ba0*/  HADD2.F32 R35, -RZ, R42.H0_H0 ;  /* 0x2000002aff237230 */ /* 0x000fe40000004100 */
[----:B------:R-:W-:Y:S01]  /*9bb0*/  FMUL.FTZ R34, R32, R157 ;  /* 0x0000009d20227220 */ /* 0x000fe20000410000 */
[----:B------:R-:W-:Y:S01]  /*9bc0*/  FMUL.FTZ R37, R36, R37 ;  /* 0x0000002524257220 */ /* 0x000fe20000410000 */
[-C--:B------:R-:W-:Y:S01]  /*9bd0*/  FFMA.FTZ R45, R32, R155.reuse, -R45 ;  /* 0x0000009b202d7223 */ /* 0x080fe2000001082d */
[----:B------:R-:W-:Y:S01]  /*9be0*/  F2FP.F16.F32.PACK_AB R32, R47, R38 ;  /* 0x000000262f20723e */ /* 0x000fe200000000ff */
[----:B------:R-:W-:Y:S01]  /*9bf0*/  FFMA.FTZ R34, R33, R155, R34 ;  /* 0x0000009b21227223 */ /* 0x000fe20000010022 */
[-C--:B------:R-:W-:Y:S01]  /*9c00*/  FFMA.FTZ R36, R36, R35.reuse, -R53 ;  /* 0x0000002324247223 */ /* 0x080fe20000010835 */
[----:B------:R-:W-:Y:S01]  /*9c10*/  FFMA.FTZ R37, R46, R35, R37 ;  /* 0x000000232e257223 */ /* 0x000fe20000010025 */
[----:B------:R-:W-:-:S02]  /*9c20*/  F2FP.F16.F32.PACK_AB R35, R57, R54 ;  /* 0x000000363923723e */ /* 0x000fc400000000ff */
[----:B------:R-:W-:Y:S01]  /*9c30*/  F2FP.F16.F32.PACK_AB R48, R48, R39 ;  /* 0x000000273030723e */ /* 0x000fe200000000ff */
[----:B------:R-:W-:Y:S01]  /*9c40*/  IMAD.MOV.U32 R39, RZ, RZ, R55 ;  /* 0x000000ffff277224 */ /* 0x000fe200078e0037 */
[----:B------:R-:W-:Y:S02]  /*9c50*/  F2FP.F16.F32.PACK_AB R38, R36, R45 ;  /* 0x0000002d2426723e */ /* 0x000fe400000000ff */
[----:B------:R-:W-:Y:S01]  /*9c60*/  F2FP.F16.F32.PACK_AB R54, R37, R34 ;  /* 0x000000222536723e */ /* 0x000fe200000000ff */
[----:B------:R-:W-:Y:S01]  /*9c70*/  IMAD.MOV.U32 R36, RZ, RZ, R48 ;  /* 0x000000ffff247224 */ /* 0x000fe200078e0030 */
[----:B------:R-:W-:Y:S01]  /*9c80*/  MOV R34, R38 ;  /* 0x0000002600227202 */ /* 0x000fe20000000f00 */
[----:B------:R-:W-:Y:S01]  /*9c90*/  IMAD.MOV.U32 R37, RZ, RZ, R49 ;  /* 0x000000ffff257224 */ /* 0x000fe200078e0031 */
[----:B------:R-:W-:Y:S01]  /*9ca0*/  F2FP.F16.F32.PACK_AB R33, R52, R51 ;  /* 0x000000333421723e */ /* 0x000fe200000000ff */
[----:B------:R-:W-:-:S07]  /*9cb0*/  IMAD.MOV.U32 R38, RZ, RZ, R54 ;  /* 0x000000ffff267224 */ /* 0x000fce00078e0036 */
.L_x_1413:
[----:B------:R-:W-:Y:S05]  /*9cc0*/  BSYNC B1 ;  /* 0x0000000000017941 */ /* 0x000fea0003800000 */
.L_x_1412:
[----:B------:R-:W-:Y:S01]  /*9cd0*/  ISETP.GE.AND P0, PT, R43, R150, PT ;  /* 0x000000962b00720c */ /* 0x000fe20003f06270 */
[----:B------:R-:W-:Y:S02]  /*9ce0*/  ULDC.64 UR4, c[0x0][0x208] ;  /* 0x0000820000047ab9 */ /* 0x000fe40000000a00 */
[----:B--2---:R2:W-:Y:S10]  /*9cf0*/  STG.E.128 desc[UR4][R40.64], R32 ;  /* 0x0000002028007986 */ /* 0x0045f4000c101d04 */
[----:B------:R-:W-:Y:S05]  /*9d00*/  @P0 BRA `(.L_x_1362) ;  /* 0x0000000400040947 */ /* 0x000fea0003800000 */
[--C-:B------:R-:W-:Y:S01]  /*9d10*/  IADD3 R128, P0, P4, R90, R128, R43.reuse ;  /* 0x000000805a807210 */ /* 0x100fe20007c1e02b */
[----:B------:R-:W-:Y:S01]  /*9d20*/  ULDC.64 UR4, c[0x0][0x208] ;  /* 0x0000820000047ab9 */ /* 0x000fe20000000a00 */
[----:B------:R-:W-:-:S04]  /*9d30*/  SHF.R.S32.HI R43, RZ, 0x1f, R43 ;  /* 0x0000001fff2b7819 */ /* 0x000fc8000001142b */
[----:B------:R-:W-:Y:S02]  /*9d40*/  IADD3.X R44, R89, R44, R43, P0, P4 ;  /* 0x0000002c592c7210 */ /* 0x000fe400007e842b */
[----:B------:R-:W-:-:S04]  /*9d50*/  LEA R120, P0, R128, R120, 0x1 ;  /* 0x0000007880787211 */ /* 0x000fc800078008ff */
[----:B------:R-:W-:-:S05]  /*9d60*/  LEA.HI.X R121, R128, R121, R44, 0x1, P0 ;  /* 0x0000007980797211 */ /* 0x000fca00000f0c2c */
[----:B---3--:R3:W-:Y:S01]  /*9d70*/  STG.E.128 desc[UR4][R120.64], R36 ;  /* 0x0000002478007986 */ /* 0x0087e2000c101d04 */
[----:B------:R-:W-:Y:S05]  /*9d80*/  BRA `(.L_x_1362) ;  /* 0x0000000000e47947 */ /* 0x000fea0003800000 */
.L_x_1329:
[----:B------:R-:W-:-:S04]  /*9d90*/  ULOP3.LUT UR4, UR60, 0x1, URZ, 0xfc, !UPT ;  /* 0x000000013c047892 */ /* 0x000fc8000f8efc3f */
[----:B------:R-:W-:-:S06]  /*9da0*/  UISETP.NE.AND UP0, UPT, UR4, 0x3, UPT ;  /* 0x000000030400788c */ /* 0x000fcc000bf05270 */
[----:B------:R-:W-:-:S13]  /*9db0*/  PLOP3.LUT P1, PT, PT, PT, UP0, 0x80, 0x0 ;  /* 0x000000000000781c */ /* 0x000fda0003f2f008 */
[----:B------:R-:W-:Y:S05]  /*9dc0*/  @!P1 BRA `(.L_x_1414) ;  /* 0x0000000000049947 */ /* 0x000fea0003800000 */
[----:B------:R-:W-:Y:S01]  /*9dd0*/  BPT.TRAP 0x1 ;  /* 0x000000040000795c */ /* 0x000fe20000300000 */
.L_x_1414:
[----:B------:R-:W-:Y:S01]  /*9de0*/  IMAD R4, R19, 0x8, R18 ;  /* 0x0000000813047824 */ /* 0x000fe200078e0212 */
[----:B------:R-:W-:Y:S01]  /*9df0*/  SHF.L.U32 R3, R167, 0x1f, RZ ;  /* 0x0000001fa7037819 */ /* 0x000fe200000006ff */
[----:B------:R-:W-:Y:S01]  /*9e00*/  IMAD R5, R24, -0x60, R2 ;  /* 0xffffffa018057824 */ /* 0x000fe200078e0202 */
[----:B------:R-:W-:Y:S02]  /*9e10*/  BSSY B1, `(.L_x_1415) ;  /* 0x0000005000017945 */ /* 0x000fe40003800000 */
[----:B------:R-:W1:Y:S02]  /*9e20*/  SYNCS.PHASECHK.TRANS64.TRYWAIT P4, [R4+URZ+0x2a890], R3 ;  /* 0x02a89003040075a7 */ /* 0x000e64000808017f */
[----:B------:R-:W-:-:S04]  /*9e30*/  VIMNMX R5, R5, 0x60, PT ;  /* 0x0000006005057848 */ /* 0x000fc80003fe0100 */
[----:B------:R-:W-:Y:S01]  /*9e40*/  ISETP.GE.AND P0, PT, R162, R5, PT ;  /* 0x00000005a200720c */ /* 0x000fe20003f06270 */
[----:B-1----:R-:W-:-:S12]  /*9e50*/  @!P4 BRA `(.L_x_1416) ;  /* 0x000001dc0098c947 */ /* 0x002fd80003800000 */
.L_x_1732:
[----:B------:R-:W-:Y:S05]  /*9e60*/  BSYNC B1 ;  /* 0x0000000000017941 */ /* 0x000fea0003800000 */
.L_x_1415:
[----:B------:R-:W-:Y:S04]  /*9e70*/  BSSY B1, `(.L_x_1417) ;  /* 0x0000015000017945 */ /* 0x000fe80003800000 */
[----:B------:R-:W-:Y:S05]  /*9e80*/  @P0 BRA `(.L_x_1418) ;  /* 0x00000000004c0947 */ /* 0x000fea0003800000 */
[----:B------:R-:W-:Y:S01]  /*9e90*/  ISETP.NE.AND P4, PT, R12, RZ, PT ;  /* 0x000000ff0c00720c */ /* 0x000fe20003f85270 */
[----:B------:R-:W-:Y:S01]  /*9ea0*/  ULDC.64 UR4, c[0x0][0x208] ;  /* 0x0000820000047ab9 */ /* 0x000fe20000000a00 */
[----:B------:R-:W-:-:S11]  /*9eb0*/  ISETP.NE.AND P0, PT, R11, RZ, PT ;  /* 0x000000ff0b00720c */ /* 0x000fd60003f05270 */
[----:B0-----:R-:W0:Y:S04]  /*9ec0*/  @P4 LDS.128 R32, [R43] ;  /* 0x000000002b204984 */ /* 0x001e280000000c00 */
[----:B------:R-:W2:Y:S04]  /*9ed0*/  @P0 LDS.128 R36, [R42] ;  /* 0x000000002a240984 */ /* 0x000ea80000000c00 */
[----:B0-----:R-:W-:Y:S01]  /*9ee0*/  @P4 STG.E.128 desc[UR4][R44.64], R32 ;  /* 0x000000202c004986 */ /* 0x001fe2000c101d04 */
[----:B------:R-:W-:-:S03]  /*9ef0*/  ISETP.NE.AND P4, PT, R10, RZ, PT ;  /* 0x000000ff0a00720c */ /* 0x000fc60003f85270 */
[----:B--2---:R-:W-:Y:S01]  /*9f00*/  @P0 STG.E.128 desc[UR4][R44.64+0x40], R36 ;  /* 0x000040242c000986 */ /* 0x004fe2000c101d04 */
[----:B------:R-:W-:-:S09]  /*9f10*/  ISETP.NE.AND P0, PT, R9, RZ, PT ;  /* 0x000000ff0900720c */ /* 0x000fd20003f05270 */
[----:B------:R-:W0:Y:S04]  /*9f20*/  @P4 LDS.128 R32, [R43+0x3000] ;  /* 0x003000002b204984 */ /* 0x000e280000000c00 */
[----:B------:R-:W2:Y:S04]  /*9f30*/  @P0 LDS.128 R36, [R42+0x3000] ;  /* 0x003000002a240984 */ /* 0x000ea80000000c00 */
[----:B0-----:R-:W-:Y:S01]  /*9f40*/  @P4 STG.E.128 desc[UR4][R44.64+0x80], R32 ;  /* 0x000080202c004986 */ /* 0x001fe2000c101d04 */
[----:B------:R-:W-:-:S03]  /*9f50*/  ISETP.NE.AND P4, PT, R7, RZ, PT ;  /* 0x000000ff0700720c */ /* 0x000fc60003f85270 */
[----:B--2---:R-:W-:Y:S01]  /*9f60*/  @P0 STG.E.128 desc[UR4][R44.64+0xc0], R36 ;  /* 0x0000c0242c000986 */ /* 0x004fe2000c101d04 */
[----:B------:R-:W-:-:S09]  /*9f70*/  ISETP.NE.AND P0, PT, R8, RZ, PT ;  /* 0x000000ff0800720c */ /* 0x000fd20003f05270 */
[----:B------:R-:W0:Y:S04]  /*9f80*/  @P4 LDS.128 R36, [R42+0x6000] ;  /* 0x006000002a244984 */ /* 0x000e280000000c00 */
[----:B------:R-:W2:Y:S04]  /*9f90*/  @P0 LDS.128 R32, [R43+0x6000] ;  /* 0x006000002b200984 */ /* 0x000ea80000000c00 */
[----:B0-----:R3:W-:Y:S04]  /*9fa0*/  @P4 STG.E.128 desc[UR4][R44.64+0x140], R36 ;  /* 0x000140242c004986 */ /* 0x0017e8000c101d04 */
[----:B--2---:R3:W-:Y:S02]  /*9fb0*/  @P0 STG.E.128 desc[UR4][R44.64+0x100], R32 ;  /* 0x000100202c000986 */ /* 0x0047e4000c101d04 */
.L_x_1418:
[----:B------:R-:W-:Y:S05]  /*9fc0*/  BSYNC B1 ;  /* 0x0000000000017941 */ /* 0x000fea0003800000 */
.L_x_1417:
[----:B------:R-:W-:-:S13]  /*9fd0*/  ISETP.GE.AND P0, PT, R185, R5, PT ;  /* 0x00000005b900720c */ /* 0x000fda0003f06270 */
[----:B------:R-:W-:Y:S05]  /*9fe0*/  @P0 BRA `(.L_x_1362) ;  /* 0x00000000004c0947 */ /* 0x000fea0003800000 */
[----:B------:R-:W-:Y:S01]  /*9ff0*/  ISETP.NE.AND P4, PT, R12, RZ, PT ;  /* 0x000000ff0c00720c */ /* 0x000fe20003f85270 */
[----:B------:R-:W-:Y:S01]  /*a000*/  ULDC.64 UR4, c[0x0][0x208] ;  /* 0x0000820000047ab9 */ /* 0x000fe20000000a00 */
[----:B------:R-:W-:-:S11]  /*a010*/  ISETP.NE.AND P0, PT, R10, RZ, PT ;  /* 0x000000ff0a00720c */ /* 0x000fd60003f05270 */
[----:B0--3--:R-:W0:Y:S04]  /*a020*/  @P4 LDS.128 R32, [R43+0x2000] ;  /* 0x002000002b204984 */ /* 0x009e280000000c00 */
[----:B------:R-:W2:Y:S04]  /*a030*/  @P0 LDS.128 R36, [R43+0x5000] ;  /* 0x005000002b240984 */ /* 0x000ea80000000c00 */
        /* <DEDUP_REMOVED lines=14> */
.L_x_1362:
[----:B------:R-:W-:Y:S05]  /*a120*/  BSYNC B0 ;  /* 0x0000000000007941 */ /* 0x000fea0003800000 */
.L_x_1328:
[----:B01234-:R-:W0:Y:S01]  /*a130*/  S2R R32, SR_TID.X ;  /* 0x0000000000207919 */ /* 0x01fe220000002100 */
[----:B------:R-:W-:Y:S01]  /*a140*/  @!PT LDS RZ, [RZ] ;  /* 0x00000000fffff984 */ /* 0x000fe20000000800 */
[----:B------:R-:W-:Y:S01]  /*a150*/  @!PT LDS RZ, [RZ] ;  /* 0x00000000fffff984 */ /* 0x000fe20000000800 */
[----:B------:R-:W-:Y:S01]  /*a160*/  @!PT LDS RZ, [RZ] ;  /* 0x00000000fffff984 */ /* 0x000fe20000000800 */
[----:B------:R-:W-:Y:S01]  /*a170*/  @!PT LDS RZ, [RZ] ;  /* 0x00000000fffff984 */ /* 0x000fe20000000800 */
[----:B------:R1:W-:Y:S06]  /*a180*/  MEMBAR.ALL.CTA ;  /* 0x0000000000007992 */ /* 0x0003ec0000008000 */
[----:B-1----:R-:W1:Y:S01]  /*a190*/  FENCE.VIEW.ASYNC.S ;  /* 0x00000000000073c6 */ /* 0x002e620000000000 */
[----:B------:R-:W-:Y:S05]  /*a1a0*/  WARPSYNC.ALL ;  /* 0x0000000000007948 */ /* 0x000fea0003800000 */
[----:B------:R-:W-:Y:S01]  /*a1b0*/  BSSY B0, `(.L_x_1419) ;  /* 0x0000009000007945 */ /* 0x000fe20003800000 */
[----:B0-----:R-:W-:Y:S01]  /*a1c0*/  LOP3.LUT R32, R32, 0x7f, RZ, 0xc0, !PT ;  /* 0x0000007f20207812 */ /* 0x001fe200078ec0ff */
[----:B-1----:R0:W-:Y:S03]  /*a1d0*/  BAR.SYNC.DEFER_BLOCKING R154, 0x80 ;  /* 0x0002009a0000751d */ /* 0x0021e60000010000 */
[----:B------:R-:W-:-:S13]  /*a1e0*/  ISETP.NE.AND P0, PT, R32, RZ, PT ;  /* 0x000000ff2000720c */ /* 0x000fda0003f05270 */
[----:B------:R-:W-:-:S04]  /*a1f0*/  @!P0 IADD3 R32, R4, 0x2a8a0, RZ ;  /* 0x0002a8a004208810 */ /* 0x000fc80007ffe0ff */
[----:B------:R-:W-:-:S04]  /*a200*/  @!P0 PRMT R32, RZ, 0x654, R32 ;  /* 0x00000654ff208816 */ /* 0x000fc80000000020 */
[----:B------:R0:W-:Y:S01]  /*a210*/  @!P0 SYNCS.ARRIVE.TRANS64.RED.A1T0 RZ, [R32+URZ], RZ ;  /* 0x000000ff20ff89a7 */ /* 0x0001e2000810043f */
[----:B------:R-:W-:Y:S05]  /*a220*/  @!P1 BRA `(.L_x_1420) ;  /* 0x0000000000049947 */ /* 0x000fea0003800000 */
[----:B------:R-:W-:Y:S01]  /*a230*/  BPT.TRAP 0x1 ;  /* 0x000000040000795c */ /* 0x000fe20000300000 */
.L_x_1420:
[----:B------:R-:W-:Y:S05]  /*a240*/  BSYNC B0 ;  /* 0x0000000000007941 */ /* 0x000fea0003800000 */
.L_x_1419:
[----:B------:R-:W1:Y:S01]  /*a250*/  SYNCS.PHASECHK.TRANS64.TRYWAIT P4, [R4+URZ+0x2a8b0], R3 ;  /* 0x02a8b003040075a7 */ /* 0x000e62000808017f */
[----:B0-----:R-:W-:Y:S01]  /*a260*/  IMAD R32, R19, 0x3000, R27 ;  /* 0x0000300013207824 */ /* 0x001fe200078e021b */
[----:B------:R-:W-:Y:S01]  /*a270*/  ULDC UR61, c[0x0][0x310] ;  /* 0x0000c400003d7ab9 */ /* 0x000fe20000000800 */
[----:B------:R-:W-:Y:S01]  /*a280*/  ULDC.64 UR56, c[0x0][0x318] ;  /* 0x0000c60000387ab9 */ /* 0x000fe20000000a00 */
[----:B------:R-:W-:Y:S01]  /*a290*/  ULDC.64 UR58, c[0x0][0x308] ;  /* 0x0000c200003a7ab9 */ /* 0x000fe20000000a00 */
[----:B------:R-:W-:Y:S01]  /*a2a0*/  BSSY B0, `(.L_x_1421) ;  /* 0x0000004000007945 */ /* 0x000fe20003800000 */
[----:B------:R-:W-:Y:S01]  /*a2b0*/  ISETP.GE.AND P1, PT, R162, R5, PT ;  /* 0x00000005a200720c */ /* 0x000fe20003f26270 */
[----:B------:R-:W-:Y:S02]  /*a2c0*/  IMAD.IADD R34, R123, 0x1, R32 ;  /* 0x000000017b227824 */ /* 0x000fe400078e0220 */
[----:B-1----:R-:W-:Y:S10]  /*a2d0*/  @!P4 BRA `(.L_x_1422) ;  /* 0x000001d8008cc947 */ /* 0x002ff40003800000 */
.L_x_1733:
[----:B------:R-:W-:Y:S05]  /*a2e0*/  BSYNC B0 ;  /* 0x0000000000007941 */ /* 0x000fea0003800000 */
.L_x_1421:
[----:B------:R-:W-:Y:S01]  /*a2f0*/  BSSY B0, `(.L_x_1423) ;  /* 0x000001a000007945 */ /* 0x000fe20003800000 */
[----:B------:R-:W-:Y:S02]  /*a300*/  IMAD R44, R32, 0x2, R115 ;  /* 0x00000002202c7824 */ /* 0x000fe400078e0273 */
[----:B------:R-:W-:-:S04]  /*a310*/  IMAD.WIDE R40, R24, 0x60, R118 ;  /* 0x0000006018287825 */ /* 0x000fc800078e0276 */
[----:B------:R-:W-:Y:S01]  /*a320*/  IMAD R45, R34, 0x2, R115 ;  /* 0x00000002222d7824 */ /* 0x000fe200078e0273 */
[----:B------:R-:W-:Y:S06]  /*a330*/  @P1 BRA `(.L_x_1424) ;  /* 0x0000000000541947 */ /* 0x000fec0003800000 */
[----:B------:R-:W-:Y:S01]  /*a340*/  MOV R32, R92 ;  /* 0x0000005c00207202 */ /* 0x000fe20000000f00 */
[----:B0-----:R-:W-:Y:S01]  /*a350*/  IMAD R3, R41, UR56, RZ ;  /* 0x0000003829037c24 */ /* 0x001fe2000f8e02ff */
[----:B------:R-:W-:Y:S01]  /*a360*/  ISETP.GE.AND P4, PT, R22, UR61, PT ;  /* 0x0000003d16007c0c */ /* 0x000fe2000bf86270 */
[----:B------:R-:W-:Y:S01]  /*a370*/  IMAD.MOV.U32 R33, RZ, RZ, R6 ;  /* 0x000000ffff217224 */ /* 0x000fe200078e0006 */
[----:B------:R-:W-:Y:S01]  /*a380*/  ULDC.64 UR4, c[0x0][0x208] ;  /* 0x0000820000047ab9 */ /* 0x000fe20000000a00 */
[C---:B------:R-:W-:Y:S02]  /*a390*/  IMAD R3, R40.reuse, UR57, R3 ;  /* 0x0000003928037c24 */ /* 0x040fe4000f8e0203 */
[----:B------:R-:W-:-:S04]  /*a3a0*/  IMAD.WIDE.U32 R32, R40, UR56, R32 ;  /* 0x0000003828207c25 */ /* 0x000fc8000f8e0020 */
[----:B------:R-:W-:Y:S01]  /*a3b0*/  IMAD.IADD R3, R33, 0x1, R3 ;  /* 0x0000000121037824 */ /* 0x000fe200078e0203 */
        /* <DEDUP_REMOVED lines=13> */
.L_x_1424:
[----:B------:R-:W-:Y:S05]  /*a490*/  BSYNC B0 ;  /* 0x0000000000007941 */ /* 0x000fea0003800000 */
.L_x_1423:
[----:B------:R-:W-:Y:S01]  /*a4a0*/  ISETP.GE.AND P1, PT, R185, R5, PT ;  /* 0x00000005b900720c */ /* 0x000fe20003f26270 */
[----:B------:R-:W-:-:S12]  /*a4b0*/  BSSY B0, `(.L_x_1425) ;  /* 0x0000019000007945 */ /* 0x000fd80003800000 */
[----:B------:R-:W-:Y:S05]  /*a4c0*/  @P1 BRA `(.L_x_1426) ;  /* 0x00000000005c1947 */ /* 0x000fea0003800000 */
[----:B0-----:R-:W-:Y:S01]  /*a4d0*/  IADD3 R3, P1, R40, 0x40, RZ ;  /* 0x0000004028037810 */ /* 0x001fe20007f3e0ff */
[----:B--2---:R-:W-:Y:S01]  /*a4e0*/  IMAD.MOV.U32 R33, RZ, RZ, R6 ;  /* 0x000000ffff217224 */ /* 0x004fe200078e0006 */
[----:B------:R-:W-:Y:S01]  /*a4f0*/  MOV R32, R92 ;  /* 0x0000005c00207202 */ /* 0x000fe20000000f00 */
[----:B------:R-:W-:Y:S01]  /*a500*/  ULDC.64 UR4, c[0x0][0x208] ;  /* 0x0000820000047ab9 */ /* 0x000fe20000000a00 */
[----:B------:R-:W-:Y:S01]  /*a510*/  ISETP.GE.AND P4, PT, R22, UR61, PT ;  /* 0x0000003d16007c0c */ /* 0x000fe2000bf86270 */
[----:B------:R-:W-:Y:S02]  /*a520*/  IMAD.X R40, RZ, RZ, R41, P1 ;  /* 0x000000ffff287224 */ /* 0x000fe400008e0629 */
[----:B------:R-:W-:-:S04]  /*a530*/  IMAD.WIDE.U32 R32, R3, UR56, R32 ;  /* 0x0000003803207c25 */ /* 0x000fc8000f8e0020 */
        /* <DEDUP_REMOVED lines=16> */
.L_x_1426:
[----:B------:R-:W-:Y:S05]  /*a640*/  BSYNC B0 ;  /* 0x0000000000007941 */ /* 0x000fea0003800000 */
.L_x_1425:
[----:B0-----:R-:W4:Y:S01]  /*a650*/  LDL R3, [R1] ;  /* 0x0000000001037983 */ /* 0x001f220000100800 */
[----:B------:R-:W-:Y:S01]  /*a660*/  @!P0 VIADD R4, R4, 0x2a8c0 ;  /* 0x0002a8c004048836 */ /* 0x000fe20000000000 */
[----:B------:R-:W-:Y:S01]  /*a670*/  IADD3 R19, R19, 0x1, RZ ;  /* 0x0000000113137810 */ /* 0x000fe20007ffe0ff */
[----:B------:R-:W-:Y:S01]  /*a680*/  @!PT LDS RZ, [RZ] ;  /* 0x00000000fffff984 */ /* 0x000fe20000000800 */
[----:B------:R-:W-:Y:S01]  /*a690*/  @!PT LDS RZ, [RZ] ;  /* 0x00000000fffff984 */ /* 0x000fe20000000800 */
[----:B------:R-:W-:Y:S01]  /*a6a0*/  @!PT LDS RZ, [RZ] ;  /* 0x00000000fffff984 */ /* 0x000fe20000000800 */
[----:B------:R-:W-:Y:S01]  /*a6b0*/  @!PT LDS RZ, [RZ] ;  /* 0x00000000fffff984 */ /* 0x000fe20000000800 */
[----:B------:R0:W-:Y:S06]  /*a6c0*/  MEMBAR.ALL.CTA ;  /* 0x0000000000007992 */ /* 0x0001ec0000008000 */
[----:B0-----:R-:W0:Y:S01]  /*a6d0*/  FENCE.VIEW.ASYNC.S ;  /* 0x00000000000073c6 */ /* 0x001e220000000000 */
[----:B------:R-:W-:Y:S01]  /*a6e0*/  @!P0 PRMT R4, RZ, 0x654, R4 ;  /* 0x00000654ff048816 */ /* 0x000fe20000000004 */
[----:B0-----:R0:W-:Y:S01]  /*a6f0*/  BAR.SYNC.DEFER_BLOCKING R154, 0x80 ;  /* 0x0002009a0000751d */ /* 0x0011e20000010000 */
[----:B------:R-:W-:-:S04]  /*a700*/  ISETP.NE.AND P1, PT, R19, 0x2, PT ;  /* 0x000000021300780c */ /* 0x000fc80003f25270 */
[----:B------:R-:W-:Y:S01]  /*a710*/  SEL R19, R19, RZ, P1 ;  /* 0x000000ff13137207 */ /* 0x000fe20000800000 */
[----:B------:R1:W-:Y:S01]  /*a720*/  @!P0 SYNCS.ARRIVE.TRANS64.RED.A1T0 RZ, [R4+URZ], RZ ;  /* 0x000000ff04ff89a7 */ /* 0x0003e2000810043f */
[----:B------:R-:W-:Y:S02]  /*a730*/  PLOP3.LUT P0, PT, PT, PT, PT, 0x8, 0x0 ;  /* 0x000000000000781c */ /* 0x000fe40003f0e170 */
[----:B-1----:R-:W-:-:S04]  /*a740*/  SEL R4, RZ, 0x1, P1 ;  /* 0x00000001ff047807 */ /* 0x002fc80000800000 */
[----:B------:R-:W-:Y:S02]  /*a750*/  LOP3.LUT R167, R167, R4, RZ, 0x3c, !PT ;  /* 0x00000004a7a77212 */ /* 0x000fe400078e3cff */
[----:B----4-:R-:W-:-:S13]  /*a760*/  LOP3.LUT P4, RZ, R3, 0x2, RZ, 0xc0, !PT ;  /* 0x0000000203ff7812 */ /* 0x010fda000788c0ff */
[----:B0-----:R-:W-:Y:S05]  /*a770*/  @P4 BRA `(.L_x_1427) ;  /* 0xffffff80009c4947 */ /* 0x001fea000383ffff */
.L_x_1323:
[----:B------:R-:W0:Y:S01]  /*a780*/  LDC.64 R4, c[0x0][0x9e0] ;  /* 0x00027800ff047b82 */ /* 0x000e220000000a00 */
[----:B------:R-:W-:Y:S01]  /*a790*/  BSSY B0, `(.L_x_1428) ;  /* 0x0000005000007945 */ /* 0x000fe20003800000 */
[----:B0-----:R-:W-:-:S03]  /*a7a0*/  ISETP.GE.AND P1, PT, R5, 0x1, PT ;  /* 0x000000010500780c */ /* 0x001fc60003f26270 */
[----:B------:R-:W-:Y:S10]  /*a7b0*/  @P0 BRA `(.L_x_1429) ;  /* 0x0000000000080947 */ /* 0x000ff40003800000 */
[----:B------:R-:W0:Y:S02]  /*a7c0*/  FENCE.VIEW.ASYNC.G ;  /* 0x00000000000073c6 */ /* 0x000e240000000100 */
[----:B0-----:R-:W-:Y:S06]  /*a7d0*/  BAR.ARV 0xc, 0x120 ;  /* 0x0304800000007b1d */ /* 0x001fec0000002000 */
.L_x_1429:
[----:B------:R-:W-:Y:S05]  /*a7e0*/  BSYNC B0 ;  /* 0x0000000000007941 */ /* 0x000fea0003800000 */
.L_x_1428:
[----:B------:R-:W-:Y:S01]  /*a7f0*/  IMAD.IADD R0, R149, 0x1, R4 ;  /* 0x0000000195007824 */ /* 0x000fe200078e0204 */
[----:B------:R-:W-:Y:S06]  /*a800*/  @!P1 BRA `(.L_x_1430) ;  /* 0x0000000000489947 */ /* 0x000fec0003800000 */
[C---:B------:R-:W-:Y:S01]  /*a810*/  ISETP.GT.AND P0, PT, R149.reuse, RZ, PT ;  /* 0x000000ff9500720c */ /* 0x040fe20003f04270 */
[----:B------:R-:W-:Y:S01]  /*a820*/  BSSY B0, `(.L_x_1431) ;  /* 0x000000e000007945 */ /* 0x000fe20003800000 */
[----:B------:R-:W-:-:S11]  /*a830*/  VIADD R2, R149, 0xffffffff ;  /* 0xffffffff95027836 */ /* 0x000fd60000000000 */
        /* <DEDUP_REMOVED lines=8> */
.L_x_1432:
[----:B------:R-:W-:-:S13]  /*a8c0*/  ISETP.NE.AND P0, PT, R5, 0x1, PT ;  /* 0x000000010500780c */ /* 0x000fda0003f05270 */
[----:B------:R-:W0:Y:S02]  /*a8d0*/  @P0 LDC.64 R6, c[0x0][0x9e8] ;  /* 0x00027a00ff060b82 */ /* 0x000e240000000a00 */
[----:B0-----:R-:W-:-:S05]  /*a8e0*/  @P0 IMAD.HI.U32 R4, R2, R6, RZ ;  /* 0x0000000602040227 */ /* 0x001fca00078e00ff */
[----:B------:R-:W-:-:S07]  /*a8f0*/  @P0 SHF.R.U32.HI R2, RZ, R7, R4 ;  /* 0x00000007ff020219 */ /* 0x000fce0000011604 */
.L_x_1433:
[----:B------:R-:W-:Y:S05]  /*a900*/  BSYNC B0 ;  /* 0x0000000000007941 */ /* 0x000fea0003800000 */
.L_x_1431:
[----:B------:R-:W-:-:S05]  /*a910*/  IMAD R3, R2, R5, R5 ;  /* 0x0000000502037224 */ /* 0x000fca00078e0205 */
[----:B------:R-:W-:-:S07]  /*a920*/  VIMNMX R0, R0, R3, PT ;  /* 0x0000000300007248 */ /* 0x000fce0003fe0100 */
.L_x_1430:
[----:B------:R-:W-:Y:S01]  /*a930*/  IADD3 R0, R0, 0x5f, RZ ;  /* 0x0000005f00007810 */ /* 0x000fe20007ffe0ff */
[----:B------:R-:W-:-:S04]  /*a940*/  ULDC UR4, c[0x0][0x9dc] ;  /* 0x0002770000047ab9 */ /* 0x000fc80000000800 */
[----:B------:R-:W-:-:S05]  /*a950*/  IMAD.HI R0, R0, 0x2aaaaaab, RZ ;  /* 0x2aaaaaab00007827 */ /* 0x000fca00078e02ff */
[----:B------:R-:W-:-:S04]  /*a960*/  SHF.R.U32.HI R3, RZ, 0x1f, R0 ;  /* 0x0000001fff037819 */ /* 0x000fc80000011600 */
[----:B------:R-:W-:Y:S01]  /*a970*/  LEA.HI.SX32 R2, R0, R3, 0x1c ;  /* 0x0000000300027211 */ /* 0x000fe200078fe2ff */
[----:B------:R-:W-:-:S03]  /*a980*/  VIADD R0, R148, -UR4 ;  /* 0x8000000494007c36 */ /* 0x000fc60008000000 */
[----:B------:R-:W-:Y:S01]  /*a990*/  VIMNMX R2, R153, R2, PT ;  /* 0x0000000299027248 */ /* 0x000fe20003fe0100 */
        /* <DEDUP_REMOVED lines=11> */
.L_x_1436:
[----:B------:R-:W-:-:S13]  /*aa50*/  ISETP.NE.AND P0, PT, R5, 0x1, PT ;  /* 0x000000010500780c */ /* 0x000fda0003f05270 */
[----:B------:R-:W0:Y:S02]  /*aa60*/  @P0 LDC.64 R6, c[0x0][0x9e8] ;  /* 0x00027a00ff060b82 */ /* 0x000e240000000a00 */
[----:B0-----:R-:W-:-:S05]  /*aa70*/  @P0 IMAD.HI.U32 R6, R148, R6, RZ ;  /* 0x0000000694060227 */ /* 0x001fca00078e00ff */
[----:B------:R-:W-:-:S07]  /*aa80*/  @P0 SHF.R.U32.HI R148, RZ, R7, R6 ;  /* 0x00000007ff940219 */ /* 0x000fce0000011606 */
.L_x_1437:
[----:B------:R-:W-:Y:S05]  /*aa90*/  BSYNC B0 ;  /* 0x0000000000007941 */ /* 0x000fea0003800000 */
.L_x_1435:
[----:B------:R-:W-:-:S05]  /*aaa0*/  IMAD R3, R148, R5, RZ ;  /* 0x0000000594037224 */ /* 0x000fca00078e02ff */
[----:B------:R-:W-:-:S07]  /*aab0*/  VIMNMX R0, R0, R3, !PT ;  /* 0x0000000300007248 */ /* 0x000fce0007fe0100 */
.L_x_1434:
        /* <DEDUP_REMOVED lines=8> */
[----:B--23--:R-:W-:Y:S01]  /*ab40*/  MOV R35, RZ ;  /* 0x000000ff00237202 */ /* 0x00cfe20000000f00 */
[----:B------:R-:W-:Y:S01]  /*ab50*/  IMAD.MOV.U32 R78, RZ, RZ, RZ ;  /* 0x000000ffff4e7224 */ /* 0x000fe200078e00ff */
        /* <DEDUP_REMOVED lines=8> */
[----:B------:R-:W-:Y:S01]  /*abe0*/  ISETP.GT.AND P1, PT, R2, R168, PT ;  /* 0x000000a80200720c */ /* 0x000fe20003f24270 */
[----:B------:R-:W-:Y:S01]  /*abf0*/  IMAD.MOV.U32 R70, RZ, RZ, RZ ;  /* 0x000000ffff467224 */ /* 0x000fe200078e00ff */
        /* <DEDUP_REMOVED lines=17> */
[----:B------:R-:W-:Y:S02]  /*ad10*/  MOV R91, RZ ;  /* 0x000000ff005b7202 */ /* 0x000fe40000000f00 */
[----:B------:R-:W-:Y:S01]  /*ad20*/  CS2R R88, SRZ ;  /* 0x0000000000587805 */ /* 0x000fe2000001ff00 */
[----:B------:R-:W-:Y:S01]  /*ad30*/  IMAD.MOV.U32 R26, RZ, RZ, RZ ;  /* 0x000000ffff1a7224 */ /* 0x000fe200078e00ff */
[----:B------:R-:W-:Y:S01]  /*ad40*/  CS2R R6, SRZ ;  /* 0x0000000000067805 */ /* 0x000fe2000001ff00 */
[----:B------:R-:W-:Y:S01]  /*ad50*/  IMAD.MOV.U32 R93, RZ, RZ, RZ ;  /* 0x000000ffff5d7224 */ /* 0x000fe200078e00ff */
[----:B------:R-:W-:Y:S01]  /*ad60*/  MOV R95, RZ ;  /* 0x000000ff005f7202 */ /* 0x000fe20000000f00 */
[----:B------:R-:W-:Y:S02]  /*ad70*/  IMAD.MOV.U32 R28, RZ, RZ, RZ ;  /* 0x000000ffff1c7224 */ /* 0x000fe400078e00ff */
[----:B------:R-:W-:Y:S01]  /*ad80*/  IMAD.MOV.U32 R24, RZ, RZ, RZ ;  /* 0x000000ffff187224 */ /* 0x000fe200078e00ff */
[----:B------:R-:W-:Y:S06]  /*ad90*/  @!P1 BRA `(.L_x_1438) ;  /* 0x0000014400f09947 */ /* 0x000fec0003800000 */
[----:B------:R-:W2:Y:S04]  /*ada0*/  LDL R4, [R1+0x40] ;  /* 0x0000400001047983 */ /* 0x000ea80000100800 */
[----:B------:R-:W0:Y:S02]  /*adb0*/  SHFL.IDX PT, R0, R200, RZ, 0x1f ;  /* 0x00001fffc8007589 */ /* 0x000e2400000e0000 */
[----:B0-----:R-:W-:-:S04]  /*adc0*/  LEA.HI R3, R0, R0, RZ, 0x1 ;  /* 0x0000000000037211 */ /* 0x001fc800078f08ff */
[----:B------:R-:W-:-:S05]  /*add0*/  LOP3.LUT R3, R3, 0x1e, RZ, 0xc0, !PT ;  /* 0x0000001e03037812 */ /* 0x000fca00078ec0ff */
[----:B------:R-:W-:Y:S01]  /*ade0*/  IMAD.IADD R3, R0, 0x1, -R3 ;  /* 0x0000000100037824 */ /* 0x000fe200078e0a03 */
[----:B--2---:R-:W-:-:S13]  /*adf0*/  R2UR UR4, R4 ;  /* 0x00000000040472ca */ /* 0x004fda00000e0000 */
[----:B------:R-:W-:Y:S02]  /*ae00*/  ULOP3.LUT UP0, URZ, UR4, 0x1bf, URZ, 0xc0, !UPT ;  /* 0x000001bf043f7892 */ /* 0x000fe4000f80c03f */
[----:B------:R-:W-:-:S04]  /*ae10*/  LEA R3, R3, UR4, 0xd ;  /* 0x0000000403037c11 */ /* 0x000fc8000f8e68ff */
[----:B------:R-:W-:Y:S02]  /*ae20*/  SHF.R.U32.HI R3, RZ, 0x4, R3 ;  /* 0x00000004ff037819 */ /* 0x000fe40000011603 */
[----:B------:R-:W-:Y:S02]  /*ae30*/  PLOP3.LUT P0, PT, PT, PT, UP0, 0x80, 0x0 ;  /* 0x000000000000781c */ /* 0x000fe40003f0f008 */
[----:B------:R-:W-:-:S11]  /*ae40*/  LOP3.LUT R68, R3, 0x3fff, RZ, 0xc0, !PT ;  /* 0x00003fff03447812 */ /* 0x000fd600078ec0ff */
        /* <DEDUP_REMOVED lines=17> */
.L_x_1439:
[----:B------:R-:W-:Y:S02]  /*af60*/  ULDC UR4, c[0x0][0x3d4] ;  /* 0x0000f50000047ab9 */ /* 0x000fe40000000800 */
[----:B------:R-:W-:-:S13]  /*af70*/  ISETP.LT.AND P0, PT, RZ, UR4, PT ;  /* 0x00000004ff007c0c */ /* 0x000fda000bf01270 */
[----:B------:R-:W-:Y:S05]  /*af80*/  @P0 BRA `(.L_x_1440) ;  /* 0x00000000003c0947 */ /* 0x000fea0003800000 */
[----:B------:R-:W-:-:S04]  /*af90*/  LEA.HI R0, R184, R184, RZ, 0x1 ;  /* 0x000000b8b8007211 */ /* 0x000fc800078f08ff */
[----:B------:R-:W-:-:S04]  /*afa0*/  LOP3.LUT R3, R0, 0xfffffffe, RZ, 0xc0, !PT ;  /* 0xfffffffe00037812 */ /* 0x000fc800078ec0ff */
[----:B------:R-:W-:-:S04]  /*afb0*/  IADD3 R3, R184, -R3, RZ ;  /* 0x80000003b8037210 */ /* 0x000fc80007ffe0ff */
[----:B------:R-:W-:-:S04]  /*afc0*/  SHF.L.U32 R3, R3, 0x1f, RZ ;  /* 0x0000001f03037819 */ /* 0x000fc800000006ff */
[----:B------:R0:W1:Y:S03]  /*afd0*/  SYNCS.PHASECHK.TRANS64.TRYWAIT P0, [R18+URZ+0x2a800], R3 ;  /* 0x02a80003120075a7 */ /* 0x000066000800017f */
[----:B-1----:R-:W-:Y:S05]  /*afe0*/  @!P0 NANOSLEEP.SYNCS 0x989680 ;  /* 0x009896800000895d */ /* 0x002fea0003900000 */
[----:B------:R-:W1:Y:S01]  /*aff0*/  @!P0 SYNCS.PHASECHK.TRANS64 P0, [R18+URZ+0x2a800], R3 ;  /* 0x02a80003120085a7 */ /* 0x000e62000800007f */
[----:B------:R-:W-:Y:S04]  /*b000*/  BSSY B0, `(.L_x_1441) ;  /* 0x0000006000007945 */ /* 0x000fe80003800000 */
[----:B-1----:R-:W-:Y:S05]  /*b010*/  @P0 BRA `(.L_x_1442) ;  /* 0x0000000000100947 */ /* 0x002fea0003800000 */
.L_x_1443:
[----:B-1----:R1:W2:Y:S02]  /*b020*/  SYNCS.PHASECHK.TRANS64.TRYWAIT P0, [R18+URZ+0x2a800], R3 ;  /* 0x02a80003120075a7 */ /* 0x0022a4000800017f */
[----:B--2---:R-:W-:Y:S05]  /*b030*/  @!P0 NANOSLEEP.SYNCS 0x989680 ;  /* 0x009896800000895d */ /* 0x004fea0003900000 */
[----:B------:R-:W2:Y:S02]  /*b040*/  @!P0 SYNCS.PHASECHK.TRANS64 P0, [R18+URZ+0x2a800], R3 ;  /* 0x02a80003120085a7 */ /* 0x000ea4000800007f */
[----:B--2---:R-:W-:Y:S05]  /*b050*/  @!P0 BRA `(.L_x_1443) ;  /* 0xfffffffc00f08947 */ /* 0x004fea000383ffff */
.L_x_1442:
[----:B------:R-:W-:Y:S05]  /*b060*/  BSYNC B0 ;  /* 0x0000000000007941 */ /* 0x000fea0003800000 */
.L_x_1441:
[----:B------:R-:W-:Y:S05]  /*b070*/  BRA `(.L_x_1444) ;  /* 0x0000006c00207947 */ /* 0x000fea0003800000 */
.L_x_1440:
[----:B------:R-:W2:Y:S01]  /*b080*/  LDL R0, [R1+0x40] ;  /* 0x0000400001007983 */ /* 0x000ea20000100800 */
[----:B------:R-:W0:Y:S01]  /*b090*/  LDC.64 R10, c[0x0][0x3d8] ;  /* 0x0000f600ff0a7b82 */ /* 0x000e220000000a00 */
[----:B-----5:R-:W-:Y:S01]  /*b0a0*/  SHF.R.S32.HI R3, RZ, 0x1f, R147 ;  /* 0x0000001fff037819 */ /* 0x020fe20000011493 */
[--C-:B------:R-:W-:Y:S01]  /*b0b0*/  IMAD.MOV.U32 R4, RZ, RZ, R16.reuse ;  /* 0x000000ffff047224 */ /* 0x100fe200078e0010 */
[----:B------:R-:W-:Y:S02]  /*b0c0*/  SHF.R.S32.HI R5, RZ, 0x1f, R16 ;  /* 0x0000001fff057819 */ /* 0x000fe40000011410 */
[----:B------:R-:W-:-:S03]  /*b0d0*/  SHF.R.S32.HI R9, RZ, 0x1f, R22 ;  /* 0x0000001fff097819 */ /* 0x000fc60000011416 */
[----:B------:R-:W1:Y:S01]  /*b0e0*/  LDC.64 R12, c[0x0][0x3e8] ;  /* 0x0000fa00ff0c7b82 */ /* 0x000e620000000a00 */
[-C--:B0-----:R-:W-:Y:S01]  /*b0f0*/  IMAD R8, R186, R10.reuse, RZ ;  /* 0x0000000aba087224 */ /* 0x081fe200078e02ff */
[----:B------:R-:W-:Y:S01]  /*b100*/  SHF.L.U64.HI R76, R10, 0x6, R11 ;  /* 0x000000060a4c7819 */ /* 0x000fe2000001020b */
[----:B------:R-:W-:-:S04]  /*b110*/  IMAD.WIDE.U32 R74, R147, R10, RZ ;  /* 0x0000000a934a7225 */ /* 0x000fc800078e00ff */
[----:B------:R-:W-:Y:S01]  /*b120*/  IMAD.WIDE.U32 R6, R162, R10, R4 ;  /* 0x0000000aa2067225 */ /* 0x000fe200078e0004 */
[----:B-1----:R-:W-:-:S03]  /*b130*/  SHF.L.U64.HI R69, R12, 0x6, R13 ;  /* 0x000000060c457819 */ /* 0x002fc6000001020d */
[----:B------:R-:W-:Y:S01]  /*b140*/  IMAD R85, R162, R11, R8 ;  /* 0x0000000ba2557224 */ /* 0x000fe200078e0208 */
[----:B------:R-:W-:Y:S01]  /*b150*/  IADD3 R81, P0, R6, R74, RZ ;  /* 0x0000004a06517210 */ /* 0x000fe20007f1e0ff */
[----:B------:R-:W-:Y:S02]  /*b160*/  IMAD.MOV.U32 R8, RZ, RZ, R22 ;  /* 0x000000ffff087224 */ /* 0x000fe400078e0016 */
[----:B------:R-:W-:-:S04]  /*b170*/  IMAD.WIDE.U32 R72, R147, R12, RZ ;  /* 0x0000000c93487225 */ /* 0x000fc800078e00ff */
[----:B------:R-:W-:-:S04]  /*b180*/  IMAD.WIDE.U32 R4, R162, R12, R4 ;  /* 0x0000000ca2047225 */ /* 0x000fc800078e0004 */
[----:B------:R-:W-:Y:S02]  /*b190*/  IMAD.SHL.U32 R78, R10, 0x40, RZ ;  /* 0x000000400a4e7824 */ /* 0x000fe400078e00ff */
[----:B------:R-:W-:Y:S01]  /*b1a0*/  IMAD.SHL.U32 R77, R12, 0x40, RZ ;  /* 0x000000400c4d7824 */ /* 0x000fe200078e00ff */
[----:B--2---:R-:W-:Y:S01]  /*b1b0*/  R2UR UR4, R0 ;  /* 0x00000000000472ca */ /* 0x004fe200000e0000 */
[----:B------:R-:W-:-:S04]  /*b1c0*/  IMAD R0, R3, R10, RZ ;  /* 0x0000000a03007224 */ /* 0x000fc800078e02ff */
[----:B------:R-:W-:Y:S02]  /*b1d0*/  IMAD R61, R147, R11, R0 ;  /* 0x0000000b933d7224 */ /* 0x000fe400078e0200 */
[-C--:B------:R-:W-:Y:S02]  /*b1e0*/  IMAD R0, R3, R12.reuse, RZ ;  /* 0x0000000c03007224 */ /* 0x080fe400078e02ff */
[----:B------:R-:W-:Y:S02]  /*b1f0*/  IMAD.IADD R61, R61, 0x1, R75 ;  /* 0x000000013d3d7824 */ /* 0x000fe400078e024b */
[----:B------:R-:W-:Y:S02]  /*b200*/  IMAD R3, R186, R12, RZ ;  /* 0x0000000cba037224 */ /* 0x000fe400078e02ff */
[----:B------:R-:W-:Y:S01]  /*b210*/  ULOP3.LUT UP0, URZ, UR4, 0x3ff, URZ, 0xc0, !UPT ;  /* 0x000003ff043f7892 */ /* 0x000fe2000f80c03f */
[----:B------:R-:W-:Y:S01]  /*b220*/  IADD3.X R83, R61, R7, R85, P0, !PT ;  /* 0x000000073d537210 */ /* 0x000fe200007fe455 */
[----:B------:R-:W-:Y:S01]  /*b230*/  IMAD.WIDE.U32 R6, R162, R10, R8 ;  /* 0x0000000aa2067225 */ /* 0x000fe200078e0008 */
[----:B------:R-:W-:-:S03]  /*b240*/  IADD3 R60, P0, R4, R72, RZ ;  /* 0x00000048043c7210 */ /* 0x000fc60007f1e0ff */
[----:B------:R-:W-:Y:S01]  /*b250*/  IMAD R79, R147, R13, R0 ;  /* 0x0000000d934f7224 */ /* 0x000fe200078e0200 */
[----:B------:R-:W-:Y:S01]  /*b260*/  IADD3 R71, P1, R6, R74, RZ ;  /* 0x0000004a06477210 */ /* 0x000fe20007f3e0ff */
[----:B------:R-:W-:-:S03]  /*b270*/  IMAD.WIDE.U32 R8, R162, R12, R8 ;  /* 0x0000000ca2087225 */ /* 0x000fc600078e0008 */
[----:B------:R-:W-:Y:S01]  /*b280*/  IADD3.X R85, R61, R85, R7, P1, !PT ;  /* 0x000000553d557210 */ /* 0x000fe20000ffe407 */
[----:B------:R-:W-:Y:S01]  /*b290*/  IMAD R3, R162, R13, R3 ;  /* 0x0000000da2037224 */ /* 0x000fe200078e0203 */
[----:B------:R-:W-:Y:S02]  /*b2a0*/  PLOP3.LUT P1, PT, PT, PT, UP0, 0x80, 0x0 ;  /* 0x000000000000781c */ /* 0x000fe40003f2f008 */
[----:B------:R-:W-:Y:S02]  /*b2b0*/  IADD3 R79, R79, R73, RZ ;  /* 0x000000494f4f7210 */ /* 0x000fe40007ffe0ff */
[----:B------:R-:W-:Y:S02]  /*b2c0*/  IADD3 R70, P2, R8, R72, RZ ;  /* 0x0000004808467210 */ /* 0x000fe40007f5e0ff */
[C---:B------:R-:W-:Y:S02]  /*b2d0*/  IADD3.X R80, R79.reuse, R5, R3, P0, !PT ;  /* 0x000000054f507210 */ /* 0x040fe400007fe403 */
[----:B------:R-:W-:-:S05]  /*b2e0*/  IADD3.X R82, R79, R3, R9, P2, !PT ;  /* 0x000000034f527210 */ /* 0x000fca00017fe409 */
        /* <DEDUP_REMOVED lines=16> */
[----:B-1----:R-:W-:Y:S05]  /*b3f0*/  CALL.ABS.NOINC R14 ;  /* 0x000000000e007343 */ /* 0x002fea0003c00000 */
.L_x_1445:
[----:B------:R-:W0:Y:S01]  /*b400*/  LDC.64 R14, c[0x0][0x3d8] ;  /* 0x0000f600ff0e7b82 */ /* 0x000e220000000a00 */
[----:B------:R-:W-:Y:S01]  /*b410*/  SHF.R.S32.HI R3, RZ, 0x1f, R169 ;  /* 0x0000001fff037819 */ /* 0x000fe200000114a9 */
[----:B------:R-:W-:Y:S01]  /*b420*/  ULDC.U8 UR4, c[0x0][0x3f0] ;  /* 0x0000fc0000047ab9 */ /* 0x000fe20000000000 */
[----:B------:R-:W-:Y:S01]  /*b430*/  BSSY B0, `(.L_x_1446) ;  /* 0x0000684000007945 */ /* 0x000fe20003800000 */
[----:B------:R-:W-:-:S04]  /*b440*/  ISETP.NE.AND P0, PT, RZ, UR4, PT ;  /* 0x00000004ff007c0c */ /* 0x000fc8000bf05270 */
[----:B------:R-:W1:Y:S01]  /*b450*/  LDC.64 R12, c[0x0][0x3e8] ;  /* 0x0000fa00ff0c7b82 */ /* 0x000e620000000a00 */
[-C--:B0-----:R-:W-:Y:S02]  /*b460*/  IMAD R0, R3, R14.reuse, RZ ;  /* 0x0000000e03007224 */ /* 0x081fe400078e02ff */
[----:B------:R-:W-:-:S04]  /*b470*/  IMAD.WIDE.U32 R4, R169, R14, RZ ;  /* 0x0000000ea9047225 */ /* 0x000fc800078e00ff */
[----:B------:R-:W-:Y:S02]  /*b480*/  IMAD.SHL.U32 R86, R4, 0x80, RZ ;  /* 0x0000008004567824 */ /* 0x000fe400078e00ff */
[-C--:B-1----:R-:W-:Y:S02]  /*b490*/  IMAD R8, R3, R12.reuse, RZ ;  /* 0x0000000c03087224 */ /* 0x082fe400078e02ff */
[C---:B------:R-:W-:Y:S02]  /*b4a0*/  IMAD R3, R169.reuse, R15, R0 ;  /* 0x0000000fa9037224 */ /* 0x040fe400078e0200 */
[----:B------:R-:W-:-:S03]  /*b4b0*/  IMAD.WIDE.U32 R6, R169, R12, RZ ;  /* 0x0000000ca9067225 */ /* 0x000fc600078e00ff */
[----:B------:R-:W-:Y:S01]  /*b4c0*/  IADD3 R5, R5, R3, RZ ;  /* 0x0000000305057210 */ /* 0x000fe20007ffe0ff */
[C---:B------:R-:W-:Y:S02]  /*b4d0*/  IMAD R9, R169.reuse, R13, R8 ;  /* 0x0000000da9097224 */ /* 0x040fe400078e0208 */
[----:B------:R-:W-:Y:S01]  /*b4e0*/  IMAD R0, R169, -0x80, R164 ;  /* 0xffffff80a9007824 */ /* 0x000fe200078e02a4 */
[----:B------:R-:W-:Y:S01]  /*b4f0*/  SHF.L.U64.HI R84, R4, 0x7, R5 ;  /* 0x0000000704547819 */ /* 0x000fe20000010205 */
[----:B------:R-:W-:Y:S02]  /*b500*/  IMAD.IADD R3, R7, 0x1, R9 ;  /* 0x0000000107037824 */ /* 0x000fe400078e0209 */
[----:B------:R-:W-:Y:S01]  /*b510*/  IMAD.SHL.U32 R89, R6, 0x80, RZ ;  /* 0x0000008006597824 */ /* 0x000fe200078e00ff */
[----:B------:R-:W-:Y:S02]  /*b520*/  VIMNMX R8, R0, 0x80, PT ;  /* 0x0000008000087848 */ /* 0x000fe40003fe0100 */
[----:B------:R-:W-:Y:S01]  /*b530*/  SHF.L.U64.HI R87, R6, 0x7, R3 ;  /* 0x0000000706577819 */ /* 0x000fe20000010203 */
[----:B------:R-:W-:Y:S06]  /*b540*/  @!P0 BRA `(.L_x_1447) ;  /* 0x0000003000f08947 */ /* 0x000fec0003800000 */
[----:B------:R-:W0:Y:S01]  /*b550*/  LDC R82, c[0x0][0x428] ;  /* 0x00010a00ff527b82 */ /* 0x000e220000000800 */
        /* <DEDUP_REMOVED lines=18> */
[----:B------:R-:W-:Y:S01]  /*b680*/  IADD3 R5, R16, 0x10, RZ ;  /* 0x0000001010057810 */ /* 0x000fe20007ffe0ff */
[----:B------:R-:W-:Y:S01]  /*b690*/  ULDC UR6, c[0x0][0x3d4] ;  /* 0x0000f50000067ab9 */ /* 0x000fe20000000800 */
[----:B------:R-:W-:Y:S01]  /*b6a0*/  LEA R4, P3, R0, UR4, 0x1 ;  /* 0x0000000400047c11 */ /* 0x000fe2000f8608ff */
[----:B------:R-:W-:Y:S01]  /*b6b0*/  IMAD.X R3, R84, 0x1, R83, P1 ;  /* 0x0000000154037824 */ /* 0x000fe200008e0653 */
[----:B------:R-:W-:Y:S01]  /*b6c0*/  ISETP.GE.AND P2, PT, R5, UR6, PT ;  /* 0x0000000605007c0c */ /* 0x000fe2000bf46270 */
[C---:B------:R-:W-:Y:S01]  /*b6d0*/  VIADD R6, R16.reuse, 0x20 ;  /* 0x0000002010067836 */ /* 0x040fe20000000000 */
[C---:B------:R-:W-:Y:S01]  /*b6e0*/  IADD3 R9, R16.reuse, 0x40, RZ ;  /* 0x0000004010097810 */ /* 0x040fe20007ffe0ff */
[----:B------:R-:W-:Y:S01]  /*b6f0*/  VIADD R7, R16, 0x30 ;  /* 0x0000003010077836 */ /* 0x000fe20000000000 */
[----:B------:R-:W-:Y:S01]  /*b700*/  LEA.HI.X R5, R0, UR5, R3, 0x1, P3 ;  /* 0x0000000500057c11 */ /* 0x000fe200098f0c03 */
[----:B------:R-:W-:Y:S01]  /*b710*/  ULDC.64 UR4, c[0x0][0x3e0] ;  /* 0x0000f80000047ab9 */ /* 0x000fe20000000a00 */
[----:B------:R-:W-:Y:S01]  /*b720*/  IADD3 R0, P4, R89, R60, RZ ;  /* 0x0000003c59007210 */ /* 0x000fe20007f9e0ff */
[----:B------:R-:W-:Y:S01]  /*b730*/  VIADD R10, R16, 0x50 ;  /* 0x00000050100a7836 */ /* 0x000fe20000000000 */
[----:B------:R-:W-:-:S02]  /*b740*/  ISETP.GE.AND P1, PT, R6, UR6, PT ;  /* 0x0000000606007c0c */ /* 0x000fc4000bf26270 */
[----:B------:R-:W-:Y:S02]  /*b750*/  CS2R R66, SRZ ;  /* 0x0000000000427805 */ /* 0x000fe4000001ff00 */
[----:B------:R-:W-:Y:S01]  /*b760*/  LEA R6, P6, R0, UR4, 0x1 ;  /* 0x0000000400067c11 */ /* 0x000fe2000f8c08ff */
[----:B------:R-:W-:Y:S01]  /*b770*/  IMAD.X R3, R87, 0x1, R80, P4 ;  /* 0x0000000157037824 */ /* 0x000fe200020e0650 */
[----:B------:R-:W-:Y:S02]  /*b780*/  ISETP.GE.AND P5, PT, R7, UR6, PT ;  /* 0x0000000607007c0c */ /* 0x000fe4000bfa6270 */
[----:B------:R-:W-:Y:S02]  /*b790*/  CS2R R62, SRZ ;  /* 0x00000000003e7805 */ /* 0x000fe4000001ff00 */
[----:B------:R-:W-:Y:S02]  /*b7a0*/  ISETP.GE.AND P3, PT, R16, UR6, PT ;  /* 0x0000000610007c0c */ /* 0x000fe4000bf66270 */
[----:B------:R-:W-:-:S02]  /*b7b0*/  CS2R R56, SRZ ;  /* 0x0000000000387805 */ /* 0x000fc4000001ff00 */
[----:B------:R-:W-:Y:S02]  /*b7c0*/  LEA.HI.X R7, R0, UR5, R3, 0x1, P6 ;  /* 0x0000000500077c11 */ /* 0x000fe4000b0f0c03 */
[----:B------:R-:W-:Y:S02]  /*b7d0*/  CS2R R52, SRZ ;  /* 0x0000000000347805 */ /* 0x000fe4000001ff00 */
[----:B------:R-:W-:Y:S02]  /*b7e0*/  ISETP.GE.AND P4, PT, R9, UR6, PT ;  /* 0x0000000609007c0c */ /* 0x000fe4000bf86270 */
[----:B------:R-:W-:Y:S02]  /*b7f0*/  CS2R R50, SRZ ;  /* 0x0000000000327805 */ /* 0x000fe4000001ff00 */
[----:B------:R-:W-:Y:S02]  /*b800*/  ISETP.GE.AND P6, PT, R10, UR6, PT ;  /* 0x000000060a007c0c */ /* 0x000fe4000bfc6270 */
[----:B------:R-:W-:-:S02]  /*b810*/  CS2R R44, SRZ ;  /* 0x00000000002c7805 */ /* 0x000fc4000001ff00 */
[----:B------:R-:W-:Y:S02]  /*b820*/  CS2R R70, SRZ ;  /* 0x0000000000467805 */ /* 0x000fe4000001ff00 */
[----:B------:R-:W-:Y:S02]  /*b830*/  CS2R R64, SRZ ;  /* 0x0000000000407805 */ /* 0x000fe4000001ff00 */
[----:B------:R-:W-:Y:S02]  /*b840*/  CS2R R58, SRZ ;  /* 0x00000000003a7805 */ /* 0x000fe4000001ff00 */
[----:B------:R-:W-:Y:S02]  /*b850*/  CS2R R54, SRZ ;  /* 0x0000000000367805 */ /* 0x000fe4000001ff00 */
[----:B------:R-:W-:Y:S02]  /*b860*/  CS2R R48, SRZ ;  /* 0x0000000000307805 */ /* 0x000fe4000001ff00 */
[----:B------:R-:W-:Y:S01]  /*b870*/  CS2R R46, SRZ ;  /* 0x00000000002e7805 */ /* 0x000fe2000001ff00 */
[----:B------:R-:W-:-:S02]  /*b880*/  ULDC.64 UR8, c[0x0][0x208] ;  /* 0x0000820000087ab9 */ /* 0x000fc40000000a00 */
        /* <DEDUP_REMOVED lines=12> */
.L_x_1449:
[----:B------:R-:W-:Y:S05]  /*b950*/  BSYNC B1 ;  /* 0x0000000000017941 */ /* 0x000fea0003800000 */
.L_x_1448:
[----:B------:R-:W-:Y:S01]  /*b960*/  ISETP.GE.AND P1, PT, R185, R8, PT ;  /* 0x00000008b900720c */ /* 0x000fe20003f26270 */
[----:B------:R-:W-:Y:S01]  /*b970*/  BSSY B1, `(.L_x_1450) ;  /* 0x000003e000017945 */ /* 0x000fe20003800000 */
[----:B------:R-:W-:Y:S02]  /*b980*/  LOP3.LUT R0, R174, 0x18, R22, 0xf8, !PT ;  /* 0x00000018ae007812 */ /* 0x000fe400078ef816 */
        /* <DEDUP_REMOVED lines=10> */
[----:B------:R-:W-:Y:S02]  /*ba30*/  LOP3.LUT R11, R0, R175, RZ, 0x3c, !PT ;  /* 0x000000af000b7212 */ /* 0x000fe400078e3cff */
[----:B------:R-:W-:Y:S01]  /*ba40*/  CS2R R20, SRZ ;  /* 0x0000000000147805 */ /* 0x000fe2000001ff00 */
[----:B------:R-:W-:Y:S06]  /*ba50*/  @P1 BRA `(.L_x_1451) ;  /* 0x0000000000bc1947 */ /* 0x000fec0003800000 */
[----:B------:R-:W-:Y:S01]  /*ba60*/  IADD3 R77, P4, P5, R60, R77, R89 ;  /* 0x0000004d3c4d7210 */ /* 0x000fe20007d9e059 */
[----:B-1----:R-:W-:Y:S01]  /*ba70*/  VIADD R4, R16, 0x10 ;  /* 0x0000001010047836 */ /* 0x002fe20000000000 */
[----:B------:R-:W-:Y:S01]  /*ba80*/  IADD3 R78, P2, P3, R81, R78, R86 ;  /* 0x0000004e514e7210 */ /* 0x000fe20007b5e056 */
[----:B------:R-:W-:Y:S01]  /*ba90*/  ULDC UR8, c[0x0][0x3d4] ;  /* 0x0000f50000087ab9 */ /* 0x000fe20000000800 */
[----:B------:R-:W-:Y:S01]  /*baa0*/  IADD3.X R0, R80, R69, R87, P4, P5 ;  /* 0x0000004550007210 */ /* 0x000fe200027ea457 */
[----:B------:R-:W-:Y:S01]  /*bab0*/  ULDC.64 UR4, c[0x0][0x3c8] ;  /* 0x0000f20000047ab9 */ /* 0x000fe20000000a00 */
[----:B------:R-:W-:Y:S01]  /*bac0*/  IADD3.X R3, R83, R76, R84, P2, P3 ;  /* 0x0000004c53037210 */ /* 0x000fe200017e6454 */
[----:B------:R-:W-:Y:S01]  /*bad0*/  ULDC.64 UR6, c[0x0][0x3e0] ;  /* 0x0000f80000067ab9 */ /* 0x000fe20000000a00 */
[C---:B------:R-:W-:Y:S01]  /*bae0*/  ISETP.GE.AND P5, PT, R16.reuse, UR8, PT ;  /* 0x0000000810007c0c */ /* 0x040fe2000bfa6270 */
[C---:B------:R-:W-:Y:S01]  /*baf0*/  VIADD R7, R16.reuse, 0x30 ;  /* 0x0000003010077836 */ /* 0x040fe20000000000 */
[----:B------:R-:W-:-:S02]  /*bb00*/  IADD3 R5, R16, 0x20, RZ ;  /* 0x0000002010057810 */ /* 0x000fc40007ffe0ff */
[----:B------:R-:W-:Y:S02]  /*bb10*/  CS2R R42, SRZ ;  /* 0x00000000002a7805 */ /* 0x000fe4000001ff00 */
[----:B------:R-:W-:Y:S02]  /*bb20*/  ISETP.GE.AND P2, PT, R4, UR8, PT ;  /* 0x0000000804007c0c */ /* 0x000fe4000bf46270 */
[----:B------:R-:W-:Y:S02]  /*bb30*/  CS2R R40, SRZ ;  /* 0x0000000000287805 */ /* 0x000fe4000001ff00 */
[----:B------:R-:W-:Y:S01]  /*bb40*/  LEA R4, P3, R78, UR4, 0x1 ;  /* 0x000000044e047c11 */ /* 0x000fe2000f8608ff */
[----:B------:R-:W-:Y:S01]  /*bb50*/  VIADD R8, R16, 0x40 ;  /* 0x0000004010087836 */ /* 0x000fe20000000000 */
[----:B------:R-:W-:Y:S01]  /*bb60*/  LEA R6, P6, R77, UR6, 0x1 ;  /* 0x000000064d067c11 */ /* 0x000fe2000f8c08ff */
[----:B------:R-:W-:Y:S01]  /*bb70*/  ULDC.64 UR10, c[0x0][0x208] ;  /* 0x00008200000a7ab9 */ /* 0x000fe20000000a00 */
[----:B------:R-:W-:-:S02]  /*bb80*/  ISETP.GE.AND P4, PT, R5, UR8, PT ;  /* 0x0000000805007c0c */ /* 0x000fc4000bf86270 */
[----:B------:R-:W-:Y:S02]  /*bb90*/  LEA.HI.X R5, R78, UR5, R3, 0x1, P3 ;  /* 0x000000054e057c11 */ /* 0x000fe400098f0c03 */
[----:B------:R-:W-:Y:S02]  /*bba0*/  ISETP.GE.AND P3, PT, R7, UR8, PT ;  /* 0x0000000807007c0c */ /* 0x000fe4000bf66270 */
[----:B------:R-:W-:Y:S01]  /*bbb0*/  LEA.HI.X R7, R77, UR7, R0, 0x1, P6 ;  /* 0x000000074d077c11 */ /* 0x000fe2000b0f0c00 */
[----:B------:R-:W-:Y:S01]  /*bbc0*/  VIADD R0, R16, 0x50 ;  /* 0x0000005010007836 */ /* 0x000fe20000000000 */
[----:B------:R2:W5:Y:S01]  /*bbd0*/  @!P5 LDG.E.64 R42, desc[UR10][R4.64] ;  /* 0x0000000a042ad981 */ /* 0x000562000c1e1b00 */
[----:B------:R-:W-:-:S03]  /*bbe0*/  ISETP.GE.AND P6, PT, R8, UR8, PT ;  /* 0x0000000808007c0c */ /* 0x000fc6000bfc6270 */
[----:B------:R2:W5:Y:S01]  /*bbf0*/  @!P5 LDG.E.64 R40, desc[UR10][R6.64] ;  /* 0x0000000a0628d981 */ /* 0x000562000c1e1b00 */
[----:B------:R-:W-:Y:S02]  /*bc00*/  ISETP.GE.AND P5, PT, R0, UR8, PT ;  /* 0x0000000800007c0c */ /* 0x000fe4000bfa6270 */
        /* <DEDUP_REMOVED lines=20> */
.L_x_1451:
[----:B------:R-:W-:Y:S05]  /*bd50*/  BSYNC B1 ;  /* 0x0000000000017941 */ /* 0x000fea0003800000 */
.L_x_1450:
[----:B------:R-:W-:Y:S01]  /*bd60*/  LOP3.LUT P2, RZ, R190, 0x4, RZ, 0xc0, !PT ;  /* 0x00000004beff7812 */ /* 0x000fe2000784c0ff */
[----:B-----5:R-:W-:Y:S01]  /*bd70*/  IMAD.MOV.U32 R0, RZ, RZ, R70 ;  /* 0x000000ffff007224 */ /* 0x020fe200078e0046 */
[----:B------:R-:W-:Y:S01]  /*bd80*/  IADD3 R11, R176, R11, RZ ;  /* 0x0000000bb00b7210 */ /* 0x000fe20007ffe0ff */
[----:B-12---:R-:W-:Y:S01]  /*bd90*/  IMAD.MOV.U32 R4, RZ, RZ, R64 ;  /* 0x000000ffff047224 */ /* 0x006fe200078e0040 */
[----:B------:R-:W-:Y:S01]  /*bda0*/  MOV R3, R71 ;  /* 0x0000004700037202 */ /* 0x000fe20000000f00 */
[----:B------:R-:W-:Y:S01]  /*bdb0*/  IMAD.MOV.U32 R7, RZ, RZ, R61 ;  /* 0x000000ffff077224 */ /* 0x000fe200078e003d */
[----:B------:R-:W-:Y:S01]  /*bdc0*/  PRMT R86, R0, 0x7610, R86 ;  /* 0x0000761000567816 */ /* 0x000fe20000000056 */
[----:B------:R-:W-:Y:S01]  /*bdd0*/  IMAD R60, R11, 0x2, R18 ;  /* 0x000000020b3c7824 */ /* 0x000fe200078e0212 */
[----:B------:R-:W-:Y:S01]  /*bde0*/  PRMT R84, R4, 0x7610, R84 ;  /* 0x0000761004547816 */ /* 0x000fe20000000054 */
[----:B------:R-:W-:Y:S01]  /*bdf0*/  IMAD.MOV.U32 R0, RZ, RZ, R65 ;  /* 0x000000ffff007224 */ /* 0x000fe200078e0041 */
[----:B------:R-:W-:Y:S01]  /*be00*/  PRMT R85, R3, 0x7610, R85 ;  /* 0x0000761003557816 */ /* 0x000fe20000000055 */
[C---:B------:R-:W-:Y:S01]  /*be10*/  VIADD R5, R60.reuse, 0xc400 ;  /* 0x0000c4003c057836 */ /* 0x040fe20000000000 */
[----:B------:R-:W-:Y:S01]  /*be20*/  MOV R3, R58 ;  /* 0x0000003a00037202 */ /* 0x000fe20000000f00 */
[----:B------:R-:W-:Y:S01]  /*be30*/  IMAD.MOV.U32 R4, RZ, RZ, R59 ;  /* 0x000000ffff047224 */ /* 0x000fe200078e003b */
[----:B------:R-:W-:Y:S01]  /*be40*/  PRMT R83, R83, 0x5410, R0 ;  /* 0x0000541053537816 */ /* 0x000fe20000000000 */
[----:B------:R-:W-:Y:S01]  /*be50*/  VIADD R10, R60, 0xc440 ;  /* 0x0000c4403c0a7836 */ /* 0x000fe20000000000 */
[----:B------:R-:W-:Y:S01]  /*be60*/  MOV R73, R79 ;  /* 0x0000004f00497202 */ /* 0x000fe20000000f00 */
[----:B------:R-:W-:Y:S01]  /*be70*/  @P2 VIADD R10, R5, 0xffffffc0 ;  /* 0xffffffc0050a2836 */ /* 0x000fe20000000000 */
[----:B0-----:R-:W-:Y:S01]  /*be80*/  ISETP.NE.AND P2, PT, R82, 0x1, PT ;  /* 0x000000015200780c */ /* 0x001fe20003f45270 */
[----:B------:R-:W-:Y:S01]  /*be90*/  IMAD.MOV.U32 R0, RZ, RZ, R54 ;  /* 0x000000ffff007224 */ /* 0x000fe200078e0036 */
[----:B------:R-:W-:Y:S01]  /*bea0*/  PRMT R81, R3, 0x5410, R4 ;  /* 0x0000541003517816 */ /* 0x000fe20000000004 */
[----:B------:R-:W-:Y:S01]  /*beb0*/  IMAD.MOV.U32 R3, RZ, RZ, R55 ;  /* 0x000000ffff037224 */ /* 0x000fe200078e0037 */
[----:B------:R-:W-:Y:S01]  /*bec0*/  ULDC.64 UR4, c[0x0][0x3c8] ;  /* 0x0000f20000047ab9 */ /* 0x000fe20000000a00 */
[----:B------:R-:W-:Y:S01]  /*bed0*/  IMAD.MOV.U32 R4, RZ, RZ, R49 ;  /* 0x000000ffff047224 */ /* 0x000fe200078e0031 */
[----:B------:R-:W-:Y:S01]  /*bee0*/  ULDC.64 UR6, c[0x0][0x3e0] ;  /* 0x0000f80000067ab9 */ /* 0x000fe20000000a00 */
[----:B------:R-:W-:Y:S01]  /*bef0*/  IMAD.MOV.U32 R11, RZ, RZ, R67 ;  /* 0x000000ffff0b7224 */ /* 0x000fe200078e0043 */
[----:B------:R-:W-:Y:S01]  /*bf00*/  PRMT R79, R0, 0x5410, R3 ;  /* 0x00005410004f7816 */ /* 0x000fe20000000003 */
[----:B------:R-:W-:Y:S01]  /*bf10*/  IMAD.MOV.U32 R3, RZ, RZ, R46 ;  /* 0x000000ffff037224 */ /* 0x000fe200078e002e */
[----:B------:R-:W-:Y:S01]  /*bf20*/  MOV R0, R48 ;  /* 0x0000003000007202 */ /* 0x000fe20000000f00 */
[----:B------:R-:W-:Y:S01]  /*bf30*/  IMAD.MOV.U32 R61, RZ, RZ, R53 ;  /* 0x000000ffff3d7224 */ /* 0x000fe200078e0035 */
[----:B------:R-:W-:Y:S01]  /*bf40*/  PRMT R85, R85, 0x5410, R11 ;  /* 0x0000541055557816 */ /* 0x000fe2000000000b */
[----:B------:R-:W0:Y:S01]  /*bf50*/  @P2 LDC R5, c[0x0][0x430] ;  /* 0x00010c00ff052b82 */ /* 0x000e220000000800 */
[----:B------:R-:W-:Y:S01]  /*bf60*/  PRMT R77, R0, 0x5410, R4 ;  /* 0x00005410004d7816 */ /* 0x000fe20000000004 */
[----:B------:R-:W-:Y:S01]  /*bf70*/  IMAD.MOV.U32 R6, RZ, RZ, R74 ;  /* 0x000000ffff067224 */ /* 0x000fe200078e004a */
[----:B------:R-:W-:Y:S01]  /*bf80*/  PRMT R75, R3, 0x7610, R75 ;  /* 0x00007610034b7816 */ /* 0x000fe2000000004b */
[----:B------:R-:W-:Y:S01]  /*bf90*/  IMAD.MOV.U32 R3, RZ, RZ, R47 ;  /* 0x000000ffff037224 */ /* 0x000fe200078e002f */
[----:B------:R-:W-:Y:S01]  /*bfa0*/  MOV R4, R66 ;  /* 0x0000004200047202 */ /* 0x000fe20000000f00 */
[----:B------:R-:W-:Y:S01]  /*bfb0*/  IMAD.MOV.U32 R69, RZ, RZ, R37 ;  /* 0x000000ffff457224 */ /* 0x000fe200078e0025 */
[----:B------:R-:W-:Y:S01]  /*bfc0*/  MOV R11, R56 ;  /* 0x00000038000b7202 */ /* 0x000fe20000000f00 */
[----:B------:R-:W1:Y:S01]  /*bfd0*/  @P2 LDC R0, c[0x0][0x42c] ;  /* 0x00010b00ff002b82 */ /* 0x000e620000000800 */
[----:B------:R-:W-:Y:S01]  /*bfe0*/  PRMT R86, R86, 0x5410, R4 ;  /* 0x0000541056567816 */ /* 0x000fe20000000004 */
[----:B------:R-:W-:Y:S01]  /*bff0*/  IMAD.MOV.U32 R4, RZ, RZ, R63 ;  /* 0x000000ffff047224 */ /* 0x000fe200078e003f */
[----:B------:R-:W-:Y:S01]  /*c000*/  PRMT R75, R75, 0x5410, R3 ;  /* 0x000054104b4b7816 */ /* 0x000fe20000000003 */
[----:B------:R-:W-:Y:S01]  /*c010*/  IMAD.MOV.U32 R3, RZ, RZ, R62 ;  /* 0x000000ffff037224 */ /* 0x000fe200078e003e */
[----:B------:R-:W-:-:S02]  /*c020*/  PRMT R82, R11, 0x7610, R82 ;  /* 0x000076100b527816 */ /* 0x000fc40000000052 */
[----:B------:R-:W-:Y:S01]  /*c030*/  PRMT R83, R4, 0x7610, R83 ;  /* 0x0000761004537816 */ /* 0x000fe20000000053 */
[----:B------:R-:W-:Y:S01]  /*c040*/  IMAD.MOV.U32 R4, RZ, RZ, R57 ;  /* 0x000000ffff047224 */ /* 0x000fe200078e0039 */
[----:B------:R-:W-:Y:S01]  /*c050*/  PRMT R84, R84, 0x5410, R3 ;  /* 0x0000541054547816 */ /* 0x000fe20000000003 */
[----:B------:R-:W-:Y:S01]  /*c060*/  IMAD R3, R169, 0x80, R162 ;  /* 0x00000080a9037824 */ /* 0x000fe200078e02a2 */
[----:B------:R-:W-:Y:S02]  /*c070*/  MOV R11, R52 ;  /* 0x00000034000b7202 */ /* 0x000fe40000000f00 */
[----:B------:R-:W-:Y:S01]  /*c080*/  PRMT R82, R82, 0x5410, R4 ;  /* 0x0000541052527816 */ /* 0x000fe20000000004 */
[----:B------:R-:W-:Y:S01]  /*c090*/  IMAD R3, R188, 0x40, R3 ;  /* 0x00000040bc037824 */ /* 0x000fe200078e0203 */
[----:B------:R-:W-:Y:S01]  /*c0a0*/  PRMT R80, R11, 0x5410, R61 ;  /* 0x000054100b507816 */ /* 0x000fe2000000003d */
[----:B------:R-:W-:Y:S01]  /*c0b0*/  IMAD.MOV.U32 R4, RZ, RZ, R50 ;  /* 0x000000ffff047224 */ /* 0x000fe200078e0032 */
[----:B------:R-:W-:Y:S01]  /*c0c0*/  MOV R11, R44 ;  /* 0x0000002c000b7202 */ /* 0x000fe20000000f00 */
[----:B------:R-:W-:-:S03]  /*c0d0*/  IMAD.MOV.U32 R61, RZ, RZ, R45 ;  /* 0x000000ffff3d7224 */ /* 0x000fc600078e002d */
[----:B------:R-:W-:Y:S01]  /*c0e0*/  PRMT R78, R4, 0x7610, R78 ;  /* 0x00007610044e7816 */ /* 0x000fe2000000004e */
[----:B------:R-:W-:Y:S01]  /*c0f0*/  IMAD.MOV.U32 R4, RZ, RZ, R51 ;  /* 0x000000ffff047224 */ /* 0x000fe200078e0033 */
[----:B------:R-:W-:Y:S01]  /*c100*/  PRMT R76, R11, 0x5410, R61 ;  /* 0x000054100b4c7816 */ /* 0x000fe2000000003d */
[----:B-1----:R-:W-:Y:S01]  /*c110*/  @P2 IMAD.HI.U32 R0, R3, R0, RZ ;  /* 0x0000000003002227 */ /* 0x002fe200078e00ff */
[----:B------:R-:W-:Y:S02]  /*c120*/  MOV R11, R36 ;  /* 0x00000024000b7202 */ /* 0x000fe40000000f00 */
[----:B------:R-:W-:Y:S01]  /*c130*/  PRMT R78, R78, 0x5410, R4 ;  /* 0x000054104e4e7816 */ /* 0x000fe20000000004 */
[----:B------:R-:W-:Y:S01]  /*c140*/  IMAD.MOV.U32 R4, RZ, RZ, R41 ;  /* 0x000000ffff047224 */ /* 0x000fe200078e0029 */
[----:B0-----:R-:W-:Y:S01]  /*c150*/  @P2 SHF.R.U32.HI R3, RZ, R5, R0 ;  /* 0x00000005ff032219 */ /* 0x001fe20000011600 */
[----:B------:R-:W-:Y:S01]  /*c160*/  IMAD.MOV.U32 R0, RZ, RZ, R40 ;  /* 0x000000ffff007224 */ /* 0x000fe200078e0028 */
[----:B------:R-:W-:Y:S01]  /*c170*/  PRMT R61, R11, 0x5410, R69 ;  /* 0x000054100b3d7816 */ /* 0x000fe20000000045 */
[----:B------:R-:W-:Y:S01]  /*c180*/  IMAD.MOV.U32 R11, RZ, RZ, R32 ;  /* 0x000000ffff0b7224 */ /* 0x000fe200078e0020 */
[----:B------:R-:W-:Y:S01]  /*c190*/  SHF.R.S32.HI R5, RZ, 0x1f, R3 ;  /* 0x0000001fff057819 */ /* 0x000fe20000011403 */
[----:B------:R-:W-:Y:S01]  /*c1a0*/  IMAD.WIDE.U32 R6, R3, R14, R6 ;  /* 0x0000000e03067225 */ /* 0x000fe200078e0006 */
[----:B------:R-:W-:-:S03]  /*c1b0*/  PRMT R74, R0, 0x5410, R4 ;  /* 0x00005410004a7816 */ /* 0x000fc60000000004 */
[C---:B------:R-:W-:Y:S02]  /*c1c0*/  IMAD R0, R5.reuse, R14, RZ ;  /* 0x0000000e05007224 */ /* 0x040fe400078e02ff */
[-C--:B------:R-:W-:Y:S02]  /*c1d0*/  IMAD R4, R5, R12.reuse, RZ ;  /* 0x0000000c05047224 */ /* 0x080fe400078e02ff */
[----:B------:R-:W-:-:S04]  /*c1e0*/  IMAD.WIDE.U32 R72, R3, R12, R72 ;  /* 0x0000000c03487225 */ /* 0x000fc800078e0048 */
[C---:B------:R-:W-:Y:S01]  /*c1f0*/  IMAD R5, R3.reuse, R15, R0 ;  /* 0x0000000f03057224 */ /* 0x040fe200078e0200 */
[----:B------:R-:W-:Y:S01]  /*c200*/  LEA R0, P3, R72, UR6, 0x1 ;  /* 0x0000000648007c11 */ /* 0x000fe2000f8608ff */
[----:B------:R-:W-:Y:S01]  /*c210*/  IMAD R3, R3, R13, R4 ;  /* 0x0000000d03037224 */ /* 0x000fe200078e0204 */
[C---:B------:R-:W-:Y:S01]  /*c220*/  LEA R4, P2, R6.reuse, UR4, 0x1 ;  /* 0x0000000406047c11 */ /* 0x040fe2000f8408ff */
[----:B------:R-:W-:Y:S01]  /*c230*/  IMAD.MOV.U32 R12, RZ, RZ, R33 ;  /* 0x000000ffff0c7224 */ /* 0x000fe200078e0021 */
[----:B------:R-:W-:Y:S01]  /*c240*/  IADD3 R5, R7, R5, RZ ;  /* 0x0000000507057210 */ /* 0x000fe20007ffe0ff */
[----:B------:R-:W-:Y:S01]  /*c250*/  IMAD.IADD R3, R73, 0x1, R3 ;  /* 0x0000000149037824 */ /* 0x000fe200078e0203 */
[----:B------:R-:W-:Y:S02]  /*c260*/  UMOV UR4, 0xffffffff ;  /* 0xffffffff00047882 */ /* 0x000fe40000000000 */
[----:B------:R-:W-:Y:S02]  /*c270*/  LEA.HI.X R5, R6, UR5, R5, 0x1, P2 ;  /* 0x0000000506057c11 */ /* 0x000fe400090f0c05 */
[----:B------:R-:W-:-:S02]  /*c280*/  LEA.HI.X R3, R72, UR7, R3, 0x1, P3 ;  /* 0x0000000748037c11 */ /* 0x000fc400098f0c03 */
[----:B------:R-:W-:Y:S02]  /*c290*/  PRMT R69, R11, 0x5410, R12 ;  /* 0x000054100b457816 */ /* 0x000fe4000000000c */
[----:B------:R-:W-:Y:S01]  /*c2a0*/  LEA.HI R6, R184, R184, RZ, 0x1 ;  /* 0x000000b8b8067211 */ /* 0x000fe200078f08ff */
[----:B------:R-:W-:Y:S06]  /*c2b0*/  BRA.DIV UR4, `(.L_x_1452) ;  /* 0x000001ba04a87947 */ /* 0x000fec000b800000 */
.L_x_1736:
[----:B------:R-:W-:-:S03]  /*c2c0*/  UMOV UR4, 0xffffffff ;  /* 0xffffffff00047882 */ /* 0x000fc60000000000 */
[----:B------:R-:W-:Y:S05]  /*c2d0*/  BRA.DIV UR4, `(.L_x_1453) ;  /* 0x000001ba04c87947 */ /* 0x000fea000b800000 */
.L_x_1739:
[----:B------:R-:W-:-:S03]  /*c2e0*/  UMOV UR4, 0xffffffff ;  /* 0xffffffff00047882 */ /* 0x000fc60000000000 */
[----:B------:R-:W-:Y:S05]  /*c2f0*/  BRA.DIV UR4, `(.L_x_1454) ;  /* 0x000001ba04e87947 */ /* 0x000fea000b800000 */
.L_x_1742:
[----:B------:R-:W-:-:S03]  /*c300*/  UMOV UR4, 0xffffffff ;  /* 0xffffffff00047882 */ /* 0x000fc60000000000 */
[----:B------:R-:W-:Y:S05]  /*c310*/  BRA.DIV UR4, `(.L_x_1455) ;  /* 0x000001be04087947 */ /* 0x000fea000b800000 */
.L_x_1745:
[----:B------:R-:W-:-:S03]  /*c320*/  UMOV UR4, 0xffffffff ;  /* 0xffffffff00047882 */ /* 0x000fc60000000000 */
[----:B------:R-:W-:Y:S05]  /*c330*/  BRA.DIV UR4, `(.L_x_1456) ;  /* 0x000001be04287947 */ /* 0x000fea000b800000 */
.L_x_1748:
[----:B------:R-:W-:Y:S01]  /*c340*/  UMOV UR4, 0xffffffff ;  /* 0xffffffff00047882 */ /* 0x000fe20000000000 */
[----:B------:R-:W-:Y:S02]  /*c350*/  LOP3.LUT R5, R6, 0xfffffffe, RZ, 0xc0, !PT ;  /* 0xfffffffe06057812 */ /* 0x000fe400078ec0ff */
[----:B------:R-:W-:Y:S05]  /*c360*/  BRA.DIV UR4, `(.L_x_1457) ;  /* 0x000001be04447947 */ /* 0x000fea000b800000 */
.L_x_1751:
[----:B------:R-:W-:Y:S01]  /*c370*/  UMOV UR4, 0xffffffff ;  /* 0xffffffff00047882 */ /* 0x000fe20000000000 */
[----:B------:R-:W-:Y:S02]  /*c380*/  IMAD.IADD R5, R184, 0x1, -R5 ;  /* 0x00000001b8057824 */ /* 0x000fe400078e0a05 */
[----:B------:R-:W-:Y:S05]  /*c390*/  BRA.DIV UR4, `(.L_x_1458) ;  /* 0x000001be04607947 */ /* 0x000fea000b800000 */
.L_x_1754:
[----:B------:R-:W-:Y:S01]  /*c3a0*/  UMOV UR4, 0xffffffff ;  /* 0xffffffff00047882 */ /* 0x000fe20000000000 */
[----:B------:R-:W-:Y:S02]  /*c3b0*/  SHF.L.U32 R3, R5, 0x1f, RZ ;  /* 0x0000001f05037819 */ /* 0x000fe400000006ff */
[----:B------:R-:W-:Y:S05]  /*c3c0*/  BRA.DIV UR4, `(.L_x_1459) ;  /* 0x000001be047c7947 */ /* 0x000fea000b800000 */
.L_x_1757:
[----:B------:R-:W0:Y:S01]  /*c3d0*/  SYNCS.PHASECHK.TRANS64.TRYWAIT P2, [R18+URZ+0x2a800], R3 ;  /* 0x02a80003120075a7 */ /* 0x000e22000804017f */
[----:B------:R-:W-:Y:S01]  /*c3e0*/  IMAD.MOV.U32 R0, RZ, RZ, R28 ;  /* 0x000000ffff007224 */ /* 0x000fe200078e001c */
[----:B------:R-:W-:Y:S01]  /*c3f0*/  MOV R4, R29 ;  /* 0x0000001d00047202 */ /* 0x000fe20000000f00 */
[----:B------:R-:W-:Y:S01]  /*c400*/  IMAD.MOV.U32 R5, RZ, RZ, R24 ;  /* 0x000000ffff057224 */ /* 0x000fe200078e0018 */
[----:B------:R-:W-:Y:S01]  /*c410*/  BSSY B1, `(.L_x_1460) ;  /* 0x0000019000017945 */ /* 0x000fe20003800000 */
[----:B------:R-:W-:Y:S01]  /*c420*/  IMAD.MOV.U32 R6, RZ, RZ, R25 ;  /* 0x000000ffff067224 */ /* 0x000fe200078e0019 */
[----:B------:R-:W-:Y:S01]  /*c430*/  PRMT R13, R0, 0x5410, R4 ;  /* 0x00005410000d7816 */ /* 0x000fe20000000004 */
[----:B------:R-:W-:Y:S01]  /*c440*/  IMAD.MOV.U32 R0, RZ, RZ, R8 ;  /* 0x000000ffff007224 */ /* 0x000fe200078e0008 */
[----:B------:R-:W-:Y:S01]  /*c450*/  MOV R4, R9 ;  /* 0x0000000900047202 */ /* 0x000fe20000000f00 */
[----:B------:R-:W-:Y:S01]  /*c460*/  IMAD.MOV.U32 R7, RZ, RZ, R35 ;  /* 0x000000ffff077224 */ /* 0x000fe200078e0023 */
[----:B------:R-:W-:Y:S01]  /*c470*/  PRMT R11, R5, 0x5410, R6 ;  /* 0x00005410050b7816 */ /* 0x000fe20000000006 */
[----:B------:R-:W-:Y:S01]  /*c480*/  IMAD.MOV.U32 R5, RZ, RZ, R42 ;  /* 0x000000ffff057224 */ /* 0x000fe200078e002a */
[----:B------:R-:W-:Y:S01]  /*c490*/  PRMT R0, R0, 0x5410, R4 ;  /* 0x0000541000007816 */ /* 0x000fe20000000004 */
[----:B------:R-:W-:-:S02]  /*c4a0*/  IMAD.MOV.U32 R6, RZ, RZ, R43 ;  /* 0x000000ffff067224 */ /* 0x000fc400078e002b */
[----:B------:R-:W-:-:S03]  /*c4b0*/  IMAD.MOV.U32 R4, RZ, RZ, R38 ;  /* 0x000000ffff047224 */ /* 0x000fc600078e0026 */
[----:B------:R-:W-:Y:S01]  /*c4c0*/  PRMT R73, R5, 0x5410, R6 ;  /* 0x0000541005497816 */ /* 0x000fe20000000006 */
[----:B------:R-:W-:Y:S01]  /*c4d0*/  IMAD.MOV.U32 R6, RZ, RZ, R34 ;  /* 0x000000ffff067224 */ /* 0x000fe200078e0022 */
[----:B------:R-:W-:-:S04]  /*c4e0*/  MOV R5, R39 ;  /* 0x0000002700057202 */ /* 0x000fc80000000f00 */
[----:B------:R-:W-:Y:S01]  /*c4f0*/  PRMT R72, R4, 0x5410, R5 ;  /* 0x0000541004487816 */ /* 0x000fe20000000005 */
[----:B------:R-:W-:Y:S01]  /*c500*/  IMAD.MOV.U32 R4, RZ, RZ, R30 ;  /* 0x000000ffff047224 */ /* 0x000fe200078e001e */
[----:B------:R-:W-:Y:S01]  /*c510*/  PRMT R15, R6, 0x5410, R7 ;  /* 0x00005410060f7816 */ /* 0x000fe20000000007 */
[----:B------:R-:W-:Y:S01]  /*c520*/  IMAD.MOV.U32 R6, RZ, RZ, R26 ;  /* 0x000000ffff067224 */ /* 0x000fe200078e001a */
[----:B------:R-:W-:Y:S01]  /*c530*/  MOV R5, R31 ;  /* 0x0000001f00057202 */ /* 0x000fe20000000f00 */
[----:B------:R-:W-:-:S03]  /*c540*/  IMAD.MOV.U32 R7, RZ, RZ, R27 ;  /* 0x000000ffff077224 */ /* 0x000fc600078e001b */
[----:B------:R-:W-:Y:S01]  /*c550*/  PRMT R14, R4, 0x5410, R5 ;  /* 0x00005410040e7816 */ /* 0x000fe20000000005 */
[----:B------:R-:W-:Y:S01]  /*c560*/  IMAD.MOV.U32 R4, RZ, RZ, R20 ;  /* 0x000000ffff047224 */ /* 0x000fe200078e0014 */
[----:B------:R-:W-:Y:S02]  /*c570*/  PRMT R12, R6, 0x5410, R7 ;  /* 0x00005410060c7816 */ /* 0x000fe40000000007 */
[----:B------:R-:W-:Y:S01]  /*c580*/  MOV R5, R21 ;  /* 0x0000001500057202 */ /* 0x000fe20000000f00 */
[----:B0-----:R-:W-:Y:S06]  /*c590*/  @!P2 BRA `(.L_x_1461) ;  /* 0x000001bc0030a947 */ /* 0x001fec0003800000 */
.L_x_1758:
[----:B------:R-:W-:Y:S05]  /*c5a0*/  BSYNC B1 ;  /* 0x0000000000017941 */ /* 0x000fea0003800000 */
.L_x_1460:
[----:B------:R-:W-:Y:S01]  /*c5b0*/  BSSY B1, `(.L_x_1462) ;  /* 0x000011b000017945 */ /* 0x000fe20003800000 */
[----:B0-----:R-:W-:-:S03]  /*c5c0*/  PRMT R3, R4, 0x5410, R5 ;  /* 0x0000541004037816 */ /* 0x001fc60000000005 */
[----:B------:R-:W-:Y:S05]  /*c5d0*/  @P0 BRA `(.L_x_1463) ;  /* 0x0000001000600947 */ /* 0x000fea0003800000 */
[----:B------:R-:W0:Y:S01]  /*c5e0*/  LDC R5, c[0x0][0x3d4] ;  /* 0x0000f500ff057b82 */ /* 0x000e220000000800 */
[C---:B------:R-:W-:Y:S01]  /*c5f0*/  VIADD R6, R16.reuse, 0x20 ;  /* 0x0000002010067836 */ /* 0x040fe20000000000 */
[----:B------:R-:W-:Y:S01]  /*c600*/  BSSY B2, `(.L_x_1464) ;  /* 0x0000036000027945 */ /* 0x000fe20003800000 */
[C---:B------:R-:W-:Y:S02]  /*c610*/  VIADD R4, R16.reuse, 0x10 ;  /* 0x0000001010047836 */ /* 0x040fe40000000000 */
[C---:B------:R-:W-:Y:S01]  /*c620*/  VIADD R88, R16.reuse, 0x30 ;  /* 0x0000003010587836 */ /* 0x040fe20000000000 */
[-C--:B0-----:R-:W-:Y:S02]  /*c630*/  ISETP.GE.AND P0, PT, R16, R5.reuse, PT ;  /* 0x000000051000720c */ /* 0x081fe40003f06270 */
[-C--:B------:R-:W-:Y:S01]  /*c640*/  ISETP.GE.AND P3, PT, R6, R5.reuse, PT ;  /* 0x000000050600720c */ /* 0x080fe20003f66270 */
[----:B------:R-:W-:Y:S01]  /*c650*/  VIADD R6, R16, 0x50 ;  /* 0x0000005010067836 */ /* 0x000fe20000000000 */
[----:B------:R-:W-:-:S02]  /*c660*/  ISETP.GE.AND P2, PT, R4, R5, PT ;  /* 0x000000050400720c */ /* 0x000fc40003f46270 */
[----:B------:R-:W-:Y:S02]  /*c670*/  IADD3 R4, R16, 0x40, RZ ;  /* 0x0000004010047810 */ /* 0x000fe40007ffe0ff */
[-C--:B------:R-:W-:Y:S02]  /*c680*/  ISETP.GE.AND P4, PT, R88, R5.reuse, PT ;  /* 0x000000055800720c */ /* 0x080fe40003f86270 */
[-C--:B------:R-:W-:Y:S02]  /*c690*/  ISETP.GE.AND P5, PT, R4, R5.reuse, PT ;  /* 0x000000050400720c */ /* 0x080fe40003fa6270 */
[----:B------:R-:W-:Y:S01]  /*c6a0*/  ISETP.GE.AND P6, PT, R6, R5, PT ;  /* 0x000000050600720c */ /* 0x000fe20003fc6270 */
[----:B------:R-:W-:-:S12]  /*c6b0*/  @P0 BRA `(.L_x_1465) ;  /* 0x0000000000a80947 */ /* 0x000fd80003800000 */
[----:B------:R-:W0:Y:S01]  /*c6c0*/  LDS.128 R4, [R60+0xc400] ;  /* 0x00c400003c047984 */ /* 0x000e220000000c00 */
[----:B------:R-:W-:Y:S01]  /*c6d0*/  SHF.R.U64 R94, R66, 0x10, R67 ;  /* 0x00000010425e7819 */ /* 0x000fe20000001243 */
[--C-:B------:R-:W-:Y:S01]  /*c6e0*/  HADD2.F32 R87, -RZ, R86.reuse.H1_H1 ;  /* 0x30000056ff577230 */ /* 0x100fe20000004100 */
[----:B------:R-:W-:Y:S01]  /*c6f0*/  SHF.R.U32.HI R89, RZ, 0x10, R71 ;  /* 0x00000010ff597819 */ /* 0x000fe20000011647 */
[----:B------:R-:W-:Y:S01]  /*c700*/  HADD2.F32 R88, -RZ, R86.H0_H0 ;  /* 0x20000056ff587230 */ /* 0x000fe20000004100 */
[----:B------:R-:W-:Y:S02]  /*c710*/  SHF.R.U32.HI R66, RZ, 0x10, R67 ;  /* 0x00000010ff427819 */ /* 0x000fe40000011643 */
[----:B------:R-:W-:Y:S01]  /*c720*/  SHF.R.U64 R93, R70, 0x10, R71 ;  /* 0x00000010465d7819 */ /* 0x000fe20000001247 */
[----:B------:R-:W-:Y:S02]  /*c730*/  HADD2.F32 R89, -RZ, R89.H0_H0 ;  /* 0x20000059ff597230 */ /* 0x000fe40000004100 */
[----:B------:R-:W-:-:S02]  /*c740*/  HADD2.F32 R86, -RZ, R66.H0_H0 ;  /* 0x20000042ff567230 */ /* 0x000fc40000004100 */
[--C-:B0-----:R-:W-:Y:S02]  /*c750*/  HADD2.F32 R71, -RZ, R7.reuse.H1_H1 ;  /* 0x30000007ff477230 */ /* 0x101fe40000004100 */
[----:B------:R-:W-:Y:S02]  /*c760*/  HADD2.F32 R70, -RZ, R7.H0_H0 ;  /* 0x20000007ff467230 */ /* 0x000fe40000004100 */
[--C-:B------:R-:W-:Y:S02]  /*c770*/  HADD2.F32 R7, -RZ, R4.reuse.H0_H0 ;  /* 0x20000004ff077230 */ /* 0x100fe40000004100 */
[C---:B------:R-:W-:Y:S01]  /*c780*/  FMUL.FTZ R91, R71.reuse, R89 ;  /* 0x00000059475b7220 */ /* 0x040fe20000410000 */
[----:B------:R-:W-:Y:S02]  /*c790*/  HADD2.F32 R4, -RZ, R4.H1_H1 ;  /* 0x30000004ff047230 */ /* 0x000fe40000004100 */
[----:B------:R-:W-:Y:S01]  /*c7a0*/  FMUL.FTZ R92, R71, R86 ;  /* 0x00000056475c7220 */ /* 0x000fe20000410000 */
[----:B------:R-:W-:-:S02]  /*c7b0*/  HADD2.F32 R66, -RZ, R6.H0_H0 ;  /* 0x20000006ff427230 */ /* 0x000fc40000004100 */
[----:B------:R-:W-:Y:S01]  /*c7c0*/  FFMA.FTZ R91, R70, R86, -R91 ;  /* 0x00000056465b7223 */ /* 0x000fe2000001085b */
[----:B------:R-:W-:Y:S02]  /*c7d0*/  HADD2.F32 R67, -RZ, R6.H1_H1 ;  /* 0x30000006ff437230 */ /* 0x000fe40000004100 */
[----:B------:R-:W-:Y:S01]  /*c7e0*/  FMUL.FTZ R90, R4, R88 ;  /* 0x00000058045a7220 */ /* 0x000fe20000410000 */
[----:B------:R-:W-:Y:S02]  /*c7f0*/  HADD2.F32 R71, -RZ, R85.H0_H0 ;  /* 0x20000055ff477230 */ /* 0x000fe40000004100 */
[----:B------:R-:W-:Y:S01]  /*c800*/  FFMA.FTZ R92, R70, R89, R92 ;  /* 0x00000059465c7223 */ /* 0x000fe2000001005c */
[----:B------:R-:W-:Y:S02]  /*c810*/  HADD2.F32 R6, -RZ, R5.H0_H0 ;  /* 0x20000005ff067230 */ /* 0x000fe40000004100 */
[----:B------:R-:W-:Y:S01]  /*c820*/  FMUL.FTZ R86, R4, R87 ;  /* 0x0000005704567220 */ /* 0x000fe20000410000 */
[----:B------:R-:W-:-:S02]  /*c830*/  HADD2.F32 R85, -RZ, R85.H1_H1 ;  /* 0x30000055ff557230 */ /* 0x000fc40000004100 */
[C---:B------:R-:W-:Y:S01]  /*c840*/  FFMA.FTZ R90, R7.reuse, R87, -R90 ;  /* 0x00000057075a7223 */ /* 0x040fe2000001085a */
[----:B------:R-:W-:Y:S02]  /*c850*/  HADD2.F32 R5, -RZ, R5.H1_H1 ;  /* 0x30000005ff057230 */ /* 0x000fe40000004100 */
[----:B------:R-:W-:Y:S01]  /*c860*/  FFMA.FTZ R87, R7, R88, R86 ;  /* 0x0000005807577223 */ /* 0x000fe20000010056 */
[----:B------:R-:W-:Y:S02]  /*c870*/  HADD2.F32 R70, -RZ, R93.H0_H0 ;  /* 0x2000005dff467230 */ /* 0x000fe40000004100 */
[C---:B------:R-:W-:Y:S01]  /*c880*/  FMUL.FTZ R89, R67.reuse, R71 ;  /* 0x0000004743597220 */ /* 0x040fe20000410000 */
[----:B------:R-:W-:Y:S02]  /*c890*/  HADD2.F32 R4, -RZ, R94.H0_H0 ;  /* 0x2000005eff047230 */ /* 0x000fe40000004100 */
        /* <DEDUP_REMOVED lines=8> */
[----:B------:R-:W-:-:S02]  /*c920*/  F2FP.F16.F32.PACK_AB R4, R87, R90 ;  /* 0x0000005a5704723e */ /* 0x000fc400000000ff */
[----:B------:R-:W-:Y:S02]  /*c930*/  F2FP.F16.F32.PACK_AB R6, R86, R89 ;  /* 0x000000595606723e */ /* 0x000fe400000000ff */
[----:B------:R-:W-:-:S05]  /*c940*/  F2FP.F16.F32.PACK_AB R5, R70, R5 ;  /* 0x000000054605723e */ /* 0x000fca00000000ff */
[----:B------:R0:W-:Y:S02]  /*c950*/  STS.128 [R60+0xc400], R4 ;  /* 0x00c400043c007388 */ /* 0x0001e40000000c00 */
.L_x_1465:
[----:B------:R-:W-:Y:S05]  /*c960*/  BSYNC B2 ;  /* 0x0000000000027941 */ /* 0x000fea0003800000 */
.L_x_1464:
[----:B------:R-:W-:Y:S04]  /*c970*/  BSSY B2, `(.L_x_1466) ;  /* 0x000002c000027945 */ /* 0x000fe80003800000 */
[----:B------:R-:W-:Y:S05]  /*c980*/  @P2 BRA `(.L_x_1467) ;  /* 0x0000000000a82947 */ /* 0x000fea0003800000 */
[----:B0-----:R-:W0:Y:S01]  /*c990*/  LDS.128 R4, [R10] ;  /* 0x000000000a047984 */ /* 0x001e220000000c00 */
[----:B------:R-:W-:Y:S01]  /*c9a0*/  SHF.R.U32.HI R70, RZ, 0x10, R65 ;  /* 0x00000010ff467819 */ /* 0x000fe20000011641 */
[--C-:B------:R-:W-:Y:S01]  /*c9b0*/  HADD2.F32 R66, -RZ, R84.reuse.H1_H1 ;  /* 0x30000054ff427230 */ /* 0x100fe20000004100 */
[----:B------:R-:W-:Y:S01]  /*c9c0*/  SHF.R.U32.HI R67, RZ, 0x10, R63 ;  /* 0x00000010ff437819 */ /* 0x000fe2000001163f */
[----:B------:R-:W-:Y:S01]  /*c9d0*/  HADD2.F32 R84, -RZ, R84.H0_H0 ;  /* 0x20000054ff547230 */ /* 0x000fe20000004100 */
[----:B------:R-:W-:Y:S01]  /*c9e0*/  SHF.R.U64 R87, R64, 0x10, R65 ;  /* 0x0000001040577819 */ /* 0x000fe20000001241 */
[----:B------:R-:W-:Y:S01]  /*c9f0*/  HADD2.F32 R70, -RZ, R70.H0_H0 ;  /* 0x20000046ff467230 */ /* 0x000fe20000004100 */
[----:B------:R-:W-:Y:S01]  /*ca00*/  SHF.R.U64 R89, R62, 0x10, R63 ;  /* 0x000000103e597819 */ /* 0x000fe2000000123f */
[----:B------:R-:W-:Y:S02]  /*ca10*/  HADD2.F32 R67, -RZ, R67.H0_H0 ;  /* 0x20000043ff437230 */ /* 0x000fe40000004100 */
[----:B0-----:R-:W-:-:S02]  /*ca20*/  HADD2.F32 R65, -RZ, R7.H1_H1 ;  /* 0x30000007ff417230 */ /* 0x001fc40000004100 */
[----:B------:R-:W-:Y:S02]  /*ca30*/  HADD2.F32 R64, -RZ, R7.H0_H0 ;  /* 0x20000007ff407230 */ /* 0x000fe40000004100 */
[--C-:B------:R-:W-:Y:S02]  /*ca40*/  HADD2.F32 R7, -RZ, R4.reuse.H0_H0 ;  /* 0x20000004ff077230 */ /* 0x100fe40000004100 */
[CC--:B------:R-:W-:Y:S01]  /*ca50*/  FMUL.FTZ R71, R65.reuse, R70.reuse ;  /* 0x0000004641477220 */ /* 0x0c0fe20000410000 */
[----:B------:R-:W-:Y:S01]  /*ca60*/  FMUL.FTZ R65, R65, R67 ;  /* 0x0000004341417220 */ /* 0x000fe20000410000 */
[----:B------:R-:W-:Y:S02]  /*ca70*/  HADD2.F32 R4, -RZ, R4.H1_H1 ;  /* 0x30000004ff047230 */ /* 0x000fe40000004100 */
[--C-:B------:R-:W-:Y:S02]  /*ca80*/  HADD2.F32 R62, -RZ, R6.reuse.H0_H0 ;  /* 0x20000006ff3e7230 */ /* 0x100fe40000004100 */
[----:B------:R-:W-:Y:S01]  /*ca90*/  FFMA.FTZ R88, R64, R70, R65 ;  /* 0x0000004640587223 */ /* 0x000fe20000010041 */
[----:B------:R-:W-:-:S02]  /*caa0*/  HADD2.F32 R63, -RZ, R6.H1_H1 ;  /* 0x30000006ff3f7230 */ /* 0x000fc40000004100 */
[----:B------:R-:W-:Y:S01]  /*cab0*/  FMUL.FTZ R86, R4, R84 ;  /* 0x0000005404567220 */ /* 0x000fe20000410000 */
[----:B------:R-:W-:Y:S02]  /*cac0*/  HADD2.F32 R65, -RZ, R83.H1_H1 ;  /* 0x30000053ff417230 */ /* 0x000fe40000004100 */
[----:B------:R-:W-:Y:S01]  /*cad0*/  FFMA.FTZ R85, R64, R67, -R71 ;  /* 0x0000004340557223 */ /* 0x000fe20000010847 */
[----:B------:R-:W-:Y:S02]  /*cae0*/  HADD2.F32 R6, -RZ, R5.H0_H0 ;  /* 0x20000005ff067230 */ /* 0x000fe40000004100 */
[-C--:B------:R-:W-:Y:S01]  /*caf0*/  FMUL.FTZ R70, R4, R66.reuse ;  /* 0x0000004204467220 */ /* 0x080fe20000410000 */
[----:B------:R-:W-:Y:S02]  /*cb00*/  HADD2.F32 R83, -RZ, R83.H0_H0 ;  /* 0x20000053ff537230 */ /* 0x000fe40000004100 */
[----:B------:R-:W-:Y:S01]  /*cb10*/  FFMA.FTZ R86, R7, R66, -R86 ;  /* 0x0000004207567223 */ /* 0x000fe20000010856 */
[----:B------:R-:W-:-:S02]  /*cb20*/  HADD2.F32 R5, -RZ, R5.H1_H1 ;  /* 0x30000005ff057230 */ /* 0x000fc40000004100 */
        /* <DEDUP_REMOVED lines=15> */
[----:B------:R1:W-:Y:S02]  /*cc20*/  STS.128 [R10], R4 ;  /* 0x000000040a007388 */ /* 0x0003e40000000c00 */
.L_x_1467:
[----:B------:R-:W-:Y:S05]  /*cc30*/  BSYNC B2 ;  /* 0x0000000000027941 */ /* 0x000fea0003800000 */
.L_x_1466:
[----:B------:R-:W-:Y:S04]  /*cc40*/  BSSY B2, `(.L_x_1468) ;  /* 0x000002c000027945 */ /* 0x000fe80003800000 */
[----:B------:R-:W-:Y:S05]  /*cc50*/  @P3 BRA `(.L_x_1469) ;  /* 0x0000000000a83947 */ /* 0x000fea0003800000 */
[----:B01----:R-:W0:Y:S01]  /*cc60*/  LDS.128 R4, [R60+0x10400] ;  /* 0x010400003c047984 */ /* 0x003e220000000c00 */
[----:B------:R-:W-:Y:S01]  /*cc70*/  SHF.R.U32.HI R63, RZ, 0x10, R57 ;  /* 0x00000010ff3f7819 */ /* 0x000fe20000011639 */
[----:B------:R-:W-:Y:S01]  /*cc80*/  HADD2.F32 R62, -RZ, R82.H0_H0 ;  /* 0x20000052ff3e7230 */ /* 0x000fe20000004100 */
[--C-:B------:R-:W-:Y:S01]  /*cc90*/  SHF.R.U32.HI R65, RZ, 0x10, R59.reuse ;  /* 0x00000010ff417819 */ /* 0x100fe2000001163b */
[----:B------:R-:W-:Y:S01]  /*cca0*/  HADD2.F32 R64, -RZ, R81.H0_H0 ;  /* 0x20000051ff407230 */ /* 0x000fe20000004100 */
[----:B------:R-:W-:Y:S01]  /*ccb0*/  SHF.R.U64 R71, R58, 0x10, R59 ;  /* 0x000000103a477819 */ /* 0x000fe2000000123b */
[----:B------:R-:W-:Y:S01]  /*ccc0*/  HADD2.F32 R63, -RZ, R63.H0_H0 ;  /* 0x2000003fff3f7230 */ /* 0x000fe20000004100 */
[----:B------:R-:W-:Y:S01]  /*ccd0*/  SHF.R.U64 R83, R56, 0x10, R57 ;  /* 0x0000001038537819 */ /* 0x000fe20000001239 */
[----:B------:R-:W-:Y:S02]  /*cce0*/  HADD2.F32 R65, -RZ, R65.H0_H0 ;  /* 0x20000041ff417230 */ /* 0x000fe40000004100 */
[----:B------:R-:W-:-:S02]  /*ccf0*/  HADD2.F32 R81, -RZ, R81.H1_H1 ;  /* 0x30000051ff517230 */ /* 0x000fc40000004100 */
[----:B------:R-:W-:Y:S02]  /*cd00*/  HADD2.F32 R82, -RZ, R82.H1_H1 ;  /* 0x30000052ff527230 */ /* 0x000fe40000004100 */
[--C-:B0-----:R-:W-:Y:S02]  /*cd10*/  HADD2.F32 R59, -RZ, R7.reuse.H1_H1 ;  /* 0x30000007ff3b7230 */ /* 0x101fe40000004100 */
[----:B------:R-:W-:Y:S02]  /*cd20*/  HADD2.F32 R58, -RZ, R7.H0_H0 ;  /* 0x20000007ff3a7230 */ /* 0x000fe40000004100 */
[--C-:B------:R-:W-:Y:S02]  /*cd30*/  HADD2.F32 R7, -RZ, R4.reuse.H0_H0 ;  /* 0x20000004ff077230 */ /* 0x100fe40000004100 */
[C---:B------:R-:W-:Y:S01]  /*cd40*/  FMUL.FTZ R70, R59.reuse, R63 ;  /* 0x0000003f3b467220 */ /* 0x040fe20000410000 */
[----:B------:R-:W-:Y:S02]  /*cd50*/  HADD2.F32 R4, -RZ, R4.H1_H1 ;  /* 0x30000004ff047230 */ /* 0x000fe40000004100 */
[----:B------:R-:W-:Y:S01]  /*cd60*/  FMUL.FTZ R67, R59, R65 ;  /* 0x000000413b437220 */ /* 0x000fe20000410000 */
[----:B------:R-:W-:-:S02]  /*cd70*/  HADD2.F32 R56, -RZ, R6.H0_H0 ;  /* 0x20000006ff387230 */ /* 0x000fc40000004100 */
[----:B------:R-:W-:Y:S01]  /*cd80*/  FFMA.FTZ R84, R58, R65, R70 ;  /* 0x000000413a547223 */ /* 0x000fe20000010046 */
[----:B------:R-:W-:Y:S02]  /*cd90*/  HADD2.F32 R57, -RZ, R6.H1_H1 ;  /* 0x30000006ff397230 */ /* 0x000fe40000004100 */
[----:B------:R-:W-:Y:S01]  /*cda0*/  FMUL.FTZ R66, R4, R64 ;  /* 0x0000004004427220 */ /* 0x000fe20000410000 */
[--C-:B------:R-:W-:Y:S02]  /*cdb0*/  HADD2.F32 R6, -RZ, R5.reuse.H0_H0 ;  /* 0x20000005ff067230 */ /* 0x100fe40000004100 */
[----:B------:R-:W-:Y:S01]  /*cdc0*/  FFMA.FTZ R67, R58, R63, -R67 ;  /* 0x0000003f3a437223 */ /* 0x000fe20000010843 */
[-C--:B------:R-:W-:Y:S01]  /*cdd0*/  FMUL.FTZ R70, R4, R62.reuse ;  /* 0x0000003e04467220 */ /* 0x080fe20000410000 */
[----:B------:R-:W-:Y:S02]  /*cde0*/  HADD2.F32 R5, -RZ, R5.H1_H1 ;  /* 0x30000005ff057230 */ /* 0x000fe40000004100 */
[----:B------:R-:W-:Y:S01]  /*cdf0*/  FFMA.FTZ R66, R7, R62, -R66 ;  /* 0x0000003e07427223 */ /* 0x000fe20000010842 */
[----:B------:R-:W-:-:S02]  /*ce00*/  HADD2.F32 R58, -RZ, R71.H0_H0 ;  /* 0x20000047ff3a7230 */ /* 0x000fc40000004100 */
[----:B------:R-:W-:Y:S01]  /*ce10*/  FFMA.FTZ R59, R7, R64, R70 ;  /* 0x00000040073b7223 */ /* 0x000fe20000010046 */
[----:B------:R-:W-:Y:S02]  /*ce20*/  HADD2.F32 R4, -RZ, R83.H0_H0 ;  /* 0x20000053ff047230 */ /* 0x000fe40000004100 */
[CC--:B------:R-:W-:Y:S01]  /*ce30*/  FMUL.FTZ R63, R57.reuse, R81.reuse ;  /* 0x00000051393f7220 */ /* 0x0c0fe20000410000 */
[----:B------:R-:W-:Y:S01]  /*ce40*/  FMUL.FTZ R62, R57, R82 ;  /* 0x00000052393e7220 */ /* 0x000fe20000410000 */
[C---:B------:R-:W-:Y:S01]  /*ce50*/  FMUL.FTZ R7, R5.reuse, R58 ;  /* 0x0000003a05077220 */ /* 0x040fe20000410000 */
[----:B------:R-:W-:Y:S01]  /*ce60*/  FMUL.FTZ R57, R5, R4 ;  /* 0x0000000405397220 */ /* 0x000fe20000410000 */
[C---:B------:R-:W-:Y:S01]  /*ce70*/  FFMA.FTZ R63, R56.reuse, R82, -R63 ;  /* 0x00000052383f7223 */ /* 0x040fe2000001083f */
[----:B------:R-:W-:Y:S01]  /*ce80*/  FFMA.FTZ R62, R56, R81, R62 ;  /* 0x00000051383e7223 */ /* 0x000fe2000001003e */
[C---:B------:R-:W-:Y:S01]  /*ce90*/  FFMA.FTZ R5, R6.reuse, R4, -R7 ;  /* 0x0000000406057223 */ /* 0x040fe20000010807 */
[----:B------:R-:W-:Y:S01]  /*cea0*/  FFMA.FTZ R58, R6, R58, R57 ;  /* 0x0000003a063a7223 */ /* 0x000fe20000010039 */
[----:B------:R-:W-:-:S02]  /*ceb0*/  F2FP.F16.F32.PACK_AB R7, R84, R67 ;  /* 0x000000435407723e */ /* 0x000fc400000000ff */
[----:B------:R-:W-:Y:S02]  /*cec0*/  F2FP.F16.F32.PACK_AB R6, R62, R63 ;  /* 0x0000003f3e06723e */ /* 0x000fe400000000ff */
[----:B------:R-:W-:Y:S02]  /*ced0*/  F2FP.F16.F32.PACK_AB R4, R59, R66 ;  /* 0x000000423b04723e */ /* 0x000fe400000000ff */
[----:B------:R-:W-:-:S05]  /*cee0*/  F2FP.F16.F32.PACK_AB R5, R58, R5 ;  /* 0x000000053a05723e */ /* 0x000fca00000000ff */
[----:B------:R2:W-:Y:S02]  /*cef0*/  STS.128 [R60+0x10400], R4 ;  /* 0x010400043c007388 */ /* 0x0005e40000000c00 */
.L_x_1469:
[----:B------:R-:W-:Y:S05]  /*cf00*/  BSYNC B2 ;  /* 0x0000000000027941 */ /* 0x000fea0003800000 */
.L_x_1468:
[----:B------:R-:W-:Y:S04]  /*cf10*/  BSSY B2, `(.L_x_1470) ;  /* 0x000002c000027945 */ /* 0x000fe80003800000 */
[----:B------:R-:W-:Y:S05]  /*cf20*/  @P4 BRA `(.L_x_1471) ;  /* 0x0000000000a84947 */ /* 0x000fea0003800000 */
[----:B012---:R-:W0:Y:S01]  /*cf30*/  LDS.128 R4, [R10+0x4000] ;  /* 0x004000000a047984 */ /* 0x007e220000000c00 */
        /* <DEDUP_REMOVED lines=41> */
.L_x_1471:
[----:B------:R-:W-:Y:S05]  /*d1d0*/  BSYNC B2 ;  /* 0x0000000000027941 */ /* 0x000fea0003800000 */
.L_x_1470:
[----:B------:R-:W-:Y:S04]  /*d1e0*/  BSSY B2, `(.L_x_1472) ;  /* 0x000002c000027945 */ /* 0x000fe80003800000 */
[----:B------:R-:W-:Y:S05]  /*d1f0*/  @P5 BRA `(.L_x_1473) ;  /* 0x0000000000a85947 */ /* 0x000fea0003800000 */
[----:B0123--:R-:W0:Y:S01]  /*d200*/  LDS.128 R4, [R60+0x14400] ;  /* 0x014400003c047984 */ /* 0x00fe220000000c00 */
[----:B------:R-:W-:Y:S01]  /*d210*/  SHF.R.U32.HI R53, RZ, 0x10, R51 ;  /* 0x00000010ff357819 */ /* 0x000fe20000011633 */
[----:B------:R-:W-:Y:S01]  /*d220*/  HADD2.F32 R52, -RZ, R78.H0_H0 ;  /* 0x2000004eff347230 */ /* 0x000fe20000004100 */
[----:B------:R-:W-:Y:S01]  /*d230*/  SHF.R.U32.HI R55, RZ, 0x10, R49 ;  /* 0x00000010ff377819 */ /* 0x000fe20000011631 */
        /* <DEDUP_REMOVED lines=38> */
.L_x_1473:
[----:B------:R-:W-:Y:S05]  /*d4a0*/  BSYNC B2 ;  /* 0x0000000000027941 */ /* 0x000fea0003800000 */
.L_x_1472:
[----:B------:R-:W-:Y:S05]  /*d4b0*/  @P6 BRA `(.L_x_1463) ;  /* 0x0000000000a86947 */ /* 0x000fea0003800000 */
[----:B01234-:R-:W0:Y:S01]  /*d4c0*/  LDS.128 R4, [R10+0x8000] ;  /* 0x008000000a047984 */ /* 0x01fe220000000c00 */
        /* <DEDUP_REMOVED lines=41> */
.L_x_1463:
[----:B------:R-:W-:Y:S05]  /*d760*/  BSYNC B1 ;  /* 0x0000000000017941 */ /* 0x000fea0003800000 */
.L_x_1462:
        /* <DEDUP_REMOVED lines=9> */
[-C--:B------:R-:W-:Y:S01]  /*d800*/  ISETP.GE.AND P2, PT, R6, R5.reuse, PT ;  /* 0x000000050600720c */ /* 0x080fe20003f46270 */
[----:B------:R-:W-:Y:S01]  /*d810*/  VIADD R6, R16, 0x50 ;  /* 0x0000005010067836 */ /* 0x000fe20000000000 */
[----:B------:R-:W-:-:S02]  /*d820*/  ISETP.GE.AND P3, PT, R44, R5, PT ;  /* 0x000000052c00720c */ /* 0x000fc40003f66270 */
[-C--:B------:R-:W-:Y:S02]  /*d830*/  ISETP.GE.AND P4, PT, R4, R5.reuse, PT ;  /* 0x000000050400720c */ /* 0x080fe40003f86270 */
[----:B------:R-:W-:-:S03]  /*d840*/  ISETP.GE.AND P5, PT, R6, R5, PT ;  /* 0x000000050600720c */ /* 0x000fc60003fa6270 */
[----:B------:R-:W-:Y:S10]  /*d850*/  @P0 BRA `(.L_x_1476) ;  /* 0x0000000000a80947 */ /* 0x000ff40003800000 */
[----:B------:R-:W0:Y:S01]  /*d860*/  LDS.128 R4, [R60+0xe400] ;  /* 0x00e400003c047984 */ /* 0x000e220000000c00 */
[----:B------:R-:W-:Y:S01]  /*d870*/  SHF.R.U32.HI R45, RZ, 0x10, R43 ;  /* 0x00000010ff2d7819 */ /* 0x000fe2000001162b */
[----:B------:R-:W-:Y:S01]  /*d880*/  HADD2.F32 R44, -RZ, R73.H0_H0 ;  /* 0x20000049ff2c7230 */ /* 0x000fe20000004100 */
[----:B------:R-:W-:Y:S01]  /*d890*/  SHF.R.U32.HI R47, RZ, 0x10, R41 ;  /* 0x00000010ff2f7819 */ /* 0x000fe20000011629 */
[--C-:B------:R-:W-:Y:S01]  /*d8a0*/  HADD2.F32 R46, -RZ, R74.reuse.H0_H0 ;  /* 0x2000004aff2e7230 */ /* 0x100fe20000004100 */
        /* <DEDUP_REMOVED lines=24> */
[C---:B------:R-:W-:Y:S01]  /*da30*/  FMUL.FTZ R45, R41.reuse, R74 ;  /* 0x0000004a292d7220 */ /* 0x040fe20000410000 */
[-C--:B------:R-:W-:Y:S01]  /*da40*/  FMUL.FTZ R47, R41, R73.reuse ;  /* 0x00000049292f7220 */ /* 0x080fe20000410000 */
        /* <DEDUP_REMOVED lines=11> */
.L_x_1476:
[----:B------:R-:W-:Y:S05]  /*db00*/  BSYNC B1 ;  /* 0x0000000000017941 */ /* 0x000fea0003800000 */
.L_x_1475:
[----:B------:R-:W-:Y:S04]  /*db10*/  BSSY B1, `(.L_x_1477) ;  /* 0x000002c000017945 */ /* 0x000fe80003800000 */
[----:B------:R-:W-:Y:S05]  /*db20*/  @P1 BRA `(.L_x_1478) ;  /* 0x0000000000a81947 */ /* 0x000fea0003800000 */
[----:B0-----:R-:W0:Y:S01]  /*db30*/  LDS.128 R4, [R10+0x2000] ;  /* 0x002000000a047984 */ /* 0x001e220000000c00 */
        /* <DEDUP_REMOVED lines=41> */
.L_x_1478:
[----:B------:R-:W-:Y:S05]  /*ddd0*/  BSYNC B1 ;  /* 0x0000000000017941 */ /* 0x000fea0003800000 */
.L_x_1477:
[----:B------:R-:W-:Y:S04]  /*dde0*/  BSSY B1, `(.L_x_1479) ;  /* 0x000002c000017945 */ /* 0x000fe80003800000 */
[----:B------:R-:W-:Y:S05]  /*ddf0*/  @P2 BRA `(.L_x_1480) ;  /* 0x0000000000a82947 */ /* 0x000fea0003800000 */
[----:B01----:R-:W0:Y:S01]  /*de00*/  LDS.128 R4, [R60+0x12400] ;  /* 0x012400003c047984 */ /* 0x003e220000000c00 */
        /* <DEDUP_REMOVED lines=31> */
[-C--:B------:R-:W-:Y:S01]  /*e000*/  FMUL.FTZ R33, R5, R4.reuse ;  /* 0x0000000405217220 */ /* 0x080fe20000410000 */
        /* <DEDUP_REMOVED lines=9> */
.L_x_1480:
[----:B------:R-:W-:Y:S05]  /*e0a0*/  BSYNC B1 ;  /* 0x0000000000017941 */ /* 0x000fea0003800000 */
.L_x_1479:
[----:B------:R-:W-:Y:S04]  /*e0b0*/  BSSY B1, `(.L_x_1481) ;  /* 0x000002c000017945 */ /* 0x000fe80003800000 */
[----:B------:R-:W-:Y:S05]  /*e0c0*/  @P3 BRA `(.L_x_1482) ;  /* 0x0000000000a83947 */ /* 0x000fea0003800000 */
[----:B012---:R-:W0:Y:S01]  /*e0d0*/  LDS.128 R4, [R10+0x6000] ;  /* 0x006000000a047984 */ /* 0x007e220000000c00 */
[----:B------:R-:W-:Y:S01]  /*e0e0*/  SHF.R.U32.HI R32, RZ, 0x10, R31 ;  /* 0x00000010ff207819 */ /* 0x000fe2000001161f */
[----:B------:R-:W-:Y:S01]  /*e0f0*/  HADD2.F32 R33, -RZ, R13.H0_H0 ;  /* 0x2000000dff217230 */ /* 0x000fe20000004100 */
[----:B------:R-:W-:Y:S02]  /*e100*/  SHF.R.U32.HI R34, RZ, 0x10, R29 ;  /* 0x00000010ff227819 */ /* 0x000fe4000001161d */
[----:B------:R-:W-:Y:S01]  /*e110*/  SHF.R.U64 R38, R30, 0x10, R31 ;  /* 0x000000101e267819 */ /* 0x000fe2000000121f */
[----:B------:R-:W-:Y:S01]  /*e120*/  HADD2.F32 R32, -RZ, R32.H0_H0 ;  /* 0x20000020ff207230 */ /* 0x000fe20000004100 */
[----:B------:R-:W-:Y:S01]  /*e130*/  SHF.R.U64 R37, R28, 0x10, R29 ;  /* 0x000000101c257819 */ /* 0x000fe2000000121d */
[----:B------:R-:W-:Y:S02]  /*e140*/  HADD2.F32 R34, -RZ, R34.H0_H0 ;  /* 0x20000022ff227230 */ /* 0x000fe40000004100 */
[----:B------:R-:W-:-:S02]  /*e150*/  HADD2.F32 R31, -RZ, R14.H0_H0 ;  /* 0x2000000eff1f7230 */ /* 0x000fc40000004100 */
        /* <DEDUP_REMOVED lines=8> */
[C---:B------:R-:W-:Y:S01]  /*e1e0*/  FFMA.FTZ R36, R29.reuse, R32, -R36 ;  /* 0x000000201d247223 */ /* 0x040fe20000010824 */
[----:B------:R-:W-:Y:S02]  /*e1f0*/  HADD2.F32 R28, -RZ, R6.H1_H1 ;  /* 0x30000006ff1c7230 */ /* 0x000fe40000004100 */
[----:B------:R-:W-:Y:S01]  /*e200*/  FFMA.FTZ R35, R29, R34, R35 ;  /* 0x000000221d237223 */ /* 0x000fe20000010023 */
[----:B------:R-:W-:Y:S02]  /*e210*/  HADD2.F32 R6, -RZ, R5.H0_H0 ;  /* 0x20000005ff067230 */ /* 0x000fe40000004100 */
[C---:B------:R-:W-:Y:S01]  /*e220*/  FMUL.FTZ R30, R4.reuse, R33 ;  /* 0x00000021041e7220 */ /* 0x040fe20000410000 */
[----:B------:R-:W-:Y:S01]  /*e230*/  FMUL.FTZ R32, R4, R31 ;  /* 0x0000001f04207220 */ /* 0x000fe20000410000 */
[----:B------:R-:W-:Y:S02]  /*e240*/  HADD2.F32 R29, -RZ, R13.H1_H1 ;  /* 0x3000000dff1d7230 */ /* 0x000fe40000004100 */
[----:B------:R-:W-:Y:S01]  /*e250*/  FMUL.FTZ R34, R28, R14 ;  /* 0x0000000e1c227220 */ /* 0x000fe20000410000 */
[----:B------:R-:W-:-:S02]  /*e260*/  HADD2.F32 R5, -RZ, R5.H1_H1 ;  /* 0x30000005ff057230 */ /* 0x000fc40000004100 */
[C---:B------:R-:W-:Y:S01]  /*e270*/  FFMA.FTZ R33, R7.reuse, R33, R32 ;  /* 0x0000002107217223 */ /* 0x040fe20000010020 */
[----:B------:R-:W-:Y:S02]  /*e280*/  HADD2.F32 R13, -RZ, R37.H0_H0 ;  /* 0x20000025ff0d7230 */ /* 0x000fe40000004100 */
[----:B------:R-:W-:Y:S01]  /*e290*/  FFMA.FTZ R30, R7, R31, -R30 ;  /* 0x0000001f071e7223 */ /* 0x000fe2000001081e */
[----:B------:R-:W-:Y:S02]  /*e2a0*/  HADD2.F32 R4, -RZ, R38.H0_H0 ;  /* 0x20000026ff047230 */ /* 0x000fe40000004100 */
[----:B------:R-:W-:Y:S01]  /*e2b0*/  FMUL.FTZ R32, R28, R29 ;  /* 0x0000001d1c207220 */ /* 0x000fe20000410000 */
[C---:B------:R-:W-:Y:S02]  /*e2c0*/  FMUL.FTZ R7, R5.reuse, R13 ;  /* 0x0000000d05077220 */ /* 0x040fe40000410000 */
        /* <DEDUP_REMOVED lines=10> */
.L_x_1482:
[----:B------:R-:W-:Y:S05]  /*e370*/  BSYNC B1 ;  /* 0x0000000000017941 */ /* 0x000fea0003800000 */
.L_x_1481:
[----:B------:R-:W-:Y:S04]  /*e380*/  BSSY B1, `(.L_x_1483) ;  /* 0x000002c000017945 */ /* 0x000fe80003800000 */
[----:B------:R-:W-:Y:S05]  /*e390*/  @P4 BRA `(.L_x_1484) ;  /* 0x0000000000a84947 */ /* 0x000fea0003800000 */
[----:B0123--:R-:W0:Y:S01]  /*e3a0*/  LDS.128 R4, [R60+0x16400] ;  /* 0x016400003c047984 */ /* 0x00fe220000000c00 */
[--C-:B------:R-:W-:Y:S02]  /*e3b0*/  SHF.R.U64 R32, R26, 0x10, R27.reuse ;  /* 0x000000101a207819 */ /* 0x100fe4000000121b */
[----:B------:R-:W-:Y:S01]  /*e3c0*/  SHF.R.U32.HI R26, RZ, 0x10, R27 ;  /* 0x00000010ff1a7819 */ /* 0x000fe2000001161b */
[----:B------:R-:W-:Y:S01]  /*e3d0*/  HADD2.F32 R27, -RZ, R11.H0_H0 ;  /* 0x2000000bff1b7230 */ /* 0x000fe20000004100 */
[--C-:B------:R-:W-:Y:S02]  /*e3e0*/  SHF.R.U32.HI R28, RZ, 0x10, R25.reuse ;  /* 0x00000010ff1c7819 */ /* 0x100fe40000011619 */
[----:B------:R-:W-:Y:S01]  /*e3f0*/  SHF.R.U64 R31, R24, 0x10, R25 ;  /* 0x00000010181f7819 */ /* 0x000fe20000001219 */
[----:B------:R-:W-:Y:S02]  /*e400*/  HADD2.F32 R26, -RZ, R26.H0_H0 ;  /* 0x2000001aff1a7230 */ /* 0x000fe40000004100 */
[----:B------:R-:W-:-:S02]  /*e410*/  HADD2.F32 R28, -RZ, R28.H0_H0 ;  /* 0x2000001cff1c7230 */ /* 0x000fc40000004100 */
[--C-:B------:R-:W-:Y:S02]  /*e420*/  HADD2.F32 R25, -RZ, R12.reuse.H0_H0 ;  /* 0x2000000cff197230 */ /* 0x100fe40000004100 */
[----:B------:R-:W-:Y:S02]  /*e430*/  HADD2.F32 R12, -RZ, R12.H1_H1 ;  /* 0x3000000cff0c7230 */ /* 0x000fe40000004100 */
[--C-:B0-----:R-:W-:Y:S02]  /*e440*/  HADD2.F32 R24, -RZ, R7.reuse.H1_H1 ;  /* 0x30000007ff187230 */ /* 0x101fe40000004100 */
[----:B------:R-:W-:Y:S02]  /*e450*/  HADD2.F32 R15, -RZ, R7.H0_H0 ;  /* 0x20000007ff0f7230 */ /* 0x000fe40000004100 */
[--C-:B------:R-:W-:Y:S02]  /*e460*/  HADD2.F32 R7, -RZ, R4.reuse.H0_H0 ;  /* 0x20000004ff077230 */ /* 0x100fe40000004100 */
[----:B------:R-:W-:Y:S01]  /*e470*/  FMUL.FTZ R30, R24, R28 ;  /* 0x0000001c181e7220 */ /* 0x000fe20000410000 */
[----:B------:R-:W-:-:S02]  /*e480*/  HADD2.F32 R4, -RZ, R4.H1_H1 ;  /* 0x30000004ff047230 */ /* 0x000fc40000004100 */
[-C--:B------:R-:W-:Y:S01]  /*e490*/  FMUL.FTZ R29, R24, R26.reuse ;  /* 0x0000001a181d7220 */ /* 0x080fe20000410000 */
[--C-:B------:R-:W-:Y:S02]  /*e4a0*/  HADD2.F32 R13, -RZ, R6.reuse.H0_H0 ;  /* 0x20000006ff0d7230 */ /* 0x100fe40000004100 */
[C---:B------:R-:W-:Y:S01]  /*e4b0*/  FFMA.FTZ R30, R15.reuse, R26, -R30 ;  /* 0x0000001a0f1e7223 */ /* 0x040fe2000001081e */
[----:B------:R-:W-:Y:S02]  /*e4c0*/  HADD2.F32 R14, -RZ, R6.H1_H1 ;  /* 0x30000006ff0e7230 */ /* 0x000fe40000004100 */
[----:B------:R-:W-:Y:S01]  /*e4d0*/  FFMA.FTZ R29, R15, R28, R29 ;  /* 0x0000001c0f1d7223 */ /* 0x000fe2000001001d */
[----:B------:R-:W-:Y:S02]  /*e4e0*/  HADD2.F32 R6, -RZ, R5.H0_H0 ;  /* 0x20000005ff067230 */ /* 0x000fe40000004100 */
[C---:B------:R-:W-:Y:S01]  /*e4f0*/  FMUL.FTZ R24, R4.reuse, R27 ;  /* 0x0000001b04187220 */ /* 0x040fe20000410000 */
[----:B------:R-:W-:Y:S01]  /*e500*/  FMUL.FTZ R26, R4, R25 ;  /* 0x00000019041a7220 */ /* 0x000fe20000410000 */
[----:B------:R-:W-:-:S02]  /*e510*/  HADD2.F32 R15, -RZ, R11.H1_H1 ;  /* 0x3000000bff0f7230 */ /* 0x000fc40000004100 */
[C---:B------:R-:W-:Y:S01]  /*e520*/  FMUL.FTZ R28, R14.reuse, R12 ;  /* 0x0000000c0e1c7220 */ /* 0x040fe20000410000 */
[----:B------:R-:W-:Y:S02]  /*e530*/  HADD2.F32 R5, -RZ, R5.H1_H1 ;  /* 0x30000005ff057230 */ /* 0x000fe40000004100 */
[C---:B------:R-:W-:Y:S01]  /*e540*/  FFMA.FTZ R27, R7.reuse, R27, R26 ;  /* 0x0000001b071b7223 */ /* 0x040fe2000001001a */
[----:B------:R-:W-:Y:S02]  /*e550*/  HADD2.F32 R11, -RZ, R31.H0_H0 ;  /* 0x2000001fff0b7230 */ /* 0x000fe40000004100 */
[----:B------:R-:W-:Y:S01]  /*e560*/  FFMA.FTZ R24, R7, R25, -R24 ;  /* 0x0000001907187223 */ /* 0x000fe20000010818 */
[----:B------:R-:W-:Y:S02]  /*e570*/  HADD2.F32 R4, -RZ, R32.H0_H0 ;  /* 0x20000020ff047230 */ /* 0x000fe40000004100 */
[----:B------:R-:W-:Y:S01]  /*e580*/  FMUL.FTZ R26, R14, R15 ;  /* 0x0000000f0e1a7220 */ /* 0x000fe20000410000 */
[----:B------:R-:W-:-:S02]  /*e590*/  FMUL.FTZ R7, R5, R11 ;  /* 0x0000000b05077220 */ /* 0x000fc40000410000 */
[----:B------:R-:W-:Y:S01]  /*e5a0*/  FMUL.FTZ R14, R5, R4 ;  /* 0x00000004050e7220 */ /* 0x000fe20000410000 */
[C---:B------:R-:W-:Y:S01]  /*e5b0*/  FFMA.FTZ R26, R13.reuse, R12, -R26 ;  /* 0x0000000c0d1a7223 */ /* 0x040fe2000001081a */
[----:B------:R-:W-:Y:S01]  /*e5c0*/  FFMA.FTZ R13, R13, R15, R28 ;  /* 0x0000000f0d0d7223 */ /* 0x000fe2000001001c */
[C---:B------:R-:W-:Y:S01]  /*e5d0*/  FFMA.FTZ R5, R6.reuse, R4, -R7 ;  /* 0x0000000406057223 */ /* 0x040fe20000010807 */
[----:B------:R-:W-:Y:S01]  /*e5e0*/  FFMA.FTZ R14, R6, R11, R14 ;  /* 0x0000000b060e7223 */ /* 0x000fe2000001000e */
[----:B------:R-:W-:Y:S02]  /*e5f0*/  F2FP.F16.F32.PACK_AB R7, R29, R30 ;  /* 0x0000001e1d07723e */ /* 0x000fe400000000ff */
[----:B------:R-:W-:Y:S02]  /*e600*/  F2FP.F16.F32.PACK_AB R6, R13, R26 ;  /* 0x0000001a0d06723e */ /* 0x000fe400000000ff */
[----:B------:R-:W-:Y:S02]  /*e610*/  F2FP.F16.F32.PACK_AB R4, R27, R24 ;  /* 0x000000181b04723e */ /* 0x000fe400000000ff */
[----:B------:R-:W-:-:S05]  /*e620*/  F2FP.F16.F32.PACK_AB R5, R14, R5 ;  /* 0x000000050e05723e */ /* 0x000fca00000000ff */
[----:B------:R4:W-:Y:S02]  /*e630*/  STS.128 [R60+0x16400], R4 ;  /* 0x016400043c007388 */ /* 0x0009e40000000c00 */
.L_x_1484:
[----:B------:R-:W-:Y:S05]  /*e640*/  BSYNC B1 ;  /* 0x0000000000017941 */ /* 0x000fea0003800000 */
.L_x_1483:
[----:B------:R-:W-:Y:S05]  /*e650*/  @P5 BRA `(.L_x_1474) ;  /* 0x0000003400845947 */ /* 0x000fea0003800000 */
[----:B01234-:R-:W0:Y:S01]  /*e660*/  LDS.128 R4, [R10+0xa000] ;  /* 0x00a000000a047984 */ /* 0x01fe220000000c00 */
[----:B------:R-:W-:Y:S01]  /*e670*/  SHF.R.U64 R26, R20, 0x10, R21 ;  /* 0x00000010141a7819 */ /* 0x000fe20000001215 */
[--C-:B------:R-:W-:Y:S01]  /*e680*/  HADD2.F32 R13, -RZ, R3.reuse.H0_H0 ;  /* 0x20000003ff0d7230 */ /* 0x100fe20000004100 */
[----:B------:R-:W-:Y:S01]  /*e690*/  SHF.R.U32.HI R20, RZ, 0x10, R9 ;  /* 0x00000010ff147819 */ /* 0x000fe20000011609 */
[----:B------:R-:W-:Y:S01]  /*e6a0*/  HADD2.F32 R15, -RZ, R0.H0_H0 ;  /* 0x20000000ff0f7230 */ /* 0x000fe20000004100 */
[----:B------:R-:W-:Y:S01]  /*e6b0*/  SHF.R.U32.HI R14, RZ, 0x10, R21 ;  /* 0x00000010ff0e7819 */ /* 0x000fe20000011615 */
[----:B------:R-:W-:Y:S01]  /*e6c0*/  HADD2.F32 R3, -RZ, R3.H1_H1 ;  /* 0x30000003ff037230 */ /* 0x000fe20000004100 */
        /* <DEDUP_REMOVED lines=12> */
[C---:B------:R-:W-:Y:S01]  /*e790*/  FMUL.FTZ R12, R4.reuse, R15 ;  /* 0x0000000f040c7220 */ /* 0x040fe20000410000 */
[--C-:B------:R-:W-:Y:S02]  /*e7a0*/  HADD2.F32 R6, -RZ, R5.reuse.H0_H0 ;  /* 0x20000005ff067230 */ /* 0x100fe40000004100 */
[----:B------:R-:W-:Y:S01]  /*e7b0*/  FFMA.FTZ R21, R11, R20, R21 ;  /* 0x000000140b157223 */ /* 0x000fe20000010015 */
[-C--:B------:R-:W-:Y:S01]  /*e7c0*/  FMUL.FTZ R14, R4, R13.reuse ;  /* 0x0000000d040e7220 */ /* 0x080fe20000410000 */
[----:B------:R-:W-:Y:S02]  /*e7d0*/  HADD2.F32 R5, -RZ, R5.H1_H1 ;  /* 0x30000005ff057230 */ /* 0x000fe40000004100 */
        /* <DEDUP_REMOVED lines=8> */
[C---:B------:R-:W-:Y:S01]  /*e860*/  FFMA.FTZ R14, R8.reuse, R11, R14 ;  /* 0x0000000b080e7223 */ /* 0x040fe2000001000e */
[-C--:B------:R-:W-:Y:S01]  /*e870*/  FMUL.FTZ R9, R5, R0.reuse ;  /* 0x0000000005097220 */ /* 0x080fe20000410000 */
[----:B------:R-:W-:Y:S01]  /*e880*/  FFMA.FTZ R13, R8, R3, -R13 ;  /* 0x00000003080d7223 */ /* 0x000fe2000001080d */
[C---:B------:R-:W-:Y:S01]  /*e890*/  FFMA.FTZ R5, R6.reuse, R0, -R7 ;  /* 0x0000000006057223 */ /* 0x040fe20000010807 */
[----:B------:R-:W-:Y:S01]  /*e8a0*/  F2FP.F16.F32.PACK_AB R7, R21, R24 ;  /* 0x000000181507723e */ /* 0x000fe200000000ff */
[----:B------:R-:W-:Y:S01]  /*e8b0*/  FFMA.FTZ R0, R6, R4, R9 ;  /* 0x0000000406007223 */ /* 0x000fe20000010009 */
[----:B------:R-:W-:-:S02]  /*e8c0*/  F2FP.F16.F32.PACK_AB R4, R15, R12 ;  /* 0x0000000c0f04723e */ /* 0x000fc400000000ff */
[----:B------:R-:W-:Y:S02]  /*e8d0*/  F2FP.F16.F32.PACK_AB R6, R14, R13 ;  /* 0x0000000d0e06723e */ /* 0x000fe400000000ff */
[----:B------:R-:W-:-:S05]  /*e8e0*/  F2FP.F16.F32.PACK_AB R5, R0, R5 ;  /* 0x000000050005723e */ /* 0x000fca00000000ff */
[----:B------:R0:W-:Y:S01]  /*e8f0*/  STS.128 [R10+0xa000], R4 ;  /* 0x00a000040a007388 */ /* 0x0001e20000000c00 */
[----:B------:R-:W-:Y:S05]  /*e900*/  BRA `(.L_x_1474) ;  /* 0x0000003000d87947 */ /* 0x000fea0003800000 */
.L_x_1447:
[----:B------:R-:W0:Y:S01]  /*e910*/  LDC R75, c[0x0][0x428] ;  /* 0x00010a00ff4b7b82 */ /* 0x000e220000000800 */
[-C--:B------:R-:W-:Y:S01]  /*e920*/  ISETP.GE.AND P0, PT, R162, R8.reuse, PT ;  /* 0x00000008a200720c */ /* 0x080fe20003f06270 */
[----:B------:R-:W-:Y:S01]  /*e930*/  BSSY B1, `(.L_x_1485) ;  /* 0x000003f000017945 */ /* 0x000fe20003800000 */
[----:B------:R-:W-:Y:S01]  /*e940*/  ISETP.GE.AND P1, PT, R185, R8, PT ;  /* 0x00000008b900720c */ /* 0x000fe20003f26270 */
[----:B------:R-:W-:Y:S01]  /*e950*/  IMAD.MOV.U32 R8, RZ, RZ, R74 ;  /* 0x000000ffff087224 */ /* 0x000fe200078e004a */
[----:B------:R-:W-:Y:S01]  /*e960*/  MOV R9, R61 ;  /* 0x0000003d00097202 */ /* 0x000fe20000000f00 */
[----:B------:R-:W-:Y:S01]  /*e970*/  IMAD.MOV.U32 R10, RZ, RZ, R72 ;  /* 0x000000ffff0a7224 */ /* 0x000fe200078e0048 */
[----:B------:R-:W-:Y:S01]  /*e980*/  CS2R R40, SRZ ;  /* 0x0000000000287805 */ /* 0x000fe2000001ff00 */
[----:B------:R-:W-:Y:S01]  /*e990*/  IMAD.MOV.U32 R11, RZ, RZ, R79 ;  /* 0x000000ffff0b7224 */ /* 0x000fe200078e004f */
        /* <DEDUP_REMOVED lines=22> */
[----:B0-----:R-:W-:Y:S06]  /*eb00*/  @P0 BRA `(.L_x_1486) ;  /* 0x0000000000840947 */ /* 0x001fec0003800000 */
[----:B------:R-:W-:Y:S01]  /*eb10*/  IADD3 R4, P2, R86, R71, RZ ;  /* 0x0000004756047210 */ /* 0x000fe20007f5e0ff */
[----:B------:R-:W-:Y:S01]  /*eb20*/  ULDC.64 UR4, c[0x0][0x3c8] ;  /* 0x0000f20000047ab9 */ /* 0x000fe20000000a00 */
[----:B------:R-:W-:Y:S01]  /*eb30*/  IADD3 R0, P3, R89, R70, RZ ;  /* 0x0000004659007210 */ /* 0x000fe20007f7e0ff */
[----:B------:R-:W-:Y:S01]  /*eb40*/  ULDC.64 UR6, c[0x0][0x3e0] ;  /* 0x0000f80000067ab9 */ /* 0x000fe20000000a00 */
[----:B------:R-:W-:Y:S01]  /*eb50*/  CS2R R32, SRZ ;  /* 0x0000000000207805 */ /* 0x000fe2000001ff00 */
[----:B------:R-:W-:Y:S01]  /*eb60*/  IMAD.X R5, R84, 0x1, R85, P2 ;  /* 0x0000000154057824 */ /* 0x000fe200010e0655 */
[----:B------:R-:W-:Y:S02]  /*eb70*/  IADD3.X R3, R87, R82, RZ, P3, !PT ;  /* 0x0000005257037210 */ /* 0x000fe40001ffe4ff */
[----:B------:R-:W-:Y:S02]  /*eb80*/  CS2R R34, SRZ ;  /* 0x0000000000227805 */ /* 0x000fe4000001ff00 */
[----:B------:R-:W-:Y:S01]  /*eb90*/  LEA R20, P2, R4, UR4, 0x1 ;  /* 0x0000000404147c11 */ /* 0x000fe2000f8408ff */
[----:B------:R-:W-:Y:S01]  /*eba0*/  ULDC UR4, c[0x0][0x3d4] ;  /* 0x0000f50000047ab9 */ /* 0x000fe20000000800 */
[----:B------:R-:W-:-:S02]  /*ebb0*/  LEA R66, P3, R0, UR6, 0x1 ;  /* 0x0000000600427c11 */ /* 0x000fc4000f8608ff */
[----:B------:R-:W-:Y:S02]  /*ebc0*/  CS2R R36, SRZ ;  /* 0x0000000000247805 */ /* 0x000fe4000001ff00 */
[----:B------:R-:W-:Y:S02]  /*ebd0*/  LEA.HI.X R21, R4, UR5, R5, 0x1, P2 ;  /* 0x0000000504157c11 */ /* 0x000fe400090f0c05 */
[----:B------:R-:W-:Y:S02]  /*ebe0*/  CS2R R38, SRZ ;  /* 0x0000000000267805 */ /* 0x000fe4000001ff00 */
[----:B------:R-:W-:Y:S02]  /*ebf0*/  LEA.HI.X R67, R0, UR7, R3, 0x1, P3 ;  /* 0x0000000700437c11 */ /* 0x000fe400098f0c03 */
[----:B------:R-:W-:Y:S02]  /*ec00*/  CS2R R60, SRZ ;  /* 0x00000000003c7805 */ /* 0x000fe4000001ff00 */
[----:B------:R-:W-:-:S02]  /*ec10*/  ISETP.GE.AND P2, PT, R22, UR4, PT ;  /* 0x0000000416007c0c */ /* 0x000fc4000bf46270 */
[----:B------:R-:W-:Y:S02]  /*ec20*/  CS2R R62, SRZ ;  /* 0x00000000003e7805 */ /* 0x000fe4000001ff00 */
[----:B------:R-:W-:Y:S02]  /*ec30*/  ISETP.GE.AND P3, PT, R165, UR4, PT ;  /* 0x00000004a5007c0c */ /* 0x000fe4000bf66270 */
[----:B------:R-:W-:Y:S02]  /*ec40*/  CS2R R4, SRZ ;  /* 0x0000000000047805 */ /* 0x000fe4000001ff00 */
[----:B------:R-:W-:Y:S02]  /*ec50*/  ISETP.GE.AND P4, PT, R166, UR4, PT ;  /* 0x00000004a6007c0c */ /* 0x000fe4000bf86270 */
[----:B------:R-:W-:Y:S02]  /*ec60*/  CS2R R6, SRZ ;  /* 0x0000000000067805 */ /* 0x000fe4000001ff00 */
[----:B------:R-:W-:-:S02]  /*ec70*/  CS2R R24, SRZ ;  /* 0x0000000000187805 */ /* 0x000fc4000001ff00 */
[----:B------:R-:W-:Y:S02]  /*ec80*/  CS2R R26, SRZ ;  /* 0x00000000001a7805 */ /* 0x000fe4000001ff00 */
[----:B------:R-:W-:Y:S02]  /*ec90*/  CS2R R28, SRZ ;  /* 0x00000000001c7805 */ /* 0x000fe4000001ff00 */
[----:B------:R-:W-:Y:S01]  /*eca0*/  CS2R R30, SRZ ;  /* 0x00000000001e7805 */ /* 0x000fe2000001ff00 */
[----:B------:R-:W-:Y:S02]  /*ecb0*/  ULDC.64 UR8, c[0x0][0x208] ;  /* 0x0000820000087ab9 */ /* 0x000fe40000000a00 */
[----:B------:R0:W5:Y:S04]  /*ecc0*/  @!P2 LDG.E.128 R32, desc[UR8][R20.64] ;  /* 0x000000081420a981 */ /* 0x000168000c1e1d00 */
[----:B------:R0:W5:Y:S04]  /*ecd0*/  @!P3 LDG.E.128 R36, desc[UR8][R20.64+0x40] ;  /* 0x000040081424b981 */ /* 0x000168000c1e1d00 */
[----:B------:R0:W5:Y:S04]  /*ece0*/  @!P4 LDG.E.128 R60, desc[UR8][R20.64+0x80] ;  /* 0x00008008143cc981 */ /* 0x000168000c1e1d00 */
[----:B------:R0:W5:Y:S04]  /*ecf0*/  @!P2 LDG.E.128 R4, desc[UR8][R66.64] ;  /* 0x000000084204a981 */ /* 0x000168000c1e1d00 */
[----:B------:R0:W5:Y:S04]  /*ed00*/  @!P3 LDG.E.128 R24, desc[UR8][R66.64+0x40] ;  /* 0x000040084218b981 */ /* 0x000168000c1e1d00 */
[----:B------:R0:W5:Y:S02]  /*ed10*/  @!P4 LDG.E.128 R28, desc[UR8][R66.64+0x80] ;  /* 0x00008008421cc981 */ /* 0x000164000c1e1d00 */
.L_x_1486:
[----:B------:R-:W-:Y:S05]  /*ed20*/  BSYNC B1 ;  /* 0x0000000000017941 */ /* 0x000fea0003800000 */
.L_x_1485:
[----:B------:R-:W-:Y:S01]  /*ed30*/  BSSY B1, `(.L_x_1487) ;  /* 0x0000027000017945 */ /* 0x000fe20003800000 */
[----:B-----5:R-:W-:Y:S01]  /*ed40*/  IMAD.MOV.U32 R72, RZ, RZ, R4 ;  /* 0x000000ffff487224 */ /* 0x020fe200078e0004 */
[----:B0-----:R-:W-:Y:S01]  /*ed50*/  CS2R R66, SRZ ;  /* 0x0000000000427805 */ /* 0x001fe2000001ff00 */
[----:B------:R-:W-:Y:S02]  /*ed60*/  IMAD.MOV.U32 R73, RZ, RZ, R5 ;  /* 0x000000ffff497224 */ /* 0x000fe400078e0005 */
[----:B------:R-:W-:Y:S01]  /*ed70*/  IMAD.MOV.U32 R74, RZ, RZ, R6 ;  /* 0x000000ffff4a7224 */ /* 0x000fe200078e0006 */
[----:B------:R-:W-:Y:S06]  /*ed80*/  @P1 BRA `(.L_x_1488) ;  /* 0x0000000000841947 */ /* 0x000fec0003800000 */
[----:B------:R-:W-:Y:S01]  /*ed90*/  IADD3 R78, P2, P3, R71, R78, R86 ;  /* 0x0000004e474e7210 */ /* 0x000fe20007b5e056 */
[----:B------:R-:W-:Y:S01]  /*eda0*/  ULDC.64 UR4, c[0x0][0x3c8] ;  /* 0x0000f20000047ab9 */ /* 0x000fe20000000a00 */
[----:B------:R-:W-:Y:S01]  /*edb0*/  IADD3 R77, P4, P5, R70, R77, R89 ;  /* 0x0000004d464d7210 */ /* 0x000fe20007d9e059 */
[----:B------:R-:W-:Y:S01]  /*edc0*/  ULDC.64 UR6, c[0x0][0x3e0] ;  /* 0x0000f80000067ab9 */ /* 0x000fe20000000a00 */
[----:B------:R-:W-:Y:S02]  /*edd0*/  IADD3.X R3, R85, R76, R84, P2, P3 ;  /* 0x0000004c55037210 */ /* 0x000fe400017e6454 */
[----:B------:R-:W-:Y:S02]  /*ede0*/  CS2R R52, SRZ ;  /* 0x0000000000347805 */ /* 0x000fe4000001ff00 */
[----:B------:R-:W-:Y:S01]  /*edf0*/  LEA R20, P2, R78, UR4, 0x1 ;  /* 0x000000044e147c11 */ /* 0x000fe2000f8408ff */
[----:B------:R-:W-:Y:S01]  /*ee00*/  ULDC UR4, c[0x0][0x3d4] ;  /* 0x0000f50000047ab9 */ /* 0x000fe20000000800 */
[----:B------:R-:W-:-:S02]  /*ee10*/  IADD3.X R0, R82, R69, R87, P4, P5 ;  /* 0x0000004552007210 */ /* 0x000fc400027ea457 */
[----:B------:R-:W-:Y:S02]  /*ee20*/  CS2R R54, SRZ ;  /* 0x0000000000367805 */ /* 0x000fe4000001ff00 */
[C---:B------:R-:W-:Y:S02]  /*ee30*/  LEA R70, P3, R77.reuse, UR6, 0x1 ;  /* 0x000000064d467c11 */ /* 0x040fe4000f8608ff */
[----:B------:R-:W-:Y:S02]  /*ee40*/  CS2R R56, SRZ ;  /* 0x0000000000387805 */ /* 0x000fe4000001ff00 */
[----:B------:R-:W-:Y:S02]  /*ee50*/  LEA.HI.X R21, R78, UR5, R3, 0x1, P2 ;  /* 0x000000054e157c11 */ /* 0x000fe400090f0c03 */
[----:B------:R-:W-:Y:S02]  /*ee60*/  CS2R R58, SRZ ;  /* 0x00000000003a7805 */ /* 0x000fe4000001ff00 */
[----:B------:R-:W-:-:S02]  /*ee70*/  LEA.HI.X R71, R77, UR7, R0, 0x1, P3 ;  /* 0x000000074d477c11 */ /* 0x000fc400098f0c00 */
        /* <DEDUP_REMOVED lines=18> */
.L_x_1488:
[----:B------:R-:W-:Y:S05]  /*efa0*/  BSYNC B1 ;  /* 0x0000000000017941 */ /* 0x000fea0003800000 */
.L_x_1487:
[----:B------:R-:W-:Y:S01]  /*efb0*/  MOV R0, R7 ;  /* 0x0000000700007202 */ /* 0x000fe20000000f00 */
[----:B------:R-:W-:Y:S01]  /*efc0*/  IMAD.MOV.U32 R3, RZ, RZ, R24 ;  /* 0x000000ffff037224 */ /* 0x000fe200078e0018 */
[----:B------:R-:W-:Y:S01]  /*efd0*/  ISETP.NE.AND P2, PT, R75, 0x1, PT ;  /* 0x000000014b00780c */ /* 0x000fe20003f45270 */
[----:B0-----:R-:W-:Y:S01]  /*efe0*/  IMAD.MOV.U32 R20, RZ, RZ, R25 ;  /* 0x000000ffff147224 */ /* 0x001fe200078e0019 */
[----:B------:R-:W-:Y:S01]  /*eff0*/  PRMT R88, R0, 0x7610, R88 ;  /* 0x0000761000587816 */ /* 0x000fe20000000058 */
[----:B------:R-:W-:Y:S01]  /*f000*/  IMAD.MOV.U32 R0, RZ, RZ, R26 ;  /* 0x000000ffff007224 */ /* 0x000fe200078e001a */
[----:B------:R-:W-:Y:S01]  /*f010*/  PRMT R90, R90, 0x5410, R72 ;  /* 0x000054105a5a7816 */ /* 0x000fe20000000048 */
[----:B------:R-:W-:Y:S01]  /*f020*/  IMAD.MOV.U32 R69, RZ, RZ, R33 ;  /* 0x000000ffff457224 */ /* 0x000fe200078e0021 */
[----:B------:R-:W-:Y:S01]  /*f030*/  PRMT R81, R3, 0x5410, R20 ;  /* 0x0000541003517816 */ /* 0x000fe20000000014 */
[----:B------:R-:W-:Y:S01]  /*f040*/  IMAD.MOV.U32 R20, RZ, RZ, R29 ;  /* 0x000000ffff147224 */ /* 0x000fe200078e001d */
[----:B------:R-:W-:Y:S01]  /*f050*/  MOV R3, R27 ;  /* 0x0000001b00037202 */ /* 0x000fe20000000f00 */
[----:B------:R-:W-:Y:S01]  /*f060*/  IMAD.MOV.U32 R70, RZ, RZ, R39 ;  /* 0x000000ffff467224 */ /* 0x000fe200078e0027 */
[----:B------:R-:W-:Y:S01]  /*f070*/  PRMT R91, R73, 0x7610, R91 ;  /* 0x00007610495b7816 */ /* 0x000fe2000000005b */
[----:B-----5:R-:W-:Y:S01]  /*f080*/  IMAD.MOV.U32 R72, RZ, RZ, R43 ;  /* 0x000000ffff487224 */ /* 0x020fe200078e002b */
[----:B------:R-:W-:Y:S01]  /*f090*/  PRMT R82, R0, 0x5410, R3 ;  /* 0x0000541000527816 */ /* 0x000fe20000000003 */
[----:B------:R-:W-:Y:S01]  /*f0a0*/  IMAD.MOV.U32 R0, RZ, RZ, R28 ;  /* 0x000000ffff007224 */ /* 0x000fe200078e001c */
[----:B------:R-:W0:Y:S01]  /*f0b0*/  @P2 LDC R21, c[0x0][0x430] ;  /* 0x00010c00ff152b82 */ /* 0x000e220000000800 */
[----:B------:R-:W-:Y:S01]  /*f0c0*/  IMAD.MOV.U32 R3, RZ, RZ, R30 ;  /* 0x000000ffff037224 */ /* 0x000fe200078e001e */
[----:B------:R-:W-:Y:S01]  /*f0d0*/  PRMT R89, R89, 0x5410, R74 ;  /* 0x0000541059597816 */ /* 0x000fe2000000004a */
[----:B------:R-:W-:Y:S01]  /*f0e0*/  ULDC.64 UR4, c[0x0][0x3c8] ;  /* 0x0000f20000047ab9 */ /* 0x000fe20000000a00 */
[----:B------:R-:W-:Y:S01]  /*f0f0*/  PRMT R75, R0, 0x5410, R20 ;  /* 0x00005410004b7816 */ /* 0x000fe20000000014 */
[----:B------:R-:W-:Y:S01]  /*f100*/  IMAD.MOV.U32 R20, RZ, RZ, R32 ;  /* 0x000000ffff147224 */ /* 0x000fe200078e0020 */
[----:B------:R-:W-:Y:S01]  /*f110*/  PRMT R76, R3, 0x7610, R76 ;  /* 0x00007610034c7816 */ /* 0x000fe2000000004c */
[----:B------:R-:W-:Y:S01]  /*f120*/  ULDC.64 UR6, c[0x0][0x3e0] ;  /* 0x0000f80000067ab9 */ /* 0x000fe20000000a00 */
[----:B------:R-:W1:Y:S01]  /*f130*/  @P2 LDC R0, c[0x0][0x42c] ;  /* 0x00010b00ff002b82 */ /* 0x000e620000000800 */
[----:B------:R-:W-:-:S02]  /*f140*/  MOV R3, R31 ;  /* 0x0000001f00037202 */ /* 0x000fc40000000f00 */
[----:B------:R-:W-:Y:S02]  /*f150*/  PRMT R90, R20, 0x7610, R90 ;  /* 0x00007610145a7816 */ /* 0x000fe4000000005a */
[----:B------:R-:W-:Y:S01]  /*f160*/  PRMT R76, R76, 0x5410, R3 ;  /* 0x000054104c4c7816 */ /* 0x000fe20000000003 */
[----:B------:R-:W-:Y:S01]  /*f170*/  IMAD.MOV.U32 R3, RZ, RZ, R34 ;  /* 0x000000ffff037224 */ /* 0x000fe200078e0022 */
[----:B------:R-:W-:Y:S01]  /*f180*/  PRMT R91, R91, 0x5410, R69 ;  /* 0x000054105b5b7816 */ /* 0x000fe20000000045 */
[----:B------:R-:W-:Y:S01]  /*f190*/  IMAD.MOV.U32 R69, RZ, RZ, R36 ;  /* 0x000000ffff457224 */ /* 0x000fe200078e0024 */
[----:B------:R-:W-:Y:S02]  /*f1a0*/  MOV R20, R35 ;  /* 0x0000002300147202 */ /* 0x000fe40000000f00 */
[----:B------:R-:W-:Y:S01]  /*f1b0*/  PRMT R89, R3, 0x7610, R89 ;  /* 0x0000761003597816 */ /* 0x000fe20000000059 */
[----:B------:R-:W-:Y:S01]  /*f1c0*/  IMAD R3, R169, 0x80, R162 ;  /* 0x00000080a9037824 */ /* 0x000fe200078e02a2 */
[----:B------:R-:W-:Y:S01]  /*f1d0*/  PRMT R88, R88, 0x5410, R20 ;  /* 0x0000541058587816 */ /* 0x000fe20000000014 */
[----:B------:R-:W-:Y:S01]  /*f1e0*/  IMAD.MOV.U32 R20, RZ, RZ, R37 ;  /* 0x000000ffff147224 */ /* 0x000fe200078e0025 */
[----:B------:R-:W-:Y:S01]  /*f1f0*/  PRMT R83, R69, 0x7610, R83 ;  /* 0x0000761045537816 */ /* 0x000fe20000000053 */
[----:B------:R-:W-:Y:S01]  /*f200*/  IMAD.MOV.U32 R69, RZ, RZ, R38 ;  /* 0x000000ffff457224 */ /* 0x000fe200078e0026 */
[----:B------:R-:W-:-:S02]  /*f210*/  LEA R3, R188, R3, 0x6 ;  /* 0x00000003bc037211 */ /* 0x000fc400078e30ff */
[----:B------:R-:W-:Y:S01]  /*f220*/  PRMT R83, R83, 0x5410, R20 ;  /* 0x0000541053537816 */ /* 0x000fe20000000014 */
[----:B------:R-:W-:Y:S01]  /*f230*/  IMAD.MOV.U32 R20, RZ, RZ, R60 ;  /* 0x000000ffff147224 */ /* 0x000fe200078e003c */
[----:B------:R-:W-:Y:S01]  /*f240*/  PRMT R84, R69, 0x5410, R70 ;  /* 0x0000541045547816 */ /* 0x000fe20000000046 */
[----:B------:R-:W-:Y:S02]  /*f250*/  IMAD.MOV.U32 R69, RZ, RZ, R62 ;  /* 0x000000ffff457224 */ /* 0x000fe400078e003e */
[----:B-1----:R-:W-:Y:S01]  /*f260*/  @P2 IMAD.HI.U32 R0, R3, R0, RZ ;  /* 0x0000000003002227 */ /* 0x002fe200078e00ff */
[----:B------:R-:W-:Y:S02]  /*f270*/  PRMT R77, R20, 0x7610, R77 ;  /* 0x00007610144d7816 */ /* 0x000fe4000000004d */
[----:B------:R-:W-:Y:S01]  /*f280*/  MOV R20, R61 ;  /* 0x0000003d00147202 */ /* 0x000fe20000000f00 */
[----:B------:R-:W-:Y:S01]  /*f290*/  IMAD.MOV.U32 R70, RZ, RZ, R63 ;  /* 0x000000ffff467224 */ /* 0x000fe200078e003f */
[----:B0-----:R-:W-:Y:S01]  /*f2a0*/  @P2 SHF.R.U32.HI R3, RZ, R21, R0 ;  /* 0x00000015ff032219 */ /* 0x001fe20000011600 */
[----:B------:R-:W-:Y:S01]  /*f2b0*/  IMAD.MOV.U32 R0, RZ, RZ, R40 ;  /* 0x000000ffff007224 */ /* 0x000fe200078e0028 */
[----:B------:R-:W-:-:S02]  /*f2c0*/  PRMT R77, R77, 0x5410, R20 ;  /* 0x000054104d4d7816 */ /* 0x000fc40000000014 */
[----:B------:R-:W-:Y:S01]  /*f2d0*/  PRMT R78, R69, 0x5410, R70 ;  /* 0x00005410454e7816 */ /* 0x000fe20000000046 */
[----:B------:R-:W-:Y:S01]  /*f2e0*/  IMAD.MOV.U32 R69, RZ, RZ, R42 ;  /* 0x000000ffff457224 */ /* 0x000fe200078e002a */
[----:B------:R-:W-:Y:S01]  /*f2f0*/  SHF.R.S32.HI R21, RZ, 0x1f, R3 ;  /* 0x0000001fff157819 */ /* 0x000fe20000011403 */
[-C--:B------:R-:W-:Y:S01]  /*f300*/  IMAD.WIDE.U32 R10, R3, R12.reuse, R10 ;  /* 0x0000000c030a7225 */ /* 0x080fe200078e000a */
[----:B------:R-:W-:Y:S02]  /*f310*/  MOV R20, R41 ;  /* 0x0000002900147202 */ /* 0x000fe40000000f00 */
[----:B------:R-:W-:Y:S01]  /*f320*/  PRMT R71, R69, 0x5410, R72 ;  /* 0x0000541045477816 */ /* 0x000fe20000000048 */
[C---:B------:R-:W-:Y:S01]  /*f330*/  IMAD R72, R21.reuse, R12, RZ ;  /* 0x0000000c15487224 */ /* 0x040fe200078e02ff */
[----:B------:R-:W-:Y:S01]  /*f340*/  PRMT R70, R0, 0x5410, R20 ;  /* 0x0000541000467816 */ /* 0x000fe20000000014 */
[-C--:B------:R-:W-:Y:S02]  /*f350*/  IMAD R0, R21, R14.reuse, RZ ;  /* 0x0000000e15007224 */ /* 0x080fe400078e02ff */
[----:B------:R-:W-:-:S04]  /*f360*/  IMAD.WIDE.U32 R20, R3, R14, R8 ;  /* 0x0000000e03147225 */ /* 0x000fc800078e0008 */
[C---:B------:R-:W-:Y:S01]  /*f370*/  IMAD R9, R3.reuse, R15, R0 ;  /* 0x0000000f03097224 */ /* 0x040fe200078e0200 */
[----:B------:R-:W-:Y:S01]  /*f380*/  LEA R8, P2, R20, UR4, 0x1 ;  /* 0x0000000414087c11 */ /* 0x000fe2000f8408ff */
[----:B------:R-:W-:Y:S01]  /*f390*/  IMAD R3, R3, R13, R72 ;  /* 0x0000000d03037224 */ /* 0x000fe200078e0248 */
[----:B------:R-:W-:Y:S01]  /*f3a0*/  LEA R0, P3, R10, UR6, 0x1 ;  /* 0x000000060a007c11 */ /* 0x000fe2000f8608ff */
[----:B------:R-:W-:Y:S01]  /*f3b0*/  IMAD.IADD R9, R21, 0x1, R9 ;  /* 0x0000000115097824 */ /* 0x000fe200078e0209 */
[----:B------:R-:W-:Y:S01]  /*f3c0*/  UMOV UR4, 0xffffffff ;  /* 0xffffffff00047882 */ /* 0x000fe20000000000 */
[----:B------:R-:W-:Y:S01]  /*f3d0*/  IMAD.IADD R3, R11, 0x1, R3 ;  /* 0x000000010b037824 */ /* 0x000fe200078e0203 */
[----:B------:R-:W-:Y:S01]  /*f3e0*/  MOV R13, R45 ;  /* 0x0000002d000d7202 */ /* 0x000fe20000000f00 */
[----:B------:R-:W-:Y:S01]  /*f3f0*/  IMAD.MOV.U32 R12, RZ, RZ, R44 ;  /* 0x000000ffff0c7224 */ /* 0x000fe200078e002c */
[----:B------:R-:W-:Y:S02]  /*f400*/  LEA.HI.X R9, R20, UR5, R9, 0x1, P2 ;  /* 0x0000000514097c11 */ /* 0x000fe400090f0c09 */
[----:B------:R-:W-:-:S02]  /*f410*/  LEA.HI.X R3, R10, UR7, R3, 0x1, P3 ;  /* 0x000000070a037c11 */ /* 0x000fc400098f0c03 */
[----:B------:R-:W-:Y:S02]  /*f420*/  PRMT R69, R12, 0x5410, R13 ;  /* 0x000054100c457816 */ /* 0x000fe4000000000d */
[----:B------:R-:W-:Y:S01]  /*f430*/  LEA.HI R10, R184, R184, RZ, 0x1 ;  /* 0x000000b8b80a7211 */ /* 0x000fe200078f08ff */
[----:B------:R-:W-:Y:S06]  /*f440*/  BRA.DIV UR4, `(.L_x_1489) ;  /* 0x0000018e04987947 */ /* 0x000fec000b800000 */
.L_x_1761:
[----:B------:R-:W-:-:S03]  /*f450*/  UMOV UR4, 0xffffffff ;  /* 0xffffffff00047882 */ /* 0x000fc60000000000 */
[----:B------:R-:W-:Y:S05]  /*f460*/  BRA.DIV UR4, `(.L_x_1490) ;  /* 0x0000018e04b87947 */ /* 0x000fea000b800000 */
.L_x_1764:
[----:B------:R-:W-:-:S03]  /*f470*/  UMOV UR4, 0xffffffff ;  /* 0xffffffff00047882 */ /* 0x000fc60000000000 */
[----:B------:R-:W-:Y:S05]  /*f480*/  BRA.DIV UR4, `(.L_x_1491) ;  /* 0x0000018e04d87947 */ /* 0x000fea000b800000 */
.L_x_1767:
[----:B------:R-:W-:-:S03]  /*f490*/  UMOV UR4, 0xffffffff ;  /* 0xffffffff00047882 */ /* 0x000fc60000000000 */
[----:B------:R-:W-:Y:S05]  /*f4a0*/  BRA.DIV UR4, `(.L_x_1492) ;  /* 0x0000018e04f87947 */ /* 0x000fea000b800000 */
.L_x_1770:
[----:B------:R-:W-:-:S03]  /*f4b0*/  UMOV UR4, 0xffffffff ;  /* 0xffffffff00047882 */ /* 0x000fc60000000000 */
[----:B------:R-:W-:Y:S05]  /*f4c0*/  BRA.DIV UR4, `(.L_x_1493) ;  /* 0x0000019204187947 */ /* 0x000fea000b800000 */
.L_x_1773:
[----:B------:R-:W-:Y:S01]  /*f4d0*/  UMOV UR4, 0xffffffff ;  /* 0xffffffff00047882 */ /* 0x000fe20000000000 */
[----:B------:R-:W-:Y:S02]  /*f4e0*/  LOP3.LUT R9, R10, 0xfffffffe, RZ, 0xc0, !PT ;  /* 0xfffffffe0a097812 */ /* 0x000fe400078ec0ff */
[----:B------:R-:W-:Y:S05]  /*f4f0*/  BRA.DIV UR4, `(.L_x_1494) ;  /* 0x0000019204347947 */ /* 0x000fea000b800000 */
.L_x_1776:
[----:B------:R-:W-:Y:S01]  /*f500*/  UMOV UR4, 0xffffffff ;  /* 0xffffffff00047882 */ /* 0x000fe20000000000 */
[----:B------:R-:W-:Y:S02]  /*f510*/  IMAD.IADD R9, R184, 0x1, -R9 ;  /* 0x00000001b8097824 */ /* 0x000fe400078e0a09 */
[----:B------:R-:W-:Y:S05]  /*f520*/  BRA.DIV UR4, `(.L_x_1495) ;  /* 0x0000019204507947 */ /* 0x000fea000b800000 */
.L_x_1779:
[----:B------:R-:W-:Y:S01]  /*f530*/  UMOV UR4, 0xffffffff ;  /* 0xffffffff00047882 */ /* 0x000fe20000000000 */
[----:B------:R-:W-:Y:S02]  /*f540*/  SHF.L.U32 R9, R9, 0x1f, RZ ;  /* 0x0000001f09097819 */ /* 0x000fe400000006ff */
[----:B------:R-:W-:Y:S05]  /*f550*/  BRA.DIV UR4, `(.L_x_1496) ;  /* 0x00000192046c7947 */ /* 0x000fea000b800000 */
.L_x_1782:
        /* <DEDUP_REMOVED lines=11> */
[----:B------:R-:W-:-:S02]  /*f610*/  IMAD.MOV.U32 R10, RZ, RZ, R52 ;  /* 0x000000ffff0a7224 */ /* 0x000fc400078e0034 */
[----:B------:R-:W-:-:S03]  /*f620*/  IMAD.MOV.U32 R8, RZ, RZ, R51 ;  /* 0x000000ffff087224 */ /* 0x000fc600078e0033 */
[----:B------:R-:W-:Y:S01]  /*f630*/  PRMT R79, R10, 0x5410, R11 ;  /* 0x000054100a4f7816 */ /* 0x000fe2000000000b */
[----:B------:R-:W-:Y:S01]  /*f640*/  IMAD.MOV.U32 R10, RZ, RZ, R55 ;  /* 0x000000ffff0a7224 */ /* 0x000fe200078e0037 */
        /* <DEDUP_REMOVED lines=14> */
.L_x_1783:
[----:B------:R-:W-:Y:S05]  /*f730*/  BSYNC B1 ;  /* 0x0000000000017941 */ /* 0x000fea0003800000 */
.L_x_1497:
        /* <DEDUP_REMOVED lines=10> */
[--C-:B------:R-:W-:Y:S01]  /*f7e0*/  HADD2.F32 R93, -RZ, R91.reuse.H0_H0 ;  /* 0x2000005bff5d7230 */ /* 0x100fe20000004100 */
[----:B------:R-:W-:Y:S01]  /*f7f0*/  LOP3.LUT R8, R174, 0x38, R22, 0xf8, !PT ;  /* 0x00000038ae087812 */ /* 0x000fe200078ef816 */
[----:B------:R-:W-:Y:S01]  /*f800*/  HADD2.F32 R92, -RZ, R91.H1_H1 ;  /* 0x3000005bff5c7230 */ /* 0x000fe20000004100 */
[----:B------:R-:W-:Y:S01]  /*f810*/  SHF.R.S32.HI R13, RZ, 0x1f, R10 ;  /* 0x0000001fff0d7819 */ /* 0x000fe2000001140a */
[----:B------:R-:W-:Y:S01]  /*f820*/  IMAD.SHL.U32 R11, R10, 0x8, RZ ;  /* 0x000000080a0b7824 */ /* 0x000fe200078e00ff */
[----:B0-----:R-:W-:Y:S01]  /*f830*/  LOP3.LUT R9, R8, R175, RZ, 0x3c, !PT ;  /* 0x000000af08097212 */ /* 0x001fe200078e3cff */
[--C-:B------:R-:W-:Y:S01]  /*f840*/  HADD2.F32 R91, -RZ, R90.reuse.H1_H1 ;  /* 0x3000005aff5b7230 */ /* 0x100fe20000004100 */
[----:B------:R-:W-:Y:S01]  /*f850*/  LEA.HI R13, R13, R10, RZ, 0x3 ;  /* 0x0000000a0d0d7211 */ /* 0x000fe200078f18ff */
[----:B------:R-:W-:Y:S01]  /*f860*/  HADD2.F32 R90, -RZ, R90.H0_H0 ;  /* 0x2000005aff5a7230 */ /* 0x000fe20000004100 */
[----:B------:R-:W-:Y:S01]  /*f870*/  LOP3.LUT R8, R174, 0x38, R11, 0xf8, !PT ;  /* 0x00000038ae087812 */ /* 0x000fe200078ef80b */
[----:B------:R-:W-:Y:S01]  /*f880*/  IMAD.IADD R9, R176, 0x1, R9 ;  /* 0x00000001b0097824 */ /* 0x000fe200078e0209 */
[----:B------:R-:W-:-:S02]  /*f890*/  SHF.L.U32 R13, R13, 0xa, RZ ;  /* 0x0000000a0d0d7819 */ /* 0x000fc400000006ff */
[----:B------:R-:W-:Y:S01]  /*f8a0*/  LOP3.LUT R12, R8, R175, RZ, 0x3c, !PT ;  /* 0x000000af080c7212 */ /* 0x000fe200078e3cff */
[----:B------:R-:W-:Y:S01]  /*f8b0*/  IMAD R86, R9, 0x2, R18 ;  /* 0x0000000209567824 */ /* 0x000fe200078e0212 */
[----:B------:R-:W-:Y:S02]  /*f8c0*/  LOP3.LUT R13, R13, 0x7fffe000, RZ, 0xc0, !PT ;  /* 0x7fffe0000d0d7812 */ /* 0x000fe400078ec0ff */
[----:B------:R-:W-:Y:S02]  /*f8d0*/  SHF.R.U64 R104, R32, 0x10, R33 ;  /* 0x0000001020687819 */ /* 0x000fe40000001221 */
[----:B------:R-:W-:Y:S01]  /*f8e0*/  IADD3 R13, R12, R13, R176 ;  /* 0x0000000d0c0d7210 */ /* 0x000fe20007ffe0b0 */
[----:B------:R-:W0:Y:S01]  /*f8f0*/  LDS.128 R8, [R86+0xc400] ;  /* 0x00c4000056087984 */ /* 0x000e220000000c00 */
[--C-:B------:R-:W-:Y:S02]  /*f900*/  SHF.R.U32.HI R94, RZ, 0x10, R5.reuse ;  /* 0x00000010ff5e7819 */ /* 0x100fe40000011605 */
[----:B------:R-:W-:Y:S01]  /*f910*/  SHF.R.U64 R101, R4, 0x10, R5 ;  /* 0x0000001004657819 */ /* 0x000fe20000001205 */
[----:B------:R-:W-:Y:S01]  /*f920*/  IMAD R87, R13, 0x2, R18 ;  /* 0x000000020d577824 */ /* 0x000fe200078e0212 */
[----:B------:R-:W-:Y:S01]  /*f930*/  SHF.R.U32.HI R95, RZ, 0x10, R33 ;  /* 0x00000010ff5f7819 */ /* 0x000fe20000011621 */
[----:B------:R-:W-:Y:S01]  /*f940*/  HADD2.F32 R94, -RZ, R94.H0_H0 ;  /* 0x2000005eff5e7230 */ /* 0x000fe20000004100 */
[----:B------:R-:W-:-:S02]  /*f950*/  SHF.R.U64 R103, R34, 0x10, R35 ;  /* 0x0000001022677819 */ /* 0x000fc40000001223 */
[----:B------:R-:W1:Y:S01]  /*f960*/  LDS.128 R12, [R87+0xc400] ;  /* 0x00c40000570c7984 */ /* 0x000e620000000c00 */
[----:B------:R-:W-:Y:S02]  /*f970*/  SHF.R.U64 R99, R6, 0x10, R7 ;  /* 0x0000001006637819 */ /* 0x000fe40000001207 */
[----:B------:R-:W-:Y:S02]  /*f980*/  SHF.R.U32.HI R102, RZ, 0x10, R35 ;  /* 0x00000010ff667819 */ /* 0x000fe40000011623 */
[----:B------:R-:W-:Y:S01]  /*f990*/  SHF.R.U32.HI R97, RZ, 0x10, R7 ;  /* 0x00000010ff617819 */ /* 0x000fe20000011607 */
[--C-:B0-----:R-:W-:Y:S02]  /*f9a0*/  HADD2.F32 R5, -RZ, R9.reuse.H0_H0 ;  /* 0x20000009ff057230 */ /* 0x101fe40000004100 */
[----:B------:R-:W-:Y:S02]  /*f9b0*/  HADD2.F32 R9, -RZ, R9.H1_H1 ;  /* 0x30000009ff097230 */ /* 0x000fe40000004100 */
[----:B------:R-:W-:-:S02]  /*f9c0*/  HADD2.F32 R4, -RZ, R8.H0_H0 ;  /* 0x20000008ff047230 */ /* 0x000fc40000004100 */
[----:B------:R-:W-:Y:S02]  /*f9d0*/  HADD2.F32 R6, -RZ, R10.H0_H0 ;  /* 0x2000000aff067230 */ /* 0x000fe40000004100 */
[----:B------:R-:W-:Y:S02]  /*f9e0*/  HADD2.F32 R7, -RZ, R11.H0_H0 ;  /* 0x2000000bff077230 */ /* 0x000fe40000004100 */
[--C-:B-1----:R-:W-:Y:S02]  /*f9f0*/  HADD2.F32 R32, -RZ, R13.reuse.H0_H0 ;  /* 0x2000000dff207230 */ /* 0x102fe40000004100 */
[----:B------:R-:W-:Y:S02]  /*fa00*/  HADD2.F32 R33, -RZ, R13.H1_H1 ;  /* 0x3000000dff217230 */ /* 0x000fe40000004100 */
[----:B------:R-:W-:Y:S02]  /*fa10*/  HADD2.F32 R13, -RZ, R12.H0_H0 ;  /* 0x2000000cff0d7230 */ /* 0x000fe40000004100 */
[C---:B------:R-:W-:Y:S01]  /*fa20*/  FMUL.FTZ R96, R32.reuse, R93 ;  /* 0x0000005d20607220 */ /* 0x040fe20000410000 */
[----:B------:R-:W-:Y:S01]  /*fa30*/  FMUL.FTZ R98, R32, R92 ;  /* 0x0000005c20627220 */ /* 0x000fe20000410000 */
[----:B------:R-:W-:-:S02]  /*fa40*/  HADD2.F32 R32, -RZ, R95.H0_H0 ;  /* 0x2000005fff207230 */ /* 0x000fc40000004100 */
[----:B------:R-:W-:Y:S01]  /*fa50*/  FFMA.FTZ R96, R5, R92, -R96 ;  /* 0x0000005c05607223 */ /* 0x000fe20000010860 */
[----:B------:R-:W-:Y:S01]  /*fa60*/  FMUL.FTZ R92, R33, R94 ;  /* 0x0000005e215c7220 */ /* 0x000fe20000410000 */
[----:B------:R-:W-:Y:S01]  /*fa70*/  FFMA.FTZ R98, R5, R93, R98 ;  /* 0x0000005d05627223 */ /* 0x000fe20000010062 */
[-C--:B------:R-:W-:Y:S01]  /*fa80*/  FMUL.FTZ R100, R33, R32.reuse ;  /* 0x0000002021647220 */ /* 0x080fe20000410000 */
[----:B------:R-:W-:Y:S01]  /*fa90*/  FMUL.FTZ R33, R13, R91 ;  /* 0x0000005b0d217220 */ /* 0x000fe20000410000 */
[----:B------:R-:W-:Y:S01]  /*faa0*/  FFMA.FTZ R93, R9, R32, -R92 ;  /* 0x00000020095d7223 */ /* 0x000fe2000001085c */
[-C--:B------:R-:W-:Y:S01]  /*fab0*/  FMUL.FTZ R32, R13, R90.reuse ;  /* 0x0000005a0d207220 */ /* 0x080fe20000410000 */
[----:B------:R-:W-:Y:S02]  /*fac0*/  HADD2.F32 R34, -RZ, R14.H0_H0 ;  /* 0x2000000eff227230 */ /* 0x000fe40000004100 */
[----:B------:R-:W-:Y:S01]  /*fad0*/  FFMA.FTZ R33, R4, R90, -R33 ;  /* 0x0000005a04217223 */ /* 0x000fe20000010821 */
[----:B------:R-:W-:-:S02]  /*fae0*/  HADD2.F32 R5, -RZ, R89.H1_H1 ;  /* 0x30000059ff057230 */ /* 0x000fc40000004100 */
[----:B------:R-:W-:Y:S01]  /*faf0*/  FFMA.FTZ R91, R4, R91, R32 ;  /* 0x0000005b045b7223 */ /* 0x000fe20000010020 */
[----:B------:R-:W-:Y:S02]  /*fb00*/  HADD2.F32 R89, -RZ, R89.H0_H0 ;  /* 0x20000059ff597230 */ /* 0x000fe40000004100 */
[----:B------:R-:W-:Y:S01]  /*fb10*/  FFMA.FTZ R95, R9, R94, R100 ;  /* 0x0000005e095f7223 */ /* 0x000fe20000010064 */
[--C-:B------:R-:W-:Y:S02]  /*fb20*/  HADD2.F32 R4, -RZ, R88.reuse.H1_H1 ;  /* 0x30000058ff047230 */ /* 0x100fe40000004100 */
[C---:B------:R-:W-:Y:S01]  /*fb30*/  FMUL.FTZ R9, R34.reuse, R5 ;  /* 0x0000000522097220 */ /* 0x040fe20000410000 */
[----:B------:R-:W-:Y:S02]  /*fb40*/  HADD2.F32 R35, -RZ, R15.H0_H0 ;  /* 0x2000000fff237230 */ /* 0x000fe40000004100 */
[----:B------:R-:W-:Y:S01]  /*fb50*/  FMUL.FTZ R13, R34, R89 ;  /* 0x00000059220d7220 */ /* 0x000fe20000410000 */
[----:B------:R-:W-:-:S02]  /*fb60*/  HADD2.F32 R88, -RZ, R88.H0_H0 ;  /* 0x20000058ff587230 */ /* 0x000fc40000004100 */
[C---:B------:R-:W-:Y:S01]  /*fb70*/  FFMA.FTZ R89, R6.reuse, R89, -R9 ;  /* 0x0000005906597223 */ /* 0x040fe20000010809 */
[----:B------:R-:W-:Y:S02]  /*fb80*/  HADD2.F32 R15, -RZ, R15.H1_H1 ;  /* 0x3000000fff0f7230 */ /* 0x000fe40000004100 */
[C---:B------:R-:W-:Y:S01]  /*fb90*/  FMUL.FTZ R9, R35.reuse, R4 ;  /* 0x0000000423097220 */ /* 0x040fe20000410000 */
[----:B------:R-:W-:Y:S02]  /*fba0*/  HADD2.F32 R34, -RZ, R97.H0_H0 ;  /* 0x20000061ff227230 */ /* 0x000fe40000004100 */
[----:B------:R-:W-:Y:S01]  /*fbb0*/  FMUL.FTZ R90, R35, R88 ;  /* 0x00000058235a7220 */ /* 0x000fe20000410000 */
[----:B------:R-:W-:Y:S02]  /*fbc0*/  HADD2.F32 R32, -RZ, R102.H0_H0 ;  /* 0x20000066ff207230 */ /* 0x000fe40000004100 */
[----:B------:R-:W-:Y:S01]  /*fbd0*/  FFMA.FTZ R35, R6, R5, R13 ;  /* 0x0000000506237223 */ /* 0x000fe2000001000d */
[----:B------:R-:W-:-:S02]  /*fbe0*/  HADD2.F32 R11, -RZ, R11.H1_H1 ;  /* 0x3000000bff0b7230 */ /* 0x000fc40000004100 */
[C---:B------:R-:W-:Y:S01]  /*fbf0*/  FFMA.FTZ R90, R7.reuse, R4, -R90 ;  /* 0x00000004075a7223 */ /* 0x040fe2000001085a */
[----:B------:R-:W-:Y:S01]  /*fc00*/  FFMA.FTZ R88, R7, R88, R9 ;  /* 0x0000005807587223 */ /* 0x000fe20000010009 */
[----:B------:R-:W-:Y:S02]  /*fc10*/  HADD2.F32 R12, -RZ, R12.H1_H1 ;  /* 0x3000000cff0c7230 */ /* 0x000fe40000004100 */
[C---:B------:R-:W-:Y:S01]  /*fc20*/  FMUL.FTZ R6, R15.reuse, R34 ;  /* 0x000000220f067220 */ /* 0x040fe20000410000 */
[----:B------:R-:W-:Y:S02]  /*fc30*/  HADD2.F32 R14, -RZ, R14.H1_H1 ;  /* 0x3000000eff0e7230 */ /* 0x000fe40000004100 */
[-C--:B------:R-:W-:Y:S01]  /*fc40*/  FMUL.FTZ R4, R15, R32.reuse ;  /* 0x000000200f047220 */ /* 0x080fe20000410000 */
[----:B------:R-:W-:Y:S02]  /*fc50*/  HADD2.F32 R9, -RZ, R101.H0_H0 ;  /* 0x20000065ff097230 */ /* 0x000fe40000004100 */
[----:B------:R-:W-:Y:S01]  /*fc60*/  FFMA.FTZ R97, R11, R32, -R6 ;  /* 0x000000200b617223 */ /* 0x000fe20000010806 */
[----:B------:R-:W-:-:S02]  /*fc70*/  HADD2.F32 R13, -RZ, R99.H0_H0 ;  /* 0x20000063ff0d7230 */ /* 0x000fc40000004100 */
[----:B------:R-:W-:Y:S01]  /*fc80*/  FFMA.FTZ R99, R11, R34, R4 ;  /* 0x000000220b637223 */ /* 0x000fe20000010004 */
[----:B------:R-:W-:Y:S02]  /*fc90*/  HADD2.F32 R5, -RZ, R104.H0_H0 ;  /* 0x20000068ff057230 */ /* 0x000fe40000004100 */
[----:B------:R-:W-:Y:S01]  /*fca0*/  FMUL.FTZ R11, R12, R9 ;  /* 0x000000090c0b7220 */ /* 0x000fe20000410000 */
[----:B------:R-:W-:Y:S02]  /*fcb0*/  HADD2.F32 R7, -RZ, R103.H0_H0 ;  /* 0x20000067ff077230 */ /* 0x000fe40000004100 */
[----:B------:R-:W-:Y:S01]  /*fcc0*/  FMUL.FTZ R15, R14, R13 ;  /* 0x0000000d0e0f7220 */ /* 0x000fe20000410000 */
[----:B------:R-:W-:Y:S02]  /*fcd0*/  HADD2.F32 R8, -RZ, R8.H1_H1 ;  /* 0x30000008ff087230 */ /* 0x000fe40000004100 */
[----:B------:R-:W-:Y:S01]  /*fce0*/  FMUL.FTZ R12, R12, R5 ;  /* 0x000000050c0c7220 */ /* 0x000fe20000410000 */
[----:B------:R-:W-:-:S02]  /*fcf0*/  HADD2.F32 R10, -RZ, R10.H1_H1 ;  /* 0x3000000aff0a7230 */ /* 0x000fc40000004100 */
        /* <DEDUP_REMOVED lines=8> */
[----:B------:R-:W-:-:S02]  /*fd80*/  F2FP.F16.F32.PACK_AB R6, R6, R89 ;  /* 0x000000590606723e */ /* 0x000fc400000000ff */
[----:B------:R-:W-:Y:S02]  /*fd90*/  F2FP.F16.F32.PACK_AB R11, R99, R88 ;  /* 0x00000058630b723e */ /* 0x000fe400000000ff */
[----:B------:R-:W-:Y:S01]  /*fda0*/  F2FP.F16.F32.PACK_AB R9, R95, R98 ;  /* 0x000000625f09723e */ /* 0x000fe200000000ff */
[----:B------:R1:W-:Y:S01]  /*fdb0*/  STS.128 [R86+0xc400], R4 ;  /* 0x00c4000456007388 */ /* 0x0003e20000000c00 */
[----:B------:R-:W-:Y:S02]  /*fdc0*/  F2FP.F16.F32.PACK_AB R8, R8, R91 ;  /* 0x0000005b0808723e */ /* 0x000fe400000000ff */
[----:B------:R-:W-:-:S05]  /*fdd0*/  F2FP.F16.F32.PACK_AB R10, R10, R35 ;  /* 0x000000230a0a723e */ /* 0x000fca00000000ff */
[----:B------:R1:W-:Y:S02]  /*fde0*/  STS.128 [R87+0xc400], R8 ;  /* 0x00c4000857007388 */ /* 0x0003e40000000c00 */
.L_x_1502:
[----:B------:R-:W-:Y:S05]  /*fdf0*/  BSYNC B2 ;  /* 0x0000000000027941 */ /* 0x000fea0003800000 */
.L_x_1501:
[----:B------:R-:W-:Y:S04]  /*fe00*/  BSSY B2, `(.L_x_1503) ;  /* 0x0000060000027945 */ /* 0x000fe80003800000 */
[----:B------:R-:W-:Y:S05]  /*fe10*/  @P2 BRA `(.L_x_1504) ;  /* 0x0000000400782947 */ /* 0x000fea0003800000 */
[----:B-1----:R-:W-:Y:S01]  /*fe20*/  LEA.HI R4, R85, R189, RZ, 0x1d ;  /* 0x000000bd55047211 */ /* 0x002fe200078fe8ff */
[----:B------:R-:W-:Y:S01]  /*fe30*/  HADD2.F32 R34, -RZ, R83.H1_H1 ;  /* 0x30000053ff227230 */ /* 0x000fe20000004100 */
[--C-:B------:R-:W-:Y:S02]  /*fe40*/  SHF.R.U64 R89, R24, 0x10, R25.reuse ;  /* 0x0000001018597819 */ /* 0x100fe40000001219 */
[----:B------:R-:W-:Y:S01]  /*fe50*/  SHF.R.S32.HI R7, RZ, 0x1f, R4 ;  /* 0x0000001fff077819 */ /* 0x000fe20000011404 */
[----:B------:R-:W-:Y:S01]  /*fe60*/  IMAD.SHL.U32 R5, R4, 0x8, RZ ;  /* 0x0000000804057824 */ /* 0x000fe200078e00ff */
[----:B------:R-:W-:Y:S02]  /*fe70*/  SHF.R.U32.HI R33, RZ, 0x10, R25 ;  /* 0x00000010ff217819 */ /* 0x000fe40000011619 */
[----:B------:R-:W-:Y:S02]  /*fe80*/  LEA.HI R7, R7, R4, RZ, 0x3 ;  /* 0x0000000407077211 */ /* 0x000fe400078f18ff */
[----:B------:R-:W-:Y:S01]  /*fe90*/  LOP3.LUT R4, R174, 0x38, R5, 0xf8, !PT ;  /* 0x00000038ae047812 */ /* 0x000fe200078ef805 */
[----:B------:R-:W-:Y:S01]  /*fea0*/  HADD2.F32 R33, -RZ, R33.H0_H0 ;  /* 0x20000021ff217230 */ /* 0x000fe20000004100 */
[----:B------:R-:W-:-:S02]  /*feb0*/  SHF.L.U32 R7, R7, 0xa, RZ ;  /* 0x0000000a07077819 */ /* 0x000fc400000006ff */
[----:B------:R-:W-:Y:S02]  /*fec0*/  LOP3.LUT R8, R4, R175, RZ, 0x3c, !PT ;  /* 0x000000af04087212 */ /* 0x000fe400078e3cff */
[----:B0-----:R-:W-:Y:S02]  /*fed0*/  LOP3.LUT R9, R7, 0x7fffe000, RZ, 0xc0, !PT ;  /* 0x7fffe00007097812 */ /* 0x001fe400078ec0ff */
[----:B------:R-:W0:Y:S01]  /*fee0*/  LDS.128 R4, [R198] ;  /* 0x00000000c6047984 */ /* 0x000e220000000c00 */
[----:B------:R-:W-:Y:S01]  /*fef0*/  SHF.R.U64 R91, R38, 0x10, R39 ;  /* 0x00000010265b7819 */ /* 0x000fe20000001227 */
[----:B------:R-:W-:Y:S01]  /*ff00*/  HADD2.F32 R38, -RZ, R81.H1_H1 ;  /* 0x30000051ff267230 */ /* 0x000fe20000004100 */
[----:B------:R-:W-:Y:S02]  /*ff10*/  IADD3 R9, R8, R9, R176 ;  /* 0x0000000908097210 */ /* 0x000fe40007ffe0b0 */
[--C-:B------:R-:W-:Y:S02]  /*ff20*/  SHF.R.U64 R92, R36, 0x10, R37.reuse ;  /* 0x00000010245c7819 */ /* 0x100fe40000001225 */
[----:B------:R-:W-:Y:S01]  /*ff30*/  SHF.R.U32.HI R37, RZ, 0x10, R37 ;  /* 0x00000010ff257819 */ /* 0x000fe20000011625 */
[----:B------:R-:W-:Y:S01]  /*ff40*/  IMAD R12, R9, 0x2, R18 ;  /* 0x00000002090c7824 */ /* 0x000fe200078e0212 */
[----:B------:R-:W-:-:S02]  /*ff50*/  SHF.R.U64 R87, R26, 0x10, R27 ;  /* 0x000000101a577819 */ /* 0x000fc4000000121b */
[----:B------:R-:W-:Y:S02]  /*ff60*/  SHF.R.U32.HI R90, RZ, 0x10, R39 ;  /* 0x00000010ff5a7819 */ /* 0x000fe40000011627 */
[----:B------:R-:W1:Y:S01]  /*ff70*/  LDS.128 R8, [R12+0xc400] ;  /* 0x00c400000c087984 */ /* 0x000e620000000c00 */
[----:B------:R-:W-:Y:S01]  /*ff80*/  SHF.R.U32.HI R39, RZ, 0x10, R27 ;  /* 0x00000010ff277819 */ /* 0x000fe2000001161b */
[--C-:B0-----:R-:W-:Y:S02]  /*ff90*/  HADD2.F32 R13, -RZ, R5.reuse.H0_H0 ;  /* 0x20000005ff0d7230 */ /* 0x101fe40000004100 */
[----:B------:R-:W-:Y:S02]  /*ffa0*/  HADD2.F32 R14, -RZ, R5.H1_H1 ;  /* 0x30000005ff0e7230 */ /* 0x000fe40000004100 */
[----:B------:R-:W-:Y:S02]  /*ffb0*/  HADD2.F32 R5, -RZ, R4.H0_H0 ;  /* 0x20000004ff057230 */ /* 0x000fe40000004100 */
[----:B------:R-:W-:-:S02]  /*ffc0*/  HADD2.F32 R15, -RZ, R6.H0_H0 ;  /* 0x20000006ff0f7230 */ /* 0x000fc40000004100 */
[--C-:B------:R-:W-:Y:S02]  /*ffd0*/  HADD2.F32 R24, -RZ, R7.reuse.H0_H0 ;  /* 0x20000007ff187230 */ /* 0x100fe40000004100 */
[----:B------:R-:W-:Y:S02]  /*ffe0*/  HADD2.F32 R7, -RZ, R7.H1_H1 ;  /* 0x30000007ff077230 */ /* 0x000fe40000004100 */
[----:B------:R-:W-:Y:S02]  /*fff0*/  HADD2.F32 R4, -RZ, R4.H1_H1 ;  /* 0x30000004ff047230 */ /* 0x000fe40000004100 */
[--C-:B-1----:R-:W-:Y:S02]  /*10000*/  HADD2.F32 R25, -RZ, R9.reuse.H0_H0 ;  /* 0x20000009ff197230 */ /* 0x102fe40000004100 */
[----:B------:R-:W-:Y:S02]  /*10010*/  HADD2.F32 R26, -RZ, R9.H1_H1 ;  /* 0x30000009ff1a7230 */ /* 0x000fe40000004100 */
[----:B------:R-:W-:-:S02]  /*10020*/  HADD2.F32 R9, -RZ, R8.H0_H0 ;  /* 0x20000008ff097230 */ /* 0x000fc40000004100 */
[C---:B------:R-:W-:Y:S01]  /*10030*/  FMUL.FTZ R36, R25.reuse, R38 ;  /* 0x0000002619247220 */ /* 0x040fe20000410000 */
[-C--:B------:R-:W-:Y:S01]  /*10040*/  FMUL.FTZ R86, R25, R34.reuse ;  /* 0x0000002219567220 */ /* 0x080fe20000410000 */
[----:B------:R-:W-:Y:S02]  /*10050*/  HADD2.F32 R25, -RZ, R37.H0_H0 ;  /* 0x20000025ff197230 */ /* 0x000fe40000004100 */
[C---:B------:R-:W-:Y:S01]  /*10060*/  FMUL.FTZ R37, R26.reuse, R33 ;  /* 0x000000211a257220 */ /* 0x040fe20000410000 */
[C---:B------:R-:W-:Y:S01]  /*10070*/  FFMA.FTZ R35, R13.reuse, R34, -R36 ;  /* 0x000000220d237223 */ /* 0x040fe20000010824 */
[----:B------:R-:W-:Y:S02]  /*10080*/  HADD2.F32 R36, -RZ, R81.H0_H0 ;  /* 0x20000051ff247230 */ /* 0x000fe40000004100 */
[----:B------:R-:W-:Y:S01]  /*10090*/  FFMA.FTZ R86, R13, R38, R86 ;  /* 0x000000260d567223 */ /* 0x000fe20000010056 */
[----:B------:R-:W-:Y:S02]  /*100a0*/  HADD2.F32 R34, -RZ, R83.H0_H0 ;  /* 0x20000053ff227230 */ /* 0x000fe40000004100 */
[----:B------:R-:W-:Y:S01]  /*100b0*/  FMUL.FTZ R13, R26, R25 ;  /* 0x000000191a0d7220 */ /* 0x000fe20000410000 */
[----:B------:R-:W-:-:S02]  /*100c0*/  HADD2.F32 R27, -RZ, R10.H0_H0 ;  /* 0x2000000aff1b7230 */ /* 0x000fc40000004100 */
[C---:B------:R-:W-:Y:S01]  /*100d0*/  FMUL.FTZ R38, R9.reuse, R36 ;  /* 0x0000002409267220 */ /* 0x040fe20000410000 */
[----:B------:R-:W-:Y:S02]  /*100e0*/  HADD2.F32 R26, -RZ, R82.H0_H0 ;  /* 0x20000052ff1a7230 */ /* 0x000fe40000004100 */
[----:B------:R-:W-:Y:S01]  /*100f0*/  FMUL.FTZ R9, R9, R34 ;  /* 0x0000002209097220 */ /* 0x000fe20000410000 */
[C---:B------:R-:W-:Y:S01]  /*10100*/  FFMA.FTZ R88, R14.reuse, R25, -R37 ;  /* 0x000000190e587223 */ /* 0x040fe20000010825 */
[----:B------:R-:W-:Y:S01]  /*10110*/  FFMA.FTZ R33, R14, R33, R13 ;  /* 0x000000210e217223 */ /* 0x000fe2000001000d */
[----:B------:R-:W-:Y:S02]  /*10120*/  HADD2.F32 R14, -RZ, R84.H0_H0 ;  /* 0x20000054ff0e7230 */ /* 0x000fe40000004100 */
[C---:B------:R-:W-:Y:S01]  /*10130*/  FFMA.FTZ R36, R5.reuse, R36, R9 ;  /* 0x0000002405247223 */ /* 0x040fe20000010009 */
[----:B------:R-:W-:Y:S02]  /*10140*/  HADD2.F32 R32, -RZ, R11.H0_H0 ;  /* 0x2000000bff207230 */ /* 0x000fe40000004100 */
[----:B------:R-:W-:Y:S01]  /*10150*/  FFMA.FTZ R38, R5, R34, -R38 ;  /* 0x0000002205267223 */ /* 0x000fe20000010826 */
[----:B------:R-:W-:-:S02]  /*10160*/  HADD2.F32 R9, -RZ, R82.H1_H1 ;  /* 0x30000052ff097230 */ /* 0x000fc40000004100 */
[C---:B------:R-:W-:Y:S01]  /*10170*/  FMUL.FTZ R34, R27.reuse, R26 ;  /* 0x0000001a1b227220 */ /* 0x040fe20000410000 */
[----:B------:R-:W-:Y:S02]  /*10180*/  HADD2.F32 R5, -RZ, R84.H1_H1 ;  /* 0x30000054ff057230 */ /* 0x000fe40000004100 */
[-C--:B------:R-:W-:Y:S01]  /*10190*/  FMUL.FTZ R82, R27, R14.reuse ;  /* 0x0000000e1b527220 */ /* 0x080fe20000410000 */
[----:B------:R-:W-:Y:S02]  /*101a0*/  HADD2.F32 R11, -RZ, R11.H1_H1 ;  /* 0x3000000bff0b7230 */ /* 0x000fe40000004100 */
[----:B------:R-:W-:Y:S01]  /*101b0*/  FFMA.FTZ R27, R15, R14, -R34 ;  /* 0x0000000e0f1b7223 */ /* 0x000fe20000010822 */
[C---:B------:R-:W-:Y:S01]  /*101c0*/  FMUL.FTZ R13, R32.reuse, R9 ;  /* 0x00000009200d7220 */ /* 0x040fe20000410000 */
[----:B------:R-:W-:Y:S02]  /*101d0*/  HADD2.F32 R34, -RZ, R39.H0_H0 ;  /* 0x20000027ff227230 */ /* 0x000fe40000004100 */
[----:B------:R-:W-:Y:S01]  /*101e0*/  FMUL.FTZ R32, R32, R5 ;  /* 0x0000000520207220 */ /* 0x000fe20000410000 */
[----:B------:R-:W-:-:S02]  /*101f0*/  HADD2.F32 R14, -RZ, R90.H0_H0 ;  /* 0x2000005aff0e7230 */ /* 0x000fc40000004100 */
[----:B------:R-:W-:Y:S01]  /*10200*/  FFMA.FTZ R82, R15, R26, R82 ;  /* 0x0000001a0f527223 */ /* 0x000fe20000010052 */
[C---:B------:R-:W-:Y:S01]  /*10210*/  FFMA.FTZ R26, R24.reuse, R5, -R13 ;  /* 0x00000005181a7223 */ /* 0x040fe2000001080d */
[----:B------:R-:W-:Y:S01]  /*10220*/  FFMA.FTZ R32, R24, R9, R32 ;  /* 0x0000000918207223 */ /* 0x000fe20000010020 */
[C---:B------:R-:W-:Y:S01]  /*10230*/  FMUL.FTZ R84, R11.reuse, R34 ;  /* 0x000000220b547220 */ /* 0x040fe20000410000 */
[-C--:B------:R-:W-:Y:S01]  /*10240*/  FMUL.FTZ R24, R11, R14.reuse ;  /* 0x0000000e0b187220 */ /* 0x080fe20000410000 */
[----:B------:R-:W-:Y:S02]  /*10250*/  HADD2.F32 R8, -RZ, R8.H1_H1 ;  /* 0x30000008ff087230 */ /* 0x000fe40000004100 */
[----:B------:R-:W-:Y:S02]  /*10260*/  HADD2.F32 R10, -RZ, R10.H1_H1 ;  /* 0x3000000aff0a7230 */ /* 0x000fe40000004100 */
[----:B------:R-:W-:Y:S01]  /*10270*/  FFMA.FTZ R39, R7, R14, -R84 ;  /* 0x0000000e07277223 */ /* 0x000fe20000010854 */
[----:B------:R-:W-:-:S02]  /*10280*/  HADD2.F32 R11, -RZ, R89.H0_H0 ;  /* 0x20000059ff0b7230 */ /* 0x000fc40000004100 */
[----:B------:R-:W-:Y:S01]  /*10290*/  FFMA.FTZ R81, R7, R34, R24 ;  /* 0x0000002207517223 */ /* 0x000fe20000010018 */
[----:B------:R-:W-:Y:S02]  /*102a0*/  HADD2.F32 R13, -RZ, R87.H0_H0 ;  /* 0x20000057ff0d7230 */ /* 0x000fe40000004100 */
[----:B------:R-:W-:Y:S02]  /*102b0*/  HADD2.F32 R5, -RZ, R92.H0_H0 ;  /* 0x2000005cff057230 */ /* 0x000fe40000004100 */
[----:B------:R-:W-:Y:S01]  /*102c0*/  FMUL.FTZ R7, R8, R11 ;  /* 0x0000000b08077220 */ /* 0x000fe20000410000 */
[----:B------:R-:W-:Y:S02]  /*102d0*/  HADD2.F32 R9, -RZ, R91.H0_H0 ;  /* 0x2000005bff097230 */ /* 0x000fe40000004100 */
[----:B------:R-:W-:Y:S01]  /*102e0*/  FMUL.FTZ R37, R10, R13 ;  /* 0x0000000d0a257220 */ /* 0x000fe20000410000 */
[----:B------:R-:W-:Y:S02]  /*102f0*/  HADD2.F32 R6, -RZ, R6.H1_H1 ;  /* 0x30000006ff067230 */ /* 0x000fe40000004100 */
[-C--:B------:R-:W-:Y:S01]  /*10300*/  FMUL.FTZ R8, R8, R5.reuse ;  /* 0x0000000508087220 */ /* 0x080fe20000410000 */
[----:B------:R-:W-:Y:S01]  /*10310*/  FFMA.FTZ R15, R4, R5, -R7 ;  /* 0x00000005040f7223 */ /* 0x000fe20000010807 */
[-C--:B------:R-:W-:Y:S01]  /*10320*/  FMUL.FTZ R14, R10, R9.reuse ;  /* 0x000000090a0e7220 */ /* 0x080fe20000410000 */
[----:B------:R-:W-:Y:S01]  /*10330*/  F2FP.F16.F32.PACK_AB R7, R39, R26 ;  /* 0x0000001a2707723e */ /* 0x000fe200000000ff */
[----:B------:R-:W-:Y:S01]  /*10340*/  FFMA.FTZ R10, R6, R9, -R37 ;  /* 0x00000009060a7223 */ /* 0x000fe20000010825 */
[----:B------:R-:W-:Y:S01]  /*10350*/  FFMA.FTZ R25, R4, R11, R8 ;  /* 0x0000000b04197223 */ /* 0x000fe20000010008 */
[----:B------:R-:W-:Y:S01]  /*10360*/  FFMA.FTZ R13, R6, R13, R14 ;  /* 0x0000000d060d7223 */ /* 0x000fe2000001000e */
[----:B------:R-:W-:-:S02]  /*10370*/  F2FP.F16.F32.PACK_AB R5, R88, R35 ;  /* 0x000000235805723e */ /* 0x000fc400000000ff */
[----:B------:R-:W-:Y:S02]  /*10380*/  F2FP.F16.F32.PACK_AB R4, R15, R38 ;  /* 0x000000260f04723e */ /* 0x000fe400000000ff */
[----:B------:R-:W-:Y:S02]  /*10390*/  F2FP.F16.F32.PACK_AB R6, R10, R27 ;  /* 0x0000001b0a06723e */ /* 0x000fe400000000ff */
[----:B------:R-:W-:Y:S02]  /*103a0*/  F2FP.F16.F32.PACK_AB R11, R81, R32 ;  /* 0x00000020510b723e */ /* 0x000fe400000000ff */
[----:B------:R-:W-:Y:S01]  /*103b0*/  F2FP.F16.F32.PACK_AB R9, R33, R86 ;  /* 0x000000562109723e */ /* 0x000fe200000000ff */
[----:B------:R2:W-:Y:S01]  /*103c0*/  STS.128 [R198], R4 ;  /* 0x00000004c6007388 */ /* 0x0005e20000000c00 */
[----:B------:R-:W-:Y:S02]  /*103d0*/  F2FP.F16.F32.PACK_AB R8, R25, R36 ;  /* 0x000000241908723e */ /* 0x000fe400000000ff */
[----:B------:R-:W-:-:S05]  /*103e0*/  F2FP.F16.F32.PACK_AB R10, R13, R82 ;  /* 0x000000520d0a723e */ /* 0x000fca00000000ff */
[----:B------:R2:W-:Y:S02]  /*103f0*/  STS.128 [R12+0xc400], R8 ;  /* 0x00c400080c007388 */ /* 0x0005e40000000c00 */
.L_x_1504:
[----:B------:R-:W-:Y:S05]  /*10400*/  BSYNC B2 ;  /* 0x0000000000027941 */ /* 0x000fea0003800000 */
.L_x_1503:
[----:B------:R-:W-:Y:S05]  /*10410*/  @P3 BRA `(.L_x_1500) ;  /* 0x0000000400783947 */ /* 0x000fea0003800000 */
[----:B------:R-:W-:Y:S02]  /*10420*/  LEA.HI R85, R85, R196, RZ, 0x1d ;  /* 0x000000c455557211 */ /* 0x000fe400078fe8ff */
[----:B------:R-:W-:Y:S02]  /*10430*/  SHF.R.U64 R38, R28, 0x10, R29 ;  /* 0x000000101c267819 */ /* 0x000fe4000000121d */
[----:B-12---:R-:W-:Y:S01]  /*10440*/  SHF.R.S32.HI R4, RZ, 0x1f, R85 ;  /* 0x0000001fff047819 */ /* 0x006fe20000011455 */
[----:B------:R-:W-:Y:S01]  /*10450*/  IMAD.SHL.U32 R5, R85, 0x8, RZ ;  /* 0x0000000855057824 */ /* 0x000fe200078e00ff */
[----:B------:R-:W-:Y:S01]  /*10460*/  SHF.R.U32.HI R28, RZ, 0x10, R29 ;  /* 0x00000010ff1c7819 */ /* 0x000fe2000001161d */
[----:B------:R-:W-:Y:S01]  /*10470*/  HADD2.F32 R29, -RZ, R77.H1_H1 ;  /* 0x3000004dff1d7230 */ /* 0x000fe20000004100 */
[----:B------:R-:W-:Y:S02]  /*10480*/  LEA.HI R85, R4, R85, RZ, 0x3 ;  /* 0x0000005504557211 */ /* 0x000fe400078f18ff */
[----:B------:R-:W-:-:S02]  /*10490*/  LOP3.LUT R4, R174, 0x38, R5, 0xf8, !PT ;  /* 0x00000038ae047812 */ /* 0x000fc400078ef805 */
[--C-:B------:R-:W-:Y:S01]  /*104a0*/  SHF.R.U64 R37, R30, 0x10, R31.reuse ;  /* 0x000000101e257819 */ /* 0x100fe2000000121f */
[----:B------:R-:W-:Y:S01]  /*104b0*/  IMAD.SHL.U32 R85, R85, 0x400, RZ ;  /* 0x0000040055557824 */ /* 0x000fe200078e00ff */
[----:B------:R-:W-:Y:S01]  /*104c0*/  LOP3.LUT R8, R4, R175, RZ, 0x3c, !PT ;  /* 0x000000af04087212 */ /* 0x000fe200078e3cff */
[----:B------:R-:W-:Y:S01]  /*104d0*/  HADD2.F32 R30, -RZ, R28.H0_H0 ;  /* 0x2000001cff1e7230 */ /* 0x000fe20000004100 */
[----:B------:R-:W1:Y:S01]  /*104e0*/  LDS.128 R4, [R195] ;  /* 0x00000000c3047984 */ /* 0x000e620000000c00 */
[----:B------:R-:W-:Y:S01]  /*104f0*/  SHF.R.U32.HI R36, RZ, 0x10, R31 ;  /* 0x00000010ff247819 */ /* 0x000fe2000001161f */
[--C-:B------:R-:W-:Y:S01]  /*10500*/  HADD2.F32 R31, -RZ, R75.reuse.H1_H1 ;  /* 0x3000004bff1f7230 */ /* 0x100fe20000004100 */
[----:B------:R-:W-:Y:S01]  /*10510*/  LOP3.LUT R85, R85, 0x7fffe000, RZ, 0xc0, !PT ;  /* 0x7fffe00055557812 */ /* 0x000fe200078ec0ff */
[----:B------:R-:W-:Y:S01]  /*10520*/  HADD2.F32 R28, -RZ, R75.H0_H0 ;  /* 0x2000004bff1c7230 */ /* 0x000fe20000004100 */
[----:B------:R-:W-:Y:S02]  /*10530*/  SHF.R.U64 R81, R60, 0x10, R61 ;  /* 0x000000103c517819 */ /* 0x000fe4000000123d */
[----:B------:R-:W-:-:S02]  /*10540*/  IADD3 R85, R8, R85, R176 ;  /* 0x0000005508557210 */ /* 0x000fc40007ffe0b0 */
[----:B------:R-:W-:Y:S02]  /*10550*/  SHF.R.U32.HI R60, RZ, 0x10, R61 ;  /* 0x00000010ff3c7819 */ /* 0x000fe4000001163d */
[----:B------:R-:W-:Y:S02]  /*10560*/  LEA R85, R85, R18, 0x1 ;  /* 0x0000001255557211 */ /* 0x000fe400078e08ff */
[--C-:B------:R-:W-:Y:S02]  /*10570*/  SHF.R.U64 R39, R62, 0x10, R63.reuse ;  /* 0x000000103e277819 */ /* 0x100fe4000000123f */
[----:B------:R-:W-:Y:S01]  /*10580*/  SHF.R.U32.HI R62, RZ, 0x10, R63 ;  /* 0x00000010ff3e7819 */ /* 0x000fe2000001163f */
[----:B0-----:R-:W0:Y:S01]  /*10590*/  LDS.128 R8, [R85+0xc400] ;  /* 0x00c4000055087984 */ /* 0x001e220000000c00 */
[--C-:B-1----:R-:W-:Y:S02]  /*105a0*/  HADD2.F32 R12, -RZ, R5.reuse.H0_H0 ;  /* 0x20000005ff0c7230 */ /* 0x102fe40000004100 */
[----:B------:R-:W-:-:S02]  /*105b0*/  HADD2.F32 R13, -RZ, R5.H1_H1 ;  /* 0x30000005ff0d7230 */ /* 0x000fc40000004100 */
[----:B------:R-:W-:Y:S02]  /*105c0*/  HADD2.F32 R5, -RZ, R4.H0_H0 ;  /* 0x20000004ff057230 */ /* 0x000fe40000004100 */
[----:B------:R-:W-:Y:S02]  /*105d0*/  HADD2.F32 R14, -RZ, R6.H0_H0 ;  /* 0x20000006ff0e7230 */ /* 0x000fe40000004100 */
[--C-:B------:R-:W-:Y:S02]  /*105e0*/  HADD2.F32 R15, -RZ, R7.reuse.H0_H0 ;  /* 0x20000007ff0f7230 */ /* 0x100fe40000004100 */
[----:B------:R-:W-:Y:S02]  /*105f0*/  HADD2.F32 R7, -RZ, R7.H1_H1 ;  /* 0x30000007ff077230 */ /* 0x000fe40000004100 */
[----:B------:R-:W-:Y:S02]  /*10600*/  HADD2.F32 R4, -RZ, R4.H1_H1 ;  /* 0x30000004ff047230 */ /* 0x000fe40000004100 */
[----:B------:R-:W-:-:S02]  /*10610*/  HADD2.F32 R6, -RZ, R6.H1_H1 ;  /* 0x30000006ff067230 */ /* 0x000fc40000004100 */
[--C-:B0-----:R-:W-:Y:S02]  /*10620*/  HADD2.F32 R24, -RZ, R9.reuse.H0_H0 ;  /* 0x20000009ff187230 */ /* 0x101fe40000004100 */
        /* <DEDUP_REMOVED lines=8> */
[----:B------:R-:W-:-:S02]  /*106b0*/  HADD2.F32 R12, -RZ, R77.H0_H0 ;  /* 0x2000004dff0c7230 */ /* 0x000fc40000004100 */
[-C--:B------:R-:W-:Y:S01]  /*106c0*/  FMUL.FTZ R34, R25, R24.reuse ;  /* 0x0000001819227220 */ /* 0x080fe20000410000 */
[----:B------:R-:W-:Y:S01]  /*106d0*/  FFMA.FTZ R32, R13, R24, -R32 ;  /* 0x000000180d207223 */ /* 0x000fe20000010820 */
[----:B------:R-:W-:Y:S02]  /*106e0*/  HADD2.F32 R26, -RZ, R10.H0_H0 ;  /* 0x2000000aff1a7230 */ /* 0x000fe40000004100 */
[C---:B------:R-:W-:Y:S01]  /*106f0*/  FMUL.FTZ R24, R9.reuse, R28 ;  /* 0x0000001c09187220 */ /* 0x040fe20000410000 */
[----:B------:R-:W-:Y:S02]  /*10700*/  HADD2.F32 R25, -RZ, R76.H0_H0 ;  /* 0x2000004cff197230 */ /* 0x000fe40000004100 */
[-C--:B------:R-:W-:Y:S01]  /*10710*/  FMUL.FTZ R31, R9, R12.reuse ;  /* 0x0000000c091f7220 */ /* 0x080fe20000410000 */
[----:B------:R-:W-:Y:S02]  /*10720*/  HADD2.F32 R9, -RZ, R78.H0_H0 ;  /* 0x2000004eff097230 */ /* 0x000fe40000004100 */
[----:B------:R-:W-:Y:S01]  /*10730*/  FFMA.FTZ R29, R5, R12, -R24 ;  /* 0x0000000c051d7223 */ /* 0x000fe20000010818 */
[----:B------:R-:W-:-:S02]  /*10740*/  HADD2.F32 R27, -RZ, R11.H0_H0 ;  /* 0x2000000bff1b7230 */ /* 0x000fc40000004100 */
[----:B------:R-:W-:Y:S01]  /*10750*/  FFMA.FTZ R31, R5, R28, R31 ;  /* 0x0000001c051f7223 */ /* 0x000fe2000001001f */
[----:B------:R-:W-:Y:S02]  /*10760*/  HADD2.F32 R11, -RZ, R11.H1_H1 ;  /* 0x3000000bff0b7230 */ /* 0x000fe40000004100 */
[----:B------:R-:W-:Y:S01]  /*10770*/  FFMA.FTZ R34, R13, R30, R34 ;  /* 0x0000001e0d227223 */ /* 0x000fe20000010022 */
[C---:B------:R-:W-:Y:S01]  /*10780*/  FMUL.FTZ R5, R26.reuse, R25 ;  /* 0x000000191a057220 */ /* 0x040fe20000410000 */
[----:B------:R-:W-:Y:S02]  /*10790*/  HADD2.F32 R76, -RZ, R76.H1_H1 ;  /* 0x3000004cff4c7230 */ /* 0x000fe40000004100 */
[-C--:B------:R-:W-:Y:S01]  /*107a0*/  FMUL.FTZ R13, R26, R9.reuse ;  /* 0x000000091a0d7220 */ /* 0x080fe20000410000 */
[----:B------:R-:W-:Y:S02]  /*107b0*/  HADD2.F32 R24, -RZ, R36.H0_H0 ;  /* 0x20000024ff187230 */ /* 0x000fe40000004100 */
[----:B------:R-:W-:Y:S01]  /*107c0*/  FFMA.FTZ R26, R14, R9, -R5 ;  /* 0x000000090e1a7223 */ /* 0x000fe20000010805 */
[----:B------:R-:W-:-:S02]  /*107d0*/  HADD2.F32 R12, -RZ, R62.H0_H0 ;  /* 0x2000003eff0c7230 */ /* 0x000fc40000004100 */
[----:B------:R-:W-:Y:S01]  /*107e0*/  FMUL.FTZ R28, R27, R76 ;  /* 0x0000004c1b1c7220 */ /* 0x000fe20000410000 */
[----:B------:R-:W-:Y:S02]  /*107f0*/  HADD2.F32 R78, -RZ, R78.H1_H1 ;  /* 0x3000004eff4e7230 */ /* 0x000fe40000004100 */
[----:B------:R-:W-:Y:S01]  /*10800*/  FFMA.FTZ R14, R14, R25, R13 ;  /* 0x000000190e0e7223 */ /* 0x000fe2000001000d */
[C---:B------:R-:W-:Y:S01]  /*10810*/  FMUL.FTZ R30, R11.reuse, R24 ;  /* 0x000000180b1e7220 */ /* 0x040fe20000410000 */
[----:B------:R-:W-:Y:S01]  /*10820*/  FMUL.FTZ R36, R11, R12 ;  /* 0x0000000c0b247220 */ /* 0x000fe20000410000 */
[----:B------:R-:W-:Y:S02]  /*10830*/  HADD2.F32 R8, -RZ, R8.H1_H1 ;  /* 0x30000008ff087230 */ /* 0x000fe40000004100 */
[-C--:B------:R-:W-:Y:S01]  /*10840*/  FMUL.FTZ R27, R27, R78.reuse ;  /* 0x0000004e1b1b7220 */ /* 0x080fe20000410000 */
[----:B------:R-:W-:Y:S02]  /*10850*/  HADD2.F32 R10, -RZ, R10.H1_H1 ;  /* 0x3000000aff0a7230 */ /* 0x000fe40000004100 */
[----:B------:R-:W-:Y:S01]  /*10860*/  FFMA.FTZ R28, R15, R78, -R28 ;  /* 0x0000004e0f1c7223 */ /* 0x000fe2000001081c */
[----:B------:R-:W-:-:S02]  /*10870*/  HADD2.F32 R11, -RZ, R38.H0_H0 ;  /* 0x20000026ff0b7230 */ /* 0x000fc40000004100 */
[----:B------:R-:W-:Y:S01]  /*10880*/  FFMA.FTZ R27, R15, R76, R27 ;  /* 0x0000004c0f1b7223 */ /* 0x000fe2000001001b */
[----:B------:R-:W-:Y:S02]  /*10890*/  HADD2.F32 R13, -RZ, R37.H0_H0 ;  /* 0x20000025ff0d7230 */ /* 0x000fe40000004100 */
[C---:B------:R-:W-:Y:S01]  /*108a0*/  FFMA.FTZ R25, R7.reuse, R12, -R30 ;  /* 0x0000000c07197223 */ /* 0x040fe2000001081e */
[----:B------:R-:W-:Y:S02]  /*108b0*/  HADD2.F32 R5, -RZ, R81.H0_H0 ;  /* 0x20000051ff057230 */ /* 0x000fe40000004100 */
[----:B------:R-:W-:Y:S01]  /*108c0*/  FFMA.FTZ R36, R7, R24, R36 ;  /* 0x0000001807247223 */ /* 0x000fe20000010024 */
[----:B------:R-:W-:Y:S02]  /*108d0*/  HADD2.F32 R9, -RZ, R39.H0_H0 ;  /* 0x20000027ff097230 */ /* 0x000fe40000004100 */
[----:B------:R-:W-:Y:S01]  /*108e0*/  FMUL.FTZ R7, R8, R11 ;  /* 0x0000000b08077220 */ /* 0x000fe20000410000 */
[----:B------:R-:W-:Y:S01]  /*108f0*/  FMUL.FTZ R15, R10, R13 ;  /* 0x0000000d0a0f7220 */ /* 0x000fe20000410000 */
[----:B------:R-:W-:Y:S01]  /*10900*/  FMUL.FTZ R12, R8, R5 ;  /* 0x00000005080c7220 */ /* 0x000fe20000410000 */
        /* <DEDUP_REMOVED lines=15> */
.L_x_1500:
[----:B------:R-:W-:Y:S05]  /*10a00*/  BSYNC B1 ;  /* 0x0000000000017941 */ /* 0x000fea0003800000 */
.L_x_1499:
        /* <DEDUP_REMOVED lines=8> */
[----:B------:R-:W-:Y:S01]  /*10a90*/  HADD2.F32 R31, -RZ, R79.H1_H1 ;  /* 0x3000004fff1f7230 */ /* 0x000fe20000004100 */
[----:B------:R-:W-:Y:S01]  /*10aa0*/  SHF.R.U32.HI R30, RZ, 0x10, R41 ;  /* 0x00000010ff1e7819 */ /* 0x000fe20000011629 */
[----:B------:R-:W-:Y:S01]  /*10ab0*/  HADD2.F32 R33, -RZ, R70.H1_H1 ;  /* 0x30000046ff217230 */ /* 0x000fe20000004100 */
[----:B------:R-:W-:Y:S01]  /*10ac0*/  SHF.R.S32.HI R7, RZ, 0x1f, R4 ;  /* 0x0000001fff077819 */ /* 0x000fe20000011404 */
[----:B------:R-:W-:Y:S01]  /*10ad0*/  IMAD.SHL.U32 R5, R4, 0x8, RZ ;  /* 0x0000000804057824 */ /* 0x000fe200078e00ff */
[----:B------:R-:W-:Y:S01]  /*10ae0*/  SHF.R.U64 R60, R52, 0x10, R53 ;  /* 0x00000010343c7819 */ /* 0x000fe20000001235 */
[----:B------:R-:W-:Y:S01]  /*10af0*/  HADD2.F32 R30, -RZ, R30.H0_H0 ;  /* 0x2000001eff1e7230 */ /* 0x000fe20000004100 */
[----:B------:R-:W-:Y:S01]  /*10b00*/  LEA.HI R7, R7, R4, RZ, 0x3 ;  /* 0x0000000407077211 */ /* 0x000fe200078f18ff */
[----:B------:R-:W-:Y:S01]  /*10b10*/  HADD2.F32 R70, -RZ, R70.H0_H0 ;  /* 0x20000046ff467230 */ /* 0x000fe20000004100 */
[----:B------:R-:W-:-:S02]  /*10b20*/  LOP3.LUT R4, R172, 0x38, R5, 0xf8, !PT ;  /* 0x00000038ac047812 */ /* 0x000fc400078ef805 */
[----:B------:R-:W-:Y:S01]  /*10b30*/  SHF.R.U32.HI R53, RZ, 0x10, R53 ;  /* 0x00000010ff357819 */ /* 0x000fe20000011635 */
[----:B------:R-:W-:Y:S01]  /*10b40*/  IMAD.SHL.U32 R7, R7, 0x400, RZ ;  /* 0x0000040007077824 */ /* 0x000fe200078e00ff */
[----:B------:R-:W-:Y:S02]  /*10b50*/  LOP3.LUT R8, R4, R199, RZ, 0x3c, !PT ;  /* 0x000000c704087212 */ /* 0x000fe400078e3cff */
[----:B------:R-:W-:Y:S02]  /*10b60*/  SHF.R.U64 R52, R40, 0x10, R41 ;  /* 0x0000001028347819 */ /* 0x000fe40000001229 */
[----:B0-----:R-:W-:Y:S02]  /*10b70*/  LOP3.LUT R9, R7, 0x7fffe000, RZ, 0xc0, !PT ;  /* 0x7fffe00007097812 */ /* 0x001fe400078ec0ff */
[----:B------:R-:W0:Y:S01]  /*10b80*/  LDS.128 R4, [R197] ;  /* 0x00000000c5047984 */ /* 0x000e220000000c00 */
[----:B------:R-:W-:Y:S02]  /*10b90*/  SHF.R.U64 R41, R54, 0x10, R55 ;  /* 0x0000001036297819 */ /* 0x000fe40000001237 */
[----:B------:R-:W-:-:S02]  /*10ba0*/  IADD3 R9, R8, R9, R177 ;  /* 0x0000000908097210 */ /* 0x000fc40007ffe0b1 */
[----:B------:R-:W-:Y:S02]  /*10bb0*/  SHF.R.U64 R40, R42, 0x10, R43 ;  /* 0x000000102a287819 */ /* 0x000fe4000000122b */
[----:B------:R-:W-:Y:S01]  /*10bc0*/  SHF.R.U32.HI R54, RZ, 0x10, R55 ;  /* 0x00000010ff367819 */ /* 0x000fe20000011637 */
[----:B------:R-:W-:Y:S01]  /*10bd0*/  IMAD R12, R9, 0x2, R18 ;  /* 0x00000002090c7824 */ /* 0x000fe200078e0212 */
[----:B------:R-:W-:-:S04]  /*10be0*/  SHF.R.U32.HI R42, RZ, 0x10, R43 ;  /* 0x00000010ff2a7819 */ /* 0x000fc8000001162b */
[----:B------:R-:W1:Y:S01]  /*10bf0*/  LDS.128 R8, [R12+0xc400] ;  /* 0x00c400000c087984 */ /* 0x000e620000000c00 */
[--C-:B0-----:R-:W-:Y:S02]  /*10c00*/  HADD2.F32 R14, -RZ, R5.reuse.H0_H0 ;  /* 0x20000005ff0e7230 */ /* 0x101fe40000004100 */
[----:B------:R-:W-:Y:S02]  /*10c10*/  HADD2.F32 R15, -RZ, R5.H1_H1 ;  /* 0x30000005ff0f7230 */ /* 0x000fe40000004100 */
[----:B------:R-:W-:Y:S02]  /*10c20*/  HADD2.F32 R5, -RZ, R4.H0_H0 ;  /* 0x20000004ff057230 */ /* 0x000fe40000004100 */
[----:B------:R-:W-:Y:S02]  /*10c30*/  HADD2.F32 R24, -RZ, R6.H0_H0 ;  /* 0x20000006ff187230 */ /* 0x000fe40000004100 */
[--C-:B------:R-:W-:Y:S02]  /*10c40*/  HADD2.F32 R25, -RZ, R7.reuse.H0_H0 ;  /* 0x20000007ff197230 */ /* 0x100fe40000004100 */
[----:B------:R-:W-:-:S02]  /*10c50*/  HADD2.F32 R7, -RZ, R7.H1_H1 ;  /* 0x30000007ff077230 */ /* 0x000fc40000004100 */
[----:B------:R-:W-:Y:S02]  /*10c60*/  HADD2.F32 R4, -RZ, R4.H1_H1 ;  /* 0x30000004ff047230 */ /* 0x000fe40000004100 */
        /* <DEDUP_REMOVED lines=9> */
[----:B------:R-:W-:Y:S02]  /*10d00*/  HADD2.F32 R14, -RZ, R79.H0_H0 ;  /* 0x2000004fff0e7230 */ /* 0x000fe40000004100 */
[-C--:B------:R-:W-:Y:S01]  /*10d10*/  FMUL.FTZ R34, R27, R26.reuse ;  /* 0x0000001a1b227220 */ /* 0x080fe20000410000 */
[----:B------:R-:W-:Y:S01]  /*10d20*/  FFMA.FTZ R32, R15, R26, -R32 ;  /* 0x0000001a0f207223 */ /* 0x000fe20000010820 */
[----:B------:R-:W-:Y:S01]  /*10d30*/  FMUL.FTZ R26, R9, R70 ;  /* 0x00000046091a7220 */ /* 0x000fe20000410000 */
[----:B------:R-:W-:Y:S02]  /*10d40*/  HADD2.F32 R28, -RZ, R10.H0_H0 ;  /* 0x2000000aff1c7230 */ /* 0x000fe40000004100 */
[----:B------:R-:W-:Y:S01]  /*10d50*/  FFMA.FTZ R34, R15, R30, R34 ;  /* 0x0000001e0f227223 */ /* 0x000fe20000010022 */
[-C--:B------:R-:W-:Y:S01]  /*10d60*/  FMUL.FTZ R31, R9, R14.reuse ;  /* 0x0000000e091f7220 */ /* 0x080fe20000410000 */
[----:B------:R-:W-:Y:S01]  /*10d70*/  FFMA.FTZ R30, R5, R14, -R26 ;  /* 0x0000000e051e7223 */ /* 0x000fe2000001081a */
[----:B------:R-:W-:-:S02]  /*10d80*/  HADD2.F32 R29, -RZ, R11.H0_H0 ;  /* 0x2000000bff1d7230 */ /* 0x000fc40000004100 */
[--C-:B------:R-:W-:Y:S02]  /*10d90*/  HADD2.F32 R27, -RZ, R71.reuse.H0_H0 ;  /* 0x20000047ff1b7230 */ /* 0x100fe40000004100 */
[----:B------:R-:W-:Y:S01]  /*10da0*/  FFMA.FTZ R31, R5, R70, R31 ;  /* 0x00000046051f7223 */ /* 0x000fe2000001001f */
[--C-:B------:R-:W-:Y:S02]  /*10db0*/  HADD2.F32 R9, -RZ, R80.reuse.H0_H0 ;  /* 0x20000050ff097230 */ /* 0x100fe40000004100 */
[----:B------:R-:W-:Y:S02]  /*10dc0*/  HADD2.F32 R26, -RZ, R71.H1_H1 ;  /* 0x30000047ff1a7230 */ /* 0x000fe40000004100 */
[C---:B------:R-:W-:Y:S01]  /*10dd0*/  FMUL.FTZ R5, R28.reuse, R27 ;  /* 0x0000001b1c057220 */ /* 0x040fe20000410000 */
[----:B------:R-:W-:Y:S02]  /*10de0*/  HADD2.F32 R80, -RZ, R80.H1_H1 ;  /* 0x30000050ff507230 */ /* 0x000fe40000004100 */
[----:B------:R-:W-:Y:S01]  /*10df0*/  FMUL.FTZ R15, R28, R9 ;  /* 0x000000091c0f7220 */ /* 0x000fe20000410000 */
[----:B------:R-:W-:-:S02]  /*10e00*/  HADD2.F32 R11, -RZ, R11.H1_H1 ;  /* 0x3000000bff0b7230 */ /* 0x000fc40000004100 */
[C---:B------:R-:W-:Y:S01]  /*10e10*/  FMUL.FTZ R36, R29.reuse, R26 ;  /* 0x0000001a1d247220 */ /* 0x040fe20000410000 */
[----:B------:R-:W-:Y:S02]  /*10e20*/  HADD2.F32 R28, -RZ, R42.H0_H0 ;  /* 0x2000002aff1c7230 */ /* 0x000fe40000004100 */
[----:B------:R-:W-:Y:S01]  /*10e30*/  FMUL.FTZ R29, R29, R80 ;  /* 0x000000501d1d7220 */ /* 0x000fe20000410000 */
[----:B------:R-:W-:Y:S02]  /*10e40*/  HADD2.F32 R14, -RZ, R54.H0_H0 ;  /* 0x20000036ff0e7230 */ /* 0x000fe40000004100 */
[C---:B------:R-:W-:Y:S01]  /*10e50*/  FFMA.FTZ R33, R24.reuse, R9, -R5 ;  /* 0x0000000918217223 */ /* 0x040fe20000010805 */
[----:B------:R-:W-:Y:S01]  /*10e60*/  FFMA.FTZ R24, R24, R27, R15 ;  /* 0x0000001b18187223 */ /* 0x000fe2000001000f */
[----:B------:R-:W-:Y:S01]  /*10e70*/  FFMA.FTZ R29, R25, R26, R29 ;  /* 0x0000001a191d7223 */ /* 0x000fe2000001001d */
[C---:B------:R-:W-:Y:S01]  /*10e80*/  FMUL.FTZ R38, R11.reuse, R28 ;  /* 0x0000001c0b267220 */ /* 0x040fe20000410000 */
[----:B------:R-:W-:Y:S01]  /*10e90*/  FMUL.FTZ R26, R11, R14 ;  /* 0x0000000e0b1a7220 */ /* 0x000fe20000410000 */
[----:B------:R-:W-:-:S02]  /*10ea0*/  HADD2.F32 R8, -RZ, R8.H1_H1 ;  /* 0x30000008ff087230 */ /* 0x000fc40000004100 */
[----:B------:R-:W-:Y:S01]  /*10eb0*/  FFMA.FTZ R36, R25, R80, -R36 ;  /* 0x0000005019247223 */ /* 0x000fe20000010824 */
[----:B------:R-:W-:Y:S02]  /*10ec0*/  HADD2.F32 R10, -RZ, R10.H1_H1 ;  /* 0x3000000aff0a7230 */ /* 0x000fe40000004100 */
[C---:B------:R-:W-:Y:S01]  /*10ed0*/  FFMA.FTZ R39, R7.reuse, R14, -R38 ;  /* 0x0000000e07277223 */ /* 0x040fe20000010826 */
[----:B------:R-:W-:Y:S02]  /*10ee0*/  HADD2.F32 R11, -RZ, R52.H0_H0 ;  /* 0x20000034ff0b7230 */ /* 0x000fe40000004100 */
[----:B------:R-:W-:Y:S01]  /*10ef0*/  FFMA.FTZ R26, R7, R28, R26 ;  /* 0x0000001c071a7223 */ /* 0x000fe2000001001a */
[----:B------:R-:W-:Y:S02]  /*10f00*/  HADD2.F32 R15, -RZ, R40.H0_H0 ;  /* 0x20000028ff0f7230 */ /* 0x000fe40000004100 */
[----:B------:R-:W-:Y:S02]  /*10f10*/  HADD2.F32 R5, -RZ, R60.H0_H0 ;  /* 0x2000003cff057230 */ /* 0x000fe40000004100 */
[----:B------:R-:W-:Y:S01]  /*10f20*/  FMUL.FTZ R7, R8, R11 ;  /* 0x0000000b08077220 */ /* 0x000fe20000410000 */
[----:B------:R-:W-:-:S02]  /*10f30*/  HADD2.F32 R9, -RZ, R41.H0_H0 ;  /* 0x20000029ff097230 */ /* 0x000fc40000004100 */
        /* <DEDUP_REMOVED lines=18> */
.L_x_1506:
[----:B------:R-:W-:Y:S05]  /*11060*/  BSYNC B1 ;  /* 0x0000000000017941 */ /* 0x000fea0003800000 */
.L_x_1505:
[----:B------:R-:W-:Y:S04]  /*11070*/  BSSY B1, `(.L_x_1507) ;  /* 0x0000060000017945 */ /* 0x000fe80003800000 */
[----:B------:R-:W-:Y:S05]  /*11080*/  @P1 BRA `(.L_x_1508) ;  /* 0x0000000400781947 */ /* 0x000fea0003800000 */
[----:B-1234-:R-:W-:Y:S01]  /*11090*/  LEA.HI R4, R13, R189, RZ, 0x1d ;  /* 0x000000bd0d047211 */ /* 0x01efe200078fe8ff */
[----:B------:R-:W-:Y:S01]  /*110a0*/  HADD2.F32 R31, -RZ, R73.H1_H1 ;  /* 0x30000049ff1f7230 */ /* 0x000fe20000004100 */
[----:B------:R-:W-:Y:S01]  /*110b0*/  SHF.R.U32.HI R32, RZ, 0x10, R45 ;  /* 0x00000010ff207819 */ /* 0x000fe2000001162d */
[--C-:B------:R-:W-:Y:S01]  /*110c0*/  HADD2.F32 R33, -RZ, R69.reuse.H1_H1 ;  /* 0x30000045ff217230 */ /* 0x100fe20000004100 */
[----:B------:R-:W-:Y:S01]  /*110d0*/  SHF.R.S32.HI R7, RZ, 0x1f, R4 ;  /* 0x0000001fff077819 */ /* 0x000fe20000011404 */
[----:B------:R-:W-:Y:S01]  /*110e0*/  HADD2.F32 R30, -RZ, R69.H0_H0 ;  /* 0x20000045ff1e7230 */ /* 0x000fe20000004100 */
[----:B------:R-:W-:Y:S01]  /*110f0*/  SHF.L.U32 R5, R4, 0x3, RZ ;  /* 0x0000000304057819 */ /* 0x000fe200000006ff */
[----:B------:R-:W-:Y:S01]  /*11100*/  HADD2.F32 R32, -RZ, R32.H0_H0 ;  /* 0x20000020ff207230 */ /* 0x000fe20000004100 */
[----:B------:R-:W-:Y:S02]  /*11110*/  LEA.HI R7, R7, R4, RZ, 0x3 ;  /* 0x0000000407077211 */ /* 0x000fe400078f18ff */
[----:B------:R-:W-:-:S02]  /*11120*/  LOP3.LUT R4, R172, 0x38, R5, 0xf8, !PT ;  /* 0x00000038ac047812 */ /* 0x000fc400078ef805 */
[--C-:B------:R-:W-:Y:S01]  /*11130*/  SHF.R.U64 R42, R56, 0x10, R57.reuse ;  /* 0x00000010382a7819 */ /* 0x100fe20000001239 */
[----:B------:R-:W-:Y:S01]  /*11140*/  IMAD.SHL.U32 R7, R7, 0x400, RZ ;  /* 0x0000040007077824 */ /* 0x000fe200078e00ff */
[----:B------:R-:W-:Y:S02]  /*11150*/  LOP3.LUT R8, R4, R199, RZ, 0x3c, !PT ;  /* 0x000000c704087212 */ /* 0x000fe400078e3cff */
[----:B------:R-:W-:Y:S02]  /*11160*/  SHF.R.U32.HI R56, RZ, 0x10, R57 ;  /* 0x00000010ff387819 */ /* 0x000fe40000011639 */
[----:B0-----:R-:W-:Y:S02]  /*11170*/  LOP3.LUT R9, R7, 0x7fffe000, RZ, 0xc0, !PT ;  /* 0x7fffe00007097812 */ /* 0x001fe400078ec0ff */
[----:B------:R-:W0:Y:S01]  /*11180*/  LDS.128 R4, [R194] ;  /* 0x00000000c2047984 */ /* 0x000e220000000c00 */
[----:B------:R-:W-:Y:S02]  /*11190*/  SHF.R.U64 R41, R58, 0x10, R59 ;  /* 0x000000103a297819 */ /* 0x000fe4000000123b */
[----:B------:R-:W-:-:S02]  /*111a0*/  IADD3 R9, R8, R9, R177 ;  /* 0x0000000908097210 */ /* 0x000fc40007ffe0b1 */
[----:B------:R-:W-:Y:S02]  /*111b0*/  SHF.R.U64 R39, R46, 0x10, R47 ;  /* 0x000000102e277819 */ /* 0x000fe4000000122f */
[----:B------:R-:W-:Y:S01]  /*111c0*/  SHF.R.U32.HI R58, RZ, 0x10, R59 ;  /* 0x00000010ff3a7819 */ /* 0x000fe2000001163b */
[----:B------:R-:W-:Y:S01]  /*111d0*/  IMAD R12, R9, 0x2, R18 ;  /* 0x00000002090c7824 */ /* 0x000fe200078e0212 */
[----:B------:R-:W-:Y:S02]  /*111e0*/  SHF.R.U32.HI R46, RZ, 0x10, R47 ;  /* 0x00000010ff2e7819 */ /* 0x000fe4000001162f */
[----:B------:R-:W-:Y:S02]  /*111f0*/  SHF.R.U64 R40, R44, 0x10, R45 ;  /* 0x000000102c287819 */ /* 0x000fe4000000122d */
[----:B------:R-:W1:Y:S01]  /*11200*/  LDS.128 R8, [R12+0xc400] ;  /* 0x00c400000c087984 */ /* 0x000e620000000c00 */
[--C-:B0-----:R-:W-:Y:S02]  /*11210*/  HADD2.F32 R14, -RZ, R5.reuse.H0_H0 ;  /* 0x20000005ff0e7230 */ /* 0x101fe40000004100 */
[----:B------:R-:W-:-:S02]  /*11220*/  HADD2.F32 R15, -RZ, R5.H1_H1 ;  /* 0x30000005ff0f7230 */ /* 0x000fc40000004100 */
[----:B------:R-:W-:Y:S02]  /*11230*/  HADD2.F32 R5, -RZ, R4.H0_H0 ;  /* 0x20000004ff057230 */ /* 0x000fe40000004100 */
[----:B------:R-:W-:Y:S02]  /*11240*/  HADD2.F32 R24, -RZ, R6.H0_H0 ;  /* 0x20000006ff187230 */ /* 0x000fe40000004100 */
[--C-:B------:R-:W-:Y:S02]  /*11250*/  HADD2.F32 R25, -RZ, R7.reuse.H0_H0 ;  /* 0x20000007ff197230 */ /* 0x100fe40000004100 */
[----:B------:R-:W-:Y:S02]  /*11260*/  HADD2.F32 R7, -RZ, R7.H1_H1 ;  /* 0x30000007ff077230 */ /* 0x000fe40000004100 */
[----:B------:R-:W-:Y:S02]  /*11270*/  HADD2.F32 R4, -RZ, R4.H1_H1 ;  /* 0x30000004ff047230 */ /* 0x000fe40000004100 */
[----:B-1----:R-:W-:-:S02]  /*11280*/  HADD2.F32 R26, -RZ, R9.H0_H0 ;  /* 0x20000009ff1a7230 */ /* 0x002fc40000004100 */
        /* <DEDUP_REMOVED lines=44> */
[----:B------:R-:W-:-:S02]  /*11550*/  HADD2.F32 R6, -RZ, R6.H1_H1 ;  /* 0x30000006ff067230 */ /* 0x000fc40000004100 */
[----:B------:R-:W-:Y:S01]  /*11560*/  FMUL.FTZ R25, R10, R15 ;  /* 0x0000000f0a197220 */ /* 0x000fe20000410000 */
[----:B------:R-:W-:Y:S01]  /*11570*/  FMUL.FTZ R14, R8, R5 ;  /* 0x00000005080e7220 */ /* 0x000fe20000410000 */
[----:B------:R-:W-:Y:S01]  /*11580*/  FMUL.FTZ R10, R10, R9 ;  /* 0x000000090a0a7220 */ /* 0x000fe20000410000 */
[----:B------:R-:W-:Y:S01]  /*11590*/  FFMA.FTZ R8, R4, R5, -R7 ;  /* 0x0000000504087223 */ /* 0x000fe20000010807 */
        /* <DEDUP_REMOVED lines=13> */
.L_x_1508:
[----:B------:R-:W-:Y:S05]  /*11670*/  BSYNC B1 ;  /* 0x0000000000017941 */ /* 0x000fea0003800000 */
.L_x_1507:
[----:B------:R-:W-:Y:S05]  /*11680*/  @P2 BRA `(.L_x_1474) ;  /* 0x0000000400782947 */ /* 0x000fea0003800000 */
[----:B------:R-:W-:Y:S01]  /*11690*/  LEA.HI R13, R13, R196, RZ, 0x1d ;  /* 0x000000c40d0d7211 */ /* 0x000fe200078fe8ff */
[----:B------:R-:W-:Y:S01]  /*116a0*/  HADD2.F32 R32, -RZ, R0.H1_H1 ;  /* 0x30000000ff207230 */ /* 0x000fe20000004100 */
[----:B------:R-:W-:Y:S01]  /*116b0*/  SHF.R.U64 R38, R64, 0x10, R65 ;  /* 0x0000001040267819 */ /* 0x000fe20000001241 */
[--C-:B------:R-:W-:Y:S01]  /*116c0*/  HADD2.F32 R30, -RZ, R20.reuse.H1_H1 ;  /* 0x30000014ff1e7230 */ /* 0x100fe20000004100 */
[----:B01234-:R-:W-:Y:S01]  /*116d0*/  SHF.R.S32.HI R4, RZ, 0x1f, R13 ;  /* 0x0000001fff047819 */ /* 0x01ffe2000001140d */
[----:B------:R-:W-:Y:S01]  /*116e0*/  IMAD.SHL.U32 R5, R13, 0x8, RZ ;  /* 0x000000080d057824 */ /* 0x000fe200078e00ff */
[----:B------:R-:W-:Y:S01]  /*116f0*/  SHF.R.U32.HI R64, RZ, 0x10, R65 ;  /* 0x00000010ff407819 */ /* 0x000fe20000011641 */
[----:B------:R-:W-:Y:S01]  /*11700*/  HADD2.F32 R20, -RZ, R20.H0_H0 ;  /* 0x20000014ff147230 */ /* 0x000fe20000004100 */
[----:B------:R-:W-:Y:S02]  /*11710*/  LEA.HI R13, R4, R13, RZ, 0x3 ;  /* 0x0000000d040d7211 */ /* 0x000fe400078f18ff */
[----:B------:R-:W-:-:S02]  /*11720*/  LOP3.LUT R4, R172, 0x38, R5, 0xf8, !PT ;  /* 0x00000038ac047812 */ /* 0x000fc400078ef805 */
[----:B------:R-:W-:Y:S02]  /*11730*/  SHF.L.U32 R13, R13, 0xa, RZ ;  /* 0x0000000a0d0d7819 */ /* 0x000fe400000006ff */
[----:B------:R-:W-:Y:S02]  /*11740*/  LOP3.LUT R8, R4, R199, RZ, 0x3c, !PT ;  /* 0x000000c704087212 */ /* 0x000fe400078e3cff */
[----:B------:R-:W-:Y:S01]  /*11750*/  LOP3.LUT R9, R13, 0x7fffe000, RZ, 0xc0, !PT ;  /* 0x7fffe0000d097812 */ /* 0x000fe200078ec0ff */
[----:B------:R-:W0:Y:S01]  /*11760*/  LDS.128 R4, [R193] ;  /* 0x00000000c1047984 */ /* 0x000e220000000c00 */
[----:B------:R-:W-:Y:S02]  /*11770*/  SHF.R.U32.HI R29, RZ, 0x10, R49 ;  /* 0x00000010ff1d7819 */ /* 0x000fe40000011631 */
[----:B------:R-:W-:Y:S02]  /*11780*/  IADD3 R9, R8, R9, R177 ;  /* 0x0000000908097210 */ /* 0x000fe40007ffe0b1 */
[----:B------:R-:W-:Y:S01]  /*11790*/  SHF.R.U64 R37, R66, 0x10, R67 ;  /* 0x0000001042257819 */ /* 0x000fe20000001243 */
[----:B------:R-:W-:Y:S01]  /*117a0*/  HADD2.F32 R29, -RZ, R29.H0_H0 ;  /* 0x2000001dff1d7230 */ /* 0x000fe20000004100 */
[----:B------:R-:W-:Y:S01]  /*117b0*/  SHF.R.U64 R33, R50, 0x10, R51 ;  /* 0x0000001032217819 */ /* 0x000fe20000001233 */
[----:B------:R-:W-:Y:S01]  /*117c0*/  IMAD R12, R9, 0x2, R18 ;  /* 0x00000002090c7824 */ /* 0x000fe200078e0212 */
[----:B------:R-:W-:-:S02]  /*117d0*/  SHF.R.U32.HI R66, RZ, 0x10, R67 ;  /* 0x00000010ff427819 */ /* 0x000fc40000011643 */
[----:B------:R-:W-:Y:S02]  /*117e0*/  SHF.R.U32.HI R50, RZ, 0x10, R51 ;  /* 0x00000010ff327819 */ /* 0x000fe40000011633 */
[----:B------:R-:W1:Y:S01]  /*117f0*/  LDS.128 R8, [R12+0xc400] ;  /* 0x00c400000c087984 */ /* 0x000e620000000c00 */
[----:B------:R-:W-:Y:S01]  /*11800*/  SHF.R.U64 R35, R48, 0x10, R49 ;  /* 0x0000001030237819 */ /* 0x000fe20000001231 */
        /* <DEDUP_REMOVED lines=17> */
[----:B------:R-:W-:Y:S01]  /*11920*/  FMUL.FTZ R13, R26, R25 ;  /* 0x000000191a0d7220 */ /* 0x000fe20000410000 */
[----:B------:R-:W-:-:S02]  /*11930*/  HADD2.F32 R27, -RZ, R10.H0_H0 ;  /* 0x2000000aff1b7230 */ /* 0x000fc40000004100 */
[C---:B------:R-:W-:Y:S01]  /*11940*/  FFMA.FTZ R31, R14.reuse, R25, -R31 ;  /* 0x000000190e1f7223 */ /* 0x040fe2000001081f */
[C---:B------:R-:W-:Y:S01]  /*11950*/  FMUL.FTZ R0, R9.reuse, R30 ;  /* 0x0000001e09007220 */ /* 0x040fe20000410000 */
[----:B------:R-:W-:Y:S02]  /*11960*/  HADD2.F32 R26, -RZ, R3.H0_H0 ;  /* 0x20000003ff1a7230 */ /* 0x000fe40000004100 */
[-C--:B------:R-:W-:Y:S01]  /*11970*/  FMUL.FTZ R9, R9, R20.reuse ;  /* 0x0000001409097220 */ /* 0x080fe20000410000 */
[----:B------:R-:W-:Y:S02]  /*11980*/  HADD2.F32 R28, -RZ, R11.H0_H0 ;  /* 0x2000000bff1c7230 */ /* 0x000fe40000004100 */
[----:B------:R-:W-:Y:S01]  /*11990*/  FFMA.FTZ R20, R5, R20, -R0 ;  /* 0x0000001405147223 */ /* 0x000fe20000010800 */
[----:B------:R-:W-:Y:S01]  /*119a0*/  FFMA.FTZ R29, R14, R29, R13 ;  /* 0x0000001d0e1d7223 */ /* 0x000fe2000001000d */
[----:B------:R-:W-:Y:S02]  /*119b0*/  HADD2.F32 R0, -RZ, R21.H0_H0 ;  /* 0x20000015ff007230 */ /* 0x000fe40000004100 */
[----:B------:R-:W-:Y:S01]  /*119c0*/  FMUL.FTZ R14, R27, R26 ;  /* 0x0000001a1b0e7220 */ /* 0x000fe20000410000 */
[----:B------:R-:W-:-:S02]  /*119d0*/  HADD2.F32 R3, -RZ, R3.H1_H1 ;  /* 0x30000003ff037230 */ /* 0x000fc40000004100 */
[----:B------:R-:W-:Y:S01]  /*119e0*/  FFMA.FTZ R30, R5, R30, R9 ;  /* 0x0000001e051e7223 */ /* 0x000fe20000010009 */
[----:B------:R-:W-:Y:S02]  /*119f0*/  HADD2.F32 R21, -RZ, R21.H1_H1 ;  /* 0x30000015ff157230 */ /* 0x000fe40000004100 */
[-C--:B------:R-:W-:Y:S01]  /*11a00*/  FMUL.FTZ R32, R27, R0.reuse ;  /* 0x000000001b207220 */ /* 0x080fe20000410000 */
[C---:B------:R-:W-:Y:S01]  /*11a10*/  FFMA.FTZ R25, R15.reuse, R0, -R14 ;  /* 0x000000000f197223 */ /* 0x040fe2000001080e */
[C---:B------:R-:W-:Y:S01]  /*11a20*/  FMUL.FTZ R5, R28.reuse, R3 ;  /* 0x000000031c057220 */ /* 0x040fe20000410000 */
[----:B------:R-:W-:Y:S02]  /*11a30*/  HADD2.F32 R11, -RZ, R11.H1_H1 ;  /* 0x3000000bff0b7230 */ /* 0x000fe40000004100 */
[----:B------:R-:W-:Y:S01]  /*11a40*/  FMUL.FTZ R28, R28, R21 ;  /* 0x000000151c1c7220 */ /* 0x000fe20000410000 */
[----:B------:R-:W-:Y:S02]  /*11a50*/  HADD2.F32 R14, -RZ, R50.H0_H0 ;  /* 0x20000032ff0e7230 */ /* 0x000fe40000004100 */
[----:B------:R-:W-:Y:S01]  /*11a60*/  FFMA.FTZ R32, R15, R26, R32 ;  /* 0x0000001a0f207223 */ /* 0x000fe20000010020 */
[----:B------:R-:W-:-:S02]  /*11a70*/  HADD2.F32 R0, -RZ, R66.H0_H0 ;  /* 0x20000042ff007230 */ /* 0x000fc40000004100 */
[C---:B------:R-:W-:Y:S01]  /*11a80*/  FFMA.FTZ R21, R24.reuse, R21, -R5 ;  /* 0x0000001518157223 */ /* 0x040fe20000010805 */
[----:B------:R-:W-:Y:S01]  /*11a90*/  FFMA.FTZ R28, R24, R3, R28 ;  /* 0x00000003181c7223 */ /* 0x000fe2000001001c */
[C---:B------:R-:W-:Y:S01]  /*11aa0*/  FMUL.FTZ R26, R11.reuse, R14 ;  /* 0x0000000e0b1a7220 */ /* 0x040fe20000410000 */
[----:B------:R-:W-:Y:S02]  /*11ab0*/  HADD2.F32 R8, -RZ, R8.H1_H1 ;  /* 0x30000008ff087230 */ /* 0x000fe40000004100 */
[-C--:B------:R-:W-:Y:S01]  /*11ac0*/  FMUL.FTZ R24, R11, R0.reuse ;  /* 0x000000000b187220 */ /* 0x080fe20000410000 */
[----:B------:R-:W-:Y:S02]  /*11ad0*/  HADD2.F32 R10, -RZ, R10.H1_H1 ;  /* 0x3000000aff0a7230 */ /* 0x000fe40000004100 */
[C---:B------:R-:W-:Y:S01]  /*11ae0*/  FFMA.FTZ R26, R7.reuse, R0, -R26 ;  /* 0x00000000071a7223 */ /* 0x040fe2000001081a */
[----:B------:R-:W-:Y:S02]  /*11af0*/  HADD2.F32 R9, -RZ, R35.H0_H0 ;  /* 0x20000023ff097230 */ /* 0x000fe40000004100 */
[----:B------:R-:W-:Y:S01]  /*11b00*/  FFMA.FTZ R27, R7, R14, R24 ;  /* 0x0000000e071b7223 */ /* 0x000fe20000010018 */
[----:B------:R-:W-:-:S02]  /*11b10*/  HADD2.F32 R11, -RZ, R33.H0_H0 ;  /* 0x20000021ff0b7230 */ /* 0x000fc40000004100 */
[----:B------:R-:W-:Y:S02]  /*11b20*/  HADD2.F32 R3, -RZ, R38.H0_H0 ;  /* 0x20000026ff037230 */ /* 0x000fe40000004100 */
[----:B------:R-:W-:Y:S01]  /*11b30*/  FMUL.FTZ R7, R8, R9 ;  /* 0x0000000908077220 */ /* 0x000fe20000410000 */
[----:B------:R-:W-:Y:S02]  /*11b40*/  HADD2.F32 R5, -RZ, R37.H0_H0 ;  /* 0x20000025ff057230 */ /* 0x000fe40000004100 */
[----:B------:R-:W-:Y:S01]  /*11b50*/  FMUL.FTZ R15, R10, R11 ;  /* 0x0000000b0a0f7220 */ /* 0x000fe20000410000 */
[----:B------:R-:W-:Y:S02]  /*11b60*/  HADD2.F32 R6, -RZ, R6.H1_H1 ;  /* 0x30000006ff067230 */ /* 0x000fe40000004100 */
[-C--:B------:R-:W-:Y:S01]  /*11b70*/  FMUL.FTZ R8, R8, R3.reuse ;  /* 0x0000000308087220 */ /* 0x080fe20000410000 */
[----:B------:R-:W-:Y:S01]  /*11b80*/  FFMA.FTZ R3, R4, R3, -R7 ;  /* 0x0000000304037223 */ /* 0x000fe20000010807 */
[----:B------:R-:W-:Y:S01]  /*11b90*/  FMUL.FTZ R10, R10, R5 ;  /* 0x000000050a0a7220 */ /* 0x000fe20000410000 */
        /* <DEDUP_REMOVED lines=13> */
.L_x_1474:
[----:B------:R-:W-:Y:S05]  /*11c70*/  BSYNC B0 ;  /* 0x0000000000007941 */ /* 0x000fea0003800000 */
.L_x_1446:
        /* <DEDUP_REMOVED lines=8> */
.L_x_1444:
[----:B------:R-:W-:-:S06]  /*11d00*/  ULOP3.LUT UR4, UR60, 0x1, URZ, 0xfc, !UPT ;  /* 0x000000013c047892 */ /* 0x000fcc000f8efc3f */
[----:B------:R-:W-:-:S05]  /*11d10*/  IMAD.U32 R0, RZ, RZ, UR4 ;  /* 0x00000004ff007e24 */ /* 0x000fca000f8e00ff */
[----:B------:R-:W-:-:S13]  /*11d20*/  ISETP.NE.AND P0, PT, R0, 0x3, PT ;  /* 0x000000030000780c */ /* 0x000fda0003f05270 */
[----:B------:R-:W-:Y:S05]  /*11d30*/  @!P0 BRA `(.L_x_1509) ;  /* 0x0000000000048947 */ /* 0x000fea0003800000 */
[----:B------:R-:W-:Y:S01]  /*11d40*/  BPT.TRAP 0x1 ;  /* 0x000000040000795c */ /* 0x000fe20000300000 */
.L_x_1509:
[----:B01234-:R-:W-:Y:S01]  /*11d50*/  IMAD R4, R160, 0x8, R18 ;  /* 0x00000008a0047824 */ /* 0x01ffe200078e0212 */
[----:B------:R-:W-:-:S04]  /*11d60*/  SHF.L.U32 R3, R161, 0x1f, RZ ;  /* 0x0000001fa1037819 */ /* 0x000fc800000006ff */
[----:B------:R0:W1:Y:S01]  /*11d70*/  SYNCS.PHASECHK.TRANS64.TRYWAIT P2, [R4+URZ+0x2a830], R3 ;  /* 0x02a83003040075a7 */ /* 0x000062000804017f */
[----:B------:R-:W-:Y:S05]  /*11d80*/  @!P0 BRA `(.L_x_1510) ;  /* 0x0000000000048947 */ /* 0x000fea0003800000 */
[----:B------:R-:W-:Y:S01]  /*11d90*/  BPT.TRAP 0x1 ;  /* 0x000000040000795c */ /* 0x000fe20000300000 */
.L_x_1510:
[----:B------:R-:W2:Y:S02]  /*11da0*/  S2R R0, SR_TID.X ;  /* 0x0000000000007919 */ /* 0x000ea40000002100 */
[----:B--2---:R-:W-:-:S04]  /*11db0*/  LOP3.LUT R0, R0, 0x7f, RZ, 0xc0, !PT ;  /* 0x0000007f00007812 */ /* 0x004fc800078ec0ff */
[----:B------:R-:W-:Y:S01]  /*11dc0*/  ISETP.NE.AND P1, PT, R0, RZ, PT ;  /* 0x000000ff0000720c */ /* 0x000fe20003f25270 */
[----:B-1----:R-:W-:-:S12]  /*11dd0*/  @P2 BRA `(.L_x_1511) ;  /* 0x0000000000082947 */ /* 0x002fd80003800000 */
[----:B------:R-:W1:Y:S02]  /*11de0*/  SYNCS.PHASECHK.TRANS64.TRYWAIT P2, [R4+URZ+0x2a830], R3 ;  /* 0x02a83003040075a7 */ /* 0x000e64000804017f */
[----:B-1----:R-:W-:Y:S05]  /*11df0*/  @!P2 BRA `(.L_x_1512) ;  /* 0x000001680080a947 */ /* 0x002fea0003800000 */
.L_x_1511:
[----:B------:R-:W-:Y:S05]  /*11e00*/  WARPSYNC.ALL ;  /* 0x0000000000007948 */ /* 0x000fea0003800000 */
[----:B------:R-:W-:Y:S01]  /*11e10*/  IADD3 R0, R18, 0x18400, RZ ;  /* 0x0001840012007810 */ /* 0x000fe20007ffe0ff */
[----:B------:R-:W-:Y:S01]  /*11e20*/  IMAD.MOV.U32 R7, RZ, RZ, 0x40000040 ;  /* 0x40000040ff077424 */ /* 0x000fe200078e00ff */
[----:B------:R-:W-:Y:S01]  /*11e30*/  R2UR UR4, R68 ;  /* 0x00000000440472ca */ /* 0x000fe200000e0000 */
[----:B------:R-:W-:Y:S01]  /*11e40*/  UMOV UR9, 0x40000040 ;  /* 0x4000004000097882 */ /* 0x000fe20000000000 */
[----:B------:R-:W-:Y:S01]  /*11e50*/  SHF.R.U32.HI R0, RZ, 0x4, R0 ;  /* 0x00000004ff007819 */ /* 0x000fe20000011600 */
[----:B------:R-:W-:Y:S01]  /*11e60*/  WARPGROUP.ARRIVE ;  /* 0x00000000000079c5 */ /* 0x000fe20000000000 */
[----:B------:R-:W-:Y:S01]  /*11e70*/  R2UR UR11, R7 ;  /* 0x00000000070b72ca */ /* 0x000fe200000e0000 */
[----:B------:R-:W-:Y:S01]  /*11e80*/  IMAD.MOV.U32 R9, RZ, RZ, 0x40000040 ;  /* 0x40000040ff097424 */ /* 0x000fe200078e00ff */
[----:B------:R-:W-:Y:S01]  /*11e90*/  LOP3.LUT R0, R0, 0x3fff, RZ, 0xc0, !PT ;  /* 0x00003fff00007812 */ /* 0x000fe200078ec0ff */
[----:B------:R-:W-:Y:S01]  /*11ea0*/  IMAD.U32 R11, RZ, RZ, UR9 ;  /* 0x00000009ff0b7e24 */ /* 0x000fe2000f8e00ff */
[----:B------:R-:W-:Y:S01]  /*11eb0*/  UMOV UR53, 0x40000040 ;  /* 0x4000004000357882 */ /* 0x000fe20000000000 */
[----:B------:R-:W-:Y:S01]  /*11ec0*/  UMOV UR49, 0x40000040 ;  /* 0x4000004000317882 */ /* 0x000fe20000000000 */
[----:B------:R-:W-:Y:S01]  /*11ed0*/  LOP3.LUT R5, R0, 0x10000, RZ, 0xfc, !PT ;  /* 0x0001000000057812 */ /* 0x000fe200078efcff */
[----:B------:R-:W-:Y:S01]  /*11ee0*/  UMOV UR45, 0x40000040 ;  /* 0x40000040002d7882 */ /* 0x000fe20000000000 */
[----:B------:R-:W-:Y:S01]  /*11ef0*/  UMOV UR41, 0x40000040 ;  /* 0x4000004000297882 */ /* 0x000fe20000000000 */
[----:B------:R-:W-:Y:S01]  /*11f00*/  ULOP3.LUT UR4, UR4, 0x10000, URZ, 0xfc, !UPT ;  /* 0x0001000004047892 */ /* 0x000fe2000f8efc3f */
[----:B------:R-:W2:Y:S01]  /*11f10*/  LDC.64 R12, c[0x0][0x9e0] ;  /* 0x00027800ff0c7b82 */ /* 0x000ea20000000a00 */
[----:B------:R-:W-:-:S02]  /*11f20*/  IMAD R6, R160, 0x900, R5 ;  /* 0x00000900a0067824 */ /* 0x000fc400078e0205 */
[----:B------:R-:W-:-:S03]  /*11f30*/  UIADD3 UR5, UR4, 0x2, URZ ;  /* 0x0000000204057890 */ /* 0x000fc6000fffe03f */
[C---:B------:R-:W-:Y:S01]  /*11f40*/  R2UR UR10, R6.reuse ;  /* 0x00000000060a72ca */ /* 0x040fe200000e0000 */
[----:B------:R-:W-:Y:S01]  /*11f50*/  UMOV UR8, UR4 ;  /* 0x0000000400087c82 */ /* 0x000fe20008000000 */
[----:B------:R-:W-:Y:S01]  /*11f60*/  IADD3 R8, R6, 0x2, RZ ;  /* 0x0000000206087810 */ /* 0x000fe20007ffe0ff */
[----:B------:R-:W-:-:S05]  /*11f70*/  IMAD.U32 R10, RZ, RZ, UR8 ;  /* 0x00000008ff0a7e24 */ /* 0x000fca000f8e00ff */
[----:B------:R3:W-:Y:S05]  /*11f80*/  STL.64 [R1+0x38], R10 ;  /* 0x0000380a01007387 */ /* 0x0007ea0000100a00 */
[----:B------:R-:W-:Y:S01]  /*11f90*/  HGMMA.64x96x16.F32 R24, gdesc[UR8], RZ, !UPT, gsb0 ;  /* 0x01600000081879f0 */ /* 0x000fe2000c0008ff */
[----:B------:R-:W-:Y:S01]  /*11fa0*/  R2UR UR10, R8 ;  /* 0x00000000080a72ca */ /* 0x000fe200000e0000 */
[----:B------:R-:W-:Y:S01]  /*11fb0*/  UMOV UR8, UR5 ;  /* 0x0000000500087c82 */ /* 0x000fe20008000000 */
[----:B------:R-:W-:Y:S01]  /*11fc0*/  R2UR UR11, R9 ;  /* 0x00000000090b72ca */ /* 0x000fe200000e0000 */
[----:B------:R-:W-:Y:S01]  /*11fd0*/  UMOV UR9, 0x40000040 ;  /* 0x4000004000097882 */ /* 0x000fe20000000000 */
[----:B------:R-:W-:Y:S01]  /*11fe0*/  IMAD.MOV.U32 R9, RZ, RZ, 0x40000040 ;  /* 0x40000040ff097424 */ /* 0x000fe200078e00ff */
[----:B------:R-:W-:Y:S01]  /*11ff0*/  IADD3 R8, R6, 0x4, RZ ;  /* 0x0000000406087810 */ /* 0x000fe20007ffe0ff */
[----:B------:R-:W-:Y:S01]  /*12000*/  UIADD3 UR5, UR4, 0x4, URZ ;  /* 0x0000000404057890 */ /* 0x000fe2000fffe03f */
[----:B---3--:R-:W-:-:S02]  /*12010*/  IMAD.U32 R10, RZ, RZ, UR8 ;  /* 0x00000008ff0a7e24 */ /* 0x008fc4000f8e00ff */
[----:B------:R-:W-:-:S05]  /*12020*/  IMAD.U32 R11, RZ, RZ, UR9 ;  /* 0x00000009ff0b7e24 */ /* 0x000fca000f8e00ff */
[----:B------:R3:W-:Y:S01]  /*12030*/  STL.64 [R1+0x30], R10 ;  /* 0x0000300a01007387 */ /* 0x0007e20000100a00 */
[----:B------:R-:W-:Y:S02]  /*12040*/  WARPGROUP.DEPBAR.LE gsb0, 0x0 ;  /* 0x00008000000079c5 */ /* 0x000fe40000010000 */
[----:B------:R-:W-:-:S06]  /*12050*/  WARPGROUP.ARRIVE ;  /* 0x00000000000079c5 */ /* 0x000fcc0000000000 */
[----:B------:R-:W-:Y:S01]  /*12060*/  HGMMA.64x96x16.F32 R24, gdesc[UR8], R24, gsb0 ;  /* 0x01600000081879f0 */ /* 0x000fe20008000818 */
[----:B------:R-:W-:Y:S01]  /*12070*/  R2UR UR10, R8 ;  /* 0x00000000080a72ca */ /* 0x000fe200000e0000 */
[----:B------:R-:W-:Y:S01]  /*12080*/  UMOV UR8, UR5 ;  /* 0x0000000500087c82 */ /* 0x000fe20008000000 */
[----:B------:R-:W-:Y:S01]  /*12090*/  R2UR UR11, R9 ;  /* 0x00000000090b72ca */ /* 0x000fe200000e0000 */
[----:B------:R-:W-:Y:S01]  /*120a0*/  UMOV UR9, 0x40000040 ;  /* 0x4000004000097882 */ /* 0x000fe20000000000 */
[----:B------:R-:W-:Y:S01]  /*120b0*/  IMAD.MOV.U32 R9, RZ, RZ, 0x40000040 ;  /* 0x40000040ff097424 */ /* 0x000fe200078e00ff */
[----:B------:R-:W-:Y:S01]  /*120c0*/  IADD3 R8, R6, 0x6, RZ ;  /* 0x0000000606087810 */ /* 0x000fe20007ffe0ff */
[----:B------:R-:W-:Y:S01]  /*120d0*/  UIADD3 UR5, UR4, 0x6, URZ ;  /* 0x0000000604057890 */ /* 0x000fe2000fffe03f */
[----:B---3--:R-:W-:Y:S02]  /*120e0*/  IMAD.U32 R10, RZ, RZ, UR8 ;  /* 0x00000008ff0a7e24 */ /* 0x008fe4000f8e00ff */
        /* <DEDUP_REMOVED lines=39> */
[----:B------:R-:W-:Y:S01]  /*12360*/  IMAD.U32 R11, RZ, RZ, UR9 ;  /* 0x00000009ff0b7e24 */ /* 0x000fe2000f8e00ff */
[----:B------:R-:W-:-:S02]  /*12370*/  UIADD3 UR52, UR4, 0x406, URZ ;  /* 0x0000040604347890 */ /* 0x000fc4000fffe03f */
[----:B------:R-:W-:Y:S02]  /*12380*/  UIADD3 UR48, UR4, 0x800, URZ ;  /* 0x0000080004307890 */ /* 0x000fe4000fffe03f */
[----:B------:R-:W-:Y:S01]  /*12390*/  UIADD3 UR44, UR4, 0x802, URZ ;  /* 0x00000802042c7890 */ /* 0x000fe2000fffe03f */
[----:B------:R3:W-:Y:S04]  /*123a0*/  STL.64 [R1+0x10], R10 ;  /* 0x0000100a01007387 */ /* 0x0007e80000100a00 */
[----:B------:R-:W4:Y:S01]  /*123b0*/  LDL.LU R72, [R1] ;  /* 0x0000000001487983 */ /* 0x000f220000300800 */
        /* <DEDUP_REMOVED lines=10> */
[----:B------:R-:W-:Y:S01]  /*12460*/  IMAD.MOV.U32 R7, RZ, RZ, 0x40000040 ;  /* 0x40000040ff077424 */ /* 0x000fe200078e00ff */
[----:B------:R-:W-:Y:S02]  /*12470*/  WARPGROUP.DEPBAR.LE gsb0, 0x0 ;  /* 0x00008000000079c5 */ /* 0x000fe40000010000 */
[----:B------:R-:W-:Y:S01]  /*12480*/  WARPGROUP.ARRIVE ;  /* 0x00000000000079c5 */ /* 0x000fe20000000000 */
[----:B------:R-:W-:Y:S01]  /*12490*/  UIADD3 UR36, UR4, 0x806, URZ ;  /* 0x0000080604247890 */ /* 0x000fe2000fffe03f */
[----:B------:R-:W-:Y:S01]  /*124a0*/  R2UR UR54, R8 ;  /* 0x00000000083672ca */ /* 0x000fe200000e0000 */
[----:B------:R-:W-:Y:S01]  /*124b0*/  UMOV UR37, 0x40000040 ;  /* 0x4000004000257882 */ /* 0x000fe20000000000 */
[----:B01----:R-:W-:Y:S01]  /*124c0*/  @!P1 VIADD R4, R4, 0x2a840 ;  /* 0x0002a84004049836 */ /* 0x003fe20000000000 */
[----:B------:R-:W-:Y:S01]  /*124d0*/  R2UR UR55, R9 ;  /* 0x00000000093772ca */ /* 0x000fe200000e0000 */
[----:B------:R-:W-:Y:S01]  /*124e0*/  HGMMA.64x96x16.F32 R24, gdesc[UR8], R24, gsb0 ;  /* 0x01600000081879f0 */ /* 0x000fe20008000818 */
[----:B------:R-:W-:Y:S01]  /*124f0*/  VIADD R8, R6, 0x600 ;  /* 0x0000060006087836 */ /* 0x000fe20000000000 */
[----:B------:R-:W-:Y:S01]  /*12500*/  R2UR UR39, R7 ;  /* 0x00000000072772ca */ /* 0x000fe200000e0000 */
[----:B------:R-:W-:Y:S01]  /*12510*/  IMAD.MOV.U32 R9, RZ, RZ, 0x40000040 ;  /* 0x40000040ff097424 */ /* 0x000fe200078e00ff */
[----:B------:R-:W-:Y:S01]  /*12520*/  ULDC.64 UR4, c[0x0][0x9d8] ;  /* 0x0002760000047ab9 */ /* 0x000fe20000000a00 */
[----:B--2---:R-:W-:Y:S01]  /*12530*/  ISETP.GE.AND P2, PT, R13, 0x1, PT ;  /* 0x000000010d00780c */ /* 0x004fe20003f46270 */
[----:B---3--:R-:W-:Y:S01]  /*12540*/  IMAD.U32 R10, RZ, RZ, UR8 ;  /* 0x00000008ff0a7e24 */ /* 0x008fe2000f8e00ff */
[----:B------:R-:W-:Y:S01]  /*12550*/  R2UR UR50, R8 ;  /* 0x00000000083272ca */ /* 0x000fe200000e0000 */
[----:B------:R-:W-:Y:S01]  /*12560*/  IMAD.U32 R11, RZ, RZ, UR9 ;  /* 0x00000009ff0b7e24 */ /* 0x000fe2000f8e00ff */
[----:B------:R-:W-:Y:S01]  /*12570*/  R2UR UR51, R9 ;  /* 0x00000000093372ca */ /* 0x000fe200000e0000 */
[----:B------:R-:W-:-:S02]  /*12580*/  WARPGROUP.DEPBAR.LE gsb0, 0x0 ;  /* 0x00008000000079c5 */ /* 0x000fc40000010000 */
[----:B------:R-:W-:-:S06]  /*12590*/  WARPGROUP.ARRIVE ;  /* 0x00000000000079c5 */ /* 0x000fcc0000000000 */
[----:B------:R-:W-:Y:S01]  /*125a0*/  HGMMA.64x96x16.F32 R24, gdesc[UR52], R24, gsb0 ;  /* 0x01600000341879f0 */ /* 0x000fe20008000818 */
[----:B------:R-:W-:Y:S01]  /*125b0*/  IMAD.MOV.U32 R9, RZ, RZ, 0x40000040 ;  /* 0x40000040ff097424 */ /* 0x000fe200078e00ff */
[----:B------:R-:W-:-:S04]  /*125c0*/  IADD3 R8, R6, 0x602, RZ ;  /* 0x0000060206087810 */ /* 0x000fc80007ffe0ff */
[----:B------:R-:W-:Y:S02]  /*125d0*/  R2UR UR46, R8 ;  /* 0x00000000082e72ca */ /* 0x000fe400000e0000 */
[----:B------:R-:W-:Y:S01]  /*125e0*/  R2UR UR47, R9 ;  /* 0x00000000092f72ca */ /* 0x000fe200000e0000 */
[----:B------:R-:W-:Y:S02]  /*125f0*/  WARPGROUP.DEPBAR.LE gsb0, 0x0 ;  /* 0x00008000000079c5 */ /* 0x000fe40000010000 */
[----:B------:R-:W-:-:S06]  /*12600*/  WARPGROUP.ARRIVE ;  /* 0x00000000000079c5 */ /* 0x000fcc0000000000 */
[----:B------:R-:W-:Y:S01]  /*12610*/  HGMMA.64x96x16.F32 R24, gdesc[UR48], R24, gsb0 ;  /* 0x01600000301879f0 */ /* 0x000fe20008000818 */
[----:B------:R-:W-:Y:S02]  /*12620*/  VIADD R8, R6, 0x604 ;  /* 0x0000060406087836 */ /* 0x000fe40000000000 */
[----:B------:R-:W-:-:S03]  /*12630*/  IMAD.MOV.U32 R9, RZ, RZ, 0x40000040 ;  /* 0x40000040ff097424 */ /* 0x000fc600078e00ff */
[----:B------:R-:W-:Y:S02]  /*12640*/  R2UR UR42, R8 ;  /* 0x00000000082a72ca */ /* 0x000fe400000e0000 */
[----:B------:R-:W-:Y:S01]  /*12650*/  R2UR UR43, R9 ;  /* 0x00000000092b72ca */ /* 0x000fe200000e0000 */
[----:B------:R-:W-:Y:S02]  /*12660*/  WARPGROUP.DEPBAR.LE gsb0, 0x0 ;  /* 0x00008000000079c5 */ /* 0x000fe40000010000 */
[----:B------:R-:W-:-:S06]  /*12670*/  WARPGROUP.ARRIVE ;  /* 0x00000000000079c5 */ /* 0x000fcc0000000000 */
[----:B------:R-:W-:Y:S01]  /*12680*/  HGMMA.64x96x16.F32 R24, gdesc[UR44], R24, gsb0 ;  /* 0x016000002c1879f0 */ /* 0x000fe20008000818 */
[----:B------:R-:W-:-:S04]  /*12690*/  IADD3 R6, R6, 0x606, RZ ;  /* 0x0000060606067810 */ /* 0x000fc80007ffe0ff */
[----:B------:R-:W-:Y:S01]  /*126a0*/  R2UR UR38, R6 ;  /* 0x00000000062672ca */ /* 0x000fe200000e0000 */
[----:B------:R-:W-:Y:S02]  /*126b0*/  WARPGROUP.DEPBAR.LE gsb0, 0x0 ;  /* 0x00008000000079c5 */ /* 0x000fe40000010000 */
[----:B------:R-:W-:-:S06]  /*126c0*/  WARPGROUP.ARRIVE ;  /* 0x00000000000079c5 */ /* 0x000fcc0000000000 */
[----:B------:R-:W-:Y:S03]  /*126d0*/  HGMMA.64x96x16.F32 R24, gdesc[UR40], R24, gsb0 ;  /* 0x01600000281879f0 */ /* 0x000fe60008000818 */
[----:B------:R-:W-:Y:S02]  /*126e0*/  WARPGROUP.DEPBAR.LE gsb0, 0x0 ;  /* 0x00008000000079c5 */ /* 0x000fe40000010000 */
[----:B------:R-:W-:-:S06]  /*126f0*/  WARPGROUP.ARRIVE ;  /* 0x00000000000079c5 */ /* 0x000fcc0000000000 */
[----:B------:R-:W-:Y:S01]  /*12700*/  HGMMA.64x96x16.F32 R24, gdesc[UR36], R24, gsb0 ;  /* 0x01600000241879f0 */ /* 0x000fe20008000818 */
[----:B------:R-:W-:Y:S01]  /*12710*/  IMAD.MOV.U32 R9, RZ, RZ, -0x60 ;  /* 0xffffffa0ff097424 */ /* 0x000fe200078e00ff */
[----:B------:R-:W-:Y:S01]  /*12720*/  @!P1 PRMT R4, RZ, 0x654, R4 ;  /* 0x00000654ff049816 */ /* 0x000fe20000000004 */
[----:B------:R-:W-:Y:S01]  /*12730*/  ULOP3.LUT UR6, URZ, UR5, URZ, 0x33, !UPT ;  /* 0x000000053f067292 */ /* 0x000fe2000f8e333f */
[----:B----4-:R-:W-:Y:S01]  /*12740*/  LOP3.LUT R72, R72, 0xffefffff, RZ, 0xc0, !PT ;  /* 0xffefffff48487812 */ /* 0x010fe200078ec0ff */
[----:B------:R0:W-:Y:S03]  /*12750*/  STL.64 [R1+0x8], R10 ;  /* 0x0000080a01007387 */ /* 0x0001e60000100a00 */
[----:B------:R-:W-:Y:S01]  /*12760*/  @P2 LOP3.LUT R72, R72, 0x100000, RZ, 0xfc, !PT ;  /* 0x0010000048482812 */ /* 0x000fe200078efcff */
[----:B------:R-:W-:Y:S02]  /*12770*/  WARPGROUP.DEPBAR.LE gsb0, 0x0 ;  /* 0x00008000000079c5 */ /* 0x000fe40000010000 */
[----:B------:R-:W-:Y:S01]  /*12780*/  FMUL.FTZ R8, R37, UR4 ;  /* 0x0000000425087c20 */ /* 0x000fe20008410000 */
[----:B------:R1:W-:Y:S03]  /*12790*/  @!P1 SYNCS.ARRIVE.TRANS64.RED.A1T0 RZ, [R4+URZ], RZ ;  /* 0x000000ff04ff99a7 */ /* 0x0003e6000810043f */
[----:B------:R2:W3:Y:S01]  /*127a0*/  MUFU.TANH R82, R8 ;  /* 0x0000000800527308 */ /* 0x0004e20000002400 */
[----:B------:R-:W-:Y:S01]  /*127b0*/  FMUL.FTZ R7, R33, UR4 ;  /* 0x0000000421077c20 */ /* 0x000fe20008410000 */
[----:B------:R-:W-:Y:S01]  /*127c0*/  FMUL.FTZ R33, R38, UR4 ;  /* 0x0000000426217c20 */ /* 0x000fe20008410000 */
[----:B------:R-:W-:-:S02]  /*127d0*/  IMAD R38, R2, R9, 0x60 ;  /* 0x0000006002267424 */ /* 0x000fc400078e0209 */
[----:B--2---:R-:W-:-:S04]  /*127e0*/  FMUL.FTZ R8, R45, UR4 ;  /* 0x000000042d087c20 */ /* 0x004fc80008410000 */
[----:B------:R2:W4:Y:S02]  /*127f0*/  MUFU.TANH R74, R8 ;  /* 0x00000008004a7308 */ /* 0x0005240000002400 */
[----:B--2---:R-:W-:-:S06]  /*12800*/  FMUL.FTZ R8, R53, UR4 ;  /* 0x0000000435087c20 */ /* 0x004fcc0008410000 */
[----:B------:R2:W0:Y:S08]  /*12810*/  MUFU.TANH R86, R7 ;  /* 0x0000000700567308 */ /* 0x0004300000002400 */
[----:B------:R1:W0:Y:S01]  /*12820*/  MUFU.TANH R20, R8 ;  /* 0x0000000800147308 */ /* 0x0002220000002400 */
[----:B--2---:R-:W-:Y:S01]  /*12830*/  FMUL.FTZ R7, R41, UR4 ;  /* 0x0000000429077c20 */ /* 0x004fe20008410000 */
[----:B-1----:R-:W-:-:S06]  /*12840*/  IADD3 R8, R163, R38, RZ ;  /* 0x00000026a3087210 */ /* 0x002fcc0007ffe0ff */
[----:B------:R1:W2:Y:S01]  /*12850*/  MUFU.TANH R78, R7 ;  /* 0x00000007004e7308 */ /* 0x0002a20000002400 */
[----:B------:R-:W-:Y:S01]  /*12860*/  IADD3 R4, -R164, 0x1, R8 ;  /* 0x00000001a4047810 */ /* 0x000fe20007ffe108 */
[----:B------:R-:W-:Y:S01]  /*12870*/  FMUL.FTZ R45, R47, UR4 ;  /* 0x000000042f2d7c20 */ /* 0x000fe20008410000 */
[----:B------:R-:W-:-:S03]  /*12880*/  FMUL.FTZ R25, R25, UR4 ;  /* 0x0000000419197c20 */ /* 0x000fc60008410000 */
[----:B------:R-:W-:Y:S02]  /*12890*/  IMAD R47, R173, -0x2, R4 ;  /* 0xfffffffead2f7824 */ /* 0x000fe400078e0204 */
[----:B-1----:R-:W-:Y:S01]  /*128a0*/  FMUL.FTZ R7, R49, UR4 ;  /* 0x0000000431077c20 */ /* 0x002fe20008410000 */
[----:B------:R-:W-:Y:S02]  /*128b0*/  IMAD.U32 R4, RZ, RZ, UR6 ;  /* 0x00000006ff047e24 */ /* 0x000fe4000f8e00ff */
[----:B------:R-:W-:Y:S01]  /*128c0*/  FMUL.FTZ R29, R29, UR4 ;  /* 0x000000041d1d7c20 */ /* 0x000fe20008410000 */
[----:B------:R1:W2:Y:S01]  /*128d0*/  MUFU.TANH R14, R7 ;  /* 0x00000007000e7308 */ /* 0x0002a20000002400 */
[----:B------:R-:W-:Y:S01]  /*128e0*/  FMUL.FTZ R15, R24, UR4 ;  /* 0x00000004180f7c20 */ /* 0x000fe20008410000 */
[----:B------:R2:W-:Y:S01]  /*128f0*/  STL [R1+0x4], R4 ;  /* 0x0000040401007387 */ /* 0x0005e20000100800 */
[----:B------:R-:W-:Y:S01]  /*12900*/  FMUL.FTZ R3, R27, UR4 ;  /* 0x000000041b037c20 */ /* 0x000fe20008410000 */
[----:B0-----:R-:W-:Y:S01]  /*12910*/  FMUL.FTZ R11, R31, UR4 ;  /* 0x000000041f0b7c20 */ /* 0x001fe20008410000 */
[----:B------:R-:W-:Y:S01]  /*12920*/  FMUL.FTZ R41, R43, UR4 ;  /* 0x000000042b297c20 */ /* 0x000fe20008410000 */
[----:B------:R0:W-:Y:S01]  /*12930*/  STL [R1], R72 ;  /* 0x0000004801007387 */ /* 0x0001e20000100800 */
[----:B-1----:R-:W-:Y:S01]  /*12940*/  FMUL.FTZ R7, R57, UR4 ;  /* 0x0000000439077c20 */ /* 0x002fe20008410000 */
[----:B------:R1:W0:Y:S01]  /*12950*/  MUFU.TANH R10, R25 ;  /* 0x00000019000a7308 */ /* 0x0002220000002400 */
        /* <DEDUP_REMOVED lines=8> */
[----:B-1----:R-:W-:Y:S01]  /*129e0*/  FMUL.FTZ R25, R35, UR4 ;  /* 0x0000000423197c20 */ /* 0x002fe20008410000 */
[----:B------:R-:W-:Y:S01]  /*129f0*/  FMUL.FTZ R35, R39, UR4 ;  /* 0x0000000427237c20 */ /* 0x000fe20008410000 */
[----:B------:R-:W-:Y:S01]  /*12a00*/  FMUL.FTZ R44, R44, UR4 ;  /* 0x000000042c2c7c20 */ /* 0x000fe20008410000 */
[----:B------:R-:W-:Y:S01]  /*12a10*/  FMUL.FTZ R43, R46, UR4 ;  /* 0x000000042e2b7c20 */ /* 0x000fe20008410000 */
[----:B------:R-:W-:Y:S01]  /*12a20*/  FMUL.FTZ R48, R48, UR4 ;  /* 0x0000000430307c20 */ /* 0x000fe20008410000 */
[----:B------:R-:W-:Y:S01]  /*12a30*/  FMUL.FTZ R49, R50, UR4 ;  /* 0x0000000432317c20 */ /* 0x000fe20008410000 */
[----:B------:R-:W-:Y:S01]  /*12a40*/  FMUL.FTZ R51, R51, UR4 ;  /* 0x0000000433337c20 */ /* 0x000fe20008410000 */
        /* <DEDUP_REMOVED lines=12> */
[----:B-1----:R-:W-:Y:S01]  /*12b10*/  FMUL.FTZ R7, R67, UR4 ;  /* 0x0000000443077c20 */ /* 0x002fe20008410000 */
[----:B------:R-:W-:Y:S01]  /*12b20*/  FMUL.FTZ R69, R69, UR4 ;  /* 0x0000000445457c20 */ /* 0x000fe20008410000 */
[----:B------:R-:W-:Y:S01]  /*12b30*/  FMUL.FTZ R29, R70, UR4 ;  /* 0x00000004461d7c20 */ /* 0x000fe20008410000 */
[----:B------:R-:W-:Y:S01]  /*12b40*/  FMUL.FTZ R31, R71, UR4 ;  /* 0x00000004471f7c20 */ /* 0x000fe20008410000 */
[----:B------:R-:W-:Y:S01]  /*12b50*/  FMUL.FTZ R56, R56, UR4 ;  /* 0x0000000438387c20 */ /* 0x000fe20008410000 */
[----:B------:R-:W-:Y:S01]  /*12b60*/  FMUL.FTZ R68, R68, UR4 ;  /* 0x0000000444447c20 */ /* 0x000fe20008410000 */
[----:B------:R-:W1:Y:S01]  /*12b70*/  MUFU.TANH R15, R15 ;  /* 0x0000000f000f7308 */ /* 0x000e620000002400 */
[----:B------:R-:W-:-:S07]  /*12b80*/  FMUL.FTZ R59, R59, UR4 ;  /* 0x000000043b3b7c20 */ /* 0x000fce0008410000 */
[----:B------:R-:W0:Y:S01]  /*12b90*/  MUFU.TANH R0, R0 ;  /* 0x0000000000007308 */ /* 0x000e220000002400 */
[----:B------:R-:W-:-:S07]  /*12ba0*/  FMUL.FTZ R28, R28, UR4 ;  /* 0x000000041c1c7c20 */ /* 0x000fce0008410000 */
[----:B------:R-:W0:Y:S01]  /*12bb0*/  MUFU.TANH R3, R3 ;  /* 0x0000000300037308 */ /* 0x000e220000002400 */
[----:B------:R-:W-:-:S07]  /*12bc0*/  IMAD R9, R169, 0x80, R179 ;  /* 0x00000080a9097824 */ /* 0x000fce00078e02b3 */
        /* <DEDUP_REMOVED lines=35> */
[----:B------:R-:W-:-:S02]  /*12e00*/  VIADD R46, R47, UR6 ;  /* 0x000000062f2e7c36 */ /* 0x000fc40008000000 */
[----:B------:R-:W-:-:S05]  /*12e10*/  IMAD R50, R173, -0x2, R38 ;  /* 0xfffffffead327824 */ /* 0x000fca00078e0226 */
[----:B------:R3:W0:Y:S01]  /*12e20*/  MUFU.TANH R73, R59 ;  /* 0x0000003b00497308 */ /* 0x0006220000002400 */
[----:B------:R-:W-:Y:S01]  /*12e30*/  IMAD.IADD R30, R46, 0x1, R9 ;  /* 0x000000012e1e7824 */ /* 0x000fe200078e0209 */
[----:B---3--:R-:W-:-:S06]  /*12e40*/  IADD3 R59, R47, R12, RZ ;  /* 0x0000000c2f3b7210 */ /* 0x008fcc0007ffe0ff */
[----:B------:R3:W0:Y:S02]  /*12e50*/  MUFU.TANH R94, R28 ;  /* 0x0000001c005e7308 */ /* 0x0006240000002400 */
[----:B---3--:R-:W-:Y:S01]  /*12e60*/  VIADDMNMX R28, R9, R59, R42, PT ;  /* 0x0000003b091c7246 */ /* 0x008fe2000380012a */
[----:B-12-4-:R-:W-:Y:S06]  /*12e70*/  @!P2 BRA `(.L_x_1513) ;  /* 0x00000000004ca947 */ /* 0x016fec0003800000 */
[----:B------:R-:W-:Y:S01]  /*12e80*/  IADD3 R4, -R164, R163, R9 ;  /* 0x000000a3a4047210 */ /* 0x000fe20007ffe109 */
[----:B------:R-:W-:Y:S03]  /*12e90*/  BSSY B0, `(.L_x_1514) ;  /* 0x000000e000007945 */ /* 0x000fe60003800000 */
        /* <DEDUP_REMOVED lines=9> */
.L_x_1515:
[----:B------:R-:W-:-:S13]  /*12f30*/  ISETP.NE.AND P2, PT, R13, 0x1, PT ;  /* 0x000000010d00780c */ /* 0x000fda0003f45270 */
[----:B------:R-:W1:Y:S02]  /*12f40*/  @P2 LDC.64 R66, c[0x0][0x9e8] ;  /* 0x00027a00ff422b82 */ /* 0x000e640000000a00 */
[----:B-1----:R-:W-:-:S05]  /*12f50*/  @P2 IMAD.HI.U32 R8, R4, R66, RZ ;  /* 0x0000004204082227 */ /* 0x002fca00078e00ff */
[----:B------:R-:W-:-:S07]  /*12f60*/  @P2 SHF.R.U32.HI R4, RZ, R67, R8 ;  /* 0x00000043ff042219 */ /* 0x000fce0000011608 */
.L_x_1516:
[----:B------:R-:W-:Y:S05]  /*12f70*/  BSYNC B0 ;  /* 0x0000000000007941 */ /* 0x000fea0003800000 */
.L_x_1514:
[----:B------:R-:W-:-:S05]  /*12f80*/  IMAD R47, R4, R13, R50 ;  /* 0x0000000d042f7224 */ /* 0x000fca00078e0232 */
[----:B------:R-:W-:Y:S02]  /*12f90*/  VIMNMX R30, R30, R47, !PT ;  /* 0x0000002f1e1e7248 */ /* 0x000fe40007fe0100 */
[----:B------:R-:W-:-:S07]  /*12fa0*/  VIADDMNMX R28, R47, R13, R28, PT ;  /* 0x0000000d2f1c7246 */ /* 0x000fce000380011c */
.L_x_1513:
[C---:B------:R-:W-:Y:S01]  /*12fb0*/  ISETP.GE.AND P3, PT, R38.reuse, 0x9, PT ;  /* 0x000000092600780c */ /* 0x040fe20003f66270 */
[----:B------:R-:W-:Y:S01]  /*12fc0*/  VIADD R90, R9, 0x8 ;  /* 0x00000008095a7836 */ /* 0x000fe20000000000 */
[----:B------:R-:W-:Y:S02]  /*12fd0*/  ISETP.GE.AND P2, PT, R38, 0x2, PT ;  /* 0x000000022600780c */ /* 0x000fe40003f46270 */
[----:B------:R-:W-:Y:S02]  /*12fe0*/  P2R R54, PR, RZ, 0x8 ;  /* 0x00000008ff367803 */ /* 0x000fe40000000000 */
[C---:B------:R-:W-:Y:S02]  /*12ff0*/  ISETP.GT.AND P3, PT, R30.reuse, 0x8, !P3 ;  /* 0x000000081e00780c */ /* 0x040fe40005f64270 */
[----:B------:R-:W-:Y:S02]  /*13000*/  ISETP.GT.AND P4, PT, R30, 0x1, !P2 ;  /* 0x000000011e00780c */ /* 0x000fe40005784270 */
[----:B------:R-:W-:-:S02]  /*13010*/  ISETP.LT.OR P3, PT, R28, 0x9, P3 ;  /* 0x000000091c00780c */ /* 0x000fc40001f61670 */
[----:B------:R-:W-:Y:S02]  /*13020*/  ISETP.GE.AND P5, PT, R38, 0xa, PT ;  /* 0x0000000a2600780c */ /* 0x000fe40003fa6270 */
[----:B0-----:R-:W-:Y:S02]  /*13030*/  FSEL R94, R94, -INF , !P3 ;  /* 0xff8000005e5e7808 */ /* 0x001fe40005800000 */
[----:B------:R-:W-:Y:S02]  /*13040*/  ISETP.LT.OR P4, PT, R28, 0x2, P4 ;  /* 0x000000021c00780c */ /* 0x000fe40002781670 */
[----:B------:R-:W-:Y:S02]  /*13050*/  ISETP.GT.AND P3, PT, R30, 0x9, !P5 ;  /* 0x000000091e00780c */ /* 0x000fe40006f64270 */
[----:B------:R-:W-:Y:S02]  /*13060*/  FSEL R96, R10, -INF , !P4 ;  /* 0xff8000000a607808 */ /* 0x000fe40006000000 */
        /* <DEDUP_REMOVED lines=88> */
[C---:B------:R-:W-:Y:S02]  /*135f0*/  ISETP.GE.AND P3, PT, R38.reuse, 0x52, PT ;  /* 0x000000522600780c */ /* 0x040fe40003f66270 */
[----:B------:R-:W-:Y:S02]  /*13600*/  ISETP.GE.AND P6, PT, R38, 0x1, PT ;  /* 0x000000012600780c */ /* 0x000fe40003fc6270 */
[----:B------:R-:W-:-:S02]  /*13610*/  ISETP.GT.AND P4, PT, R30, 0x51, !P3 ;  /* 0x000000511e00780c */ /* 0x000fc40005f84270 */
[----:B------:R-:W-:Y:S02]  /*13620*/  VIADDMNMX R90, R90, R59, R42, PT ;  /* 0x0000003b5a5a7246 */ /* 0x000fe4000380012a */
[----:B------:R-:W-:Y:S02]  /*13630*/  ISETP.LT.OR P4, PT, R28, 0x52, P4 ;  /* 0x000000521c00780c */ /* 0x000fe40002781670 */
[----:B------:R-:W-:Y:S02]  /*13640*/  IADD3 R59, R46, 0x8, R9 ;  /* 0x000000082e3b7810 */ /* 0x000fe40007ffe009 */
[----:B------:R-:W-:Y:S02]  /*13650*/  FSEL R14, R65, -INF , !P4 ;  /* 0xff800000410e7808 */ /* 0x000fe40006000000 */
[----:B------:R-:W-:-:S04]  /*13660*/  ISETP.GE.AND P4, PT, R38, 0x59, PT ;  /* 0x000000592600780c */ /* 0x000fc80003f86270 */
[----:B------:R-:W-:-:S04]  /*13670*/  ISETP.GT.AND P5, PT, R30, 0x58, !P4 ;  /* 0x000000581e00780c */ /* 0x000fc800067a4270 */
[----:B------:R-:W-:-:S04]  /*13680*/  ISETP.LT.OR P5, PT, R28, 0x59, P5 ;  /* 0x000000591c00780c */ /* 0x000fc80002fa1670 */
[----:B------:R-:W-:Y:S02]  /*13690*/  FSEL R4, R34, -INF , !P5 ;  /* 0xff80000022047808 */ /* 0x000fe40006800000 */
        /* <DEDUP_REMOVED lines=22> */
.L_x_1519:
[----:B------:R-:W-:-:S13]  /*13800*/  ISETP.NE.AND P5, PT, R13, 0x1, PT ;  /* 0x000000010d00780c */ /* 0x000fda0003fa5270 */
[----:B------:R-:W0:Y:S02]  /*13810*/  @P5 LDC.64 R46, c[0x0][0x9e8] ;  /* 0x00027a00ff2e5b82 */ /* 0x000e240000000a00 */
[----:B0-----:R-:W-:-:S05]  /*13820*/  @P5 IMAD.HI.U32 R46, R15, R46, RZ ;  /* 0x0000002e0f2e5227 */ /* 0x001fca00078e00ff */
[----:B------:R-:W-:-:S07]  /*13830*/  @P5 SHF.R.U32.HI R15, RZ, R47, R46 ;  /* 0x0000002fff0f5219 */ /* 0x000fce000001162e */
.L_x_1520:
[----:B------:R-:W-:Y:S05]  /*13840*/  BSYNC B0 ;  /* 0x0000000000007941 */ /* 0x000fea0003800000 */
.L_x_1518:
[----:B------:R-:W-:-:S05]  /*13850*/  IMAD R30, R15, R13, R50 ;  /* 0x0000000d0f1e7224 */ /* 0x000fca00078e0232 */
[----:B------:R-:W-:Y:S02]  /*13860*/  VIMNMX R59, R59, R30, !PT ;  /* 0x0000001e3b3b7248 */ /* 0x000fe40007fe0100 */
[----:B------:R-:W-:-:S07]  /*13870*/  VIADDMNMX R90, R30, R13, R90, PT ;  /* 0x0000000d1e5a7246 */ /* 0x000fce000380015a */
.L_x_1517:
[C---:B------:R-:W-:Y:S01]  /*13880*/  ISETP.GT.AND P2, PT, R59.reuse, 0x1, !P2 ;  /* 0x000000013b00780c */ /* 0x040fe20005744270 */
[----:B------:R-:W-:Y:S01]  /*13890*/  ULDC UR4, c[0x0][0x988] ;  /* 0x0002620000047ab9 */ /* 0x000fe20000000800 */
[----:B------:R-:W-:Y:S02]  /*138a0*/  ISETP.NE.AND P5, PT, R32, RZ, PT ;  /* 0x000000ff2000720c */ /* 0x000fe40003fa5270 */
[----:B------:R-:W-:Y:S02]  /*138b0*/  ISETP.LT.OR P2, PT, R90, 0x2, P2 ;  /* 0x000000025a00780c */ /* 0x000fe40001741670 */
[----:B------:R-:W-:Y:S02]  /*138c0*/  ISETP.GT.AND P6, PT, R59, RZ, !P6 ;  /* 0x000000ff3b00720c */ /* 0x000fe400077c4270 */
        /* <DEDUP_REMOVED lines=36> */
[----:B------:R-:W-:Y:S02]  /*13b10*/  ISETP.GT.AND P2, PT, R59, 0x19, !P5 ;  /* 0x000000193b00780c */ /* 0x000fe40006f44270 */
[----:B------:R-:W-:-:S02]  /*13b20*/  ISETP.NE.AND P5, PT, R44, RZ, PT ;  /* 0x000000ff2c00720c */ /* 0x000fc40003fa5270 */
        /* <DEDUP_REMOVED lines=16> */
[----:B------:R-:W-:Y:S02]  /*13c30*/  FSEL R46, R41, -INF , !P2 ;  /* 0xff800000292e7808 */ /* 0x000fe40005000000 */
[----:B------:R-:W-:-:S02]  /*13c40*/  ISETP.NE.AND P2, PT, R77, RZ, PT ;  /* 0x000000ff4d00720c */ /* 0x000fc40003f45270 */
[----:B------:R-:W-:Y:S02]  /*13c50*/  ISETP.LT.OR P6, PT, R90, 0x1, P6 ;  /* 0x000000015a00780c */ /* 0x000fe400037c1670 */
[----:B------:R-:W-:Y:S02]  /*13c60*/  ISETP.GT.AND P2, PT, R59, 0x28, !P2 ;  /* 0x000000283b00780c */ /* 0x000fe40005744270 */
[----:B------:R-:W-:Y:S02]  /*13c70*/  FMNMX.FTZ R3, R28, R3, !PT ;  /* 0x000000031c037209 */ /* 0x000fe40007810000 */
[----:B------:R-:W-:Y:S02]  /*13c80*/  ISETP.LT.OR P2, PT, R90, 0x29, P2 ;  /* 0x000000295a00780c */ /* 0x000fe40001741670 */
[----:B------:R-:W-:Y:S02]  /*13c90*/  FSEL R33, R0, -INF , !P6 ;  /* 0xff80000000217808 */ /* 0x000fe40007000000 */
[----:B------:R-:W-:Y:S01]  /*13ca0*/  FSEL R48, R43, -INF , !P2 ;  /* 0xff8000002b307808 */ /* 0x000fe20005000000 */
[----:B------:R-:W0:Y:S01]  /*13cb0*/  SHFL.BFLY PT, R0, R3, 0x2, 0x1f ;  /* 0x0c401f0003007f89 */ /* 0x000e2200000e0000 */
[----:B------:R-:W-:-:S02]  /*13cc0*/  ISETP.NE.AND P2, PT, R79, RZ, PT ;  /* 0x000000ff4f00720c */ /* 0x000fc40003f45270 */
[----:B------:R-:W-:Y:S02]  /*13cd0*/  MOV R11, UR4 ;  /* 0x00000004000b7c02 */ /* 0x000fe40008000f00 */
[----:B------:R-:W-:Y:S02]  /*13ce0*/  ISETP.GT.AND P2, PT, R59, 0x29, !P2 ;  /* 0x000000293b00780c */ /* 0x000fe40005744270 */
[----:B------:R-:W-:Y:S02]  /*13cf0*/  ISETP.NE.AND P6, PT, R61, RZ, PT ;  /* 0x000000ff3d00720c */ /* 0x000fe40003fc5270 */
[----:B------:R-:W-:Y:S02]  /*13d00*/  ISETP.LT.OR P2, PT, R90, 0x2a, P2 ;  /* 0x0000002a5a00780c */ /* 0x000fe40001741670 */
[----:B------:R-:W-:Y:S02]  /*13d10*/  ISETP.GT.AND P3, PT, R59, 0x51, !P3 ;  /* 0x000000513b00780c */ /* 0x000fe40005f64270 */
[----:B------:R-:W-:-:S02]  /*13d20*/  FSEL R50, R45, -INF , !P2 ;  /* 0xff8000002d327808 */ /* 0x000fc40005000000 */
[----:B------:R-:W-:Y:S02]  /*13d30*/  ISETP.NE.AND P2, PT, R81, RZ, PT ;  /* 0x000000ff5100720c */ /* 0x000fe40003f45270 */
[C---:B------:R-:W-:Y:S02]  /*13d40*/  ISETP.GT.AND P4, PT, R59.reuse, 0x58, !P4 ;  /* 0x000000583b00780c */ /* 0x040fe40006784270 */
[----:B------:R-:W-:Y:S02]  /*13d50*/  ISETP.GT.AND P2, PT, R59, 0x30, !P2 ;  /* 0x000000303b00780c */ /* 0x000fe40005744270 */
[C---:B------:R-:W-:Y:S02]  /*13d60*/  ISETP.LT.OR P3, PT, R90.reuse, 0x52, P3 ;  /* 0x000000525a00780c */ /* 0x040fe40001f61670 */
[----:B------:R-:W-:Y:S02]  /*13d70*/  ISETP.LT.OR P2, PT, R90, 0x31, P2 ;  /* 0x000000315a00780c */ /* 0x000fe40001741670 */
[----:B0-----:R-:W-:-:S02]  /*13d80*/  FMNMX.FTZ R15, R3, R0, !PT ;  /* 0x00000000030f7209 */ /* 0x001fc40007810000 */
[----:B------:R-:W-:Y:S02]  /*13d90*/  FSEL R52, R49, -INF , !P2 ;  /* 0xff80000031347808 */ /* 0x000fe40005000000 */
[----:B------:R-:W-:Y:S01]  /*13da0*/  ISETP.NE.AND P2, PT, R83, RZ, PT ;  /* 0x000000ff5300720c */ /* 0x000fe20003f45270 */
[----:B------:R-:W0:Y:S01]  /*13db0*/  SHFL.BFLY PT, R6, R15, 0x1, 0x1f ;  /* 0x0c201f000f067f89 */ /* 0x000e2200000e0000 */
[----:B------:R-:W-:Y:S02]  /*13dc0*/  FMNMX.FTZ R3, R33, R30, !PT ;  /* 0x0000001e21037209 */ /* 0x000fe40007810000 */
[----:B------:R-:W-:Y:S02]  /*13dd0*/  ISETP.GT.AND P2, PT, R59, 0x31, !P2 ;  /* 0x000000313b00780c */ /* 0x000fe40005744270 */
[----:B------:R-:W-:Y:S02]  /*13de0*/  FMNMX.FTZ R3, R32, R3, !PT ;  /* 0x0000000320037209 */ /* 0x000fe40007810000 */
[----:B------:R-:W-:-:S02]  /*13df0*/  ISETP.LT.OR P2, PT, R90, 0x32, P2 ;  /* 0x000000325a00780c */ /* 0x000fc40001741670 */
[----:B------:R-:W-:Y:S02]  /*13e00*/  FMNMX.FTZ R3, R34, R3, !PT ;  /* 0x0000000322037209 */ /* 0x000fe40007810000 */
[----:B------:R-:W-:Y:S02]  /*13e10*/  FSEL R54, R51, -INF , !P2 ;  /* 0xff80000033367808 */ /* 0x000fe40005000000 */
[----:B------:R-:W-:Y:S02]  /*13e20*/  ISETP.NE.AND P2, PT, R85, RZ, PT ;  /* 0x000000ff5500720c */ /* 0x000fe40003f45270 */
[----:B------:R-:W-:Y:S02]  /*13e30*/  ISETP.LT.OR P4, PT, R90, 0x59, P4 ;  /* 0x000000595a00780c */ /* 0x000fe40002781670 */
[----:B------:R-:W-:-:S04]  /*13e40*/  ISETP.GT.AND P2, PT, R59, 0x38, !P2 ;  /* 0x000000383b00780c */ /* 0x000fc80005744270 */
[----:B------:R-:W-:Y:S02]  /*13e50*/  ISETP.LT.OR P2, PT, R90, 0x39, P2 ;  /* 0x000000395a00780c */ /* 0x000fe40001741670 */
[----:B0-----:R-:W-:Y:S02]  /*13e60*/  FMNMX.FTZ R6, R15, R6, !PT ;  /* 0x000000060f067209 */ /* 0x001fe40007810000 */
[----:B------:R-:W-:Y:S02]  /*13e70*/  FSEL R56, R53, -INF , !P2 ;  /* 0xff80000035387808 */ /* 0x000fe40005000000 */
[----:B------:R-:W-:Y:S01]  /*13e80*/  ISETP.NE.AND P2, PT, R87, RZ, PT ;  /* 0x000000ff5700720c */ /* 0x000fe20003f45270 */
[----:B------:R-:W-:Y:S01]  /*13e90*/  FMUL.FTZ R0, R6, R11 ;  /* 0x0000000b06007220 */ /* 0x000fe20000410000 */
        /* <DEDUP_REMOVED lines=14> */
[----:B------:R-:W-:Y:S02]  /*13f80*/  FMNMX.FTZ R21, R48, R21, !PT ;  /* 0x0000001530157209 */ /* 0x000fe40007810000 */
[----:B------:R-:W-:Y:S02]  /*13f90*/  ISETP.GT.AND P2, PT, R59, 0x41, !P2 ;  /* 0x000000413b00780c */ /* 0x000fe40005744270 */
[----:B------:R-:W-:Y:S02]  /*13fa0*/  FMNMX.FTZ R21, R50, R21, !PT ;  /* 0x0000001532157209 */ /* 0x000fe40007810000 */
[----:B------:R-:W-:-:S04]  /*13fb0*/  ISETP.LT.OR P2, PT, R90, 0x42, P2 ;  /* 0x000000425a00780c */ /* 0x000fc80001741670 */
[----:B------:R-:W-:Y:S02]  /*13fc0*/  FSEL R60, R73, -INF , !P2 ;  /* 0xff800000493c7808 */ /* 0x000fe40005000000 */
[----:B------:R-:W-:Y:S02]  /*13fd0*/  ISETP.GT.AND P2, PT, R59, 0x48, !P5 ;  /* 0x000000483b00780c */ /* 0x000fe40006f44270 */
[----:B------:R-:W-:Y:S02]  /*13fe0*/  ISETP.NE.AND P5, PT, R93, RZ, PT ;  /* 0x000000ff5d00720c */ /* 0x000fe40003fa5270 */
[----:B------:R-:W-:-:S04]  /*13ff0*/  ISETP.LT.OR P2, PT, R90, 0x49, P2 ;  /* 0x000000495a00780c */ /* 0x000fc80001741670 */
[----:B------:R-:W-:Y:S02]  /*14000*/  FSEL R62, R62, -INF , !P2 ;  /* 0xff8000003e3e7808 */ /* 0x000fe40005000000 */
[----:B------:R-:W-:-:S04]  /*14010*/  FSETP.NEU.FTZ.AND P2, PT, R6, -INF , PT ;  /* 0xff8000000600780b */ /* 0x000fc80003f5d000 */
[----:B------:R-:W-:Y:S02]  /*14020*/  FSEL R37, R0, RZ, P2 ;  /* 0x000000ff00257208 */ /* 0x000fe40001000000 */
[----:B------:R-:W-:Y:S02]  /*14030*/  ISETP.GT.AND P2, PT, R59, 0x49, !P5 ;  /* 0x000000493b00780c */ /* 0x000fe40006f44270 */
[----:B------:R-:W-:Y:S01]  /*14040*/  ISETP.NE.AND P5, PT, R65, RZ, PT ;  /* 0x000000ff4100720c */ /* 0x000fe20003fa5270 */
[-CC-:B------:R-:W-:Y:S01]  /*14050*/  FFMA.FTZ R25, R96, R11.reuse, -R37.reuse ;  /* 0x0000000b60197223 */ /* 0x180fe20000010825 */
[----:B------:R-:W-:Y:S01]  /*14060*/  ISETP.LT.OR P2, PT, R90, 0x4a, P2 ;  /* 0x0000004a5a00780c */ /* 0x000fe20001741670 */
[-CC-:B------:R-:W-:Y:S01]  /*14070*/  FFMA.FTZ R82, R82, R11.reuse, -R37.reuse ;  /* 0x0000000b52527223 */ /* 0x180fe20000010825 */
[-CC-:B------:R-:W-:Y:S01]  /*14080*/  FFMA.FTZ R148, R80, R11.reuse, -R37.reuse ;  /* 0x0000000b50947223 */ /* 0x180fe20000010825 */
[----:B------:R0:W-:Y:S01]  /*14090*/  MUFU.EX2 R3, R25 ;  /* 0x0000001900037308 */ /* 0x0001e20000000800 */
[----:B------:R-:W-:Y:S01]  /*140a0*/  FSEL R0, R39, -INF , !P2 ;  /* 0xff80000027007808 */ /* 0x000fe20005000000 */
[-CC-:B------:R-:W-:Y:S01]  /*140b0*/  FFMA.FTZ R154, R84, R11.reuse, -R37.reuse ;  /* 0x0000000b549a7223 */ /* 0x180fe20000010825 */
[C---:B------:R-:W-:Y:S01]  /*140c0*/  ISETP.GT.AND P2, PT, R59.reuse, 0x50, !P6 ;  /* 0x000000503b00780c */ /* 0x040fe20007744270 */
[-CC-:B------:R-:W-:Y:S01]  /*140d0*/  FFMA.FTZ R24, R24, R11.reuse, -R37.reuse ;  /* 0x0000000b18187223 */ /* 0x180fe20000010825 */
[----:B------:R-:W-:Y:S01]  /*140e0*/  ISETP.GT.AND P5, PT, R59, 0x59, !P5 ;  /* 0x000000593b00780c */ /* 0x000fe20006fa4270 */
[-CC-:B------:R-:W-:Y:S01]  /*140f0*/  FFMA.FTZ R156, R156, R11.reuse, -R37.reuse ;  /* 0x0000000b9c9c7223 */ /* 0x180fe20000010825 */
[----:B------:R-:W-:Y:S01]  /*14100*/  ISETP.LT.OR P2, PT, R90, 0x51, P2 ;  /* 0x000000515a00780c */ /* 0x000fe20001741670 */
[--C-:B------:R-:W-:Y:S01]  /*14110*/  FFMA.FTZ R158, R94, R11, -R37.reuse ;  /* 0x0000000b5e9e7223 */ /* 0x100fe20000010825 */
[----:B0-----:R-:W-:Y:S01]  /*14120*/  FMNMX.FTZ R25, R52, R21, !PT ;  /* 0x0000001534197209 */ /* 0x001fe20007810000 */
[-CC-:B------:R-:W-:Y:S01]  /*14130*/  FFMA.FTZ R92, R92, R11.reuse, -R37.reuse ;  /* 0x0000000b5c5c7223 */ /* 0x180fe20000010825 */
[----:B------:R-:W-:Y:S01]  /*14140*/  FSEL R80, R27, -INF , !P2 ;  /* 0xff8000001b507808 */ /* 0x000fe20005000000 */
[--C-:B------:R-:W-:Y:S01]  /*14150*/  FFMA.FTZ R27, R78, R11, -R37.reuse ;  /* 0x0000000b4e1b7223 */ /* 0x100fe20000010825 */
[----:B------:R-:W-:Y:S01]  /*14160*/  FMNMX.FTZ R25, R54, R25, !PT ;  /* 0x0000001936197209 */ /* 0x000fe20007810000 */
[----:B------:R-:W0:Y:S01]  /*14170*/  MUFU.EX2 R156, R156 ;  /* 0x0000009c009c7308 */ /* 0x000e220000000800 */
[----:B------:R-:W-:Y:S01]  /*14180*/  ISETP.LT.OR P5, PT, R90, 0x5a, P5 ;  /* 0x0000005a5a00780c */ /* 0x000fe20002fa1670 */
[--C-:B------:R-:W-:Y:S01]  /*14190*/  FFMA.FTZ R152, R88, R11, -R37.reuse ;  /* 0x0000000b58987223 */ /* 0x100fe20000010825 */
[----:B------:R-:W-:Y:S01]  /*141a0*/  FMNMX.FTZ R25, R56, R25, !PT ;  /* 0x0000001938197209 */ /* 0x000fe20007810000 */
[-CC-:B------:R-:W-:Y:S01]  /*141b0*/  FFMA.FTZ R86, R86, R11.reuse, -R37.reuse ;  /* 0x0000000b56567223 */ /* 0x180fe20000010825 */
[----:B------:R-:W-:Y:S01]  /*141c0*/  FSEL R78, R29, -INF , !P4 ;  /* 0xff8000001d4e7808 */ /* 0x000fe20006000000 */
[--C-:B------:R-:W-:Y:S01]  /*141d0*/  FFMA.FTZ R4, R4, R11, -R37.reuse ;  /* 0x0000000b04047223 */ /* 0x100fe20000010825 */
[----:B------:R-:W-:Y:S01]  /*141e0*/  FMNMX.FTZ R25, R58, R25, !PT ;  /* 0x000000193a197209 */ /* 0x000fe20007810000 */
[----:B------:R-:W1:Y:S01]  /*141f0*/  MUFU.EX2 R158, R158 ;  /* 0x0000009e009e7308 */ /* 0x000e620000000800 */
[----:B------:R-:W-:Y:S01]  /*14200*/  FSEL R84, R31, -INF , !P5 ;  /* 0xff8000001f547808 */ /* 0x000fe20006800000 */
[--C-:B------:R-:W-:Y:S01]  /*14210*/  FFMA.FTZ R76, R76, R11, -R37.reuse ;  /* 0x0000000b4c4c7223 */ /* 0x100fe20000010825 */
[----:B------:R-:W-:Y:S01]  /*14220*/  FMNMX.FTZ R35, R64, R25, !PT ;  /* 0x0000001940237209 */ /* 0x000fe20007810000 */
[-CC-:B------:R-:W-:Y:S01]  /*14230*/  FFMA.FTZ R14, R14, R11.reuse, -R37.reuse ;  /* 0x0000000b0e0e7223 */ /* 0x180fe20000010825 */
[-CC-:B------:R-:W-:Y:S01]  /*14240*/  FFMA.FTZ R72, R72, R11.reuse, -R37.reuse ;  /* 0x0000000b48487223 */ /* 0x180fe20000010825 */
[----:B------:R-:W-:Y:S01]  /*14250*/  FFMA.FTZ R70, R70, R11, -R37 ;  /* 0x0000000b46467223 */ /* 0x000fe20000010825 */
[----:B------:R-:W-:Y:S01]  /*14260*/  FMNMX.FTZ R35, R60, R35, !PT ;  /* 0x000000233c237209 */ /* 0x000fe20007810000 */
[----:B------:R2:W-:Y:S01]  /*14270*/  MUFU.EX2 R25, R82 ;  /* 0x0000005200197308 */ /* 0x0005e20000000800 */
[----:B0-----:R-:W-:Y:S01]  /*14280*/  FADD.FTZ R47, R156, R3 ;  /* 0x000000039c2f7221 */ /* 0x001fe20000010000 */
[--C-:B------:R-:W-:Y:S01]  /*14290*/  FFMA.FTZ R68, R68, R11, -R37.reuse ;  /* 0x0000000b44447223 */ /* 0x100fe20000010825 */
[----:B------:R-:W-:Y:S01]  /*142a0*/  FMNMX.FTZ R35, R62, R35, !PT ;  /* 0x000000233e237209 */ /* 0x000fe20007810000 */
[-CC-:B------:R-:W-:Y:S01]  /*142b0*/  FFMA.FTZ R66, R66, R11.reuse, -R37.reuse ;  /* 0x0000000b42427223 */ /* 0x180fe20000010825 */
[-CC-:B------:R-:W-:Y:S01]  /*142c0*/  FFMA.FTZ R26, R26, R11.reuse, -R37.reuse ;  /* 0x0000000b1a1a7223 */ /* 0x180fe20000010825 */
[--C-:B------:R-:W-:Y:S01]  /*142d0*/  FFMA.FTZ R8, R8, R11, -R37.reuse ;  /* 0x0000000b08087223 */ /* 0x100fe20000010825 */
[----:B------:R-:W-:Y:S01]  /*142e0*/  FMNMX.FTZ R35, R0, R35, !PT ;  /* 0x0000002300237209 */ /* 0x000fe20007810000 */
[----:B------:R-:W0:Y:S01]  /*142f0*/  MUFU.EX2 R15, R92 ;  /* 0x0000005c000f7308 */ /* 0x000e220000000800 */
[----:B--2---:R-:W-:Y:S01]  /*14300*/  FSEL R82, R7, -INF , !P3 ;  /* 0xff80000007527808 */ /* 0x004fe20005800000 */
[--C-:B------:R-:W-:Y:S01]  /*14310*/  FFMA.FTZ R7, R74, R11, -R37.reuse ;  /* 0x0000000b4a077223 */ /* 0x100fe20000010825 */
[----:B------:R-:W-:Y:S01]  /*14320*/  FMNMX.FTZ R35, R80, R35, !PT ;  /* 0x0000002350237209 */ /* 0x000fe20007810000 */
[-CC-:B------:R-:W-:Y:S01]  /*14330*/  FFMA.FTZ R20, R20, R11.reuse, -R37.reuse ;  /* 0x0000000b14147223 */ /* 0x180fe20000010825 */
[----:B------:R-:W-:Y:S01]  /*14340*/  F2FP.F16.F32.PACK_AB R156, R3, R156 ;  /* 0x0000009c039c723e */ /* 0x000fe200000000ff */
[--C-:B------:R-:W-:Y:S01]  /*14350*/  FFMA.FTZ R10, R10, R11, -R37.reuse ;  /* 0x0000000b0a0a7223 */ /* 0x100fe20000010825 */
[----:B------:R-:W-:Y:S01]  /*14360*/  FMNMX.FTZ R35, R82, R35, !PT ;  /* 0x0000002352237209 */ /* 0x000fe20007810000 */
[----:B------:R-:W-:Y:S01]  /*14370*/  MUFU.EX2 R29, R7 ;  /* 0x00000007001d7308 */ /* 0x000fe20000000800 */
[----:B------:R-:W-:Y:S01]  /*14380*/  FFMA.FTZ R28, R28, R11, -R37 ;  /* 0x0000000b1c1c7223 */ /* 0x000fe20000010825 */
[----:B------:R-:W-:-:S02]  /*14390*/  ISETP.GE.AND P6, PT, R13, 0x1, PT ;  /* 0x000000010d00780c */ /* 0x000fc40003fc6270 */
[----:B------:R-:W-:-:S04]  /*143a0*/  FMNMX.FTZ R35, R78, R35, !PT ;  /* 0x000000234e237209 */ /* 0x000fc80007810000 */
[----:B------:R-:W-:Y:S01]  /*143b0*/  FMNMX.FTZ R35, R84, R35, !PT ;  /* 0x0000002354237209 */ /* 0x000fe20007810000 */
[----:B------:R-:W2:Y:S04]  /*143c0*/  MUFU.EX2 R152, R152 ;  /* 0x0000009800987308 */ /* 0x000ea80000000800 */
[----:B------:R-:W3:Y:S04]  /*143d0*/  SHFL.BFLY PT, R74, R35, 0x2, 0x1f ;  /* 0x0c401f00234a7f89 */ /* 0x000ee800000e0000 */
[----:B------:R-:W4:Y:S08]  /*143e0*/  MUFU.EX2 R21, R86 ;  /* 0x0000005600157308 */ /* 0x000f300000000800 */
[----:B------:R1:W-:Y:S08]  /*143f0*/  MUFU.EX2 R138, R4 ;  /* 0x00000004008a7308 */ /* 0x0003f00000000800 */
[----:B------:R-:W4:Y:S01]  /*14400*/  MUFU.EX2 R154, R154 ;  /* 0x0000009a009a7308 */ /* 0x000f220000000800 */
[----:B-1----:R-:W-:Y:S01]  /*14410*/  FADD.FTZ R4, R158, R47 ;  /* 0x0000002f9e047221 */ /* 0x002fe20000010000 */
[----:B0-----:R-:W-:-:S02]  /*14420*/  F2FP.F16.F32.PACK_AB R158, R15, R158 ;  /* 0x0000009e0f9e723e */ /* 0x001fc400000000ff */
[----:B---3--:R-:W-:Y:S01]  /*14430*/  FMNMX.FTZ R74, R35, R74, !PT ;  /* 0x0000004a234a7209 */ /* 0x008fe20007810000 */
[----:B------:R-:W-:-:S03]  /*14440*/  FADD.FTZ R47, R15, R4 ;  /* 0x000000040f2f7221 */ /* 0x000fc60000010000 */
[----:B------:R0:W-:Y:S01]  /*14450*/  MUFU.EX2 R35, R24 ;  /* 0x0000001800237308 */ /* 0x0001e20000000800 */
[----:B------:R-:W1:Y:S01]  /*14460*/  SHFL.BFLY PT, R7, R74, 0x1, 0x1f ;  /* 0x0c201f004a077f89 */ /* 0x000e6200000e0000 */
[----:B--2---:R-:W-:Y:S01]  /*14470*/  FADD.FTZ R4, R152, R47 ;  /* 0x0000002f98047221 */ /* 0x004fe20000010000 */
[----:B----4-:R-:W-:-:S03]  /*14480*/  F2FP.F16.F32.PACK_AB R152, R21, R152 ;  /* 0x000000981598723e */ /* 0x010fc600000000ff */
[----:B------:R-:W-:Y:S02]  /*14490*/  FADD.FTZ R49, R21, R4 ;  /* 0x0000000415317221 */ /* 0x000fe40000010000 */
[----:B------:R-:W2:Y:S08]  /*144a0*/  MUFU.EX2 R148, R148 ;  /* 0x0000009400947308 */ /* 0x000eb00000000800 */
[----:B------:R-:W3:Y:S08]  /*144b0*/  MUFU.EX2 R27, R27 ;  /* 0x0000001b001b7308 */ /* 0x000ef00000000800 */
[----:B------:R-:W4:Y:S01]  /*144c0*/  MUFU.EX2 R76, R76 ;  /* 0x0000004c004c7308 */ /* 0x000f220000000800 */
[----:B-1----:R-:W-:-:S04]  /*144d0*/  FMNMX.FTZ R7, R74, R7, !PT ;  /* 0x000000074a077209 */ /* 0x002fc80007810000 */
[C---:B------:R-:W-:Y:S01]  /*144e0*/  FSETP.NEU.FTZ.AND P2, PT, R7.reuse, -INF , PT ;  /* 0xff8000000700780b */ /* 0x040fe20003f5d000 */
[----:B0-----:R-:W-:Y:S02]  /*144f0*/  FMUL.FTZ R24, R7, R11 ;  /* 0x0000000b07187220 */ /* 0x001fe40000410000 */
[----:B------:R0:W-:Y:S03]  /*14500*/  MUFU.EX2 R43, R14 ;  /* 0x0000000e002b7308 */ /* 0x0001e60000000800 */
[----:B------:R-:W-:-:S05]  /*14510*/  FSEL R45, R24, RZ, P2 ;  /* 0x000000ff182d7208 */ /* 0x000fca0001000000 */
        /* <DEDUP_REMOVED lines=11> */
[-C--:B------:R-:W-:Y:S01]  /*145d0*/  FFMA.FTZ R48, R48, R11.reuse, -R45 ;  /* 0x0000000b30307223 */ /* 0x080fe2000001082d */
[----:B0-----:R-:W-:Y:S01]  /*145e0*/  FADD.FTZ R14, R154, R49 ;  /* 0x000000319a0e7221 */ /* 0x001fe20000010000 */
[-CC-:B------:R-:W-:Y:S01]  /*145f0*/  FFMA.FTZ R50, R50, R11.reuse, -R45.reuse ;  /* 0x0000000b32327223 */ /* 0x180fe2000001082d */
[----:B------:R-:W0:Y:S01]  /*14600*/  MUFU.EX2 R30, R30 ;  /* 0x0000001e001e7308 */ /* 0x000e220000000800 */
[-CC-:B------:R-:W-:Y:S01]  /*14610*/  FFMA.FTZ R52, R52, R11.reuse, -R45.reuse ;  /* 0x0000000b34347223 */ /* 0x180fe2000001082d */
[----:B------:R-:W-:Y:S01]  /*14620*/  FADD.FTZ R49, R25, R14 ;  /* 0x0000000e19317221 */ /* 0x000fe20000010000 */
[-CC-:B------:R-:W-:Y:S01]  /*14630*/  FFMA.FTZ R54, R54, R11.reuse, -R45.reuse ;  /* 0x0000000b36367223 */ /* 0x180fe2000001082d */
[-CC-:B------:R-:W-:Y:S01]  /*14640*/  FFMA.FTZ R56, R56, R11.reuse, -R45.reuse ;  /* 0x0000000b38387223 */ /* 0x180fe2000001082d */
[-C--:B------:R-:W-:Y:S01]  /*14650*/  FFMA.FTZ R58, R58, R11.reuse, -R45 ;  /* 0x0000000b3a3a7223 */ /* 0x080fe2000001082d */
[----:B--2---:R-:W-:Y:S01]  /*14660*/  FADD.FTZ R14, R148, R49 ;  /* 0x00000031940e7221 */ /* 0x004fe20000010000 */
[-CC-:B------:R-:W-:Y:S01]  /*14670*/  FFMA.FTZ R64, R64, R11.reuse, -R45.reuse ;  /* 0x0000000b40407223 */ /* 0x180fe2000001082d */
[----:B------:R-:W1:Y:S01]  /*14680*/  MUFU.EX2 R32, R32 ;  /* 0x0000002000207308 */ /* 0x000e620000000800 */
[-CC-:B------:R-:W-:Y:S01]  /*14690*/  FFMA.FTZ R60, R60, R11.reuse, -R45.reuse ;  /* 0x0000000b3c3c7223 */ /* 0x180fe2000001082d */
[----:B---3--:R-:W-:Y:S01]  /*146a0*/  FADD.FTZ R49, R27, R14 ;  /* 0x0000000e1b317221 */ /* 0x008fe20000010000 */
[-CC-:B------:R-:W-:Y:S01]  /*146b0*/  FFMA.FTZ R62, R62, R11.reuse, -R45.reuse ;  /* 0x0000000b3e3e7223 */ /* 0x180fe2000001082d */
[-CC-:B------:R-:W-:Y:S01]  /*146c0*/  FFMA.FTZ R0, R0, R11.reuse, -R45.reuse ;  /* 0x0000000b00007223 */ /* 0x180fe2000001082d */
[-C--:B------:R-:W-:Y:S01]  /*146d0*/  FFMA.FTZ R80, R80, R11.reuse, -R45 ;  /* 0x0000000b50507223 */ /* 0x080fe2000001082d */
[----:B----4-:R-:W-:Y:S01]  /*146e0*/  FADD.FTZ R14, R76, R49 ;  /* 0x000000314c0e7221 */ /* 0x010fe20000010000 */
[-CC-:B------:R-:W-:Y:S01]  /*146f0*/  FFMA.FTZ R82, R82, R11.reuse, -R45.reuse ;  /* 0x0000000b52527223 */ /* 0x180fe2000001082d */
[----:B------:R-:W2:Y:S01]  /*14700*/  MUFU.EX2 R159, R34 ;  /* 0x00000022009f7308 */ /* 0x000ea20000000800 */
[----:B0-----:R-:W-:Y:S01]  /*14710*/  FADD.FTZ R47, R33, R30 ;  /* 0x0000001e212f7221 */ /* 0x001fe20000010000 */
[----:B------:R-:W-:Y:S01]  /*14720*/  FADD.FTZ R49, R29, R14 ;  /* 0x0000000e1d317221 */ /* 0x000fe20000010000 */
[-CC-:B------:R-:W-:Y:S01]  /*14730*/  FFMA.FTZ R78, R78, R11.reuse, -R45.reuse ;  /* 0x0000000b4e4e7223 */ /* 0x180fe2000001082d */
[----:B------:R-:W-:Y:S01]  /*14740*/  FFMA.FTZ R45, R84, R11, -R45 ;  /* 0x0000000b542d7223 */ /* 0x000fe2000001082d */
[----:B------:R-:W-:-:S02]  /*14750*/  F2FP.F16.F32.PACK_AB R154, R25, R154 ;  /* 0x0000009a199a723e */ /* 0x000fc400000000ff */
[----:B------:R-:W-:Y:S01]  /*14760*/  F2FP.F16.F32.PACK_AB R148, R27, R148 ;  /* 0x000000941b94723e */ /* 0x000fe200000000ff */
[----:B------:R-:W0:Y:S01]  /*14770*/  MUFU.EX2 R36, R36 ;  /* 0x0000002400247308 */ /* 0x000e220000000800 */
[----:B-1----:R-:W-:Y:S01]  /*14780*/  FADD.FTZ R4, R32, R47 ;  /* 0x0000002f20047221 */ /* 0x002fe20000010000 */
[----:B------:R-:W-:Y:S02]  /*14790*/  F2FP.F16.F32.PACK_AB R150, R29, R76 ;  /* 0x0000004c1d96723e */ /* 0x000fe400000000ff */
[----:B------:R-:W-:-:S04]  /*147a0*/  F2FP.F16.F32.PACK_AB R157, R30, R33 ;  /* 0x000000211e9d723e */ /* 0x000fc800000000ff */
        /* <DEDUP_REMOVED lines=29> */
[----:B------:R-:W-:-:S06]  /*14980*/  F2FP.F16.F32.PACK_AB R144, R31, R72 ;  /* 0x000000481f90723e */ /* 0x000fcc00000000ff */
[----:B------:R-:W-:Y:S01]  /*14990*/  MUFU.EX2 R56, R56 ;  /* 0x0000003800387308 */ /* 0x000fe20000000800 */
[C---:B--2---:R-:W-:Y:S01]  /*149a0*/  FADD.FTZ R3, R145.reuse, R4 ;  /* 0x0000000491037221 */ /* 0x044fe20000010000 */
[----:B------:R-:W-:-:S06]  /*149b0*/  F2FP.F16.F32.PACK_AB R145, R145, R52 ;  /* 0x000000349191723e */ /* 0x000fcc00000000ff */
[----:B------:R-:W1:Y:S01]  /*149c0*/  MUFU.EX2 R39, R66 ;  /* 0x0000004200277308 */ /* 0x000e620000000800 */
[----:B0-----:R-:W-:-:S07]  /*149d0*/  FADD.FTZ R14, R68, R49 ;  /* 0x00000031440e7221 */ /* 0x001fce0000010000 */
[----:B-----5:R-:W-:Y:S08]  /*149e0*/  MUFU.EX2 R147, R58 ;  /* 0x0000003a00937308 */ /* 0x020ff00000000800 */
[----:B------:R-:W0:Y:S01]  /*149f0*/  MUFU.EX2 R26, R26 ;  /* 0x0000001a001a7308 */ /* 0x000e220000000800 */
[C---:B-1----:R-:W-:Y:S01]  /*14a00*/  FADD.FTZ R49, R39.reuse, R14 ;  /* 0x0000000e27317221 */ /* 0x042fe20000010000 */
[----:B------:R-:W-:-:S06]  /*14a10*/  F2FP.F16.F32.PACK_AB R146, R39, R68 ;  /* 0x000000442792723e */ /* 0x000fcc00000000ff */
[----:B------:R-:W-:Y:S08]  /*14a20*/  MUFU.EX2 R64, R64 ;  /* 0x0000004000407308 */ /* 0x000ff00000000800 */
[----:B------:R-:W-:Y:S01]  /*14a30*/  MUFU.EX2 R141, R60 ;  /* 0x0000003c008d7308 */ /* 0x000fe20000000800 */
[----:B0-----:R-:W-:Y:S01]  /*14a40*/  FADD.FTZ R14, R26, R49 ;  /* 0x000000311a0e7221 */ /* 0x001fe20000010000 */
[----:B------:R-:W-:-:S03]  /*14a50*/  F2FP.F16.F32.PACK_AB R140, R35, R26 ;  /* 0x0000001a238c723e */ /* 0x000fc600000000ff */
[----:B------:R-:W-:Y:S01]  /*14a60*/  FADD.FTZ R15, R35, R14 ;  /* 0x0000000e230f7221 */ /* 0x000fe20000010000 */
[----:B------:R-:W-:Y:S02]  /*14a70*/  IMAD.IADD R14, R163, 0x1, -R164 ;  /* 0x00000001a30e7824 */ /* 0x000fe400078e0aa4 */
[----:B------:R-:W0:Y:S08]  /*14a80*/  MUFU.EX2 R8, R8 ;  /* 0x0000000800087308 */ /* 0x000e300000000800 */
[----:B------:R-:W1:Y:S08]  /*14a90*/  MUFU.EX2 R62, R62 ;  /* 0x0000003e003e7308 */ /* 0x000e700000000800 */
[----:B------:R2:W-:Y:S01]  /*14aa0*/  MUFU.EX2 R143, R0 ;  /* 0x00000000008f7308 */ /* 0x0005e20000000800 */
[----:B0-----:R-:W-:-:S07]  /*14ab0*/  FADD.FTZ R4, R8, R15 ;  /* 0x0000000f08047221 */ /* 0x001fce0000010000 */
[----:B------:R-:W0:Y:S01]  /*14ac0*/  MUFU.EX2 R41, R20 ;  /* 0x0000001400297308 */ /* 0x000e220000000800 */
[----:B--2---:R-:W-:-:S04]  /*14ad0*/  FADD.FTZ R0, R56, R3 ;  /* 0x0000000338007221 */ /* 0x004fc80000010000 */
[C---:B------:R-:W-:Y:S01]  /*14ae0*/  FADD.FTZ R3, R147.reuse, R0 ;  /* 0x0000000093037221 */ /* 0x040fe20000010000 */
[----:B------:R-:W-:Y:S02]  /*14af0*/  F2FP.F16.F32.PACK_AB R147, R147, R56 ;  /* 0x000000389393723e */ /* 0x000fe400000000ff */
[----:B------:R-:W2:Y:S01]  /*14b00*/  MUFU.EX2 R10, R10 ;  /* 0x0000000a000a7308 */ /* 0x000ea20000000800 */
[----:B------:R-:W-:-:S04]  /*14b10*/  FADD.FTZ R0, R64, R3 ;  /* 0x0000000340007221 */ /* 0x000fc80000010000 */
[C---:B------:R-:W-:Y:S01]  /*14b20*/  FADD.FTZ R3, R141.reuse, R0 ;  /* 0x000000008d037221 */ /* 0x040fe20000010000 */
[----:B------:R-:W-:Y:S02]  /*14b30*/  F2FP.F16.F32.PACK_AB R141, R141, R64 ;  /* 0x000000408d8d723e */ /* 0x000fe400000000ff */
[----:B------:R-:W3:Y:S01]  /*14b40*/  MUFU.EX2 R80, R80 ;  /* 0x0000005000507308 */ /* 0x000ee20000000800 */
[----:B-1----:R-:W-:Y:S01]  /*14b50*/  FADD.FTZ R0, R62, R3 ;  /* 0x000000033e007221 */ /* 0x002fe20000010000 */
[C---:B0-----:R-:W-:Y:S01]  /*14b60*/  FADD.FTZ R15, R41.reuse, R4 ;  /* 0x00000004290f7221 */ /* 0x041fe20000010000 */
[----:B------:R-:W-:Y:S01]  /*14b70*/  F2FP.F16.F32.PACK_AB R142, R41, R8 ;  /* 0x00000008298e723e */ /* 0x000fe200000000ff */
[----:B------:R-:W-:Y:S02]  /*14b80*/  VIADD R8, R2, 0xfffffffe ;  /* 0xfffffffe02087836 */ /* 0x000fe40000000000 */
[C---:B------:R-:W-:Y:S01]  /*14b90*/  FADD.FTZ R3, R143.reuse, R0 ;  /* 0x000000008f037221 */ /* 0x040fe20000010000 */
[----:B------:R-:W-:Y:S01]  /*14ba0*/  F2FP.F16.F32.PACK_AB R143, R143, R62 ;  /* 0x0000003e8f8f723e */ /* 0x000fe200000000ff */
[----:B------:R-:W0:Y:S01]  /*14bb0*/  MUFU.EX2 R137, R82 ;  /* 0x0000005200897308 */ /* 0x000e220000000800 */
[----:B--2---:R-:W-:Y:S01]  /*14bc0*/  FADD.FTZ R4, R10, R15 ;  /* 0x0000000f0a047221 */ /* 0x004fe20000010000 */
[----:B------:R-:W-:-:S03]  /*14bd0*/  F2FP.F16.F32.PACK_AB R136, R43, R10 ;  /* 0x0000000a2b88723e */ /* 0x000fc600000000ff */
[----:B------:R-:W-:-:S03]  /*14be0*/  FADD.FTZ R15, R43, R4 ;  /* 0x000000042b0f7221 */ /* 0x000fc60000010000 */
[----:B------:R-:W1:Y:S01]  /*14bf0*/  MUFU.EX2 R78, R78 ;  /* 0x0000004e004e7308 */ /* 0x000e620000000800 */
[----:B---3--:R-:W-:Y:S01]  /*14c00*/  FADD.FTZ R0, R80, R3 ;  /* 0x0000000350007221 */ /* 0x008fe20000010000 */
[----:B------:R-:W-:Y:S01]  /*14c10*/  FADD.FTZ R4, R138, R15 ;  /* 0x0000000f8a047221 */ /* 0x000fe20000010000 */
[----:B------:R-:W-:-:S05]  /*14c20*/  IMAD R15, R169, 0x80, R14 ;  /* 0x00000080a90f7824 */ /* 0x000fca00078e020e */
[----:B------:R-:W2:Y:S01]  /*14c30*/  MUFU.EX2 R37, R28 ;  /* 0x0000001c00257308 */ /* 0x000ea20000000800 */
[C---:B0-----:R-:W-:Y:S01]  /*14c40*/  FADD.FTZ R3, R137.reuse, R0 ;  /* 0x0000000089037221 */ /* 0x041fe20000010000 */
[----:B------:R-:W-:Y:S02]  /*14c50*/  F2FP.F16.F32.PACK_AB R137, R137, R80 ;  /* 0x000000508989723e */ /* 0x000fe400000000ff */
[----:B------:R-:W-:-:S04]  /*14c60*/  IADD3 R12, R15, R12, RZ ;  /* 0x0000000c0f0c7210 */ /* 0x000fc80007ffe0ff */
[----:B------:R-:W0:Y:S01]  /*14c70*/  MUFU.EX2 R45, R45 ;  /* 0x0000002d002d7308 */ /* 0x000e220000000800 */
[----:B-1----:R-:W-:Y:S01]  /*14c80*/  FADD.FTZ R0, R78, R3 ;  /* 0x000000034e007221 */ /* 0x002fe20000010000 */
[C---:B--2---:R-:W-:Y:S01]  /*14c90*/  FADD.FTZ R4, R37.reuse, R4 ;  /* 0x0000000425047221 */ /* 0x044fe20000010000 */
[----:B------:R-:W-:Y:S02]  /*14ca0*/  F2FP.F16.F32.PACK_AB R138, R37, R138 ;  /* 0x0000008a258a723e */ /* 0x000fe400000000ff */
[C---:B0-----:R-:W-:Y:S01]  /*14cb0*/  FADD.FTZ R3, R45.reuse, R0 ;  /* 0x000000002d037221 */ /* 0x041fe20000010000 */
[----:B------:R-:W-:Y:S01]  /*14cc0*/  F2FP.F16.F32.PACK_AB R139, R45, R78 ;  /* 0x0000004e2d8b723e */ /* 0x000fe200000000ff */
        /* <DEDUP_REMOVED lines=12> */
.L_x_1523:
[----:B------:R-:W-:-:S13]  /*14d90*/  ISETP.NE.AND P2, PT, R13, 0x1, PT ;  /* 0x000000010d00780c */ /* 0x000fda0003f45270 */
[----:B------:R-:W0:Y:S02]  /*14da0*/  @P2 LDC.64 R20, c[0x0][0x9e8] ;  /* 0x00027a00ff142b82 */ /* 0x000e240000000a00 */
[----:B0-----:R-:W-:-:S05]  /*14db0*/  @P2 IMAD.HI.U32 R2, R0, R20, RZ ;  /* 0x0000001400022227 */ /* 0x001fca00078e00ff */
[----:B------:R-:W-:-:S07]  /*14dc0*/  @P2 SHF.R.U32.HI R0, RZ, R21, R2 ;  /* 0x00000015ff002219 */ /* 0x000fce0000011602 */
.L_x_1524:
[----:B------:R-:W-:Y:S05]  /*14dd0*/  BSYNC B0 ;  /* 0x0000000000007941 */ /* 0x000fea0003800000 */
.L_x_1522:
[----:B------:R-:W-:-:S05]  /*14de0*/  IMAD R13, R0, R13, R13 ;  /* 0x0000000d000d7224 */ /* 0x000fca00078e020d */
[----:B------:R-:W-:-:S07]  /*14df0*/  VIMNMX R12, R12, R13, PT ;  /* 0x0000000d0c0c7248 */ /* 0x000fce0003fe0100 */
.L_x_1521:
[----:B------:R-:W-:Y:S01]  /*14e00*/  IMAD.HI R12, R12, 0x2aaaaaab, RZ ;  /* 0x2aaaaaab0c0c7827 */ /* 0x000fe200078e02ff */
[----:B------:R-:W-:Y:S01]  /*14e10*/  ULDC UR46, c[0x0][0x9e4] ;  /* 0x00027900002e7ab9 */ /* 0x000fe20000000800 */
[----:B------:R-:W-:Y:S01]  /*14e20*/  ULDC UR39, c[0x0][0x9e4] ;  /* 0x0002790000277ab9 */ /* 0x000fe20000000800 */
[----:B------:R-:W-:Y:S01]  /*14e30*/  ULDC UR38, c[0x0][0x988] ;  /* 0x0002620000267ab9 */ /* 0x000fe20000000800 */
[----:B------:R-:W-:Y:S01]  /*14e40*/  ULDC UR43, c[0x0][0x988] ;  /* 0x00026200002b7ab9 */ /* 0x000fe20000000800 */
[----:B------:R-:W-:Y:S01]  /*14e50*/  SHF.R.U32.HI R13, RZ, 0x1f, R12 ;  /* 0x0000001fff0d7819 */ /* 0x000fe2000001160c */
[----:B------:R-:W-:Y:S01]  /*14e60*/  ULDC UR42, c[0x0][0x988] ;  /* 0x00026200002a7ab9 */ /* 0x000fe20000000800 */
[----:B------:R-:W-:Y:S01]  /*14e70*/  ULDC UR55, c[0x0][0x9d8] ;  /* 0x0002760000377ab9 */ /* 0x000fe20000000800 */
[----:B------:R-:W-:Y:S01]  /*14e80*/  ULDC UR51, c[0x0][0x9d8] ;  /* 0x0002760000337ab9 */ /* 0x000fe20000000800 */
[----:B------:R-:W-:Y:S01]  /*14e90*/  LEA.HI.SX32 R13, R12, R13, 0x1c ;  /* 0x0000000d0c0d7211 */ /* 0x000fe200078fe2ff */
[----:B------:R-:W-:Y:S01]  /*14ea0*/  ULDC UR50, c[0x0][0x9d8] ;  /* 0x0002760000327ab9 */ /* 0x000fe20000000800 */
[----:B------:R-:W-:Y:S01]  /*14eb0*/  ULDC UR54, c[0x0][0x9e0] ;  /* 0x0002780000367ab9 */ /* 0x000fe20000000800 */
[----:B------:R-:W-:Y:S01]  /*14ec0*/  ULDC UR47, c[0x0][0x9e0] ;  /* 0x00027800002f7ab9 */ /* 0x000fe20000000800 */
[----:B------:R-:W-:Y:S01]  /*14ed0*/  VIMNMX R15, R168, R13, !PT ;  /* 0x0000000da80f7248 */ /* 0x000fe20007fe0100 */
[----:B------:R-:W-:Y:S01]  /*14ee0*/  BSSY B1, `(.L_x_1525) ;  /* 0x0000398000017945 */ /* 0x000fe20003800000 */
[----:B------:R-:W-:Y:S01]  /*14ef0*/  IMAD.MOV.U32 R2, RZ, RZ, 0x3f800000 ;  /* 0x3f800000ff027424 */ /* 0x000fe200078e00ff */
[----:B------:R-:W-:-:S02]  /*14f00*/  MOV R0, 0x3f800000 ;  /* 0x3f80000000007802 */ /* 0x000fc40000000f00 */
[----:B------:R-:W-:Y:S02]  /*14f10*/  CS2R R86, SRZ ;  /* 0x0000000000567805 */ /* 0x000fe4000001ff00 */
[----:B------:R-:W-:Y:S02]  /*14f20*/  ISETP.GE.AND P2, PT, R8, R15, PT ;  /* 0x0000000f0800720c */ /* 0x000fe40003f46270 */
        /* <DEDUP_REMOVED lines=31> */
[----:B------:R-:W-:Y:S06]  /*15120*/  @!P2 BRA `(.L_x_1526) ;  /* 0x0000003400cca947 */ /* 0x000fec0003800000 */
[----:B------:R-:W-:Y:S01]  /*15130*/  IMAD.IADD R20, R9, 0x1, R14 ;  /* 0x0000000109147824 */ /* 0x000fe200078e020e */
[----:B------:R-:W-:Y:S01]  /*15140*/  BSSY B0, `(.L_x_1527) ;  /* 0x000036d000007945 */ /* 0x000fe20003800000 */
[----:B------:R-:W-:Y:S02]  /*15150*/  IMAD.MOV.U32 R2, RZ, RZ, 0x3f800000 ;  /* 0x3f800000ff027424 */ /* 0x000fe400078e00ff */
[----:B------:R-:W-:Y:S01]  /*15160*/  IMAD.MOV.U32 R87, RZ, RZ, RZ ;  /* 0x000000ffff577224 */ /* 0x000fe200078e00ff */
[----:B------:R-:W-:-:S07]  /*15170*/  IADD3 R21, R20, 0x8, RZ ;  /* 0x0000000814157810 */ /* 0x000fce0007ffe0ff */
.L_x_1546:
[----:B------:R-:W-:-:S05]  /*15180*/  VIADD R170, R160, 0x1 ;  /* 0x00000001a0aa7836 */ /* 0x000fca0000000000 */
[----:B------:R-:W-:-:S04]  /*15190*/  ISETP.NE.AND P2, PT, R170, 0x2, PT ;  /* 0x00000002aa00780c */ /* 0x000fc80003f45270 */
[----:B------:R-:W-:Y:S02]  /*151a0*/  SEL R10, RZ, 0x1, P2 ;  /* 0x00000001ff0a7807 */ /* 0x000fe40001000000 */
[----:B------:R-:W-:Y:S02]  /*151b0*/  SEL R170, R170, RZ, P2 ;  /* 0x000000ffaaaa7207 */ /* 0x000fe40001000000 */
[----:B------:R-:W-:Y:S01]  /*151c0*/  LOP3.LUT R171, R161, R10, RZ, 0x3c, !PT ;  /* 0x0000000aa1ab7212 */ /* 0x000fe200078e3cff */
[----:B------:R-:W-:Y:S06]  /*151d0*/  @!P0 BRA `(.L_x_1528) ;  /* 0x0000000000048947 */ /* 0x000fec0003800000 */
[----:B------:R-:W-:Y:S01]  /*151e0*/  BPT.TRAP 0x1 ;  /* 0x000000040000795c */ /* 0x000fe20000300000 */
.L_x_1528:
[----:B------:R-:W-:Y:S01]  /*151f0*/  IMAD R192, R170, 0x8, R18 ;  /* 0x00000008aac07824 */ /* 0x000fe200078e0212 */
[----:B------:R-:W-:-:S04]  /*15200*/  SHF.L.U32 R13, R171, 0x1f, RZ ;  /* 0x0000001fab0d7819 */ /* 0x000fc800000006ff */
[----:B------:R0:W1:Y:S01]  /*15210*/  SYNCS.PHASECHK.TRANS64.TRYWAIT P2, [R192+URZ+0x2a830], R13 ;  /* 0x02a8300dc00075a7 */ /* 0x000062000804017f */
[----:B------:R-:W-:Y:S05]  /*15220*/  @!P0 BRA `(.L_x_1529) ;  /* 0x0000000000048947 */ /* 0x000fea0003800000 */
[----:B------:R-:W-:Y:S01]  /*15230*/  BPT.TRAP 0x1 ;  /* 0x000000040000795c */ /* 0x000fe20000300000 */
.L_x_1529:
[----:B------:R-:W-:Y:S01]  /*15240*/  BSSY B2, `(.L_x_1530) ;  /* 0x0000006000027945 */ /* 0x000fe20003800000 */
[----:B------:R-:W-:Y:S02]  /*15250*/  IMAD R10, R170, 0x900, R5 ;  /* 0x00000900aa0a7824 */ /* 0x000fe400078e0205 */
[----:B------:R-:W-:Y:S01]  /*15260*/  IMAD.MOV.U32 R11, RZ, RZ, 0x40000040 ;  /* 0x40000040ff0b7424 */ /* 0x000fe200078e00ff */
[----:B-1----:R-:W-:Y:S06]  /*15270*/  @P2 BRA `(.L_x_1531) ;  /* 0x0000000000082947 */ /* 0x002fec0003800000 */
[----:B------:R-:W1:Y:S02]  /*15280*/  SYNCS.PHASECHK.TRANS64.TRYWAIT P2, [R192+URZ+0x2a830], R13 ;  /* 0x02a8300dc00075a7 */ /* 0x000e64000804017f */
[----:B-1----:R-:W-:Y:S05]  /*15290*/  @!P2 BRA `(.L_x_1532) ;  /* 0x00000134006ca947 */ /* 0x002fea0003800000 */
.L_x_1531:
[----:B------:R-:W-:Y:S05]  /*152a0*/  BSYNC B2 ;  /* 0x0000000000027941 */ /* 0x000fea0003800000 */
.L_x_1530:
[----:B------:R-:W2:Y:S04]  /*152b0*/  LDL.64 R88, [R1+0x38] ;  /* 0x0000380001587983 */ /* 0x000ea80000100a00 */
[----:B------:R-:W3:Y:S04]  /*152c0*/  LDL.64 R212, [R1+0x30] ;  /* 0x0000300001d47983 */ /* 0x000ee80000100a00 */
[----:B------:R-:W4:Y:S01]  /*152d0*/  LDL.64 R210, [R1+0x28] ;  /* 0x0000280001d27983 */ /* 0x000f220000100a00 */
[----:B------:R-:W-:-:S03]  /*152e0*/  R2UR UR6, R10 ;  /* 0x000000000a0672ca */ /* 0x000fc600000e0000 */
[----:B------:R-:W5:Y:S01]  /*152f0*/  LDL.64 R208, [R1+0x20] ;  /* 0x0000200001d07983 */ /* 0x000f620000100a00 */
[----:B------:R-:W-:Y:S01]  /*15300*/  R2UR UR7, R11 ;  /* 0x000000000b0772ca */ /* 0x000fe200000e0000 */
[----:B01----:R-:W-:Y:S01]  /*15310*/  IMAD.MOV.U32 R13, RZ, RZ, 0x40000040 ;  /* 0x40000040ff0d7424 */ /* 0x003fe200078e00ff */
[----:B------:R-:W-:Y:S01]  /*15320*/  IADD3 R12, R10, 0x2, RZ ;  /* 0x000000020a0c7810 */ /* 0x000fe20007ffe0ff */
[----:B------:R-:W5:Y:S04]  /*15330*/  LDL.64 R206, [R1+0x18] ;  /* 0x0000180001ce7983 */ /* 0x000f680000100a00 */
[----:B------:R-:W5:Y:S04]  /*15340*/  LDL.64 R204, [R1+0x10] ;  /* 0x0000100001cc7983 */ /* 0x000f680000100a00 */
[----:B------:R-:W5:Y:S01]  /*15350*/  LDL.64 R202, [R1+0x8] ;  /* 0x0000080001ca7983 */ /* 0x000f620000100a00 */
[----:B--2---:R-:W-:-:S02]  /*15360*/  R2UR UR4, R88 ;  /* 0x00000000580472ca */ /* 0x004fc400000e0000 */
[----:B------:R-:W-:Y:S02]  /*15370*/  R2UR UR5, R89 ;  /* 0x00000000590572ca */ /* 0x000fe400000e0000 */
[----:B------:R-:W-:-:S11]  /*15380*/  WARPGROUP.ARRIVE ;  /* 0x00000000000079c5 */ /* 0x000fd60000000000 */
[----:B------:R-:W-:Y:S01]  /*15390*/  HGMMA.64x96x16.F32 R88, gdesc[UR4], RZ, !UPT, gsb0 ;  /* 0x01600000045879f0 */ /* 0x000fe2000c0008ff */
[----:B------:R-:W-:Y:S02]  /*153a0*/  R2UR UR6, R12 ;  /* 0x000000000c0672ca */ /* 0x000fe400000e0000 */
[----:B------:R-:W-:Y:S02]  /*153b0*/  R2UR UR7, R13 ;  /* 0x000000000d0772ca */ /* 0x000fe400000e0000 */
[----:B---3--:R-:W-:Y:S02]  /*153c0*/  R2UR UR4, R212 ;  /* 0x00000000d40472ca */ /* 0x008fe400000e0000 */
[----:B------:R-:W-:Y:S01]  /*153d0*/  R2UR UR5, R213 ;  /* 0x00000000d50572ca */ /* 0x000fe200000e0000 */
[----:B------:R-:W-:Y:S02]  /*153e0*/  VIADD R12, R10, 0x4 ;  /* 0x000000040a0c7836 */ /* 0x000fe40000000000 */
[----:B------:R-:W-:Y:S01]  /*153f0*/  IMAD.MOV.U32 R13, RZ, RZ, 0x40000040 ;  /* 0x40000040ff0d7424 */ /* 0x000fe200078e00ff */
[----:B------:R-:W-:-:S02]  /*15400*/  WARPGROUP.DEPBAR.LE gsb0, 0x0 ;  /* 0x00008000000079c5 */ /* 0x000fc40000010000 */
[----:B------:R-:W-:-:S07]  /*15410*/  WARPGROUP.ARRIVE ;  /* 0x00000000000079c5 */ /* 0x000fce0000000000 */
[----:B------:R-:W-:Y:S01]  /*15420*/  HGMMA.64x96x16.F32 R88, gdesc[UR4], R88, gsb0 ;  /* 0x01600000045879f0 */ /* 0x000fe20008000858 */
        /* <DEDUP_REMOVED lines=8> */
[----:B------:R-:W-:Y:S01]  /*154b0*/  HGMMA.64x96x16.F32 R88, gdesc[UR4], R88, gsb0 ;  /* 0x01600000045879f0 */ /* 0x000fe20008000858 */
[----:B------:R-:W-:Y:S02]  /*154c0*/  R2UR UR6, R12 ;  /* 0x000000000c0672ca */ /* 0x000fe400000e0000 */
[----:B------:R-:W-:Y:S02]  /*154d0*/  R2UR UR7, R13 ;  /* 0x000000000d0772ca */ /* 0x000fe400000e0000 */
[----:B-----5:R-:W-:Y:S02]  /*154e0*/  R2UR UR4, R208 ;  /* 0x00000000d00472ca */ /* 0x020fe400000e0000 */
        /* <DEDUP_REMOVED lines=17> */
[----:B------:R-:W-:Y:S02]  /*15600*/  R2UR UR4, R204 ;  /* 0x00000000cc0472ca */ /* 0x000fe400000e0000 */
        /* <DEDUP_REMOVED lines=16> */
[----:B------:R-:W-:Y:S01]  /*15710*/  R2UR UR7, R13 ;  /* 0x000000000d0772ca */ /* 0x000fe200000e0000 */
[----:B------:R-:W-:Y:S01]  /*15720*/  UMOV UR4, UR52 ;  /* 0x0000003400047c82 */ /* 0x000fe20008000000 */
[----:B------:R-:W-:Y:S01]  /*15730*/  UMOV UR5, UR53 ;  /* 0x0000003500057c82 */ /* 0x000fe20008000000 */
[----:B------:R-:W-:Y:S02]  /*15740*/  VIADD R12, R10, 0x600 ;  /* 0x000006000a0c7836 */ /* 0x000fe40000000000 */
[----:B------:R-:W-:Y:S01]  /*15750*/  IMAD.MOV.U32 R13, RZ, RZ, 0x40000040 ;  /* 0x40000040ff0d7424 */ /* 0x000fe200078e00ff */
[----:B------:R-:W-:Y:S02]  /*15760*/  WARPGROUP.DEPBAR.LE gsb0, 0x0 ;  /* 0x00008000000079c5 */ /* 0x000fe40000010000 */
[----:B------:R-:W-:-:S06]  /*15770*/  WARPGROUP.ARRIVE ;  /* 0x00000000000079c5 */ /* 0x000fcc0000000000 */
[----:B------:R-:W-:Y:S01]  /*15780*/  HGMMA.64x96x16.F32 R88, gdesc[UR4], R88, gsb0 ;  /* 0x01600000045879f0 */ /* 0x000fe20008000858 */
        /* <DEDUP_REMOVED lines=31> */
[----:B------:R-:W-:Y:S02]  /*15980*/  WARPGROUP.DEPBAR.LE gsb0, 0x0 ;  /* 0x00008000000079c5 */ /* 0x000fe40000010000 */
[----:B------:R-:W-:-:S08]  /*15990*/  WARPGROUP.ARRIVE ;  /* 0x00000000000079c5 */ /* 0x000fd00000000000 */
[----:B------:R-:W-:Y:S01]  /*159a0*/  HGMMA.64x96x16.F32 R88, gdesc[UR4], R88, gsb0 ;  /* 0x01600000045879f0 */ /* 0x000fe20008000858 */
        /* <DEDUP_REMOVED lines=67> */
.L_x_1533:
[----:B------:R-:W-:Y:S01]  /*15de0*/  SHF.L.U32 R11, R161, 0x1f, RZ ;  /* 0x0000001fa10b7819 */ /* 0x000fe200000006ff */
[----:B------:R-:W-:-:S04]  /*15df0*/  IMAD R12, R160, 0x8, R18 ;  /* 0x00000008a00c7824 */ /* 0x000fc800078e0212 */
[----:B------:R0:W1:Y:S01]  /*15e00*/  SYNCS.PHASECHK.TRANS64.TRYWAIT P2, [R12+URZ+0x2a850], R11 ;  /* 0x02a8500b0c0075a7 */ /* 0x000062000804017f */
[----:B------:R-:W-:Y:S05]  /*15e10*/  @!P0 BRA `(.L_x_1534) ;  /* 0x0000000000048947 */ /* 0x000fea0003800000 */
[----:B------:R-:W-:Y:S01]  /*15e20*/  BPT.TRAP 0x1 ;  /* 0x000000040000795c */ /* 0x000fe20000300000 */
.L_x_1534:
[----:B------:R-:W-:Y:S01]  /*15e30*/  VIADD R0, R18, 0x400 ;  /* 0x0000040012007836 */ /* 0x000fe20000000000 */
[----:B------:R-:W-:Y:S04]  /*15e40*/  BSSY B2, `(.L_x_1535) ;  /* 0x0000008000027945 */ /* 0x000fe80003800000 */
[----:B------:R-:W-:-:S04]  /*15e50*/  SHF.R.U32.HI R0, RZ, 0x4, R0 ;  /* 0x00000004ff007819 */ /* 0x000fc80000011600 */
[----:B------:R-:W-:-:S04]  /*15e60*/  LOP3.LUT R0, R0, 0x3fff, RZ, 0xc0, !PT ;  /* 0x00003fff00007812 */ /* 0x000fc800078ec0ff */
[----:B------:R-:W-:-:S05]  /*15e70*/  LOP3.LUT R13, R0, 0x3000000, RZ, 0xfc, !PT ;  /* 0x03000000000d7812 */ /* 0x000fca00078efcff */
[----:B------:R-:W-:Y:S01]  /*15e80*/  IMAD R0, R160, 0x600, R13 ;  /* 0x00000600a0007824 */ /* 0x000fe200078e020d */
[----:B-1----:R-:W-:Y:S06]  /*15e90*/  @P2 BRA `(.L_x_1536) ;  /* 0x0000000000082947 */ /* 0x002fec0003800000 */
[----:B------:R-:W1:Y:S02]  /*15ea0*/  SYNCS.PHASECHK.TRANS64.TRYWAIT P2, [R12+URZ+0x2a850], R11 ;  /* 0x02a8500b0c0075a7 */ /* 0x000e64000804017f */
[----:B-1----:R-:W-:Y:S05]  /*15eb0*/  @!P2 BRA `(.L_x_1537) ;  /* 0x000001280078a947 */ /* 0x002fea0003800000 */
.L_x_1536:
[----:B------:R-:W-:Y:S05]  /*15ec0*/  BSYNC B2 ;  /* 0x0000000000027941 */ /* 0x000fea0003800000 */
.L_x_1535:
[----:B01----:R-:W-:Y:S01]  /*15ed0*/  IMAD.MOV.U32 R11, RZ, RZ, 0x40000040 ;  /* 0x40000040ff0b7424 */ /* 0x003fe200078e00ff */
[----:B------:R-:W-:Y:S01]  /*15ee0*/  MOV R10, R0 ;  /* 0x00000000000a7202 */ /* 0x000fe20000000f00 */
[----:B------:R-:W2:Y:S03]  /*15ef0*/  LDL R2, [R1+0x4] ;  /* 0x0000040001027983 */ /* 0x000ea60000100800 */
[----:B------:R-:W-:Y:S01]  /*15f00*/  R2UR UR6, R10 ;  /* 0x000000000a0672ca */ /* 0x000fe200000e0000 */
[----:B------:R-:W3:Y:S01]  /*15f10*/  LDL R202, [R1] ;  /* 0x0000000001ca7983 */ /* 0x000ee20000100800 */
[----:B------:R-:W-:Y:S01]  /*15f20*/  R2UR UR7, R11 ;  /* 0x000000000b0772ca */ /* 0x000fe200000e0000 */
[----:B------:R-:W-:Y:S01]  /*15f30*/  WARPGROUP.ARRIVE ;  /* 0x00000000000079c5 */ /* 0x000fe20000000000 */
[----:B------:R-:W-:Y:S02]  /*15f40*/  VIADD R10, R0, 0x80 ;  /* 0x00000080000a7836 */ /* 0x000fe40000000000 */
[----:B------:R-:W-:Y:S01]  /*15f50*/  FMUL.FTZ R13, R91, UR55 ;  /* 0x000000375b0d7c20 */ /* 0x000fe20008410000 */
[----:B------:R-:W-:-:S02]  /*15f60*/  IMAD.MOV.U32 R11, RZ, RZ, 0x40000040 ;  /* 0x40000040ff0b7424 */ /* 0x000fc400078e00ff */
        /* <DEDUP_REMOVED lines=8> */
[----:B------:R-:W-:Y:S01]  /*15ff0*/  HGMMA.64x128x16.F32 R24, R156, gdesc[UR4].tnspB, R24, gsb0 ;  /* 0x41e000049c187df0 */ /* 0x000fe20008000818 */
[----:B------:R-:W-:Y:S01]  /*16000*/  R2UR UR6, R10 ;  /* 0x000000000a0672ca */ /* 0x000fe200000e0000 */
[----:B------:R-:W-:Y:S01]  /*16010*/  FMUL.FTZ R118, R118, UR55 ;  /* 0x0000003776767c20 */ /* 0x000fe20008410000 */
[----:B------:R-:W-:Y:S01]  /*16020*/  R2UR UR7, R11 ;  /* 0x000000000b0772ca */ /* 0x000fe200000e0000 */
[----:B------:R-:W-:Y:S01]  /*16030*/  IMAD.MOV.U32 R11, RZ, RZ, 0x40000040 ;  /* 0x40000040ff0b7424 */ /* 0x000fe200078e00ff */
[----:B------:R-:W-:Y:S01]  /*16040*/  IADD3 R10, R0, 0x100, RZ ;  /* 0x00000100000a7810 */ /* 0x000fe20007ffe0ff */
[----:B------:R-:W0:Y:S01]  /*16050*/  MUFU.TANH R88, R88 ;  /* 0x0000005800587308 */ /* 0x000e220000002400 */
[----:B------:R-:W-:-:S04]  /*16060*/  @!P1 IADD3 R192, R192, 0x2a840, RZ ;  /* 0x0002a840c0c09810 */ /* 0x000fc80007ffe0ff */
[----:B------:R-:W-:-:S03]  /*16070*/  @!P1 PRMT R192, RZ, 0x654, R192 ;  /* 0x00000654ffc09816 */ /* 0x000fc600000000c0 */
[----:B------:R-:W1:Y:S08]  /*16080*/  MUFU.TANH R89, R89 ;  /* 0x0000005900597308 */ /* 0x000e700000002400 */
[----:B------:R-:W4:Y:S08]  /*16090*/  MUFU.TANH R13, R13 ;  /* 0x0000000d000d7308 */ /* 0x000f300000002400 */
        /* <DEDUP_REMOVED lines=8> */
[----:B------:R-:W-:-:S05]  /*16120*/  IMAD R156, R8, -0x60, RZ ;  /* 0xffffffa0089c7824 */ /* 0x000fca00078e02ff */
[----:B------:R-:W-:Y:S01]  /*16130*/  HGMMA.64x128x16.F32 R24, R152, gdesc[UR4].tnspB, R24, gsb0 ;  /* 0x41e0000498187df0 */ /* 0x000fe20008000818 */
[----:B------:R-:W-:Y:S01]  /*16140*/  R2UR UR6, R10 ;  /* 0x000000000a0672ca */ /* 0x000fe200000e0000 */
[----:B------:R-:W-:Y:S01]  /*16150*/  VIADD R10, R0, 0x180 ;  /* 0x00000180000a7836 */ /* 0x000fe20000000000 */
[----:B------:R-:W-:Y:S01]  /*16160*/  R2UR UR7, R11 ;  /* 0x000000000b0772ca */ /* 0x000fe200000e0000 */
[----:B------:R-:W-:Y:S01]  /*16170*/  IMAD.MOV.U32 R11, RZ, RZ, 0x40000040 ;  /* 0x40000040ff0b7424 */ /* 0x000fe200078e00ff */
[----:B--2---:R-:W-:Y:S01]  /*16180*/  R2UR UR4, R2 ;  /* 0x00000000020472ca */ /* 0x004fe200000e0000 */
[----:B------:R-:W-:Y:S01]  /*16190*/  FMUL.FTZ R2, R90, UR55 ;  /* 0x000000375a027c20 */ /* 0x000fe20008410000 */
[----:B------:R-:W-:Y:S01]  /*161a0*/  FMUL.FTZ R90, R94, UR55 ;  /* 0x000000375e5a7c20 */ /* 0x000fe20008410000 */
[----:B------:R-:W-:Y:S01]  /*161b0*/  FMUL.FTZ R94, R102, UR55 ;  /* 0x00000037665e7c20 */ /* 0x000fe20008410000 */
[----:B------:R-:W-:Y:S01]  /*161c0*/  FMUL.FTZ R102, R114, UR55 ;  /* 0x0000003772667c20 */ /* 0x000fe20008410000 */
[----:B---3--:R-:W-:-:S02]  /*161d0*/  LOP3.LUT P2, RZ, R202, 0x100000, RZ, 0xc0, !PT ;  /* 0x00100000caff7812 */ /* 0x008fc4000784c0ff */
[----:B------:R-:W2:Y:S01]  /*161e0*/  MUFU.TANH R2, R2 ;  /* 0x0000000200027308 */ /* 0x000ea20000002400 */
[----:B------:R-:W-:Y:S02]  /*161f0*/  WARPGROUP.DEPBAR.LE gsb0, 0x0 ;  /* 0x00008000000079c5 */ /* 0x000fe40000010000 */
[----:B------:R-:W-:Y:S01]  /*16200*/  WARPGROUP.ARRIVE ;  /* 0x00000000000079c5 */ /* 0x000fe20000000000 */
[----:B------:R-:W-:Y:S01]  /*16210*/  FMUL.FTZ R152, R129, UR55 ;  /* 0x0000003781987c20 */ /* 0x000fe20008410000 */
[----:B------:R-:W-:-:S03]  /*16220*/  FMUL.FTZ R154, R132, UR55 ;  /* 0x00000037849a7c20 */ /* 0x000fc60008410000 */
[----:B------:R-:W3:Y:S01]  /*16230*/  MUFU.TANH R90, R90 ;  /* 0x0000005a005a7308 */ /* 0x000ee20000002400 */
[----:B------:R-:W-:Y:S01]  /*16240*/  HGMMA.64x128x16.F32 R24, R148, gdesc[UR4].tnspB, R24, gsb0 ;  /* 0x41e0000494187df0 */ /* 0x000fe20008000818 */
[----:B------:R-:W-:Y:S02]  /*16250*/  R2UR UR6, R10 ;  /* 0x000000000a0672ca */ /* 0x000fe400000e0000 */
[----:B------:R-:W-:Y:S01]  /*16260*/  R2UR UR7, R11 ;  /* 0x000000000b0772ca */ /* 0x000fe200000e0000 */
[----:B------:R-:W-:Y:S01]  /*16270*/  IMAD.MOV.U32 R11, RZ, RZ, 0x40000040 ;  /* 0x40000040ff0b7424 */ /* 0x000fe200078e00ff */
[----:B------:R-:W-:Y:S02]  /*16280*/  IADD3 R10, R0, 0x200, RZ ;  /* 0x00000200000a7810 */ /* 0x000fe40007ffe0ff */
        /* <DEDUP_REMOVED lines=9> */
[----:B------:R-:W-:Y:S02]  /*16320*/  FMUL.FTZ R112, R130, UR55 ;  /* 0x0000003782707c20 */ /* 0x000fe40008410000 */
[----:B------:R-:W-:Y:S01]  /*16330*/  HGMMA.64x128x16.F32 R24, R144, gdesc[UR4].tnspB, R24, gsb0 ;  /* 0x41e0000490187df0 */ /* 0x000fe20008000818 */
[----:B------:R-:W-:Y:S01]  /*16340*/  R2UR UR6, R10 ;  /* 0x000000000a0672ca */ /* 0x000fe200000e0000 */
[----:B------:R-:W-:Y:S01]  /*16350*/  VIADD R10, R0, 0x280 ;  /* 0x00000280000a7836 */ /* 0x000fe20000000000 */
[----:B------:R-:W-:Y:S01]  /*16360*/  R2UR UR7, R11 ;  /* 0x000000000b0772ca */ /* 0x000fe200000e0000 */
[----:B------:R-:W-:Y:S01]  /*16370*/  IMAD.MOV.U32 R11, RZ, RZ, 0x40000040 ;  /* 0x40000040ff0b7424 */ /* 0x000fe200078e00ff */
[----:B------:R-:W0:Y:S08]  /*16380*/  MUFU.TANH R148, R148 ;  /* 0x0000009400947308 */ /* 0x000e300000002400 */
[----:B------:R-:W0:Y:S08]  /*16390*/  MUFU.TANH R149, R149 ;  /* 0x0000009500957308 */ /* 0x000e300000002400 */
[----:B------:R0:W0:Y:S08]  /*163a0*/  MUFU.TANH R0, R118 ;  /* 0x0000007600007308 */ /* 0x0000300000002400 */
        /* <DEDUP_REMOVED lines=23> */
[----:B------:R-:W-:Y:S01]  /*16520*/  FMUL.FTZ R111, R135, UR55 ;  /* 0x00000037876f7c20 */ /* 0x000fe20008410000 */
[----:B------:R-:W0:Y:S01]  /*16530*/  MUFU.TANH R145, R145 ;  /* 0x0000009100917308 */ /* 0x000e220000002400 */
[----:B------:R-:W-:-:S02]  /*16540*/  IMAD R123, R173, -0x2, R156 ;  /* 0xfffffffead7b7824 */ /* 0x000fc400078e029c */
[----:B------:R-:W-:-:S04]  /*16550*/  IMAD.IADD R10, R11, 0x1, -R164 ;  /* 0x000000010b0a7824 */ /* 0x000fc800078e0aa4 */
[----:B------:R-:W-:Y:S01]  /*16560*/  IMAD R10, R173, -0x2, R10 ;  /* 0xfffffffead0a7824 */ /* 0x000fe200078e020a */
[----:B------:R-:W0:Y:S03]  /*16570*/  MUFU.TANH R144, R144 ;  /* 0x0000009000907308 */ /* 0x000e260000002400 */
[C---:B------:R-:W-:Y:S02]  /*16580*/  VIADD R160, R10.reuse, UR54 ;  /* 0x000000360aa07c36 */ /* 0x040fe40008000000 */
[----:B------:R-:W-:-:S03]  /*16590*/  VIADD R158, R10, UR4 ;  /* 0x000000040a9e7c36 */ /* 0x000fc60008000000 */
        /* <DEDUP_REMOVED lines=22> */
[----:B------:R-:W-:Y:S01]  /*16700*/  FMUL.FTZ R105, R122, UR55 ;  /* 0x000000377a697c20 */ /* 0x000fe20008410000 */
[----:B------:R-:W-:Y:S01]  /*16710*/  FMUL.FTZ R119, R125, UR55 ;  /* 0x000000377d777c20 */ /* 0x000fe20008410000 */
[----:B------:R-:W-:Y:S01]  /*16720*/  FMUL.FTZ R108, R127, UR55 ;  /* 0x000000377f6c7c20 */ /* 0x000fe20008410000 */
[----:B------:R-:W-:Y:S01]  /*16730*/  FMUL.FTZ R109, R131, UR55 ;  /* 0x00000037836d7c20 */ /* 0x000fe20008410000 */
[----:B------:R-:W0:Y:S01]  /*16740*/  MUFU.TANH R141, R141 ;  /* 0x0000008d008d7308 */ /* 0x000e220000002400 */
[C---:B------:R-:W-:Y:S01]  /*16750*/  IADD3 R127, R9.reuse, R160, RZ ;  /* 0x000000a0097f7210 */ /* 0x040fe20007ffe0ff */
[----:B------:R-:W-:-:S06]  /*16760*/  IMAD.IADD R125, R9, 0x1, R158 ;  /* 0x00000001097d7824 */ /* 0x000fcc00078e029e */
        /* <DEDUP_REMOVED lines=9> */
[----:B------:R-:W-:Y:S01]  /*16800*/  FMUL.FTZ R136, R121, UR55 ;  /* 0x0000003779887c20 */ /* 0x000fe20008410000 */
[----:B------:R-:W-:Y:S01]  /*16810*/  FMUL.FTZ R138, R124, UR55 ;  /* 0x000000377c8a7c20 */ /* 0x000fe20008410000 */
[----:B------:R-:W-:Y:S01]  /*16820*/  FMUL.FTZ R121, R133, UR55 ;  /* 0x0000003785797c20 */ /* 0x000fe20008410000 */
[----:B------:R0:W-:Y:S03]  /*16830*/  @!P1 SYNCS.ARRIVE.TRANS64.RED.A1T0 RZ, [R192+URZ], RZ ;  /* 0x000000ffc0ff99a7 */ /* 0x0001e6000810043f */
[----:B------:R-:W0:Y:S08]  /*16840*/  MUFU.TANH R136, R136 ;  /* 0x0000008800887308 */ /* 0x000e300000002400 */
[----:B------:R-:W0:Y:S08]  /*16850*/  MUFU.TANH R138, R138 ;  /* 0x0000008a008a7308 */ /* 0x000e300000002400 */
[----:B------:R-:W0:Y:S01]  /*16860*/  MUFU.TANH R121, R121 ;  /* 0x0000007900797308 */ /* 0x000e220000002400 */
[----:B-1234-:R-:W-:Y:S05]  /*16870*/  @!P2 BRA `(.L_x_1538) ;  /* 0x000000000058a947 */ /* 0x01efea0003800000 */
        /* <DEDUP_REMOVED lines=12> */
.L_x_1540:
[----:B------:R-:W-:-:S04]  /*16940*/  MOV R116, UR46 ;  /* 0x0000002e00747c02 */ /* 0x000fc80008000f00 */
[----:B------:R-:W-:-:S13]  /*16950*/  ISETP.NE.AND P2, PT, R116, 0x1, PT ;  /* 0x000000017400780c */ /* 0x000fda0003f45270 */
[----:B------:R-:W1:Y:S02]  /*16960*/  @P2 LDC.64 R10, c[0x0][0x9e8] ;  /* 0x00027a00ff0a2b82 */ /* 0x000e640000000a00 */
[----:B-1----:R-:W-:-:S04]  /*16970*/  @P2 IMAD.HI.U32 R114, R129, R10, RZ ;  /* 0x0000000a81722227 */ /* 0x002fc800078e00ff */
[----:B------:R-:W-:Y:S01]  /*16980*/  IMAD.MOV.U32 R10, RZ, RZ, R129 ;  /* 0x000000ffff0a7224 */ /* 0x000fe200078e0081 */
[----:B------:R-:W-:-:S07]  /*16990*/  @P2 SHF.R.U32.HI R10, RZ, R11, R114 ;  /* 0x0000000bff0a2219 */ /* 0x000fce0000011672 */
.L_x_1541:
[----:B------:R-:W-:Y:S05]  /*169a0*/  BSYNC B2 ;  /* 0x0000000000027941 */ /* 0x000fea0003800000 */
.L_x_1539:
[----:B------:R-:W-:-:S05]  /*169b0*/  IMAD R10, R10, R116, R123 ;  /* 0x000000740a0a7224 */ /* 0x000fca00078e027b */
[----:B------:R-:W-:Y:S02]  /*169c0*/  VIADDMNMX R127, R10, R116, R127, PT ;  /* 0x000000740a7f7246 */ /* 0x000fe4000380017f */
[----:B------:R-:W-:-:S07]  /*169d0*/  VIMNMX R125, R125, R10, !PT ;  /* 0x0000000a7d7d7248 */ /* 0x000fce0007fe0100 */
.L_x_1538:
[C---:B------:R-:W-:Y:S02]  /*169e0*/  ISETP.GE.AND P3, PT, R156.reuse, 0x9, PT ;  /* 0x000000099c00780c */ /* 0x040fe40003f66270 */
[C---:B------:R-:W-:Y:S02]  /*169f0*/  ISETP.GE.AND P2, PT, R156.reuse, 0x2, PT ;  /* 0x000000029c00780c */ /* 0x040fe40003f46270 */
        /* <DEDUP_REMOVED lines=34> */
[C---:B------:R-:W-:Y:S02]  /*16c20*/  ISETP.GE.AND P5, PT, R156.reuse, 0x22, PT ;  /* 0x000000229c00780c */ /* 0x040fe40003fa6270 */
        /* <DEDUP_REMOVED lines=61> */
[----:B------:R-:W-:Y:S02]  /*17000*/  ISETP.GE.AND P4, PT, R156, 0x52, PT ;  /* 0x000000529c00780c */ /* 0x000fe40003f86270 */
[--C-:B------:R-:W-:Y:S02]  /*17010*/  IADD3 R99, R160, 0x8, R9.reuse ;  /* 0x00000008a0637810 */ /* 0x100fe40007ffe009 */
[----:B------:R-:W-:Y:S02]  /*17020*/  ISETP.GT.AND P5, PT, R125, 0x51, !P4 ;  /* 0x000000517d00780c */ /* 0x000fe400067a4270 */
[----:B------:R-:W-:-:S02]  /*17030*/  IADD3 R113, R158, 0x8, R9 ;  /* 0x000000089e717810 */ /* 0x000fc40007ffe009 */
        /* <DEDUP_REMOVED lines=18> */
[----:B------:R-:W-:Y:S01]  /*17160*/  ISETP.GT.AND P6, PT, R21, -0x1, PT ;  /* 0xffffffff1500780c */ /* 0x000fe20003fc4270 */
[----:B------:R-:W-:-:S12]  /*17170*/  BSSY B2, `(.L_x_1543) ;  /* 0x0000011000027945 */ /* 0x000fd80003800000 */
[----:B------:R-:W-:Y:S05]  /*17180*/  @P6 BRA `(.L_x_1544) ;  /* 0x0000000000246947 */ /* 0x000fea0003800000 */
[----:B------:R-:W-:Y:S02]  /*17190*/  IMAD.U32 R125, RZ, RZ, UR46 ;  /* 0x0000002eff7d7e24 */ /* 0x000fe4000f8e00ff */
[----:B------:R-:W-:-:S03]  /*171a0*/  VIADD R121, R20, 0x8 ;  /* 0x0000000814797836 */ /* 0x000fc60000000000 */
[----:B------:R-:W-:Y:S02]  /*171b0*/  ISETP.NE.AND P6, PT, R125, 0x1, PT ;  /* 0x000000017d00780c */ /* 0x000fe40003fc5270 */
[----:B------:R-:W-:-:S11]  /*171c0*/  LOP3.LUT R121, RZ, R121, RZ, 0x33, !PT ;  /* 0x00000079ff797212 */ /* 0x000fd600078e33ff */
[----:B------:R-:W0:Y:S02]  /*171d0*/  @P6 LDC.64 R10, c[0x0][0x9e8] ;  /* 0x00027a00ff0a6b82 */ /* 0x000e240000000a00 */
[----:B0-----:R-:W-:-:S05]  /*171e0*/  @P6 IMAD.HI.U32 R10, R121, R10, RZ ;  /* 0x0000000a790a6227 */ /* 0x001fca00078e00ff */
[----:B------:R-:W-:-:S04]  /*171f0*/  @P6 SHF.R.U32.HI R121, RZ, R11, R10 ;  /* 0x0000000bff796219 */ /* 0x000fc8000001160a */
[----:B------:R-:W-:Y:S01]  /*17200*/  LOP3.LUT R10, RZ, R121, RZ, 0x33, !PT ;  /* 0x00000079ff0a7212 */ /* 0x000fe200078e33ff */
[----:B------:R-:W-:Y:S06]  /*17210*/  BRA `(.L_x_1545) ;  /* 0x0000000000187947 */ /* 0x000fec0003800000 */
.L_x_1544:
[----:B------:R-:W-:-:S04]  /*17220*/  MOV R125, UR46 ;  /* 0x0000002e007d7c02 */ /* 0x000fc80008000f00 */
[----:B------:R-:W-:-:S13]  /*17230*/  ISETP.NE.AND P6, PT, R125, 0x1, PT ;  /* 0x000000017d00780c */ /* 0x000fda0003fc5270 */
[----:B------:R-:W0:Y:S02]  /*17240*/  @P6 LDC.64 R10, c[0x0][0x9e8] ;  /* 0x00027a00ff0a6b82 */ /* 0x000e240000000a00 */
[----:B0-----:R-:W-:-:S04]  /*17250*/  @P6 IMAD.HI.U32 R156, R21, R10, RZ ;  /* 0x0000000a159c6227 */ /* 0x001fc800078e00ff */
[----:B------:R-:W-:Y:S01]  /*17260*/  IMAD.MOV.U32 R10, RZ, RZ, R21 ;  /* 0x000000ffff0a7224 */ /* 0x000fe200078e0015 */
[----:B------:R-:W-:-:S07]  /*17270*/  @P6 SHF.R.U32.HI R10, RZ, R11, R156 ;  /* 0x0000000bff0a6219 */ /* 0x000fce000001169c */
.L_x_1545:
[----:B------:R-:W-:Y:S05]  /*17280*/  BSYNC B2 ;  /* 0x0000000000027941 */ /* 0x000fea0003800000 */
.L_x_1543:
[----:B------:R-:W-:-:S05]  /*17290*/  IMAD R10, R10, R125, R123 ;  /* 0x0000007d0a0a7224 */ /* 0x000fca00078e027b */
[----:B------:R-:W-:Y:S02]  /*172a0*/  VIADDMNMX R99, R10, R125, R99, PT ;  /* 0x0000007d0a637246 */ /* 0x000fe40003800163 */
[----:B------:R-:W-:-:S07]  /*172b0*/  VIMNMX R113, R113, R10, !PT ;  /* 0x0000000a71717248 */ /* 0x000fce0007fe0100 */
.L_x_1542:
[----:B------:R-:W-:Y:S01]  /*172c0*/  ISETP.GT.AND P2, PT, R113, 0x1, !P2 ;  /* 0x000000017100780c */ /* 0x000fe20005744270 */
[----:B------:R-:W-:Y:S01]  /*172d0*/  @!P1 VIADD R12, R12, 0x2a860 ;  /* 0x0002a8600c0c9836 */ /* 0x000fe20000000000 */
[----:B------:R-:W-:Y:S02]  /*172e0*/  FMNMX.FTZ R11, R89, R6, !PT ;  /* 0x00000006590b7209 */ /* 0x000fe40007810000 */
[----:B------:R-:W-:Y:S02]  /*172f0*/  ISETP.LT.OR P2, PT, R99, 0x2, P2 ;  /* 0x000000026300780c */ /* 0x000fe40001741670 */
[----:B------:R-:W-:Y:S02]  /*17300*/  ISETP.NE.AND P6, PT, R157, RZ, PT ;  /* 0x000000ff9d00720c */ /* 0x000fe40003fc5270 */
[----:B------:R-:W-:Y:S02]  /*17310*/  FSEL R156, R13, -INF , !P2 ;  /* 0xff8000000d9c7808 */ /* 0x000fe40005000000 */
[----:B------:R-:W-:-:S02]  /*17320*/  ISETP.NE.AND P2, PT, R151, RZ, PT ;  /* 0x000000ff9700720c */ /* 0x000fc40003f45270 */
[C---:B------:R-:W-:Y:S02]  /*17330*/  ISETP.GT.AND P3, PT, R113.reuse, 0x8, !P3 ;  /* 0x000000087100780c */ /* 0x040fe40005f64270 */
[----:B------:R-:W-:Y:S02]  /*17340*/  ISETP.GT.AND P2, PT, R113, 0x9, !P2 ;  /* 0x000000097100780c */ /* 0x000fe40005744270 */
[----:B------:R-:W-:Y:S02]  /*17350*/  FMNMX.FTZ R11, R114, R11, !PT ;  /* 0x0000000b720b7209 */ /* 0x000fe40007810000 */
[C---:B------:R-:W-:Y:S02]  /*17360*/  ISETP.LT.OR P2, PT, R99.reuse, 0xa, P2 ;  /* 0x0000000a6300780c */ /* 0x040fe40001741670 */
[----:B------:R-:W-:Y:S02]  /*17370*/  ISETP.LT.OR P3, PT, R99, 0x9, P3 ;  /* 0x000000096300780c */ /* 0x000fe40001f61670 */
[----:B------:R-:W-:-:S02]  /*17380*/  FSEL R158, R91, -INF , !P2 ;  /* 0xff8000005b9e7808 */ /* 0x000fc40005000000 */
[----:B------:R-:W-:Y:S02]  /*17390*/  ISETP.NE.AND P2, PT, R129, RZ, PT ;  /* 0x000000ff8100720c */ /* 0x000fe40003f45270 */
[----:B------:R-:W-:Y:S02]  /*173a0*/  FMNMX.FTZ R11, R116, R11, !PT ;  /* 0x0000000b740b7209 */ /* 0x000fe40007810000 */
[----:B------:R-:W-:Y:S02]  /*173b0*/  ISETP.GT.AND P2, PT, R113, 0x10, !P2 ;  /* 0x000000107100780c */ /* 0x000fe40005744270 */
[----:B------:R-:W-:Y:S02]  /*173c0*/  FSEL R90, R90, -INF , !P3 ;  /* 0xff8000005a5a7808 */ /* 0x000fe40005800000 */
[----:B------:R-:W-:Y:S02]  /*173d0*/  ISETP.LT.OR P2, PT, R99, 0x11, P2 ;  /* 0x000000116300780c */ /* 0x000fe40001741670 */
[----:B------:R-:W-:-:S02]  /*173e0*/  ISETP.NE.AND P3, PT, R155, RZ, PT ;  /* 0x000000ff9b00720c */ /* 0x000fc40003f65270 */
        /* <DEDUP_REMOVED lines=29> */
[----:B------:R-:W-:-:S02]  /*175c0*/  ISETP.GT.AND P2, PT, R113, 0x21, !P6 ;  /* 0x000000217100780c */ /* 0x000fc40007744270 */
[----:B------:R-:W-:Y:S02]  /*175d0*/  FMNMX.FTZ R11, R132, R11, !PT ;  /* 0x0000000b840b7209 */ /* 0x000fe40007810000 */
[----:B------:R-:W-:Y:S02]  /*175e0*/  ISETP.LT.OR P2, PT, R99, 0x22, P2 ;  /* 0x000000226300780c */ /* 0x000fe40001741670 */
[----:B------:R-:W-:Y:S02]  /*175f0*/  FMNMX.FTZ R11, R134, R11, !PT ;  /* 0x0000000b860b7209 */ /* 0x000fe40007810000 */
[----:B------:R-:W-:Y:S02]  /*17600*/  FSEL R98, R98, -INF , !P2 ;  /* 0xff80000062627808 */ /* 0x000fe40005000000 */
        /* <DEDUP_REMOVED lines=15> */
[----:B------:R-:W-:Y:S02]  /*17700*/  ISETP.NE.AND P6, PT, R159, RZ, PT ;  /* 0x000000ff9f00720c */ /* 0x000fe40003fc5270 */
[----:B------:R-:W-:Y:S02]  /*17710*/  ISETP.LT.OR P2, PT, R99, 0x31, P2 ;  /* 0x000000316300780c */ /* 0x000fe40001741670 */
[----:B------:R-:W-:Y:S01]  /*17720*/  ISETP.NE.AND P3, PT, R161, RZ, PT ;  /* 0x000000ffa100720c */ /* 0x000fe20003f65270 */
[----:B------:R-:W-:Y:S01]  /*17730*/  IMAD.MOV.U32 R161, RZ, RZ, R171 ;  /* 0x000000ffffa17224 */ /* 0x000fe200078e00ab */
        /* <DEDUP_REMOVED lines=9> */
[----:B------:R-:W-:Y:S02]  /*177d0*/  ISETP.LT.OR P5, PT, R99, 0x59, P5 ;  /* 0x000000596300780c */ /* 0x000fe40002fa1670 */
[----:B------:R-:W-:-:S04]  /*177e0*/  ISETP.GT.AND P2, PT, R113, 0x38, !P2 ;  /* 0x000000387100780c */ /* 0x000fc80005744270 */
[----:B------:R-:W-:-:S04]  /*177f0*/  ISETP.LT.OR P2, PT, R99, 0x39, P2 ;  /* 0x000000396300780c */ /* 0x000fc80001741670 */
[----:B------:R-:W-:Y:S02]  /*17800*/  FSEL R208, R0, -INF , !P2 ;  /* 0xff80000000d07808 */ /* 0x000fe40005000000 */
[----:B------:R-:W-:Y:S02]  /*17810*/  ISETP.NE.AND P2, PT, R147, RZ, PT ;  /* 0x000000ff9300720c */ /* 0x000fe40003f45270 */
[----:B------:R-:W-:Y:S02]  /*17820*/  FMNMX.FTZ R0, R88, R11, !PT ;  /* 0x0000000b58007209 */ /* 0x000fe40007810000 */
[----:B------:R-:W-:-:S03]  /*17830*/  ISETP.GT.AND P2, PT, R113, 0x39, !P2 ;  /* 0x000000397100780c */ /* 0x000fc60005744270 */
[----:B------:R-:W0:Y:S01]  /*17840*/  SHFL.BFLY PT, R11, R0, 0x2, 0x1f ;  /* 0x0c401f00000b7f89 */ /* 0x000e2200000e0000 */
[----:B------:R-:W-:-:S04]  /*17850*/  ISETP.LT.OR P2, PT, R99, 0x3a, P2 ;  /* 0x0000003a6300780c */ /* 0x000fc80001741670 */
[----:B------:R-:W-:Y:S02]  /*17860*/  FSEL R104, R104, -INF , !P2 ;  /* 0xff80000068687808 */ /* 0x000fe40005000000 */
[----:B------:R-:W-:-:S04]  /*17870*/  ISETP.NE.AND P2, PT, R115, RZ, PT ;  /* 0x000000ff7300720c */ /* 0x000fc80003f45270 */
[----:B------:R-:W-:-:S04]  /*17880*/  ISETP.GT.AND P2, PT, R113, 0x40, !P2 ;  /* 0x000000407100780c */ /* 0x000fc80005744270 */
[----:B------:R-:W-:-:S04]  /*17890*/  ISETP.LT.OR P2, PT, R99, 0x41, P2 ;  /* 0x000000416300780c */ /* 0x000fc80001741670 */
[----:B------:R-:W-:Y:S02]  /*178a0*/  FSEL R210, R105, -INF , !P2 ;  /* 0xff80000069d27808 */ /* 0x000fe40005000000 */
[----:B------:R-:W-:Y:S02]  /*178b0*/  ISETP.NE.AND P2, PT, R117, RZ, PT ;  /* 0x000000ff7500720c */ /* 0x000fe40003f45270 */
[----:B0-----:R-:W-:Y:S01]  /*178c0*/  FMNMX.FTZ R91, R0, R11, !PT ;  /* 0x0000000b005b7209 */ /* 0x001fe20007810000 */
[----:B------:R-:W-:Y:S01]  /*178d0*/  IMAD.U32 R11, RZ, RZ, UR43 ;  /* 0x0000002bff0b7e24 */ /* 0x000fe2000f8e00ff */
        /* <DEDUP_REMOVED lines=8> */
[----:B------:R-:W-:Y:S02]  /*17960*/  ISETP.GT.AND P2, PT, R113, 0x49, !P6 ;  /* 0x000000497100780c */ /* 0x000fe40007744270 */
[----:B------:R-:W-:Y:S02]  /*17970*/  ISETP.NE.AND P6, PT, R119, RZ, PT ;  /* 0x000000ff7700720c */ /* 0x000fe40003fc5270 */
[----:B------:R-:W-:Y:S02]  /*17980*/  ISETP.LT.OR P2, PT, R99, 0x4a, P2 ;  /* 0x0000004a6300780c */ /* 0x000fe40001741670 */
[----:B0-----:R-:W-:Y:S02]  /*17990*/  FMNMX.FTZ R10, R91, R10, !PT ;  /* 0x0000000a5b0a7209 */ /* 0x001fe40007810000 */
[----:B------:R-:W-:-:S02]  /*179a0*/  FSEL R108, R108, -INF , !P2 ;  /* 0xff8000006c6c7808 */ /* 0x000fc40005000000 */
[----:B------:R-:W-:Y:S01]  /*179b0*/  ISETP.GT.AND P2, PT, R113, 0x50, !P3 ;  /* 0x000000507100780c */ /* 0x000fe20005f44270 */
[----:B------:R-:W-:-:S03]  /*179c0*/  FMUL.FTZ R97, R10, R11 ;  /* 0x0000000b0a617220 */ /* 0x000fc60000410000 */
[----:B------:R-:W-:-:S04]  /*179d0*/  ISETP.LT.OR P2, PT, R99, 0x51, P2 ;  /* 0x000000516300780c */ /* 0x000fc80001741670 */
[----:B------:R-:W-:Y:S02]  /*179e0*/  FSEL R112, R112, -INF , !P2 ;  /* 0xff80000070707808 */ /* 0x000fe40005000000 */
[----:B------:R-:W-:Y:S02]  /*179f0*/  ISETP.GT.AND P2, PT, R113, RZ, !P6 ;  /* 0x000000ff7100720c */ /* 0x000fe40007744270 */
[----:B------:R-:W-:Y:S02]  /*17a00*/  ISETP.NE.AND P6, PT, R153, RZ, PT ;  /* 0x000000ff9900720c */ /* 0x000fe40003fc5270 */
[----:B------:R-:W-:Y:S02]  /*17a10*/  ISETP.LT.OR P2, PT, R99, 0x1, P2 ;  /* 0x000000016300780c */ /* 0x000fe40001741670 */
[----:B------:R-:W-:Y:S02]  /*17a20*/  ISETP.GT.AND P3, PT, R113, 0x59, !P6 ;  /* 0x000000597100780c */ /* 0x000fe40007764270 */
[----:B------:R-:W-:-:S02]  /*17a30*/  FSEL R2, R2, -INF , !P2 ;  /* 0xff80000002027808 */ /* 0x000fc40005000000 */
[C---:B------:R-:W-:Y:S02]  /*17a40*/  FSETP.NEU.FTZ.AND P2, PT, R10.reuse, -INF , PT ;  /* 0xff8000000a00780b */ /* 0x040fe40003f5d000 */
[----:B------:R-:W-:Y:S02]  /*17a50*/  ISETP.LT.OR P3, PT, R99, 0x5a, P3 ;  /* 0x0000005a6300780c */ /* 0x000fe40001f61670 */
[----:B------:R-:W-:Y:S02]  /*17a60*/  FSEL R97, R97, RZ, P2 ;  /* 0x000000ff61617208 */ /* 0x000fe40001000000 */
[----:B------:R-:W-:-:S03]  /*17a70*/  FSEL R113, R10, RZ, P2 ;  /* 0x000000ff0a717208 */ /* 0x000fc60001000000 */
[--C-:B------:R-:W-:Y:S01]  /*17a80*/  FFMA.FTZ R13, R89, R11, -R97.reuse ;  /* 0x0000000b590d7223 */ /* 0x100fe20000010861 */
[----:B------:R-:W-:Y:S01]  /*17a90*/  FMNMX.FTZ R89, R2, R7, !PT ;  /* 0x0000000702597209 */ /* 0x000fe20007810000 */
[-CC-:B------:R-:W-:Y:S01]  /*17aa0*/  FFMA.FTZ R122, R122, R11.reuse, -R97.reuse ;  /* 0x0000000b7a7a7223 */ /* 0x180fe20000010861 */
[-CC-:B------:R-:W-:Y:S01]  /*17ab0*/  FFMA.FTZ R0, R116, R11.reuse, -R97.reuse ;  /* 0x0000000b74007223 */ /* 0x180fe20000010861 */
        /* <DEDUP_REMOVED lines=11> */
[----:B------:R0:W-:Y:S01]  /*17b70*/  MUFU.EX2 R89, R0 ;  /* 0x0000000000597308 */ /* 0x0001e20000000800 */
[--C-:B------:R-:W-:Y:S01]  /*17b80*/  FFMA.FTZ R96, R96, R11, -R97.reuse ;  /* 0x0000000b60607223 */ /* 0x100fe20000010861 */
[----:B------:R-:W-:Y:S01]  /*17b90*/  FMNMX.FTZ R91, R92, R91, !PT ;  /* 0x0000005b5c5b7209 */ /* 0x000fe20007810000 */
[-CC-:B------:R-:W-:Y:S01]  /*17ba0*/  FFMA.FTZ R99, R128, R11.reuse, -R97.reuse ;  /* 0x0000000b80637223 */ /* 0x180fe20000010861 */
[----:B------:R-:W-:-:S02]  /*17bb0*/  FFMA.FTZ R126, R148, R11, -R97 ;  /* 0x0000000b947e7223 */ /* 0x000fc40000010861 */
[----:B------:R-:W-:Y:S02]  /*17bc0*/  FMNMX.FTZ R91, R160, R91, !PT ;  /* 0x0000005ba05b7209 */ /* 0x000fe40007810000 */
[----:B------:R-:W-:Y:S01]  /*17bd0*/  MUFU.EX2 R13, R13 ;  /* 0x0000000d000d7308 */ /* 0x000fe20000000800 */
[--C-:B0-----:R-:W-:Y:S01]  /*17be0*/  FFMA.FTZ R0, R118, R11, -R97.reuse ;  /* 0x0000000b76007223 */ /* 0x101fe20000010861 */
[----:B------:R-:W-:Y:S01]  /*17bf0*/  FMNMX.FTZ R91, R94, R91, !PT ;  /* 0x0000005b5e5b7209 */ /* 0x000fe20007810000 */
[-CC-:B------:R-:W-:Y:S01]  /*17c00*/  FFMA.FTZ R118, R120, R11.reuse, -R97.reuse ;  /* 0x0000000b78767223 */ /* 0x180fe20000010861 */
[-CC-:B------:R-:W-:Y:S01]  /*17c10*/  FFMA.FTZ R120, R140, R11.reuse, -R97.reuse ;  /* 0x0000000b8c787223 */ /* 0x180fe20000010861 */
[----:B------:R-:W-:Y:S01]  /*17c20*/  FFMA.FTZ R140, R134, R11, -R97 ;  /* 0x0000000b868c7223 */ /* 0x000fe20000010861 */
[----:B------:R-:W-:Y:S02]  /*17c30*/  FMNMX.FTZ R93, R192, R91, !PT ;  /* 0x0000005bc05d7209 */ /* 0x000fe40007810000 */
[----:B------:R0:W-:Y:S02]  /*17c40*/  MUFU.EX2 R91, R146 ;  /* 0x00000092005b7308 */ /* 0x0001e40000000800 */
[----:B------:R-:W-:-:S04]  /*17c50*/  FMNMX.FTZ R93, R202, R93, !PT ;  /* 0x0000005dca5d7209 */ /* 0x000fc80007810000 */
[----:B------:R-:W-:Y:S02]  /*17c60*/  FMNMX.FTZ R93, R98, R93, !PT ;  /* 0x0000005d625d7209 */ /* 0x000fe40007810000 */
[----:B------:R-:W-:Y:S01]  /*17c70*/  MUFU.EX2 R114, R114 ;  /* 0x0000007200727308 */ /* 0x000fe20000000800 */
[----:B0-----:R-:W-:Y:S01]  /*17c80*/  FFMA.FTZ R146, R130, R11, -R97 ;  /* 0x0000000b82927223 */ /* 0x001fe20000010861 */
        /* <DEDUP_REMOVED lines=8> */
[----:B------:R0:W-:Y:S02]  /*17d10*/  MUFU.EX2 R95, R122 ;  /* 0x0000007a005f7308 */ /* 0x0001e40000000800 */
[----:B------:R-:W-:-:S04]  /*17d20*/  FMNMX.FTZ R101, R210, R101, !PT ;  /* 0x00000065d2657209 */ /* 0x000fc80007810000 */
[----:B------:R-:W-:Y:S02]  /*17d30*/  FMNMX.FTZ R101, R106, R101, !PT ;  /* 0x000000656a657209 */ /* 0x000fe40007810000 */
[----:B------:R-:W1:Y:S01]  /*17d40*/  MUFU.EX2 R96, R96 ;  /* 0x0000006000607308 */ /* 0x000e620000000800 */
[----:B0-----:R-:W-:Y:S01]  /*17d50*/  FSEL R122, R109, -INF , !P4 ;  /* 0xff8000006d7a7808 */ /* 0x001fe20006000000 */
[----:B------:R-:W-:Y:S01]  /*17d60*/  FFMA.FTZ R109, R152, R11, -R97 ;  /* 0x0000000b986d7223 */ /* 0x000fe20000010861 */
[----:B------:R-:W-:-:S04]  /*17d70*/  FMNMX.FTZ R101, R212, R101, !PT ;  /* 0x00000065d4657209 */ /* 0x000fc80007810000 */
[----:B------:R-:W-:Y:S01]  /*17d80*/  FMNMX.FTZ R103, R108, R101, !PT ;  /* 0x000000656c677209 */ /* 0x000fe20007810000 */
[----:B------:R-:W-:Y:S03]  /*17d90*/  MUFU.EX2 R118, R118 ;  /* 0x0000007600767308 */ /* 0x000fe60000000800 */
[----:B------:R-:W-:-:S04]  /*17da0*/  FMNMX.FTZ R103, R112, R103, !PT ;  /* 0x0000006770677209 */ /* 0x000fc80007810000 */
[----:B------:R-:W-:Y:S01]  /*17db0*/  FMNMX.FTZ R103, R122, R103, !PT ;  /* 0x000000677a677209 */ /* 0x000fe20007810000 */
[----:B------:R0:W-:Y:S01]  /*17dc0*/  MUFU.EX2 R101, R105 ;  /* 0x0000006900657308 */ /* 0x0001e20000000800 */
[----:B-1----:R-:W-:Y:S02]  /*17dd0*/  F2FP.F16.F32.PACK_AB R152, R96, R91 ;  /* 0x0000005b6098723e */ /* 0x002fe400000000ff */
[----:B------:R-:W-:-:S04]  /*17de0*/  FMNMX.FTZ R103, R124, R103, !PT ;  /* 0x000000677c677209 */ /* 0x000fc80007810000 */
[----:B------:R-:W-:Y:S01]  /*17df0*/  FMNMX.FTZ R0, R142, R103, !PT ;  /* 0x000000678e007209 */ /* 0x000fe20007810000 */
[-CC-:B------:R-:W-:Y:S01]  /*17e00*/  FFMA.FTZ R103, R132, R11.reuse, -R97.reuse ;  /* 0x0000000b84677223 */ /* 0x180fe20000010861 */
[-CC-:B0-----:R-:W-:Y:S01]  /*17e10*/  FFMA.FTZ R105, R136, R11.reuse, -R97.reuse ;  /* 0x0000000b88697223 */ /* 0x181fe20000010861 */
[----:B------:R-:W-:Y:S01]  /*17e20*/  FFMA.FTZ R136, R150, R11, -R97 ;  /* 0x0000000b96887223 */ /* 0x000fe20000010861 */
[----:B------:R-:W0:Y:S01]  /*17e30*/  MUFU.EX2 R120, R120 ;  /* 0x0000007800787308 */ /* 0x000e220000000800 */
[----:B------:R-:W1:Y:S07]  /*17e40*/  SHFL.BFLY PT, R107, R0, 0x2, 0x1f ;  /* 0x0c401f00006b7f89 */ /* 0x000e6e00000e0000 */
[----:B------:R-:W2:Y:S08]  /*17e50*/  MUFU.EX2 R110, R110 ;  /* 0x0000006e006e7308 */ /* 0x000eb00000000800 */
[----:B------:R-:W-:Y:S01]  /*17e60*/  MUFU.EX2 R144, R144 ;  /* 0x0000009000907308 */ /* 0x000fe20000000800 */
[----:B0-----:R-:W-:-:S07]  /*17e70*/  F2FP.F16.F32.PACK_AB R148, R120, R95 ;  /* 0x0000005f7894723e */ /* 0x001fce00000000ff */
[----:B------:R-:W-:Y:S01]  /*17e80*/  MUFU.EX2 R99, R99 ;  /* 0x0000006300637308 */ /* 0x000fe20000000800 */
[----:B-1----:R-:W-:Y:S01]  /*17e90*/  FMNMX.FTZ R111, R0, R107, !PT ;  /* 0x0000006b006f7209 */ /* 0x002fe20007810000 */
[-CC-:B------:R-:W-:Y:S01]  /*17ea0*/  FFMA.FTZ R107, R138, R11.reuse, -R97.reuse ;  /* 0x0000000b8a6b7223 */ /* 0x180fe20000010861 */
[-CC-:B------:R-:W-:Y:S01]  /*17eb0*/  FFMA.FTZ R138, R154, R11.reuse, -R97.reuse ;  /* 0x0000000b9a8a7223 */ /* 0x180fe20000010861 */
[----:B------:R-:W-:Y:S01]  /*17ec0*/  FFMA.FTZ R97, R88, R11, -R97 ;  /* 0x0000000b58617223 */ /* 0x000fe20000010861 */
[----:B------:R-:W-:Y:S01]  /*17ed0*/  F2FP.F16.F32.PACK_AB R154, R118, R93 ;  /* 0x0000005d769a723e */ /* 0x000fe200000000ff */
[----:B------:R-:W0:Y:S01]  /*17ee0*/  SHFL.BFLY PT, R0, R111, 0x1, 0x1f ;  /* 0x0c201f006f007f89 */ /* 0x000e2200000e0000 */
[----:B--2---:R-:W-:Y:S01]  /*17ef0*/  F2FP.F16.F32.PACK_AB R150, R110, R101 ;  /* 0x000000656e96723e */ /* 0x004fe200000000ff */
[----:B------:R-:W-:Y:S08]  /*17f00*/  MUFU.EX2 R146, R146 ;  /* 0x0000009200927308 */ /* 0x000ff00000000800 */
[----:B------:R-:W-:Y:S08]  /*17f10*/  MUFU.EX2 R103, R103 ;  /* 0x0000006700677308 */ /* 0x000ff00000000800 */
[----:B------:R-:W-:Y:S01]  /*17f20*/  MUFU.EX2 R140, R140 ;  /* 0x0000008c008c7308 */ /* 0x000fe20000000800 */
[----:B0-----:R-:W-:Y:S01]  /*17f30*/  FMNMX.FTZ R88, R111, R0, !PT ;  /* 0x000000006f587209 */ /* 0x001fe20007810000 */
[----:B------:R-:W-:Y:S01]  /*17f40*/  FADD.FTZ R0, -R113, R6 ;  /* 0x0000000671007221 */ /* 0x000fe20000010100 */
[----:B------:R-:W-:-:S05]  /*17f50*/  @!P1 PRMT R113, RZ, 0x654, R12 ;  /* 0x00000654ff719816 */ /* 0x000fca000000000c */
[----:B------:R-:W-:Y:S01]  /*17f60*/  MUFU.EX2 R105, R105 ;  /* 0x0000006900697308 */ /* 0x000fe20000000800 */
[C---:B------:R-:W-:Y:S01]  /*17f70*/  FSETP.NEU.FTZ.AND P2, PT, R88.reuse, -INF , PT ;  /* 0xff8000005800780b */ /* 0x040fe20003f5d000 */
[-C--:B------:R-:W-:Y:S01]  /*17f80*/  FMUL.FTZ R111, R88, R11.reuse ;  /* 0x0000000b586f7220 */ /* 0x080fe20000410000 */
[-C--:B------:R-:W-:Y:S01]  /*17f90*/  FMUL.FTZ R0, R0, R11.reuse ;  /* 0x0000000b00007220 */ /* 0x080fe20000410000 */
[----:B------:R0:W-:Y:S03]  /*17fa0*/  @!P1 SYNCS.ARRIVE.TRANS64.RED.A1T0 RZ, [R113+URZ], RZ ;  /* 0x000000ff71ff99a7 */ /* 0x0001e6000810043f */
[----:B------:R-:W-:Y:S01]  /*17fb0*/  FSEL R111, R111, RZ, P2 ;  /* 0x000000ff6f6f7208 */ /* 0x000fe20001000000 */
[----:B------:R-:W-:Y:S04]  /*17fc0*/  MUFU.EX2 R107, R107 ;  /* 0x0000006b006b7308 */ /* 0x000fe80000000800 */
[-CC-:B------:R-:W-:Y:S01]  /*17fd0*/  FFMA.FTZ R157, R2, R11.reuse, -R111.reuse ;  /* 0x0000000b029d7223 */ /* 0x180fe2000001086f */
[----:B------:R-:W-:Y:S01]  /*17fe0*/  FSEL R2, R88, RZ, P2 ;  /* 0x000000ff58027208 */ /* 0x000fe20001000000 */
[-CC-:B------:R-:W-:Y:S01]  /*17ff0*/  FFMA.FTZ R6, R156, R11.reuse, -R111.reuse ;  /* 0x0000000b9c067223 */ /* 0x180fe2000001086f */
[-CC-:B------:R-:W-:Y:S01]  /*18000*/  FFMA.FTZ R159, R90, R11.reuse, -R111.reuse ;  /* 0x0000000b5a9f7223 */ /* 0x180fe2000001086f */
[----:B------:R-:W1:Y:S01]  /*18010*/  MUFU.EX2 R0, R0 ;  /* 0x0000000000007308 */ /* 0x000e620000000800 */
[-C--:B------:R-:W-:Y:S01]  /*18020*/  FFMA.FTZ R90, R158, R11.reuse, -R111 ;  /* 0x0000000b9e5a7223 */ /* 0x080fe2000001086f */
[----:B------:R-:W-:Y:S01]  /*18030*/  FADD.FTZ R2, -R2, R7 ;  /* 0x0000000702027221 */ /* 0x000fe20000010100 */
[-CC-:B------:R-:W-:Y:S01]  /*18040*/  FFMA.FTZ R153, R92, R11.reuse, -R111.reuse ;  /* 0x0000000b5c997223 */ /* 0x180fe2000001086f */
[-CC-:B------:R-:W-:Y:S01]  /*18050*/  FFMA.FTZ R92, R160, R11.reuse, -R111.reuse ;  /* 0x0000000ba05c7223 */ /* 0x180fe2000001086f */
[-CC-:B------:R-:W-:Y:S01]  /*18060*/  FFMA.FTZ R155, R94, R11.reuse, -R111.reuse ;  /* 0x0000000b5e9b7223 */ /* 0x180fe2000001086f */
[-C--:B------:R-:W-:Y:S01]  /*18070*/  FMUL.FTZ R2, R2, R11.reuse ;  /* 0x0000000b02027220 */ /* 0x080fe20000410000 */
        /* <DEDUP_REMOVED lines=9> */
[----:B------:R-:W2:Y:S01]  /*18110*/  MUFU.EX2 R2, R2 ;  /* 0x0000000200027308 */ /* 0x000ea20000000800 */
[----:B-1----:R-:W-:Y:S01]  /*18120*/  FFMA.FTZ R7, R0, R4, R13 ;  /* 0x0000000400077223 */ /* 0x002fe2000001000d */
[-CC-:B------:R-:W-:Y:S01]  /*18130*/  FFMA.FTZ R104, R104, R11.reuse, -R111.reuse ;  /* 0x0000000b68687223 */ /* 0x180fe2000001086f */
[-CC-:B------:R-:W-:Y:S01]  /*18140*/  FFMA.FTZ R141, R210, R11.reuse, -R111.reuse ;  /* 0x0000000bd28d7223 */ /* 0x180fe2000001086f */
[-C--:B------:R-:W-:Y:S01]  /*18150*/  FFMA.FTZ R12, R106, R11.reuse, -R111 ;  /* 0x0000000b6a0c7223 */ /* 0x080fe2000001086f */
[----:B------:R-:W-:Y:S01]  /*18160*/  FADD.FTZ R4, R114, R7 ;  /* 0x0000000772047221 */ /* 0x000fe20000010000 */
        /* <DEDUP_REMOVED lines=11> */
[----:B--2---:R-:W-:Y:S01]  /*18220*/  FFMA.FTZ R3, R2, R3, R157 ;  /* 0x0000000302037223 */ /* 0x004fe2000001009d */
[----:B------:R-:W-:Y:S01]  /*18230*/  FADD.FTZ R7, R91, R4 ;  /* 0x000000045b077221 */ /* 0x000fe20000010000 */
[----:B------:R-:W-:Y:S01]  /*18240*/  F2FP.F16.F32.PACK_AB R156, R114, R13 ;  /* 0x0000000d729c723e */ /* 0x000fe200000000ff */
[----:B------:R-:W-:Y:S01]  /*18250*/  IMAD.MOV.U32 R160, RZ, RZ, R170 ;  /* 0x000000ffffa07224 */ /* 0x000fe200078e00aa */
[----:B------:R-:W-:Y:S01]  /*18260*/  F2FP.F16.F32.PACK_AB R158, R116, R89 ;  /* 0x00000059749e723e */ /* 0x000fe200000000ff */
[----:B------:R-:W-:Y:S01]  /*18270*/  FADD.FTZ R128, R96, R7 ;  /* 0x0000000760807221 */ /* 0x000fe20000010000 */
[----:B------:R-:W-:Y:S01]  /*18280*/  IADD3 R8, R8, -0x1, RZ ;  /* 0xffffffff08087810 */ /* 0x000fe20007ffe0ff */
[----:B------:R-:W2:Y:S01]  /*18290*/  MUFU.EX2 R90, R90 ;  /* 0x0000005a005a7308 */ /* 0x000ea20000000800 */
[C---:B-1----:R-:W-:Y:S01]  /*182a0*/  FADD.FTZ R4, R6.reuse, R3 ;  /* 0x0000000306047221 */ /* 0x042fe20000010000 */
[----:B------:R-:W-:Y:S01]  /*182b0*/  FADD.FTZ R7, R93, R128 ;  /* 0x000000805d077221 */ /* 0x000fe20000010000 */
[----:B------:R-:W-:Y:S01]  /*182c0*/  F2FP.F16.F32.PACK_AB R157, R6, R157 ;  /* 0x0000009d069d723e */ /* 0x000fe200000000ff */
[----:B------:R-:W-:-:S02]  /*182d0*/  IMAD.MOV.U32 R6, RZ, RZ, R10 ;  /* 0x000000ffff067224 */ /* 0x000fc400078e000a */
[----:B------:R-:W-:Y:S02]  /*182e0*/  FADD.FTZ R128, R118, R7 ;  /* 0x0000000776807221 */ /* 0x000fe40000010000 */
[----:B------:R-:W1:Y:S01]  /*182f0*/  MUFU.EX2 R153, R153 ;  /* 0x0000009900997308 */ /* 0x000e620000000800 */
[----:B---3--:R-:W-:Y:S01]  /*18300*/  FADD.FTZ R3, R159, R4 ;  /* 0x000000049f037221 */ /* 0x008fe20000010000 */
[----:B------:R-:W-:-:S04]  /*18310*/  FADD.FTZ R7, R95, R128 ;  /* 0x000000805f077221 */ /* 0x000fc80000010000 */
[----:B------:R-:W-:Y:S02]  /*18320*/  FADD.FTZ R128, R120, R7 ;  /* 0x0000000778807221 */ /* 0x000fe40000010000 */
[----:B------:R-:W3:Y:S01]  /*18330*/  MUFU.EX2 R92, R92 ;  /* 0x0000005c005c7308 */ /* 0x000ee20000000800 */
[C---:B--2---:R-:W-:Y:S01]  /*18340*/  FADD.FTZ R4, R90.reuse, R3 ;  /* 0x000000035a047221 */ /* 0x044fe20000010000 */
[----:B------:R-:W-:Y:S01]  /*18350*/  FADD.FTZ R7, R101, R128 ;  /* 0x0000008065077221 */ /* 0x000fe20000010000 */
[----:B------:R-:W-:-:S03]  /*18360*/  F2FP.F16.F32.PACK_AB R159, R90, R159 ;  /* 0x0000009f5a9f723e */ /* 0x000fc600000000ff */
[----:B------:R-:W-:Y:S02]  /*18370*/  FADD.FTZ R7, R110, R7 ;  /* 0x000000076e077221 */ /* 0x000fe40000010000 */
[----:B------:R-:W2:Y:S01]  /*18380*/  MUFU.EX2 R155, R155 ;  /* 0x0000009b009b7308 */ /* 0x000ea20000000800 */
[----:B-1----:R-:W-:Y:S01]  /*18390*/  FADD.FTZ R3, R153, R4 ;  /* 0x0000000499037221 */ /* 0x002fe20000010000 */
[----:B------:R-:W-:Y:S01]  /*183a0*/  FADD.FTZ R106, R144, R7 ;  /* 0x00000007906a7221 */ /* 0x000fe20000010000 */
[----:B------:R-:W-:-:S03]  /*183b0*/  F2FP.F16.F32.PACK_AB R144, R99, R144 ;  /* 0x000000906390723e */ /* 0x000fc600000000ff */
[----:B------:R-:W-:Y:S02]  /*183c0*/  FADD.FTZ R7, R99, R106 ;  /* 0x0000006a63077221 */ /* 0x000fe40000010000 */
[----:B------:R-:W1:Y:S01]  /*183d0*/  MUFU.EX2 R94, R94 ;  /* 0x0000005e005e7308 */ /* 0x000e620000000800 */
[----:B---3--:R-:W-:Y:S01]  /*183e0*/  FADD.FTZ R4, R92, R3 ;  /* 0x000000035c047221 */ /* 0x008fe20000010000 */
[----:B------:R-:W-:Y:S01]  /*183f0*/  FADD.FTZ R106, R146, R7 ;  /* 0x00000007926a7221 */ /* 0x000fe20000010000 */
[C---:B------:R-:W-:Y:S02]  /*18400*/  F2FP.F16.F32.PACK_AB R146, R103.reuse, R146 ;  /* 0x000000926792723e */ /* 0x040fe400000000ff */
[----:B------:R-:W-:Y:S01]  /*18410*/  F2FP.F16.F32.PACK_AB R153, R92, R153 ;  /* 0x000000995c99723e */ /* 0x000fe200000000ff */
[----:B------:R-:W-:Y:S02]  /*18420*/  FADD.FTZ R7, R103, R106 ;  /* 0x0000006a67077221 */ /* 0x000fe40000010000 */
[----:B------:R-:W3:Y:S01]  /*18430*/  MUFU.EX2 R149, R149 ;  /* 0x0000009500957308 */ /* 0x000ee20000000800 */
[----:B--2---:R-:W-:Y:S01]  /*18440*/  FADD.FTZ R3, R155, R4 ;  /* 0x000000049b037221 */ /* 0x004fe20000010000 */
[----:B------:R-:W-:Y:S01]  /*18450*/  FADD.FTZ R106, R140, R7 ;  /* 0x000000078c6a7221 */ /* 0x000fe20000010000 */
[----:B------:R-:W-:-:S03]  /*18460*/  F2FP.F16.F32.PACK_AB R140, R105, R140 ;  /* 0x0000008c698c723e */ /* 0x000fc600000000ff */
[----:B------:R-:W-:Y:S02]  /*18470*/  FADD.FTZ R106, R105, R106 ;  /* 0x0000006a696a7221 */ /* 0x000fe40000010000 */
[----:B------:R-:W2:Y:S01]  /*18480*/  MUFU.EX2 R98, R98 ;  /* 0x0000006200627308 */ /* 0x000ea20000000800 */
[C---:B-1----:R-:W-:Y:S01]  /*18490*/  FADD.FTZ R4, R94.reuse, R3 ;  /* 0x000000035e047221 */ /* 0x042fe20000010000 */
[----:B------:R-:W-:Y:S01]  /*184a0*/  FADD.FTZ R7, R107, R106 ;  /* 0x0000006a6b077221 */ /* 0x000fe20000010000 */
[----:B------:R-:W-:-:S05]  /*184b0*/  F2FP.F16.F32.PACK_AB R155, R94, R155 ;  /* 0x0000009b5e9b723e */ /* 0x000fca00000000ff */
[----:B------:R-:W1:Y:S01]  /*184c0*/  MUFU.EX2 R151, R151 ;  /* 0x0000009700977308 */ /* 0x000e620000000800 */
[----:B---3--:R-:W-:-:S07]  /*184d0*/  FADD.FTZ R3, R149, R4 ;  /* 0x0000000495037221 */ /* 0x008fce0000010000 */
        /* <DEDUP_REMOVED lines=29> */
[C---:B---3--:R-:W-:Y:S01]  /*186b0*/  FADD.FTZ R3, R108.reuse, R3 ;  /* 0x000000036c037221 */ /* 0x048fe20000010000 */
[----:B------:R-:W-:-:S06]  /*186c0*/  F2FP.F16.F32.PACK_AB R143, R108, R143 ;  /* 0x0000008f6c8f723e */ /* 0x000fcc00000000ff */
[----:B------:R-:W3:Y:S01]  /*186d0*/  MUFU.EX2 R109, R109 ;  /* 0x0000006d006d7308 */ /* 0x000ee20000000800 */
[----:B--2---:R-:W-:-:S07]  /*186e0*/  FADD.FTZ R96, R136, R7 ;  /* 0x0000000788607221 */ /* 0x004fce0000010000 */
[----:B------:R-:W2:Y:S01]  /*186f0*/  MUFU.EX2 R122, R122 ;  /* 0x0000007a007a7308 */ /* 0x000ea20000000800 */
[----:B-1----:R-:W-:-:S07]  /*18700*/  FADD.FTZ R3, R112, R3 ;  /* 0x0000000370037221 */ /* 0x002fce0000010000 */
[----:B------:R-:W1:Y:S01]  /*18710*/  MUFU.EX2 R138, R138 ;  /* 0x0000008a008a7308 */ /* 0x000e620000000800 */
[C---:B---3--:R-:W-:Y:S01]  /*18720*/  FADD.FTZ R7, R109.reuse, R96 ;  /* 0x000000606d077221 */ /* 0x048fe20000010000 */
[----:B------:R-:W-:-:S06]  /*18730*/  F2FP.F16.F32.PACK_AB R136, R109, R136 ;  /* 0x000000886d88723e */ /* 0x000fcc00000000ff */
[----:B------:R-:W3:Y:S01]  /*18740*/  MUFU.EX2 R124, R124 ;  /* 0x0000007c007c7308 */ /* 0x000ee20000000800 */
[C---:B--2---:R-:W-:Y:S01]  /*18750*/  FADD.FTZ R3, R122.reuse, R3 ;  /* 0x000000037a037221 */ /* 0x044fe20000010000 */
[----:B------:R-:W-:-:S06]  /*18760*/  F2FP.F16.F32.PACK_AB R137, R122, R112 ;  /* 0x000000707a89723e */ /* 0x000fcc00000000ff */
[----:B------:R-:W2:Y:S01]  /*18770*/  MUFU.EX2 R97, R97 ;  /* 0x0000006100617308 */ /* 0x000ea20000000800 */
[----:B-1----:R-:W-:Y:S01]  /*18780*/  FADD.FTZ R96, R138, R7 ;  /* 0x000000078a607221 */ /* 0x002fe20000010000 */
[----:B------:R-:W-:-:S06]  /*18790*/  MOV R7, R88 ;  /* 0x0000005800077202 */ /* 0x000fcc0000000f00 */
[----:B------:R-:W1:Y:S01]  /*187a0*/  MUFU.EX2 R111, R111 ;  /* 0x0000006f006f7308 */ /* 0x000e620000000800 */
[----:B---3--:R-:W-:Y:S01]  /*187b0*/  FADD.FTZ R3, R124, R3 ;  /* 0x000000037c037221 */ /* 0x008fe20000010000 */
[C---:B--2---:R-:W-:Y:S01]  /*187c0*/  FADD.FTZ R4, R97.reuse, R96 ;  /* 0x0000006061047221 */ /* 0x044fe20000010000 */
[----:B------:R-:W-:Y:S02]  /*187d0*/  F2FP.F16.F32.PACK_AB R138, R97, R138 ;  /* 0x0000008a618a723e */ /* 0x000fe400000000ff */
[C---:B-1----:R-:W-:Y:S01]  /*187e0*/  FADD.FTZ R3, R111.reuse, R3 ;  /* 0x000000036f037221 */ /* 0x042fe20000010000 */
[----:B------:R-:W-:Y:S01]  /*187f0*/  F2FP.F16.F32.PACK_AB R139, R111, R124 ;  /* 0x0000007c6f8b723e */ /* 0x000fe200000000ff */
[----:B0-----:R-:W-:Y:S06]  /*18800*/  @P2 BRA `(.L_x_1546) ;  /* 0xffffffc8005c2947 */ /* 0x001fec000383ffff */
[----:B------:R-:W-:Y:S05]  /*18810*/  BSYNC B0 ;  /* 0x0000000000007941 */ /* 0x000fea0003800000 */
.L_x_1527:
[----:B------:R-:W-:Y:S01]  /*18820*/  IMAD.MOV.U32 R7, RZ, RZ, R88 ;  /* 0x000000ffff077224 */ /* 0x000fe200078e0058 */
[----:B------:R-:W-:Y:S01]  /*18830*/  MOV R161, R171 ;  /* 0x000000ab00a17202 */ /* 0x000fe20000000f00 */
[----:B------:R-:W-:Y:S02]  /*18840*/  IMAD.MOV.U32 R6, RZ, RZ, R10 ;  /* 0x000000ffff067224 */ /* 0x000fe400078e000a */
[----:B------:R-:W-:-:S07]  /*18850*/  IMAD.MOV.U32 R160, RZ, RZ, R170 ;  /* 0x000000ffffa07224 */ /* 0x000fce00078e00aa */
.L_x_1526:
[----:B------:R-:W-:Y:S05]  /*18860*/  BSYNC B1 ;  /* 0x0000000000017941 */ /* 0x000fea0003800000 */
.L_x_1525:
[----:B------:R-:W0:Y:S01]  /*18870*/  LDC R9, c[0x0][0x9e4] ;  /* 0x00027900ff097b82 */ /* 0x000e220000000800 */
[----:B------:R-:W-:Y:S01]  /*18880*/  IADD3 R10, R163, 0x80, -R164 ;  /* 0x00000080a30a7810 */ /* 0x000fe20007ffe8a4 */
[----:B------:R-:W-:-:S04]  /*18890*/  ULDC UR4, c[0x0][0x9dc] ;  /* 0x0002770000047ab9 */ /* 0x000fc80000000800 */
[----:B------:R-:W-:-:S04]  /*188a0*/  IMAD R10, R169, 0x80, R10 ;  /* 0x00000080a90a7824 */ /* 0x000fc800078e020a */
[----:B------:R-:W-:Y:S01]  /*188b0*/  VIADD R12, R10, -UR4 ;  /* 0x800000040a0c7c36 */ /* 0x000fe20008000000 */
[----:B0-----:R-:W-:-:S13]  /*188c0*/  ISETP.GE.AND P2, PT, R9, 0x1, PT ;  /* 0x000000010900780c */ /* 0x001fda0003f46270 */
[----:B------:R-:W-:Y:S05]  /*188d0*/  @!P2 BRA `(.L_x_1547) ;  /* 0x000000000044a947 */ /* 0x000fea0003800000 */
        /* <DEDUP_REMOVED lines=10> */
.L_x_1549:
[----:B------:R-:W-:-:S13]  /*18980*/  ISETP.NE.AND P2, PT, R9, 0x1, PT ;  /* 0x000000010900780c */ /* 0x000fda0003f45270 */
[----:B------:R-:W0:Y:S02]  /*18990*/  @P2 LDC.64 R14, c[0x0][0x9e8] ;  /* 0x00027a00ff0e2b82 */ /* 0x000e240000000a00 */
[----:B0-----:R-:W-:-:S05]  /*189a0*/  @P2 IMAD.HI.U32 R14, R10, R14, RZ ;  /* 0x0000000e0a0e2227 */ /* 0x001fca00078e00ff */
[----:B------:R-:W-:-:S07]  /*189b0*/  @P2 SHF.R.U32.HI R10, RZ, R15, R14 ;  /* 0x0000000fff0a2219 */ /* 0x000fce000001160e */
.L_x_1550:
[----:B------:R-:W-:Y:S05]  /*189c0*/  BSYNC B0 ;  /* 0x0000000000007941 */ /* 0x000fea0003800000 */
.L_x_1548:
[----:B------:R-:W-:-:S05]  /*189d0*/  IMAD R13, R10, R9, RZ ;  /* 0x000000090a0d7224 */ /* 0x000fca00078e02ff */
[----:B------:R-:W-:-:S07]  /*189e0*/  VIMNMX R12, R12, R13, !PT ;  /* 0x0000000d0c0c7248 */ /* 0x000fce0007fe0100 */
.L_x_1547:
[----:B------:R-:W-:Y:S01]  /*189f0*/  VIADD R12, R12, 0x5f ;  /* 0x0000005f0c0c7836 */ /* 0x000fe20000000000 */
[----:B------:R-:W-:Y:S03]  /*18a00*/  BSSY B0, `(.L_x_1551) ;  /* 0x0000263000007945 */ /* 0x000fe60003800000 */
[----:B------:R-:W-:-:S05]  /*18a10*/  IMAD.HI R12, R12, 0x2aaaaaab, RZ ;  /* 0x2aaaaaab0c0c7827 */ /* 0x000fca00078e02ff */
[----:B------:R-:W-:-:S04]  /*18a20*/  SHF.R.U32.HI R13, RZ, 0x1f, R12 ;  /* 0x0000001fff0d7819 */ /* 0x000fc8000001160c */
[----:B------:R-:W-:-:S04]  /*18a30*/  LEA.HI.SX32 R13, R12, R13, 0x1c ;  /* 0x0000000d0c0d7211 */ /* 0x000fc800078fe2ff */
[----:B------:R-:W-:-:S04]  /*18a40*/  VIMNMX R14, R168, R13, !PT ;  /* 0x0000000da80e7248 */ /* 0x000fc80007fe0100 */
[----:B------:R-:W-:-:S13]  /*18a50*/  ISETP.GE.AND P2, PT, R8, R14, PT ;  /* 0x0000000e0800720c */ /* 0x000fda0003f46270 */
[----:B------:R-:W-:Y:S05]  /*18a60*/  @!P2 BRA `(.L_x_1552) ;  /* 0x000000240070a947 */ /* 0x000fea0003800000 */
[----:B------:R-:W-:Y:S01]  /*18a70*/  BSSY B1, `(.L_x_1552) ;  /* 0x000025b000017945 */ /* 0x000fe20003800000 */
[----:B------:R-:W-:Y:S01]  /*18a80*/  MOV R13, R7 ;  /* 0x00000007000d7202 */ /* 0x000fe20000000f00 */
[----:B------:R-:W-:Y:S02]  /*18a90*/  IMAD.MOV.U32 R12, RZ, RZ, R6 ;  /* 0x000000ffff0c7224 */ /* 0x000fe400078e0006 */
[----:B------:R-:W-:Y:S02]  /*18aa0*/  IMAD.MOV.U32 R20, RZ, RZ, R161 ;  /* 0x000000ffff147224 */ /* 0x000fe400078e00a1 */
[----:B------:R-:W-:-:S07]  /*18ab0*/  IMAD.MOV.U32 R21, RZ, RZ, R160 ;  /* 0x000000ffff157224 */ /* 0x000fce00078e00a0 */
.L_x_1563:
[----:B------:R-:W-:-:S04]  /*18ac0*/  IADD3 R15, R21, 0x1, RZ ;  /* 0x00000001150f7810 */ /* 0x000fc80007ffe0ff */
[----:B------:R-:W-:-:S04]  /*18ad0*/  ISETP.NE.AND P2, PT, R15, 0x2, PT ;  /* 0x000000020f00780c */ /* 0x000fc80003f45270 */
[----:B------:R-:W-:Y:S02]  /*18ae0*/  SEL R15, R15, RZ, P2 ;  /* 0x000000ff0f0f7207 */ /* 0x000fe40001000000 */
[----:B------:R-:W-:-:S03]  /*18af0*/  SEL R161, RZ, 0x1, P2 ;  /* 0x00000001ffa17807 */ /* 0x000fc60001000000 */
[----:B------:R-:W-:Y:S01]  /*18b00*/  IMAD.MOV.U32 R160, RZ, RZ, R15 ;  /* 0x000000ffffa07224 */ /* 0x000fe200078e000f */
[----:B------:R-:W-:Y:S01]  /*18b10*/  LOP3.LUT R161, R20, R161, RZ, 0x3c, !PT ;  /* 0x000000a114a17212 */ /* 0x000fe200078e3cff */
[----:B------:R-:W-:Y:S06]  /*18b20*/  @!P0 BRA `(.L_x_1553) ;  /* 0x0000000000048947 */ /* 0x000fec0003800000 */
[----:B------:R-:W-:Y:S01]  /*18b30*/  BPT.TRAP 0x1 ;  /* 0x000000040000795c */ /* 0x000fe20000300000 */
.L_x_1553:
[----:B------:R-:W-:Y:S01]  /*18b40*/  IMAD R10, R160, 0x8, R18 ;  /* 0x00000008a00a7824 */ /* 0x000fe200078e0212 */
[----:B------:R-:W-:-:S04]  /*18b50*/  SHF.L.U32 R11, R161, 0x1f, RZ ;  /* 0x0000001fa10b7819 */ /* 0x000fc800000006ff */
[----:B------:R0:W1:Y:S01]  /*18b60*/  SYNCS.PHASECHK.TRANS64.TRYWAIT P2, [R10+URZ+0x2a830], R11 ;  /* 0x02a8300b0a0075a7 */ /* 0x000062000804017f */
[----:B------:R-:W-:Y:S05]  /*18b70*/  @!P0 BRA `(.L_x_1554) ;  /* 0x0000000000048947 */ /* 0x000fea0003800000 */
[----:B------:R-:W-:Y:S01]  /*18b80*/  BPT.TRAP 0x1 ;  /* 0x000000040000795c */ /* 0x000fe20000300000 */
.L_x_1554:
[----:B------:R-:W-:Y:S01]  /*18b90*/  BSSY B2, `(.L_x_1555) ;  /* 0x0000006000027945 */ /* 0x000fe20003800000 */
[----:B------:R-:W-:Y:S02]  /*18ba0*/  IMAD R6, R160, 0x900, R5 ;  /* 0x00000900a0067824 */ /* 0x000fe400078e0205 */
[----:B------:R-:W-:Y:S01]  /*18bb0*/  IMAD.MOV.U32 R7, RZ, RZ, 0x40000040 ;  /* 0x40000040ff077424 */ /* 0x000fe200078e00ff */
[----:B-1----:R-:W-:Y:S06]  /*18bc0*/  @P2 BRA `(.L_x_1556) ;  /* 0x0000000000082947 */ /* 0x002fec0003800000 */
[----:B------:R-:W1:Y:S02]  /*18bd0*/  SYNCS.PHASECHK.TRANS64.TRYWAIT P2, [R10+URZ+0x2a830], R11 ;  /* 0x02a8300b0a0075a7 */ /* 0x000e64000804017f */
[----:B-1----:R-:W-:Y:S05]  /*18be0*/  @!P2 BRA `(.L_x_1557) ;  /* 0x000000fc0040a947 */ /* 0x002fea0003800000 */
.L_x_1556:
[----:B------:R-:W-:Y:S05]  /*18bf0*/  BSYNC B2 ;  /* 0x0000000000027941 */ /* 0x000fea0003800000 */
.L_x_1555:
        /* <DEDUP_REMOVED lines=179> */
.L_x_1558:
[----:B------:R-:W-:Y:S01]  /*19730*/  SHF.L.U32 R7, R20, 0x1f, RZ ;  /* 0x0000001f14077819 */ /* 0x000fe200000006ff */
[----:B------:R-:W-:-:S04]  /*19740*/  IMAD R20, R21, 0x8, R18 ;  /* 0x0000000815147824 */ /* 0x000fc800078e0212 */
[----:B------:R0:W1:Y:S01]  /*19750*/  SYNCS.PHASECHK.TRANS64.TRYWAIT P2, [R20+URZ+0x2a850], R7 ;  /* 0x02a85007140075a7 */ /* 0x000062000804017f */
[----:B------:R-:W-:Y:S05]  /*19760*/  @!P0 BRA `(.L_x_1559) ;  /* 0x0000000000048947 */ /* 0x000fea0003800000 */
[----:B------:R-:W-:Y:S01]  /*19770*/  BPT.TRAP 0x1 ;  /* 0x000000040000795c */ /* 0x000fe20000300000 */
.L_x_1559:
[----:B------:R-:W-:Y:S04]  /*19780*/  BSSY B2, `(.L_x_1560) ;  /* 0x0000004000027945 */ /* 0x000fe80003800000 */
[----:B-1----:R-:W-:Y:S05]  /*19790*/  @P2 BRA `(.L_x_1561) ;  /* 0x0000000000082947 */ /* 0x002fea0003800000 */
[----:B------:R-:W1:Y:S02]  /*197a0*/  SYNCS.PHASECHK.TRANS64.TRYWAIT P2, [R20+URZ+0x2a850], R7 ;  /* 0x02a85007140075a7 */ /* 0x000e64000804017f */
[----:B-1----:R-:W-:Y:S05]  /*197b0*/  @!P2 BRA `(.L_x_1562) ;  /* 0x000000f00060a947 */ /* 0x002fea0003800000 */
.L_x_1561:
[----:B------:R-:W-:Y:S05]  /*197c0*/  BSYNC B2 ;  /* 0x0000000000027941 */ /* 0x000fea0003800000 */
.L_x_1560:
[----:B------:R-:W-:Y:S01]  /*197d0*/  VIADD R0, R18, 0x400 ;  /* 0x0000040012007836 */ /* 0x000fe20000000000 */
[----:B------:R-:W-:Y:S01]  /*197e0*/  MOV R11, 0x40000040 ;  /* 0x40000040000b7802 */ /* 0x000fe20000000f00 */
[----:B------:R-:W-:Y:S01]  /*197f0*/  WARPGROUP.ARRIVE ;  /* 0x00000000000079c5 */ /* 0x000fe20000000000 */
[----:B01----:R-:W-:Y:S02]  /*19800*/  IMAD.MOV.U32 R7, RZ, RZ, 0x40000040 ;  /* 0x40000040ff077424 */ /* 0x003fe400078e00ff */
[----:B------:R-:W-:Y:S01]  /*19810*/  FMUL.FTZ R2, R88, UR51 ;  /* 0x0000003358027c20 */ /* 0x000fe20008410000 */
[----:B------:R-:W-:Y:S01]  /*19820*/  SHF.R.U32.HI R0, RZ, 0x4, R0 ;  /* 0x00000004ff007819 */ /* 0x000fe20000011600 */
[----:B------:R-:W-:Y:S01]  /*19830*/  FMUL.FTZ R192, R89, UR51 ;  /* 0x0000003359c07c20 */ /* 0x000fe20008410000 */
[----:B------:R-:W-:Y:S01]  /*19840*/  R2UR UR7, R11 ;  /* 0x000000000b0772ca */ /* 0x000fe200000e0000 */
        /* <DEDUP_REMOVED lines=9> */
[----:B------:R-:W-:Y:S01]  /*198e0*/  FMUL.FTZ R212, R108, UR51 ;  /* 0x000000336cd47c20 */ /* 0x000fe20008410000 */
[----:B------:R-:W-:Y:S01]  /*198f0*/  IMAD R10, R21, 0x600, R0 ;  /* 0x00000600150a7824 */ /* 0x000fe200078e0200 */
[----:B------:R-:W1:Y:S01]  /*19900*/  MUFU.TANH R192, R192 ;  /* 0x000000c000c07308 */ /* 0x000e620000002400 */
[----:B------:R-:W-:Y:S01]  /*19910*/  FMUL.FTZ R214, R109, UR51 ;  /* 0x000000336dd67c20 */ /* 0x000fe20008410000 */
[----:B------:R-:W-:Y:S01]  /*19920*/  FMUL.FTZ R112, R112, UR51 ;  /* 0x0000003370707c20 */ /* 0x000fe20008410000 */
[C---:B------:R-:W-:Y:S01]  /*19930*/  VIADD R6, R10.reuse, 0x80 ;  /* 0x000000800a067836 */ /* 0x040fe20000000000 */
[----:B------:R-:W-:Y:S01]  /*19940*/  R2UR UR6, R10 ;  /* 0x000000000a0672ca */ /* 0x000fe200000e0000 */
[----:B------:R-:W-:Y:S01]  /*19950*/  FMUL.FTZ R216, R113, UR51 ;  /* 0x0000003371d87c20 */ /* 0x000fe20008410000 */
[----:B------:R-:W-:Y:S01]  /*19960*/  FMUL.FTZ R116, R116, UR51 ;  /* 0x0000003374747c20 */ /* 0x000fe20008410000 */
        /* <DEDUP_REMOVED lines=12> */
[----:B------:R-:W-:Y:S01]  /*19a30*/  VIADD R6, R10, 0x100 ;  /* 0x000001000a067836 */ /* 0x000fe20000000000 */
[----:B------:R-:W-:Y:S01]  /*19a40*/  R2UR UR7, R7 ;  /* 0x00000000070772ca */ /* 0x000fe200000e0000 */
[----:B------:R-:W-:Y:S01]  /*19a50*/  FMUL.FTZ R222, R133, UR51 ;  /* 0x0000003385de7c20 */ /* 0x000fe20008410000 */
[----:B-1----:R-:W-:Y:S01]  /*19a60*/  FMNMX.FTZ R11, R192, R11, !PT ;  /* 0x0000000bc00b7209 */ /* 0x002fe20007810000 */
[----:B------:R-:W-:Y:S01]  /*19a70*/  FMUL.FTZ R108, R111, UR51 ;  /* 0x000000336f6c7c20 */ /* 0x000fe20008410000 */
[----:B------:R-:W1:Y:S01]  /*19a80*/  MUFU.TANH R204, R204 ;  /* 0x000000cc00cc7308 */ /* 0x000e620000002400 */
[----:B------:R-:W-:Y:S01]  /*19a90*/  MOV R7, 0x40000040 ;  /* 0x4000004000077802 */ /* 0x000fe20000000f00 */
[----:B------:R-:W-:Y:S01]  /*19aa0*/  FMUL.FTZ R88, R90, UR51 ;  /* 0x000000335a587c20 */ /* 0x000fe20008410000 */
[----:B--2---:R-:W-:Y:S01]  /*19ab0*/  FMNMX.FTZ R11, R92, R11, !PT ;  /* 0x0000000b5c0b7209 */ /* 0x004fe20007810000 */
[----:B------:R-:W-:Y:S01]  /*19ac0*/  FMUL.FTZ R90, R91, UR51 ;  /* 0x000000335b5a7c20 */ /* 0x000fe20008410000 */
[----:B------:R-:W-:-:S02]  /*19ad0*/  IMAD.MOV.U32 R93, RZ, RZ, 0x40000040 ;  /* 0x40000040ff5d7424 */ /* 0x000fc400078e00ff */
        /* <DEDUP_REMOVED lines=11> */
[----:B-1----:R-:W-:Y:S01]  /*19b90*/  FMNMX.FTZ R11, R204, R11, !PT ;  /* 0x0000000bcc0b7209 */ /* 0x002fe20007810000 */
        /* <DEDUP_REMOVED lines=11> */
[C---:B------:R-:W-:Y:S01]  /*19c50*/  ISETP.GT.AND P2, PT, R8.reuse, R14, PT ;  /* 0x0000000e0800720c */ /* 0x040fe20003f44270 */
[----:B------:R-:W-:-:S02]  /*19c60*/  VIADD R8, R8, 0xffffffff ;  /* 0xffffffff08087836 */ /* 0x000fc40000000000 */
        /* <DEDUP_REMOVED lines=21> */
[----:B------:R-:W-:Y:S02]  /*19dc0*/  R2UR UR6, R6 ;  /* 0x00000000060672ca */ /* 0x000fe400000e0000 */
[----:B------:R-:W-:Y:S02]  /*19dd0*/  R2UR UR7, R7 ;  /* 0x00000000070772ca */ /* 0x000fe400000e0000 */
        /* <DEDUP_REMOVED lines=29> */
[----:B------:R-:W-:Y:S01]  /*19fb0*/  FMUL.FTZ R154, R121, UR51 ;  /* 0x00000033799a7c20 */ /* 0x000fe20008410000 */
[----:B------:R-:W-:-:S04]  /*19fc0*/  WARPGROUP.ARRIVE ;  /* 0x00000000000079c5 */ /* 0x000fc80000000000 */
[----:B------:R-:W0:Y:S02]  /*19fd0*/  MUFU.TANH R152, R0 ;  /* 0x0000000000987308 */ /* 0x000e240000002400 */
[----:B------:R-:W-:Y:S01]  /*19fe0*/  HGMMA.64x128x16.F32 R24, R148, gdesc[UR4].tnspB, R24, gsb0 ;  /* 0x41e0000494187df0 */ /* 0x000fe20008000818 */
[----:B------:R-:W-:Y:S01]  /*19ff0*/  R2UR UR7, R93 ;  /* 0x000000005d0772ca */ /* 0x000fe200000e0000 */
[----:B------:R-:W-:-:S04]  /*1a000*/  IMAD.MOV.U32 R93, RZ, RZ, 0x40000040 ;  /* 0x40000040ff5d7424 */ /* 0x000fc800078e00ff */
        /* <DEDUP_REMOVED lines=11> */
[----:B------:R-:W-:-:S04]  /*1a0c0*/  FMNMX.FTZ R11, R224, R11, !PT ;  /* 0x0000000be00b7209 */ /* 0x000fc80007810000 */
[----:B------:R-:W-:-:S05]  /*1a0d0*/  FMNMX.FTZ R11, R222, R11, !PT ;  /* 0x0000000bde0b7209 */ /* 0x000fca0007810000 */
[----:B------:R-:W0:Y:S02]  /*1a0e0*/  SHFL.BFLY PT, R0, R11, 0x2, 0x1f ;  /* 0x0c401f000b007f89 */ /* 0x000e2400000e0000 */
[----:B0-----:R-:W-:Y:S01]  /*1a0f0*/  FMNMX.FTZ R0, R11, R0, !PT ;  /* 0x000000000b007209 */ /* 0x001fe20007810000 */
[----:B------:R-:W-:-:S04]  /*1a100*/  IMAD.U32 R11, RZ, RZ, UR42 ;  /* 0x0000002aff0b7e24 */ /* 0x000fc8000f8e00ff */
[----:B------:R-:W0:Y:S02]  /*1a110*/  SHFL.BFLY PT, R7, R0, 0x1, 0x1f ;  /* 0x0c201f0000077f89 */ /* 0x000e2400000e0000 */
[----:B0-----:R-:W-:Y:S02]  /*1a120*/  FMNMX.FTZ R6, R0, R7, !PT ;  /* 0x0000000700067209 */ /* 0x001fe40007810000 */
[----:B------:R-:W-:-:S03]  /*1a130*/  FMNMX.FTZ R7, R88, R13, !PT ;  /* 0x0000000d58077209 */ /* 0x000fc60007810000 */
[----:B------:R-:W-:Y:S01]  /*1a140*/  FMUL.FTZ R111, R6, R11 ;  /* 0x0000000b066f7220 */ /* 0x000fe20000410000 */
[----:B------:R-:W-:Y:S01]  /*1a150*/  FMNMX.FTZ R7, R90, R7, !PT ;  /* 0x000000075a077209 */ /* 0x000fe20007810000 */
[----:B------:R-:W-:Y:S01]  /*1a160*/  FADD.FTZ R0, -R6, R12 ;  /* 0x0000000c06007221 */ /* 0x000fe20000010100 */
[----:B------:R-:W-:Y:S02]  /*1a170*/  VIADD R12, R10, 0x280 ;  /* 0x000002800a0c7836 */ /* 0x000fe40000000000 */
[--C-:B------:R-:W-:Y:S01]  /*1a180*/  FFMA.FTZ R91, R92, R11, -R111.reuse ;  /* 0x0000000b5c5b7223 */ /* 0x100fe2000001086f */
[----:B------:R-:W-:Y:S01]  /*1a190*/  VIADD R92, R10, 0x180 ;  /* 0x000001800a5c7836 */ /* 0x000fe20000000000 */
[----:B------:R-:W-:Y:S01]  /*1a1a0*/  FMNMX.FTZ R7, R94, R7, !PT ;  /* 0x000000075e077209 */ /* 0x000fe20007810000 */
[-CC-:B------:R-:W-:Y:S01]  /*1a1b0*/  FFMA.FTZ R89, R2, R11.reuse, -R111.reuse ;  /* 0x0000000b02597223 */ /* 0x180fe2000001086f */
[-CC-:B------:R-:W-:Y:S01]  /*1a1c0*/  FFMA.FTZ R21, R204, R11.reuse, -R111.reuse ;  /* 0x0000000bcc157223 */ /* 0x180fe2000001086f */
[-CC-:B------:R-:W-:Y:S01]  /*1a1d0*/  FFMA.FTZ R99, R208, R11.reuse, -R111.reuse ;  /* 0x0000000bd0637223 */ /* 0x180fe2000001086f */
[----:B------:R-:W-:Y:S01]  /*1a1e0*/  R2UR UR6, R92 ;  /* 0x000000005c0672ca */ /* 0x000fe200000e0000 */
[--C-:B------:R-:W-:Y:S01]  /*1a1f0*/  FFMA.FTZ R204, R206, R11, -R111.reuse ;  /* 0x0000000bcecc7223 */ /* 0x100fe2000001086f */
[----:B------:R-:W-:Y:S01]  /*1a200*/  FMNMX.FTZ R7, R170, R7, !PT ;  /* 0x00000007aa077209 */ /* 0x000fe20007810000 */
[-CC-:B------:R-:W-:Y:S01]  /*1a210*/  FFMA.FTZ R208, R210, R11.reuse, -R111.reuse ;  /* 0x0000000bd2d07223 */ /* 0x180fe2000001086f */
[----:B------:R-:W-:Y:S01]  /*1a220*/  IADD3 R92, R10, 0x200, RZ ;  /* 0x000002000a5c7810 */ /* 0x000fe20007ffe0ff */
        /* <DEDUP_REMOVED lines=15> */
[-C--:B------:R-:W-:Y:S01]  /*1a320*/  FFMA.FTZ R120, R222, R11.reuse, -R111 ;  /* 0x0000000bde787223 */ /* 0x080fe2000001086f */
[----:B------:R-:W-:Y:S01]  /*1a330*/  FMUL.FTZ R0, R0, R11 ;  /* 0x0000000b00007220 */ /* 0x000fe20000410000 */
[----:B------:R-:W-:-:S02]  /*1a340*/  WARPGROUP.DEPBAR.LE gsb0, 0x0 ;  /* 0x00008000000079c5 */ /* 0x000fc40000010000 */
[----:B------:R-:W-:Y:S01]  /*1a350*/  WARPGROUP.ARRIVE ;  /* 0x00000000000079c5 */ /* 0x000fe20000000000 */
[----:B------:R-:W-:Y:S01]  /*1a360*/  FMNMX.FTZ R7, R104, R7, !PT ;  /* 0x0000000768077209 */ /* 0x000fe20007810000 */
[----:B------:R-:W-:Y:S01]  /*1a370*/  FMUL.FTZ R148, R123, UR51 ;  /* 0x000000337b947c20 */ /* 0x000fe20008410000 */
[----:B------:R-:W-:Y:S01]  /*1a380*/  FMUL.FTZ R150, R127, UR51 ;  /* 0x000000337f967c20 */ /* 0x000fe20008410000 */
[----:B------:R-:W-:Y:S01]  /*1a390*/  MUFU.EX2 R0, R0 ;  /* 0x0000000000007308 */ /* 0x000fe20000000800 */
[----:B------:R-:W-:Y:S01]  /*1a3a0*/  FMNMX.FTZ R7, R106, R7, !PT ;  /* 0x000000076a077209 */ /* 0x000fe20007810000 */
[----:B------:R-:W-:Y:S01]  /*1a3b0*/  HGMMA.64x128x16.F32 R24, R144, gdesc[UR4].tnspB, R24, gsb0 ;  /* 0x41e0000490187df0 */ /* 0x000fe20008000818 */
[----:B------:R-:W-:Y:S01]  /*1a3c0*/  R2UR UR6, R92 ;  /* 0x000000005c0672ca */ /* 0x000fe200000e0000 */
[--C-:B------:R-:W-:Y:S01]  /*1a3d0*/  FFMA.FTZ R92, R124, R11, -R111.reuse ;  /* 0x0000000b7c5c7223 */ /* 0x100fe2000001086f */
[----:B------:R-:W-:Y:S02]  /*1a3e0*/  FMNMX.FTZ R7, R110, R7, !PT ;  /* 0x000000076e077209 */ /* 0x000fe40007810000 */
[----:B------:R-:W-:Y:S01]  /*1a3f0*/  R2UR UR7, R93 ;  /* 0x000000005d0772ca */ /* 0x000fe200000e0000 */
[----:B------:R-:W0:Y:S01]  /*1a400*/  MUFU.TANH R148, R148 ;  /* 0x0000009400947308 */ /* 0x000e220000002400 */
[----:B------:R-:W-:Y:S01]  /*1a410*/  FMNMX.FTZ R7, R108, R7, !PT ;  /* 0x000000076c077209 */ /* 0x000fe20007810000 */
[----:B------:R-:W-:-:S03]  /*1a420*/  FFMA.FTZ R93, R128, R11, -R111 ;  /* 0x0000000b805d7223 */ /* 0x000fc6000001086f */
[----:B------:R-:W-:-:S03]  /*1a430*/  FMNMX.FTZ R7, R114, R7, !PT ;  /* 0x0000000772077209 */ /* 0x000fc60007810000 */
[----:B------:R-:W1:Y:S01]  /*1a440*/  MUFU.TANH R150, R150 ;  /* 0x0000009600967308 */ /* 0x000e620000002400 */
[----:B------:R-:W-:-:S04]  /*1a450*/  FMNMX.FTZ R7, R132, R7, !PT ;  /* 0x0000000784077209 */ /* 0x000fc80007810000 */
[----:B------:R-:W-:-:S03]  /*1a460*/  FMNMX.FTZ R7, R118, R7, !PT ;  /* 0x0000000776077209 */ /* 0x000fc60007810000 */
[----:B------:R-:W-:Y:S01]  /*1a470*/  MUFU.EX2 R89, R89 ;  /* 0x0000005900597308 */ /* 0x000fe20000000800 */
[----:B------:R-:W-:-:S04]  /*1a480*/  FMNMX.FTZ R7, R226, R7, !PT ;  /* 0x00000007e2077209 */ /* 0x000fc80007810000 */
[----:B------:R-:W-:-:S03]  /*1a490*/  FMNMX.FTZ R7, R122, R7, !PT ;  /* 0x000000077a077209 */ /* 0x000fc60007810000 */
[----:B------:R-:W2:Y:S01]  /*1a4a0*/  MUFU.EX2 R192, R192 ;  /* 0x000000c000c07308 */ /* 0x000ea20000000800 */
[----:B0-----:R-:W-:-:S04]  /*1a4b0*/  FMNMX.FTZ R7, R148, R7, !PT ;  /* 0x0000000794077209 */ /* 0x001fc80007810000 */
[----:B------:R-:W-:-:S03]  /*1a4c0*/  FMNMX.FTZ R7, R126, R7, !PT ;  /* 0x000000077e077209 */ /* 0x000fc60007810000 */
[----:B------:R-:W-:Y:S01]  /*1a4d0*/  MUFU.EX2 R91, R91 ;  /* 0x0000005b005b7308 */ /* 0x000fe20000000800 */
[----:B-1----:R-:W-:-:S04]  /*1a4e0*/  FMNMX.FTZ R7, R150, R7, !PT ;  /* 0x0000000796077209 */ /* 0x002fc80007810000 */
[----:B------:R-:W-:-:S03]  /*1a4f0*/  FMNMX.FTZ R7, R130, R7, !PT ;  /* 0x0000000782077209 */ /* 0x000fc60007810000 */
[----:B------:R-:W0:Y:S01]  /*1a500*/  MUFU.EX2 R202, R202 ;  /* 0x000000ca00ca7308 */ /* 0x000e220000000800 */
[----:B------:R-:W-:Y:S02]  /*1a510*/  FMNMX.FTZ R7, R228, R7, !PT ;  /* 0x00000007e4077209 */ /* 0x000fe40007810000 */
[----:B--2---:R-:W-:Y:S02]  /*1a520*/  F2FP.F16.F32.PACK_AB R156, R192, R89 ;  /* 0x00000059c09c723e */ /* 0x004fe400000000ff */
[----:B------:R-:W-:-:S03]  /*1a530*/  FMNMX.FTZ R7, R134, R7, !PT ;  /* 0x0000000786077209 */ /* 0x000fc60007810000 */
[----:B------:R-:W-:Y:S01]  /*1a540*/  MUFU.EX2 R21, R21 ;  /* 0x0000001500157308 */ /* 0x000fe20000000800 */
[----:B------:R-:W-:-:S05]  /*1a550*/  FMNMX.FTZ R7, R230, R7, !PT ;  /* 0x00000007e6077209 */ /* 0x000fca0007810000 */
[----:B------:R-:W1:Y:S02]  /*1a560*/  SHFL.BFLY PT, R2, R7, 0x2, 0x1f ;  /* 0x0c401f0007027f89 */ /* 0x000e6400000e0000 */
[----:B------:R-:W2:Y:S01]  /*1a570*/  MUFU.EX2 R204, R204 ;  /* 0x000000cc00cc7308 */ /* 0x000ea20000000800 */
[----:B0-----:R-:W-:-:S07]  /*1a580*/  F2FP.F16.F32.PACK_AB R158, R202, R91 ;  /* 0x0000005bca9e723e */ /* 0x001fce00000000ff */
[----:B------:R-:W-:Y:S08]  /*1a590*/  MUFU.EX2 R101, R101 ;  /* 0x0000006500657308 */ /* 0x000ff00000000800 */
[----:B------:R-:W-:Y:S01]  /*1a5a0*/  MUFU.EX2 R206, R206 ;  /* 0x000000ce00ce7308 */ /* 0x000fe20000000800 */
[----:B--2---:R-:W-:Y:S02]  /*1a5b0*/  F2FP.F16.F32.PACK_AB R152, R204, R21 ;  /* 0x00000015cc98723e */ /* 0x004fe400000000ff */
[----:B-1----:R-:W-:-:S05]  /*1a5c0*/  FMNMX.FTZ R2, R7, R2, !PT ;  /* 0x0000000207027209 */ /* 0x002fca0007810000 */
[----:B------:R-:W-:Y:S01]  /*1a5d0*/  MUFU.EX2 R99, R99 ;  /* 0x0000006300637308 */ /* 0x000fe20000000800 */
[----:B------:R-:W0:Y:S07]  /*1a5e0*/  SHFL.BFLY PT, R7, R2, 0x1, 0x1f ;  /* 0x0c201f0002077f89 */ /* 0x000e2e00000e0000 */
[----:B------:R-:W-:Y:S08]  /*1a5f0*/  MUFU.EX2 R208, R208 ;  /* 0x000000d000d07308 */ /* 0x000ff00000000800 */
[----:B------:R-:W-:Y:S08]  /*1a600*/  MUFU.EX2 R97, R97 ;  /* 0x0000006100617308 */ /* 0x000ff00000000800 */
[----:B------:R-:W-:Y:S01]  /*1a610*/  MUFU.EX2 R210, R210 ;  /* 0x000000d200d27308 */ /* 0x000fe20000000800 */
[----:B0-----:R-:W-:-:S05]  /*1a620*/  FMNMX.FTZ R7, R2, R7, !PT ;  /* 0x0000000702077209 */ /* 0x001fca0007810000 */
[----:B------:R-:W-:Y:S01]  /*1a630*/  FADD.FTZ R2, -R7, R13 ;  /* 0x0000000d07027221 */ /* 0x000fe20000010100 */
[----:B------:R-:W-:Y:S01]  /*1a640*/  IMAD.MOV.U32 R13, RZ, RZ, 0x40000040 ;  /* 0x40000040ff0d7424 */ /* 0x000fe200078e00ff */
[----:B------:R-:W-:Y:S02]  /*1a650*/  MUFU.EX2 R103, R103 ;  /* 0x0000006700677308 */ /* 0x000fe40000000800 */
[----:B------:R-:W-:-:S06]  /*1a660*/  FMUL.FTZ R2, R2, R11 ;  /* 0x0000000b02027220 */ /* 0x000fcc0000410000 */
[----:B------:R-:W-:Y:S08]  /*1a670*/  MUFU.EX2 R2, R2 ;  /* 0x0000000200027308 */ /* 0x000ff00000000800 */
[----:B------:R-:W-:Y:S01]  /*1a680*/  MUFU.EX2 R105, R105 ;  /* 0x0000006900697308 */ /* 0x000fe20000000800 */
[----:B------:R-:W-:Y:S02]  /*1a690*/  WARPGROUP.DEPBAR.LE gsb0, 0x0 ;  /* 0x00008000000079c5 */ /* 0x000fe40000010000 */
[----:B------:R-:W-:Y:S01]  /*1a6a0*/  WARPGROUP.ARRIVE ;  /* 0x00000000000079c5 */ /* 0x000fe20000000000 */
[-CC-:B------:R-:W-:Y:S01]  /*1a6b0*/  FFMA.FTZ R144, R112, R11.reuse, -R111.reuse ;  /* 0x0000000b70907223 */ /* 0x180fe2000001086f */
[-CC-:B------:R-:W-:Y:S01]  /*1a6c0*/  FFMA.FTZ R146, R116, R11.reuse, -R111.reuse ;  /* 0x0000000b74927223 */ /* 0x180fe2000001086f */
[-CC-:B------:R-:W-:Y:S01]  /*1a6d0*/  FFMA.FTZ R112, R154, R11.reuse, -R111.reuse ;  /* 0x0000000b9a707223 */ /* 0x180fe2000001086f */
[-C--:B------:R-:W-:Y:S01]  /*1a6e0*/  FFMA.FTZ R116, R220, R11.reuse, -R111 ;  /* 0x0000000bdc747223 */ /* 0x080fe2000001086f */
[-C--:B------:R-:W-:Y:S01]  /*1a6f0*/  FMUL.FTZ R111, R7, R11.reuse ;  /* 0x0000000b076f7220 */ /* 0x080fe20000410000 */
[----:B------:R-:W-:Y:S01]  /*1a700*/  HGMMA.64x128x16.F32 R24, R140, gdesc[UR4].tnspB, R24, gsb0 ;  /* 0x41e000048c187df0 */ /* 0x000fe20008000818 */
[----:B------:R-:W-:Y:S01]  /*1a710*/  R2UR UR6, R12 ;  /* 0x000000000c0672ca */ /* 0x000fe200000e0000 */
[----:B------:R-:W-:Y:S01]  /*1a720*/  MUFU.EX2 R144, R144 ;  /* 0x0000009000907308 */ /* 0x000fe20000000800 */
[----:B------:R-:W-:Y:S01]  /*1a730*/  R2UR UR7, R13 ;  /* 0x000000000d0772ca */ /* 0x000fe200000e0000 */
[-CC-:B------:R-:W-:Y:S01]  /*1a740*/  FFMA.FTZ R157, R88, R11.reuse, -R111.reuse ;  /* 0x0000000b589d7223 */ /* 0x180fe2000001086f */
[-CC-:B------:R-:W-:Y:S01]  /*1a750*/  FFMA.FTZ R88, R90, R11.reuse, -R111.reuse ;  /* 0x0000000b5a587223 */ /* 0x180fe2000001086f */
[-CC-:B------:R-:W-:Y:S01]  /*1a760*/  FFMA.FTZ R159, R94, R11.reuse, -R111.reuse ;  /* 0x0000000b5e9f7223 */ /* 0x180fe2000001086f */
[----:B------:R-:W-:Y:S01]  /*1a770*/  @!P1 LEA R12, R15, R18, 0x3 ;  /* 0x000000120f0c9211 */ /* 0x000fe200078e18ff */
[-CC-:B------:R-:W-:Y:S01]  /*1a780*/  FFMA.FTZ R90, R170, R11.reuse, -R111.reuse ;  /* 0x0000000baa5a7223 */ /* 0x180fe2000001086f */
[-CC-:B------:R-:W-:Y:S01]  /*1a790*/  FFMA.FTZ R153, R96, R11.reuse, -R111.reuse ;  /* 0x0000000b60997223 */ /* 0x180fe2000001086f */
[----:B------:R-:W0:Y:S01]  /*1a7a0*/  MUFU.EX2 R157, R157 ;  /* 0x0000009d009d7308 */ /* 0x000e220000000800 */
[----:B------:R-:W-:Y:S01]  /*1a7b0*/  FFMA.FTZ R94, R98, R11, -R111 ;  /* 0x0000000b625e7223 */ /* 0x000fe2000001086f */
[----:B------:R-:W-:-:S02]  /*1a7c0*/  @!P1 VIADD R12, R12, 0x2a840 ;  /* 0x0002a8400c0c9836 */ /* 0x000fc40000000000 */
[----:B------:R-:W-:Y:S01]  /*1a7d0*/  FFMA.FTZ R15, R0, R4, R89 ;  /* 0x00000004000f7223 */ /* 0x000fe20000010059 */
[-CC-:B------:R-:W-:Y:S01]  /*1a7e0*/  FFMA.FTZ R155, R100, R11.reuse, -R111.reuse ;  /* 0x0000000b649b7223 */ /* 0x180fe2000001086f */
[-CC-:B------:R-:W-:Y:S01]  /*1a7f0*/  FFMA.FTZ R96, R102, R11.reuse, -R111.reuse ;  /* 0x0000000b66607223 */ /* 0x180fe2000001086f */
[-C--:B------:R-:W-:Y:S01]  /*1a800*/  FFMA.FTZ R149, R104, R11.reuse, -R111 ;  /* 0x0000000b68957223 */ /* 0x080fe2000001086f */
[----:B------:R-:W-:Y:S01]  /*1a810*/  @!P1 PRMT R13, RZ, 0x654, R12 ;  /* 0x00000654ff0d9816 */ /* 0x000fe2000000000c */
[----:B------:R-:W1:Y:S01]  /*1a820*/  MUFU.EX2 R88, R88 ;  /* 0x0000005800587308 */ /* 0x000e620000000800 */
[----:B------:R-:W-:Y:S01]  /*1a830*/  FADD.FTZ R4, R192, R15 ;  /* 0x0000000fc0047221 */ /* 0x000fe20000010000 */
[-CC-:B------:R-:W-:Y:S01]  /*1a840*/  FFMA.FTZ R98, R106, R11.reuse, -R111.reuse ;  /* 0x0000000b6a627223 */ /* 0x180fe2000001086f */
[-CC-:B------:R-:W-:Y:S01]  /*1a850*/  FFMA.FTZ R151, R110, R11.reuse, -R111.reuse ;  /* 0x0000000b6e977223 */ /* 0x180fe2000001086f */
        /* <DEDUP_REMOVED lines=8> */
[-CC-:B------:R-:W-:Y:S01]  /*1a8e0*/  FFMA.FTZ R130, R130, R11.reuse, -R111.reuse ;  /* 0x0000000b82827223 */ /* 0x180fe2000001086f */
[-CC-:B------:R-:W-:Y:S01]  /*1a8f0*/  FFMA.FTZ R228, R228, R11.reuse, -R111.reuse ;  /* 0x0000000be4e47223 */ /* 0x180fe2000001086f */
[----:B------:R-:W-:Y:S01]  /*1a900*/  FFMA.FTZ R134, R134, R11, -R111 ;  /* 0x0000000b86867223 */ /* 0x000fe2000001086f */
[----:B------:R-:W-:Y:S01]  /*1a910*/  F2FP.F16.F32.PACK_AB R154, R206, R101 ;  /* 0x00000065ce9a723e */ /* 0x000fe200000000ff */
        /* <DEDUP_REMOVED lines=18> */
[----:B------:R-:W0:Y:S01]  /*1aa40*/  MUFU.EX2 R112, R112 ;  /* 0x0000007000707308 */ /* 0x000e220000000800 */
[----:B------:R-:W-:Y:S07]  /*1aa50*/  HGMMA.64x128x16.F32 R24, R136, gdesc[UR4].tnspB, R24, gsb0 ;  /* 0x41e0000488187df0 */ /* 0x000fee0008000818 */
[----:B------:R-:W-:Y:S08]  /*1aa60*/  MUFU.EX2 R141, R141 ;  /* 0x0000008d008d7308 */ /* 0x000ff00000000800 */
[----:B------:R-:W-:Y:S01]  /*1aa70*/  MUFU.EX2 R107, R107 ;  /* 0x0000006b006b7308 */ /* 0x000fe20000000800 */
[----:B0-----:R-:W-:-:S07]  /*1aa80*/  F2FP.F16.F32.PACK_AB R140, R112, R95 ;  /* 0x0000005f708c723e */ /* 0x001fce00000000ff */
[----:B------:R-:W-:Y:S08]  /*1aa90*/  MUFU.EX2 R126, R126 ;  /* 0x0000007e007e7308 */ /* 0x000ff00000000800 */
[----:B------:R-:W0:Y:S08]  /*1aaa0*/  MUFU.EX2 R92, R92 ;  /* 0x0000005c005c7308 */ /* 0x000e300000000800 */
[----:B------:R1:W-:Y:S08]  /*1aab0*/  MUFU.EX2 R143, R150 ;  /* 0x00000096008f7308 */ /* 0x0003f00000000800 */
[----:B------:R-:W-:Y:S01]  /*1aac0*/  MUFU.EX2 R93, R93 ;  /* 0x0000005d005d7308 */ /* 0x000fe20000000800 */
[----:B-1----:R-:W-:-:S02]  /*1aad0*/  F2FP.F16.F32.PACK_AB R150, R210, R97 ;  /* 0x00000061d296723e */ /* 0x002fc400000000ff */
[----:B0-----:R-:W-:-:S05]  /*1aae0*/  F2FP.F16.F32.PACK_AB R142, R92, R107 ;  /* 0x0000006b5c8e723e */ /* 0x001fca00000000ff */
[----:B------:R-:W-:Y:S08]  /*1aaf0*/  MUFU.EX2 R130, R130 ;  /* 0x0000008200827308 */ /* 0x000ff00000000800 */
[----:B------:R-:W0:Y:S08]  /*1ab00*/  MUFU.EX2 R116, R116 ;  /* 0x0000007400747308 */ /* 0x000e300000000800 */
[----:B------:R-:W-:Y:S08]  /*1ab10*/  MUFU.EX2 R109, R109 ;  /* 0x0000006d006d7308 */ /* 0x000ff00000000800 */
[----:B------:R-:W-:Y:S08]  /*1ab20*/  MUFU.EX2 R134, R134 ;  /* 0x0000008600867308 */ /* 0x000ff00000000800 */
[----:B------:R-:W1:Y:S01]  /*1ab30*/  MUFU.EX2 R120, R120 ;  /* 0x0000007800787308 */ /* 0x000e620000000800 */
[----:B------:R-:W-:-:S02]  /*1ab40*/  WARPGROUP.DEPBAR.LE gsb0, 0x0 ;  /* 0x00008000000079c5 */ /* 0x000fc40000010000 */
[----:B------:R2:W-:Y:S05]  /*1ab50*/  @!P1 SYNCS.ARRIVE.TRANS64.RED.A1T0 RZ, [R13+URZ], RZ ;  /* 0x000000ff0dff99a7 */ /* 0x0005ea000810043f */
[----:B------:R-:W-:Y:S01]  /*1ab60*/  MUFU.EX2 R137, R228 ;  /* 0x000000e400897308 */ /* 0x000fe20000000800 */
[----:B0-----:R-:W-:Y:S02]  /*1ab70*/  F2FP.F16.F32.PACK_AB R136, R116, R93 ;  /* 0x0000005d7488723e */ /* 0x001fe400000000ff */
[----:B-1----:R-:W-:Y:S01]  /*1ab80*/  F2FP.F16.F32.PACK_AB R138, R120, R109 ;  /* 0x0000006d788a723e */ /* 0x002fe200000000ff */
[----:B--2---:R-:W-:Y:S02]  /*1ab90*/  @!P1 VIADD R13, R20, 0x2a860 ;  /* 0x0002a860140d9836 */ /* 0x004fe40000000000 */
[----:B------:R-:W-:Y:S01]  /*1aba0*/  FADD.FTZ R20, R88, R3 ;  /* 0x0000000358147221 */ /* 0x000fe20000010000 */
[----:B------:R-:W-:Y:S01]  /*1abb0*/  FADD.FTZ R3, R91, R4 ;  /* 0x000000045b037221 */ /* 0x000fe20000010000 */
[----:B------:R-:W-:Y:S01]  /*1abc0*/  FFMA.FTZ R4, R226, R11, -R111 ;  /* 0x0000000be2047223 */ /* 0x000fe2000001086f */
[----:B------:R-:W-:Y:S01]  /*1abd0*/  @!P1 PRMT R15, RZ, 0x654, R13 ;  /* 0x00000654ff0f9816 */ /* 0x000fe2000000000d */
[----:B------:R-:W-:Y:S01]  /*1abe0*/  FADD.FTZ R13, R159, R20 ;  /* 0x000000149f0d7221 */ /* 0x000fe20000010000 */
[----:B------:R-:W-:Y:S01]  /*1abf0*/  FADD.FTZ R20, R202, R3 ;  /* 0x00000003ca147221 */ /* 0x000fe20000010000 */
[----:B------:R-:W-:-:S02]  /*1ac00*/  F2FP.F16.F32.PACK_AB R159, R90, R159 ;  /* 0x0000009f5a9f723e */ /* 0x000fc400000000ff */
[----:B------:R-:W0:Y:S01]  /*1ac10*/  MUFU.EX2 R4, R4 ;  /* 0x0000000400047308 */ /* 0x000e220000000800 */
[----:B------:R-:W-:Y:S01]  /*1ac20*/  FADD.FTZ R100, R90, R13 ;  /* 0x0000000d5a647221 */ /* 0x000fe20000010000 */
[----:B------:R-:W-:Y:S01]  /*1ac30*/  FADD.FTZ R3, R21, R20 ;  /* 0x0000001415037221 */ /* 0x000fe20000010000 */
[-CC-:B------:R-:W-:Y:S01]  /*1ac40*/  FFMA.FTZ R20, R148, R11.reuse, -R111.reuse ;  /* 0x0000000b94147223 */ /* 0x180fe2000001086f */
[----:B------:R-:W-:Y:S01]  /*1ac50*/  FFMA.FTZ R111, R230, R11, -R111 ;  /* 0x0000000be66f7223 */ /* 0x000fe2000001086f */
[----:B------:R-:W-:Y:S01]  /*1ac60*/  FADD.FTZ R13, R153, R100 ;  /* 0x00000064990d7221 */ /* 0x000fe20000010000 */
[----:B------:R-:W-:Y:S01]  /*1ac70*/  FADD.FTZ R100, R204, R3 ;  /* 0x00000003cc647221 */ /* 0x000fe20000010000 */
[----:B------:R1:W-:Y:S01]  /*1ac80*/  @!P1 SYNCS.ARRIVE.TRANS64.RED.A1T0 RZ, [R15+URZ], RZ ;  /* 0x000000ff0fff99a7 */ /* 0x0003e2000810043f */
[C---:B------:R-:W-:Y:S01]  /*1ac90*/  F2FP.F16.F32.PACK_AB R153, R94.reuse, R153 ;  /* 0x000000995e99723e */ /* 0x040fe200000000ff */
[----:B------:R-:W-:Y:S01]  /*1aca0*/  FADD.FTZ R102, R94, R13 ;  /* 0x0000000d5e667221 */ /* 0x000fe20000010000 */
[----:B------:R-:W-:Y:S01]  /*1acb0*/  FADD.FTZ R3, R101, R100 ;  /* 0x0000006465037221 */ /* 0x000fe20000010000 */
[----:B------:R-:W-:Y:S01]  /*1acc0*/  MUFU.EX2 R20, R20 ;  /* 0x0000001400147308 */ /* 0x000fe20000000800 */
[----:B------:R-:W-:Y:S01]  /*1acd0*/  F2FP.F16.F32.PACK_AB R148, R208, R99 ;  /* 0x00000063d094723e */ /* 0x000fe200000000ff */
[----:B------:R-:W-:Y:S01]  /*1ace0*/  FADD.FTZ R13, R155, R102 ;  /* 0x000000669b0d7221 */ /* 0x000fe20000010000 */
[----:B------:R-:W-:Y:S01]  /*1acf0*/  FADD.FTZ R100, R206, R3 ;  /* 0x00000003ce647221 */ /* 0x000fe20000010000 */
[----:B------:R-:W-:Y:S01]  /*1ad00*/  F2FP.F16.F32.PACK_AB R155, R96, R155 ;  /* 0x0000009b609b723e */ /* 0x000fe200000000ff */
[----:B------:R-:W-:-:S02]  /*1ad10*/  IMAD.MOV.U32 R21, RZ, RZ, R160 ;  /* 0x000000ffff157224 */ /* 0x000fc400078e00a0 */
[----:B------:R-:W-:Y:S01]  /*1ad20*/  FADD.FTZ R102, R96, R13 ;  /* 0x0000000d60667221 */ /* 0x000fe20000010000 */
[----:B------:R-:W-:Y:S01]  /*1ad30*/  FADD.FTZ R3, R99, R100 ;  /* 0x0000006463037221 */ /* 0x000fe20000010000 */
[----:B------:R-:W2:Y:S02]  /*1ad40*/  MUFU.EX2 R111, R111 ;  /* 0x0000006f006f7308 */ /* 0x000ea40000000800 */
        /* <DEDUP_REMOVED lines=16> */
[----:B------:R-:W-:Y:S01]  /*1ae50*/  F2FP.F16.F32.PACK_AB R146, R105, R146 ;  /* 0x000000926992723e */ /* 0x000fe200000000ff */
[----:B------:R-:W-:Y:S02]  /*1ae60*/  IMAD.MOV.U32 R12, RZ, RZ, R6 ;  /* 0x000000ffff0c7224 */ /* 0x000fe400078e0006 */
[----:B------:R-:W-:Y:S01]  /*1ae70*/  FADD.FTZ R3, R147, R88 ;  /* 0x0000005893037221 */ /* 0x000fe20000010000 */
[----:B------:R-:W-:Y:S01]  /*1ae80*/  FADD.FTZ R90, R105, R90 ;  /* 0x0000005a695a7221 */ /* 0x000fe20000010000 */
[C---:B0-----:R-:W-:Y:S02]  /*1ae90*/  F2FP.F16.F32.PACK_AB R147, R4.reuse, R147 ;  /* 0x000000930493723e */ /* 0x041fe400000000ff */
[----:B------:R-:W-:Y:S01]  /*1aea0*/  FADD.FTZ R88, R4, R3 ;  /* 0x0000000304587221 */ /* 0x000fe20000010000 */
[----:B------:R-:W-:Y:S01]  /*1aeb0*/  FADD.FTZ R3, R95, R90 ;  /* 0x0000005a5f037221 */ /* 0x000fe20000010000 */
[----:B--2---:R-:W-:-:S02]  /*1aec0*/  F2FP.F16.F32.PACK_AB R139, R111, R134 ;  /* 0x000000866f8b723e */ /* 0x004fc400000000ff */
[----:B------:R-:W-:Y:S01]  /*1aed0*/  FADD.FTZ R13, R141, R88 ;  /* 0x000000588d0d7221 */ /* 0x000fe20000010000 */
[----:B------:R-:W-:Y:S01]  /*1aee0*/  FADD.FTZ R10, R112, R3 ;  /* 0x00000003700a7221 */ /* 0x000fe20000010000 */
[C---:B------:R-:W-:Y:S02]  /*1aef0*/  F2FP.F16.F32.PACK_AB R141, R20.reuse, R141 ;  /* 0x0000008d148d723e */ /* 0x040fe400000000ff */
[----:B------:R-:W-:Y:S01]  /*1af00*/  FADD.FTZ R13, R20, R13 ;  /* 0x0000000d140d7221 */ /* 0x000fe20000010000 */
[----:B------:R-:W-:Y:S01]  /*1af10*/  FADD.FTZ R3, R107, R10 ;  /* 0x0000000a6b037221 */ /* 0x000fe20000010000 */
[----:B------:R-:W-:Y:S02]  /*1af20*/  MOV R20, R161 ;  /* 0x000000a100147202 */ /* 0x000fe40000000f00 */
[----:B------:R-:W-:Y:S01]  /*1af30*/  FADD.FTZ R13, R126, R13 ;  /* 0x0000000d7e0d7221 */ /* 0x000fe20000010000 */
[----:B------:R-:W-:-:S03]  /*1af40*/  FADD.FTZ R10, R92, R3 ;  /* 0x000000035c0a7221 */ /* 0x000fc60000010000 */
[----:B------:R-:W-:Y:S01]  /*1af50*/  FADD.FTZ R13, R143, R13 ;  /* 0x0000000d8f0d7221 */ /* 0x000fe20000010000 */
[----:B------:R-:W-:Y:S01]  /*1af60*/  FADD.FTZ R3, R93, R10 ;  /* 0x0000000a5d037221 */ /* 0x000fe20000010000 */
[----:B------:R-:W-:Y:S02]  /*1af70*/  F2FP.F16.F32.PACK_AB R143, R143, R126 ;  /* 0x0000007e8f8f723e */ /* 0x000fe400000000ff */
        /* <DEDUP_REMOVED lines=8> */
[----:B------:R-:W-:Y:S01]  /*1b000*/  IMAD.MOV.U32 R13, RZ, RZ, R7 ;  /* 0x000000ffff0d7224 */ /* 0x000fe200078e0007 */
[----:B-1----:R-:W-:Y:S06]  /*1b010*/  @P2 BRA `(.L_x_1563) ;  /* 0xffffffd800a82947 */ /* 0x002fec000383ffff */
[----:B------:R-:W-:Y:S05]  /*1b020*/  BSYNC B1 ;  /* 0x0000000000017941 */ /* 0x000fea0003800000 */
.L_x_1552:
[----:B------:R-:W-:Y:S05]  /*1b030*/  BSYNC B0 ;  /* 0x0000000000007941 */ /* 0x000fea0003800000 */
.L_x_1551:
[----:B------:R-:W-:Y:S01]  /*1b040*/  ISETP.GE.AND P2, PT, R8, R168, PT ;  /* 0x000000a80800720c */ /* 0x000fe20003f46270 */
[----:B------:R-:W-:-:S12]  /*1b050*/  BSSY B0, `(.L_x_1564) ;  /* 0x0000373000007945 */ /* 0x000fd80003800000 */
[----:B------:R-:W-:Y:S05]  /*1b060*/  @!P2 BRA `(.L_x_1565) ;  /* 0x0000003400c4a947 */ /* 0x000fea0003800000 */
[----:B------:R-:W-:Y:S01]  /*1b070*/  LEA R14, R169, R179, 0x7 ;  /* 0x000000b3a90e7211 */ /* 0x000fe200078e38ff */
[----:B------:R-:W-:Y:S01]  /*1b080*/  IMAD.MOV.U32 R12, RZ, RZ, R7 ;  /* 0x000000ffff0c7224 */ /* 0x000fe200078e0007 */
[----:B------:R-:W-:Y:S01]  /*1b090*/  MOV R20, R161 ;  /* 0x000000a100147202 */ /* 0x000fe20000000f00 */
[----:B------:R-:W-:Y:S02]  /*1b0a0*/  IMAD.MOV.U32 R13, RZ, RZ, R6 ;  /* 0x000000ffff0d7224 */ /* 0x000fe400078e0006 */
[----:B------:R-:W-:Y:S02]  /*1b0b0*/  VIADD R14, R14, 0x8 ;  /* 0x000000080e0e7836 */ /* 0x000fe40000000000 */
[----:B------:R-:W-:-:S03]  /*1b0c0*/  IMAD.MOV.U32 R21, RZ, RZ, R160 ;  /* 0x000000ffff157224 */ /* 0x000fc600078e00a0 */
[----:B------:R-:W-:-:S07]  /*1b0d0*/  IADD3 R14, R14, R163, -R164 ;  /* 0x000000a30e0e7210 */ /* 0x000fce0007ffe8a4 */
.L_x_1584:
[----:B------:R-:W-:-:S05]  /*1b0e0*/  VIADD R6, R21, 0x1 ;  /* 0x0000000115067836 */ /* 0x000fca0000000000 */
[----:B------:R-:W-:-:S04]  /*1b0f0*/  ISETP.NE.AND P2, PT, R6, 0x2, PT ;  /* 0x000000020600780c */ /* 0x000fc80003f45270 */
[----:B------:R-:W-:Y:S02]  /*1b100*/  SEL R161, RZ, 0x1, P2 ;  /* 0x00000001ffa17807 */ /* 0x000fe40001000000 */
[----:B------:R-:W-:Y:S02]  /*1b110*/  SEL R160, R6, RZ, P2 ;  /* 0x000000ff06a07207 */ /* 0x000fe40001000000 */
[----:B------:R-:W-:Y:S01]  /*1b120*/  LOP3.LUT R161, R20, R161, RZ, 0x3c, !PT ;  /* 0x000000a114a17212 */ /* 0x000fe200078e3cff */
[----:B------:R-:W-:Y:S06]  /*1b130*/  @!P0 BRA `(.L_x_1566) ;  /* 0x0000000000048947 */ /* 0x000fec0003800000 */
[----:B------:R-:W-:Y:S01]  /*1b140*/  BPT.TRAP 0x1 ;  /* 0x000000040000795c */ /* 0x000fe20000300000 */
.L_x_1566:
[----:B------:R-:W-:Y:S01]  /*1b150*/  IMAD R15, R160, 0x8, R18 ;  /* 0x00000008a00f7824 */ /* 0x000fe200078e0212 */
[----:B------:R-:W-:-:S04]  /*1b160*/  SHF.L.U32 R10, R161, 0x1f, RZ ;  /* 0x0000001fa10a7819 */ /* 0x000fc800000006ff */
[----:B------:R0:W1:Y:S01]  /*1b170*/  SYNCS.PHASECHK.TRANS64.TRYWAIT P2, [R15+URZ+0x2a830], R10 ;  /* 0x02a8300a0f0075a7 */ /* 0x000062000804017f */
[----:B------:R-:W-:Y:S05]  /*1b180*/  @!P0 BRA `(.L_x_1567) ;  /* 0x0000000000048947 */ /* 0x000fea0003800000 */
[----:B------:R-:W-:Y:S01]  /*1b190*/  BPT.TRAP 0x1 ;  /* 0x000000040000795c */ /* 0x000fe20000300000 */
.L_x_1567:
[----:B------:R-:W-:Y:S01]  /*1b1a0*/  BSSY B1, `(.L_x_1568) ;  /* 0x0000006000017945 */ /* 0x000fe20003800000 */
[----:B------:R-:W-:Y:S01]  /*1b1b0*/  IMAD R6, R160, 0x900, R5 ;  /* 0x00000900a0067824 */ /* 0x000fe200078e0205 */
[----:B------:R-:W-:Y:S02]  /*1b1c0*/  MOV R7, 0x40000040 ;  /* 0x4000004000077802 */ /* 0x000fe40000000f00 */
[----:B-1----:R-:W-:Y:S05]  /*1b1d0*/  @P2 BRA `(.L_x_1569) ;  /* 0x0000000000082947 */ /* 0x002fea0003800000 */
[----:B------:R-:W1:Y:S02]  /*1b1e0*/  SYNCS.PHASECHK.TRANS64.TRYWAIT P2, [R15+URZ+0x2a830], R10 ;  /* 0x02a8300a0f0075a7 */ /* 0x000e64000804017f */
[----:B-1----:R-:W-:Y:S05]  /*1b1f0*/  @!P2 BRA `(.L_x_1570) ;  /* 0x000000d400e4a947 */ /* 0x002fea0003800000 */
.L_x_1569:
[----:B------:R-:W-:Y:S05]  /*1b200*/  BSYNC B1 ;  /* 0x0000000000017941 */ /* 0x000fea0003800000 */
.L_x_1568:
[----:B------:R-:W2:Y:S04]  /*1b210*/  LDL.64 R88, [R1+0x38] ;  /* 0x0000380001587983 */ /* 0x000ea80000100a00 */
[----:B------:R-:W3:Y:S04]  /*1b220*/  LDL.64 R210, [R1+0x30] ;  /* 0x0000300001d27983 */ /* 0x000ee80000100a00 */
[----:B------:R-:W4:Y:S01]  /*1b230*/  LDL.64 R208, [R1+0x28] ;  /* 0x0000280001d07983 */ /* 0x000f220000100a00 */
[----:B------:R-:W-:-:S03]  /*1b240*/  R2UR UR6, R6 ;  /* 0x00000000060672ca */ /* 0x000fc600000e0000 */
[----:B------:R-:W5:Y:S01]  /*1b250*/  LDL.64 R206, [R1+0x20] ;  /* 0x0000200001ce7983 */ /* 0x000f620000100a00 */
[----:B------:R-:W-:Y:S01]  /*1b260*/  R2UR UR7, R7 ;  /* 0x00000000070772ca */ /* 0x000fe200000e0000 */
[----:B01----:R-:W-:Y:S02]  /*1b270*/  VIADD R10, R6, 0x2 ;  /* 0x00000002060a7836 */ /* 0x003fe40000000000 */
[----:B------:R-:W-:Y:S01]  /*1b280*/  IMAD.MOV.U32 R11, RZ, RZ, 0x40000040 ;  /* 0x40000040ff0b7424 */ /* 0x000fe200078e00ff */
        /* <DEDUP_REMOVED lines=11> */
[----:B------:R-:W-:Y:S01]  /*1b340*/  VIADD R10, R6, 0x4 ;  /* 0x00000004060a7836 */ /* 0x000fe20000000000 */
[----:B------:R-:W-:Y:S01]  /*1b350*/  MOV R11, 0x40000040 ;  /* 0x40000040000b7802 */ /* 0x000fe20000000f00 */
[----:B------:R-:W-:-:S02]  /*1b360*/  WARPGROUP.DEPBAR.LE gsb0, 0x0 ;  /* 0x00008000000079c5 */ /* 0x000fc40000010000 */
[----:B------:R-:W-:-:S08]  /*1b370*/  WARPGROUP.ARRIVE ;  /* 0x00000000000079c5 */ /* 0x000fd00000000000 */
[----:B------:R-:W-:Y:S01]  /*1b380*/  HGMMA.64x96x16.F32 R88, gdesc[UR4], R88, gsb0 ;  /* 0x01600000045879f0 */ /* 0x000fe20008000858 */
[----:B------:R-:W-:Y:S02]  /*1b390*/  R2UR UR6, R10 ;  /* 0x000000000a0672ca */ /* 0x000fe400000e0000 */
[----:B------:R-:W-:Y:S02]  /*1b3a0*/  R2UR UR7, R11 ;  /* 0x000000000b0772ca */ /* 0x000fe400000e0000 */
[----:B----4-:R-:W-:Y:S02]  /*1b3b0*/  R2UR UR4, R208 ;  /* 0x00000000d00472ca */ /* 0x010fe400000e0000 */
        /* <DEDUP_REMOVED lines=8> */
[----:B-----5:R-:W-:Y:S02]  /*1b440*/  R2UR UR4, R206 ;  /* 0x00000000ce0472ca */ /* 0x020fe400000e0000 */
        /* <DEDUP_REMOVED lines=34> */
[----:B------:R-:W-:Y:S01]  /*1b670*/  R2UR UR7, R11 ;  /* 0x000000000b0772ca */ /* 0x000fe200000e0000 */
[----:B------:R-:W-:Y:S01]  /*1b680*/  UMOV UR4, UR52 ;  /* 0x0000003400047c82 */ /* 0x000fe20008000000 */
[----:B------:R-:W-:Y:S01]  /*1b690*/  UMOV UR5, UR53 ;  /* 0x0000003500057c82 */ /* 0x000fe20008000000 */
[----:B------:R-:W-:Y:S01]  /*1b6a0*/  VIADD R10, R6, 0x600 ;  /* 0x00000600060a7836 */ /* 0x000fe20000000000 */
[----:B------:R-:W-:Y:S01]  /*1b6b0*/  MOV R11, 0x40000040 ;  /* 0x40000040000b7802 */ /* 0x000fe20000000f00 */
        /* <DEDUP_REMOVED lines=104> */
.L_x_1571:
[----:B------:R-:W-:Y:S01]  /*1bd40*/  SHF.L.U32 R7, R20, 0x1f, RZ ;  /* 0x0000001f14077819 */ /* 0x000fe200000006ff */
[----:B------:R-:W-:-:S04]  /*1bd50*/  IMAD R10, R21, 0x8, R18 ;  /* 0x00000008150a7824 */ /* 0x000fc800078e0212 */
[----:B------:R0:W1:Y:S01]  /*1bd60*/  SYNCS.PHASECHK.TRANS64.TRYWAIT P2, [R10+URZ+0x2a850], R7 ;  /* 0x02a850070a0075a7 */ /* 0x000062000804017f */
[----:B------:R-:W-:Y:S05]  /*1bd70*/  @!P0 BRA `(.L_x_1572) ;  /* 0x0000000000048947 */ /* 0x000fea0003800000 */
[----:B------:R-:W-:Y:S01]  /*1bd80*/  BPT.TRAP 0x1 ;  /* 0x000000040000795c */ /* 0x000fe20000300000 */
.L_x_1572:
[----:B------:R-:W-:Y:S01]  /*1bd90*/  IADD3 R0, R18, 0x400, RZ ;  /* 0x0000040012007810 */ /* 0x000fe20007ffe0ff */
[----:B------:R-:W-:Y:S03]  /*1bda0*/  BSSY B1, `(.L_x_1573) ;  /* 0x0000008000017945 */ /* 0x000fe60003800000 */
[----:B------:R-:W-:-:S04]  /*1bdb0*/  SHF.R.U32.HI R0, RZ, 0x4, R0 ;  /* 0x00000004ff007819 */ /* 0x000fc80000011600 */
[----:B------:R-:W-:-:S04]  /*1bdc0*/  LOP3.LUT R0, R0, 0x3fff, RZ, 0xc0, !PT ;  /* 0x00003fff00007812 */ /* 0x000fc800078ec0ff */
[----:B------:R-:W-:-:S05]  /*1bdd0*/  LOP3.LUT R0, R0, 0x3000000, RZ, 0xfc, !PT ;  /* 0x0300000000007812 */ /* 0x000fca00078efcff */
[----:B------:R-:W-:Y:S01]  /*1bde0*/  IMAD R0, R21, 0x600, R0 ;  /* 0x0000060015007824 */ /* 0x000fe200078e0200 */
[----:B-1----:R-:W-:Y:S06]  /*1bdf0*/  @P2 BRA `(.L_x_1574) ;  /* 0x0000000000082947 */ /* 0x002fec0003800000 */
[----:B------:R-:W1:Y:S02]  /*1be00*/  SYNCS.PHASECHK.TRANS64.TRYWAIT P2, [R10+URZ+0x2a850], R7 ;  /* 0x02a850070a0075a7 */ /* 0x000e64000804017f */
[----:B-1----:R-:W-:Y:S05]  /*1be10*/  @!P2 BRA `(.L_x_1575) ;  /* 0x000000c800f0a947 */ /* 0x002fea0003800000 */
.L_x_1574:
[----:B------:R-:W-:Y:S05]  /*1be20*/  BSYNC B1 ;  /* 0x0000000000017941 */ /* 0x000fea0003800000 */
.L_x_1573:
[----:B------:R-:W-:Y:S01]  /*1be30*/  IMAD.MOV.U32 R6, RZ, RZ, R0 ;  /* 0x000000ffff067224 */ /* 0x000fe200078e0000 */
[----:B------:R-:W2:Y:S01]  /*1be40*/  LDL R2, [R1+0x4] ;  /* 0x0000040001027983 */ /* 0x000ea20000100800 */
[----:B01----:R-:W-:Y:S01]  /*1be50*/  IMAD.MOV.U32 R7, RZ, RZ, 0x40000040 ;  /* 0x40000040ff077424 */ /* 0x003fe200078e00ff */
[----:B------:R-:W-:Y:S01]  /*1be60*/  WARPGROUP.ARRIVE ;  /* 0x00000000000079c5 */ /* 0x000fe20000000000 */
[----:B------:R-:W-:Y:S01]  /*1be70*/  @!P1 VIADD R15, R15, 0x2a840 ;  /* 0x0002a8400f0f9836 */ /* 0x000fe20000000000 */
[----:B------:R-:W-:Y:S01]  /*1be80*/  R2UR UR6, R6 ;  /* 0x00000000060672ca */ /* 0x000fe200000e0000 */
[----:B------:R-:W-:Y:S01]  /*1be90*/  VIADD R6, R0, 0x80 ;  /* 0x0000008000067836 */ /* 0x000fe20000000000 */
[----:B------:R-:W-:Y:S01]  /*1bea0*/  R2UR UR7, R7 ;  /* 0x00000000070772ca */ /* 0x000fe200000e0000 */
[----:B------:R-:W-:Y:S01]  /*1beb0*/  FMUL.FTZ R11, R91, UR50 ;  /* 0x000000325b0b7c20 */ /* 0x000fe20008410000 */
[----:B------:R-:W-:Y:S01]  /*1bec0*/  MOV R7, 0x40000040 ;  /* 0x4000004000077802 */ /* 0x000fe20000000f00 */
        /* <DEDUP_REMOVED lines=12> */
[----:B------:R-:W-:Y:S01]  /*1bf90*/  VIADD R6, R0, 0x100 ;  /* 0x0000010000067836 */ /* 0x000fe20000000000 */
[----:B------:R-:W-:Y:S01]  /*1bfa0*/  R2UR UR7, R7 ;  /* 0x00000000070772ca */ /* 0x000fe200000e0000 */
[----:B------:R-:W-:-:S02]  /*1bfb0*/  IMAD.MOV.U32 R7, RZ, RZ, 0x40000040 ;  /* 0x40000040ff077424 */ /* 0x000fc400078e00ff */
[----:B------:R-:W-:Y:S01]  /*1bfc0*/  FMUL.FTZ R113, R116, UR50 ;  /* 0x0000003274717c20 */ /* 0x000fe20008410000 */
[----:B------:R-:W-:Y:S01]  /*1bfd0*/  FMUL.FTZ R125, R128, UR50 ;  /* 0x00000032807d7c20 */ /* 0x000fe20008410000 */
[----:B------:R-:W-:Y:S01]  /*1bfe0*/  FMUL.FTZ R118, R118, UR50 ;  /* 0x0000003276767c20 */ /* 0x000fe20008410000 */
[----:B------:R-:W-:Y:S01]  /*1bff0*/  FMUL.FTZ R134, R134, UR50 ;  /* 0x0000003286867c20 */ /* 0x000fe20008410000 */
[----:B------:R-:W-:Y:S01]  /*1c000*/  ISETP.GE.AND P2, PT, R9, 0x1, PT ;  /* 0x000000010900780c */ /* 0x000fe20003f46270 */
[----:B------:R-:W0:Y:S08]  /*1c010*/  MUFU.TANH R20, R20 ;  /* 0x0000001400147308 */ /* 0x000e300000002400 */
[----:B------:R-:W1:Y:S08]  /*1c020*/  MUFU.TANH R11, R11 ;  /* 0x0000000b000b7308 */ /* 0x000e700000002400 */
        /* <DEDUP_REMOVED lines=12> */
[----:B------:R-:W-:-:S06]  /*1c0f0*/  WARPGROUP.ARRIVE ;  /* 0x00000000000079c5 */ /* 0x000fcc0000000000 */
[----:B------:R-:W-:Y:S01]  /*1c100*/  HGMMA.64x128x16.F32 R24, R152, gdesc[UR4].tnspB, R24, gsb0 ;  /* 0x41e0000498187df0 */ /* 0x000fe20008000818 */
[----:B------:R-:W-:Y:S01]  /*1c110*/  R2UR UR6, R6 ;  /* 0x00000000060672ca */ /* 0x000fe200000e0000 */
[----:B------:R-:W-:Y:S01]  /*1c120*/  VIADD R6, R0, 0x180 ;  /* 0x0000018000067836 */ /* 0x000fe20000000000 */
[----:B------:R-:W-:Y:S02]  /*1c130*/  R2UR UR7, R7 ;  /* 0x00000000070772ca */ /* 0x000fe400000e0000 */
[----:B------:R-:W-:Y:S02]  /*1c140*/  MOV R7, 0x40000040 ;  /* 0x4000004000077802 */ /* 0x000fe40000000f00 */
[----:B--2---:R-:W-:Y:S01]  /*1c150*/  R2UR UR4, R2 ;  /* 0x00000000020472ca */ /* 0x004fe200000e0000 */
[----:B------:R-:W-:Y:S01]  /*1c160*/  FMUL.FTZ R2, R90, UR50 ;  /* 0x000000325a027c20 */ /* 0x000fe20008410000 */
[----:B------:R-:W-:Y:S01]  /*1c170*/  FMUL.FTZ R90, R99, UR50 ;  /* 0x00000032635a7c20 */ /* 0x000fe20008410000 */
[----:B------:R-:W-:Y:S01]  /*1c180*/  FMUL.FTZ R99, R119, UR50 ;  /* 0x0000003277637c20 */ /* 0x000fe20008410000 */
[----:B------:R-:W-:Y:S01]  /*1c190*/  FMUL.FTZ R119, R121, UR50 ;  /* 0x0000003279777c20 */ /* 0x000fe20008410000 */
[----:B------:R-:W-:-:S02]  /*1c1a0*/  FMUL.FTZ R121, R124, UR50 ;  /* 0x000000327c797c20 */ /* 0x000fc40008410000 */
[----:B------:R-:W2:Y:S01]  /*1c1b0*/  MUFU.TANH R2, R2 ;  /* 0x0000000200027308 */ /* 0x000ea20000002400 */
[----:B------:R-:W-:Y:S02]  /*1c1c0*/  WARPGROUP.DEPBAR.LE gsb0, 0x0 ;  /* 0x00008000000079c5 */ /* 0x000fe40000010000 */
[----:B------:R-:W-:Y:S01]  /*1c1d0*/  WARPGROUP.ARRIVE ;  /* 0x00000000000079c5 */ /* 0x000fe20000000000 */
[----:B------:R-:W-:-:S04]  /*1c1e0*/  IMAD R152, R8, -0x60, RZ ;  /* 0xffffffa008987824 */ /* 0x000fc800078e02ff */
[----:B------:R-:W0:Y:S01]  /*1c1f0*/  MUFU.TANH R90, R90 ;  /* 0x0000005a005a7308 */ /* 0x000e220000002400 */
[----:B------:R-:W-:Y:S01]  /*1c200*/  HGMMA.64x128x16.F32 R24, R148, gdesc[UR4].tnspB, R24, gsb0 ;  /* 0x41e0000494187df0 */ /* 0x000fe20008000818 */
[----:B------:R-:W-:Y:S01]  /*1c210*/  R2UR UR6, R6 ;  /* 0x00000000060672ca */ /* 0x000fe200000e0000 */
[----:B------:R-:W-:Y:S01]  /*1c220*/  VIADD R6, R0, 0x200 ;  /* 0x0000020000067836 */ /* 0x000fe20000000000 */
[----:B------:R-:W-:Y:S01]  /*1c230*/  R2UR UR7, R7 ;  /* 0x00000000070772ca */ /* 0x000fe200000e0000 */
[----:B------:R-:W-:-:S03]  /*1c240*/  IMAD.MOV.U32 R7, RZ, RZ, 0x40000040 ;  /* 0x40000040ff077424 */ /* 0x000fc600078e00ff */
        /* <DEDUP_REMOVED lines=14> */
[----:B------:R-:W-:Y:S01]  /*1c330*/  FMUL.FTZ R101, R122, UR50 ;  /* 0x000000327a657c20 */ /* 0x000fe20008410000 */
[----:B------:R-:W-:Y:S01]  /*1c340*/  MOV R7, 0x40000040 ;  /* 0x4000004000077802 */ /* 0x000fe20000000f00 */
[----:B------:R-:W-:Y:S01]  /*1c350*/  FMUL.FTZ R100, R131, UR50 ;  /* 0x0000003283647c20 */ /* 0x000fe20008410000 */
[----:B------:R-:W0:Y:S01]  /*1c360*/  MUFU.TANH R148, R148 ;  /* 0x0000009400947308 */ /* 0x000e220000002400 */
[----:B------:R-:W-:-:S07]  /*1c370*/  IMAD R131, R169, 0x80, R179 ;  /* 0x00000080a9837824 */ /* 0x000fce00078e02b3 */
[----:B------:R-:W0:Y:S08]  /*1c380*/  MUFU.TANH R149, R149 ;  /* 0x0000009500957308 */ /* 0x000e300000002400 */
[----:B------:R-:W0:Y:S08]  /*1c390*/  MUFU.TANH R150, R150 ;  /* 0x0000009600967308 */ /* 0x000e300000002400 */
        /* <DEDUP_REMOVED lines=19> */
[----:B------:R-:W-:Y:S01]  /*1c4d0*/  @!P1 PRMT R6, RZ, 0x654, R15 ;  /* 0x00000654ff069816 */ /* 0x000fe2000000000f */
[----:B------:R-:W-:Y:S01]  /*1c4e0*/  FMUL.FTZ R97, R114, UR50 ;  /* 0x0000003272617c20 */ /* 0x000fe20008410000 */
[----:B------:R-:W-:Y:S01]  /*1c4f0*/  IADD3 R7, R152, 0x1, R163 ;  /* 0x0000000198077810 */ /* 0x000fe20007ffe0a3 */
[----:B------:R-:W-:Y:S01]  /*1c500*/  FMUL.FTZ R117, R120, UR50 ;  /* 0x0000003278757c20 */ /* 0x000fe20008410000 */
        /* <DEDUP_REMOVED lines=14> */
[----:B------:R0:W0:Y:S08]  /*1c5f0*/  MUFU.TANH R15, R134 ;  /* 0x00000086000f7308 */ /* 0x0000300000002400 */
        /* <DEDUP_REMOVED lines=19> */
[----:B------:R5:W-:Y:S01]  /*1c730*/  @!P1 SYNCS.ARRIVE.TRANS64.RED.A1T0 RZ, [R6+URZ], RZ ;  /* 0x000000ff06ff99a7 */ /* 0x000be2000810043f */
[----:B------:R-:W-:-:S03]  /*1c740*/  IMAD R129, R173, -0x2, R152 ;  /* 0xfffffffead817824 */ /* 0x000fc600078e0298 */
[----:B------:R-:W0:Y:S01]  /*1c750*/  MUFU.TANH R136, R136 ;  /* 0x0000008800887308 */ /* 0x000e220000002400 */
[----:B-----5:R-:W-:-:S07]  /*1c760*/  IMAD.IADD R6, R7, 0x1, -R164 ;  /* 0x0000000107067824 */ /* 0x020fce00078e0aa4 */
[----:B------:R-:W0:Y:S01]  /*1c770*/  MUFU.TANH R138, R138 ;  /* 0x0000008a008a7308 */ /* 0x000e220000002400 */
[----:B------:R-:W-:-:S04]  /*1c780*/  IMAD R6, R173, -0x2, R6 ;  /* 0xfffffffead067824 */ /* 0x000fc800078e0206 */
[C---:B------:R-:W-:Y:S01]  /*1c790*/  VIADD R154, R6.reuse, UR4 ;  /* 0x00000004069a7c36 */ /* 0x040fe20008000000 */
[----:B------:R-:W-:-:S03]  /*1c7a0*/  IADD3 R156, R6, UR47, RZ ;  /* 0x0000002f069c7c10 */ /* 0x000fc6000fffe0ff */
[C---:B------:R-:W-:Y:S02]  /*1c7b0*/  IMAD.IADD R133, R131.reuse, 0x1, R154 ;  /* 0x0000000183857824 */ /* 0x040fe400078e029a */
[----:B------:R-:W-:Y:S01]  /*1c7c0*/  IMAD.IADD R135, R131, 0x1, R156 ;  /* 0x0000000183877824 */ /* 0x000fe200078e029c */
[----:B-1234-:R-:W-:Y:S06]  /*1c7d0*/  @!P2 BRA `(.L_x_1576) ;  /* 0x000000000058a947 */ /* 0x01efec0003800000 */
[----:B------:R-:W-:Y:S01]  /*1c7e0*/  IADD3 R108, R131, R163, -R164 ;  /* 0x000000a3836c7210 */ /* 0x000fe20007ffe8a4 */
[----:B------:R-:W-:Y:S03]  /*1c7f0*/  BSSY B1, `(.L_x_1577) ;  /* 0x0000011000017945 */ /* 0x000fe60003800000 */
[----:B------:R-:W-:-:S13]  /*1c800*/  ISETP.GT.AND P2, PT, R108, -0x1, PT ;  /* 0xffffffff6c00780c */ /* 0x000fda0003f44270 */
[----:B------:R-:W-:Y:S05]  /*1c810*/  @P2 BRA `(.L_x_1578) ;  /* 0x0000000000202947 */ /* 0x000fea0003800000 */
[----:B------:R-:W-:Y:S02]  /*1c820*/  MOV R110, UR39 ;  /* 0x00000027006e7c02 */ /* 0x000fe40008000f00 */
[----:B------:R-:W-:Y:S02]  /*1c830*/  LOP3.LUT R137, RZ, R108, RZ, 0x33, !PT ;  /* 0x0000006cff897212 */ /* 0x000fe400078e33ff */
[----:B------:R-:W-:-:S13]  /*1c840*/  ISETP.NE.AND P2, PT, R110, 0x1, PT ;  /* 0x000000016e00780c */ /* 0x000fda0003f45270 */
[----:B------:R-:W1:Y:S02]  /*1c850*/  @P2 LDC.64 R6, c[0x0][0x9e8] ;  /* 0x00027a00ff062b82 */ /* 0x000e640000000a00 */
[----:B-1----:R-:W-:-:S05]  /*1c860*/  @P2 IMAD.HI.U32 R6, R137, R6, RZ ;  /* 0x0000000689062227 */ /* 0x002fca00078e00ff */
[----:B------:R-:W-:-:S04]  /*1c870*/  @P2 SHF.R.U32.HI R137, RZ, R7, R6 ;  /* 0x00000007ff892219 */ /* 0x000fc80000011606 */
[----:B------:R-:W-:Y:S01]  /*1c880*/  LOP3.LUT R137, RZ, R137, RZ, 0x33, !PT ;  /* 0x00000089ff897212 */ /* 0x000fe200078e33ff */
[----:B------:R-:W-:Y:S06]  /*1c890*/  BRA `(.L_x_1579) ;  /* 0x0000000000187947 */ /* 0x000fec0003800000 */
.L_x_1578:
[----:B------:R-:W-:Y:S01]  /*1c8a0*/  IMAD.U32 R110, RZ, RZ, UR39 ;  /* 0x00000027ff6e7e24 */ /* 0x000fe2000f8e00ff */
[----:B------:R-:W-:-:S04]  /*1c8b0*/  IADD3 R137, R131, R163, -R164 ;  /* 0x000000a383897210 */ /* 0x000fc80007ffe8a4 */
[----:B------:R-:W-:-:S13]  /*1c8c0*/  ISETP.NE.AND P2, PT, R110, 0x1, PT ;  /* 0x000000016e00780c */ /* 0x000fda0003f45270 */
[----:B------:R-:W1:Y:S02]  /*1c8d0*/  @P2 LDC.64 R6, c[0x0][0x9e8] ;  /* 0x00027a00ff062b82 */ /* 0x000e640000000a00 */
[----:B-1----:R-:W-:-:S05]  /*1c8e0*/  @P2 IMAD.HI.U32 R6, R137, R6, RZ ;  /* 0x0000000689062227 */ /* 0x002fca00078e00ff */
[----:B------:R-:W-:-:S07]  /*1c8f0*/  @P2 SHF.R.U32.HI R137, RZ, R7, R6 ;  /* 0x00000007ff892219 */ /* 0x000fce0000011606 */
.L_x_1579:
[----:B------:R-:W-:Y:S05]  /*1c900*/  BSYNC B1 ;  /* 0x0000000000017941 */ /* 0x000fea0003800000 */
.L_x_1577:
[----:B------:R-:W-:-:S05]  /*1c910*/  IMAD R6, R137, R110, R129 ;  /* 0x0000006e89067224 */ /* 0x000fca00078e0281 */
[----:B------:R-:W-:Y:S02]  /*1c920*/  VIADDMNMX R135, R6, R110, R135, PT ;  /* 0x0000006e06877246 */ /* 0x000fe40003800187 */
[----:B------:R-:W-:-:S07]  /*1c930*/  VIMNMX R133, R133, R6, !PT ;  /* 0x0000000685857248 */ /* 0x000fce0007fe0100 */
.L_x_1576:
        /* <DEDUP_REMOVED lines=124> */
[----:B------:R-:W-:-:S03]  /*1d100*/  VIADD R131, R131, 0x8 ;  /* 0x0000000883837836 */ /* 0x000fc60000000000 */
[----:B------:R-:W-:Y:S02]  /*1d110*/  ISETP.NE.AND P6, PT, R125, 0x1, PT ;  /* 0x000000017d00780c */ /* 0x000fe40003fc5270 */
[----:B------:R-:W-:-:S04]  /*1d120*/  IADD3 R131, R131, R163, -R164 ;  /* 0x000000a383837210 */ /* 0x000fc80007ffe8a4 */
[----:B------:R-:W-:-:S07]  /*1d130*/  LOP3.LUT R131, RZ, R131, RZ, 0x33, !PT ;  /* 0x00000083ff837212 */ /* 0x000fce00078e33ff */
[----:B------:R-:W0:Y:S02]  /*1d140*/  @P6 LDC.64 R6, c[0x0][0x9e8] ;  /* 0x00027a00ff066b82 */ /* 0x000e240000000a00 */
[----:B0-----:R-:W-:-:S05]  /*1d150*/  @P6 IMAD.HI.U32 R6, R131, R6, RZ ;  /* 0x0000000683066227 */ /* 0x001fca00078e00ff */
[----:B------:R-:W-:-:S04]  /*1d160*/  @P6 SHF.R.U32.HI R131, RZ, R7, R6 ;  /* 0x00000007ff836219 */ /* 0x000fc80000011606 */
[----:B------:R-:W-:Y:S01]  /*1d170*/  LOP3.LUT R6, RZ, R131, RZ, 0x33, !PT ;  /* 0x00000083ff067212 */ /* 0x000fe200078e33ff */
[----:B------:R-:W-:Y:S06]  /*1d180*/  BRA `(.L_x_1583) ;  /* 0x0000000000187947 */ /* 0x000fec0003800000 */
.L_x_1582:
[----:B------:R-:W-:-:S04]  /*1d190*/  MOV R125, UR39 ;  /* 0x00000027007d7c02 */ /* 0x000fc80008000f00 */
[----:B------:R-:W-:-:S13]  /*1d1a0*/  ISETP.NE.AND P6, PT, R125, 0x1, PT ;  /* 0x000000017d00780c */ /* 0x000fda0003fc5270 */
[----:B------:R-:W0:Y:S02]  /*1d1b0*/  @P6 LDC.64 R6, c[0x0][0x9e8] ;  /* 0x00027a00ff066b82 */ /* 0x000e240000000a00 */
[----:B0-----:R-:W-:-:S04]  /*1d1c0*/  @P6 IMAD.HI.U32 R152, R14, R6, RZ ;  /* 0x000000060e986227 */ /* 0x001fc800078e00ff */
[----:B------:R-:W-:Y:S01]  /*1d1d0*/  IMAD.MOV.U32 R6, RZ, RZ, R14 ;  /* 0x000000ffff067224 */ /* 0x000fe200078e000e */
[----:B------:R-:W-:-:S07]  /*1d1e0*/  @P6 SHF.R.U32.HI R6, RZ, R7, R152 ;  /* 0x00000007ff066219 */ /* 0x000fce0000011698 */
.L_x_1583:
[----:B------:R-:W-:Y:S05]  /*1d1f0*/  BSYNC B1 ;  /* 0x0000000000017941 */ /* 0x000fea0003800000 */
.L_x_1581:
[----:B------:R-:W-:-:S05]  /*1d200*/  IMAD R6, R6, R125, R129 ;  /* 0x0000007d06067224 */ /* 0x000fca00078e0281 */
[----:B------:R-:W-:Y:S02]  /*1d210*/  VIADDMNMX R107, R6, R125, R107, PT ;  /* 0x0000007d066b7246 */ /* 0x000fe4000380016b */
[----:B------:R-:W-:-:S07]  /*1d220*/  VIMNMX R109, R109, R6, !PT ;  /* 0x000000066d6d7248 */ /* 0x000fce0007fe0100 */
.L_x_1580:
[----:B------:R-:W-:Y:S01]  /*1d230*/  ISETP.GT.AND P2, PT, R109, 0x1, !P2 ;  /* 0x000000016d00780c */ /* 0x000fe20005744270 */
[----:B------:R-:W-:Y:S01]  /*1d240*/  @!P1 VIADD R10, R10, 0x2a860 ;  /* 0x0002a8600a0a9836 */ /* 0x000fe20000000000 */
[----:B------:R-:W-:Y:S02]  /*1d250*/  ISETP.NE.AND P6, PT, R157, RZ, PT ;  /* 0x000000ff9d00720c */ /* 0x000fe40003fc5270 */
[----:B------:R-:W-:Y:S02]  /*1d260*/  ISETP.LT.OR P2, PT, R107, 0x2, P2 ;  /* 0x000000026b00780c */ /* 0x000fe40001741670 */
[----:B------:R-:W-:Y:S02]  /*1d270*/  ISETP.GT.AND P3, PT, R109, 0x8, !P3 ;  /* 0x000000086d00780c */ /* 0x000fe40005f64270 */
[----:B------:R-:W-:Y:S01]  /*1d280*/  FSEL R152, R11, -INF , !P2 ;  /* 0xff8000000b987808 */ /* 0x000fe20005000000 */
[----:B------:R-:W-:Y:S01]  /*1d290*/  IMAD.U32 R11, RZ, RZ, UR38 ;  /* 0x00000026ff0b7e24 */ /* 0x000fe2000f8e00ff */
[----:B------:R-:W-:-:S02]  /*1d2a0*/  ISETP.NE.AND P2, PT, R153, RZ, PT ;  /* 0x000000ff9900720c */ /* 0x000fc40003f45270 */
[----:B------:R-:W-:Y:S02]  /*1d2b0*/  ISETP.LT.OR P3, PT, R107, 0x9, P3 ;  /* 0x000000096b00780c */ /* 0x000fe40001f61670 */
[----:B------:R-:W-:Y:S02]  /*1d2c0*/  ISETP.GT.AND P2, PT, R109, 0x9, !P2 ;  /* 0x000000096d00780c */ /* 0x000fe40005744270 */
[----:B------:R-:W-:Y:S02]  /*1d2d0*/  FMNMX.FTZ R7, R214, R13, !PT ;  /* 0x0000000dd6077209 */ /* 0x000fe40007810000 */
[----:B------:R-:W-:Y:S02]  /*1d2e0*/  ISETP.LT.OR P2, PT, R107, 0xa, P2 ;  /* 0x0000000a6b00780c */ /* 0x000fe40001741670 */
[----:B------:R-:W-:Y:S02]  /*1d2f0*/  FSEL R154, R21, -INF , !P3 ;  /* 0xff800000159a7808 */ /* 0x000fe40005800000 */
[----:B------:R-:W-:-:S02]  /*1d300*/  FSEL R88, R88, -INF , !P2 ;  /* 0xff80000058587808 */ /* 0x000fc40005000000 */
[----:B------:R-:W-:Y:S02]  /*1d310*/  ISETP.NE.AND P2, PT, R137, RZ, PT ;  /* 0x000000ff8900720c */ /* 0x000fe40003f45270 */
[----:B------:R-:W-:Y:S02]  /*1d320*/  ISETP.NE.AND P3, PT, R155, RZ, PT ;  /* 0x000000ff9b00720c */ /* 0x000fe40003f65270 */
        /* <DEDUP_REMOVED lines=55> */
[----:B------:R-:W-:Y:S02]  /*1d6a0*/  ISETP.NE.AND P3, PT, R171, RZ, PT ;  /* 0x000000ffab00720c */ /* 0x000fe40003f65270 */
        /* <DEDUP_REMOVED lines=10> */
[----:B------:R-:W-:Y:S02]  /*1d750*/  ISETP.GT.AND P2, PT, R109, 0x38, !P2 ;  /* 0x000000386d00780c */ /* 0x000fe40005744270 */
[----:B------:R-:W-:Y:S02]  /*1d760*/  FSEL R100, R100, -INF , !P4 ;  /* 0xff80000064647808 */ /* 0x000fe40006000000 */
        /* <DEDUP_REMOVED lines=13> */
[----:B0-----:R-:W-:Y:S02]  /*1d840*/  FMNMX.FTZ R89, R0, R7, !PT ;  /* 0x0000000700597209 */ /* 0x001fe40007810000 */
        /* <DEDUP_REMOVED lines=22> */
[----:B------:R-:W-:Y:S02]  /*1d9b0*/  FSETP.NEU.FTZ.AND P2, PT, R6, -INF , PT ;  /* 0xff8000000600780b */ /* 0x000fe40003f5d000 */
        /* <DEDUP_REMOVED lines=14> */
[----:B------:R0:W-:Y:S01]  /*1daa0*/  MUFU.EX2 R89, R146 ;  /* 0x0000009200597308 */ /* 0x0001e20000000800 */
        /* <DEDUP_REMOVED lines=8> */
[-CC-:B0-----:R-:W-:Y:S01]  /*1db30*/  FFMA.FTZ R146, R122, R11.reuse, -R7.reuse ;  /* 0x0000000b7a927223 */ /* 0x181fe20000010807 */
[--C-:B------:R-:W-:Y:S01]  /*1db40*/  FFMA.FTZ R101, R128, R11, -R7.reuse ;  /* 0x0000000b80657223 */ /* 0x100fe20000010807 */
[----:B------:R-:W-:Y:S01]  /*1db50*/  FMNMX.FTZ R93, R92, R91, !PT ;  /* 0x0000005b5c5d7209 */ /* 0x000fe20007810000 */
[-CC-:B------:R-:W-:Y:S01]  /*1db60*/  FFMA.FTZ R142, R130, R11.reuse, -R7.reuse ;  /* 0x0000000b828e7223 */ /* 0x180fe20000010807 */
[----:B------:R0:W-:Y:S01]  /*1db70*/  MUFU.EX2 R91, R148 ;  /* 0x00000094005b7308 */ /* 0x0001e20000000800 */
[--C-:B------:R-:W-:Y:S01]  /*1db80*/  FFMA.FTZ R105, R134, R11, -R7.reuse ;  /* 0x0000000b86697223 */ /* 0x100fe20000010807 */
[----:B------:R-:W-:Y:S01]  /*1db90*/  FMNMX.FTZ R93, R170, R93, !PT ;  /* 0x0000005daa5d7209 */ /* 0x000fe20007810000 */
[-CC-:B------:R-:W-:Y:S01]  /*1dba0*/  FFMA.FTZ R136, R136, R11.reuse, -R7.reuse ;  /* 0x0000000b88887223 */ /* 0x180fe20000010807 */
[-CC-:B------:R-:W-:Y:S01]  /*1dbb0*/  FFMA.FTZ R138, R138, R11.reuse, -R7.reuse ;  /* 0x0000000b8a8a7223 */ /* 0x180fe20000010807 */
[----:B------:R-:W-:Y:S01]  /*1dbc0*/  FFMA.FTZ R109, R20, R11, -R7 ;  /* 0x0000000b146d7223 */ /* 0x000fe20000010807 */
[----:B------:R-:W-:-:S02]  /*1dbd0*/  FMNMX.FTZ R93, R94, R93, !PT ;  /* 0x0000005d5e5d7209 */ /* 0x000fc40007810000 */
[----:B------:R-:W-:Y:S01]  /*1dbe0*/  MUFU.EX2 R21, R21 ;  /* 0x0000001500157308 */ /* 0x000fe20000000800 */
[--C-:B0-----:R-:W-:Y:S01]  /*1dbf0*/  FFMA.FTZ R148, R114, R11, -R7.reuse ;  /* 0x0000000b72947223 */ /* 0x101fe20000010807 */
[----:B------:R-:W-:Y:S02]  /*1dc00*/  FMNMX.FTZ R93, R192, R93, !PT ;  /* 0x0000005dc05d7209 */ /* 0x000fe40007810000 */
[----:B------:R-:W-:Y:S01]  /*1dc10*/  FSEL R114, R15, -INF , !P5 ;  /* 0xff8000000f727808 */ /* 0x000fe20006800000 */
[--C-:B------:R-:W-:Y:S01]  /*1dc20*/  FFMA.FTZ R15, R116, R11, -R7.reuse ;  /* 0x0000000b740f7223 */ /* 0x100fe20000010807 */
[----:B------:R-:W-:Y:S01]  /*1dc30*/  FMNMX.FTZ R95, R202, R93, !PT ;  /* 0x0000005dca5f7209 */ /* 0x000fe20007810000 */
[----:B------:R-:W-:Y:S01]  /*1dc40*/  FFMA.FTZ R116, R120, R11, -R7 ;  /* 0x0000000b78747223 */ /* 0x000fe20000010807 */
        /* <DEDUP_REMOVED lines=19> */
[----:B------:R0:W-:Y:S03]  /*1dd80*/  MUFU.EX2 R97, R118 ;  /* 0x0000007600617308 */ /* 0x0001e60000000800 */
[----:B------:R-:W1:Y:S05]  /*1dd90*/  SHFL.BFLY PT, R103, R0, 0x2, 0x1f ;  /* 0x0c401f0000677f89 */ /* 0x000e6a00000e0000 */
[----:B------:R-:W-:Y:S01]  /*1dda0*/  MUFU.EX2 R148, R148 ;  /* 0x0000009400947308 */ /* 0x000fe20000000800 */
[----:B0-----:R-:W-:-:S05]  /*1ddb0*/  FSEL R118, R6, RZ, P2 ;  /* 0x000000ff06767208 */ /* 0x001fca0001000000 */
[----:B------:R-:W-:Y:S02]  /*1ddc0*/  FADD.FTZ R118, -R118, R13 ;  /* 0x0000000d76767221 */ /* 0x000fe40000010100 */
[----:B------:R0:W-:Y:S02]  /*1ddd0*/  MUFU.EX2 R13, R109 ;  /* 0x0000006d000d7308 */ /* 0x0001e40000000800 */
[----:B------:R-:W-:-:S06]  /*1dde0*/  FMUL.FTZ R118, R118, R11 ;  /* 0x0000000b76767220 */ /* 0x000fcc0000410000 */
[----:B------:R-:W-:Y:S01]  /*1ddf0*/  MUFU.EX2 R150, R150 ;  /* 0x0000009600967308 */ /* 0x000fe20000000800 */
[----:B-1----:R-:W-:Y:S01]  /*1de00*/  FMNMX.FTZ R107, R0, R103, !PT ;  /* 0x00000067006b7209 */ /* 0x002fe20007810000 */
[----:B------:R-:W-:-:S04]  /*1de10*/  FFMA.FTZ R103, R132, R11, -R7 ;  /* 0x0000000b84677223 */ /* 0x000fc80000010807 */
[----:B------:R-:W1:Y:S02]  /*1de20*/  SHFL.BFLY PT, R0, R107, 0x1, 0x1f ;  /* 0x0c201f006b007f89 */ /* 0x000e6400000e0000 */
[----:B------:R-:W-:Y:S08]  /*1de30*/  MUFU.EX2 R15, R15 ;  /* 0x0000000f000f7308 */ /* 0x000ff00000000800 */
[----:B------:R-:W-:Y:S08]  /*1de40*/  MUFU.EX2 R116, R116 ;  /* 0x0000007400747308 */ /* 0x000ff00000000800 */
[----:B------:R-:W-:Y:S01]  /*1de50*/  MUFU.EX2 R146, R146 ;  /* 0x0000009200927308 */ /* 0x000fe20000000800 */
[----:B-1----:R-:W-:-:S07]  /*1de60*/  FMNMX.FTZ R7, R107, R0, !PT ;  /* 0x000000006b077209 */ /* 0x002fce0007810000 */
[----:B------:R-:W-:Y:S01]  /*1de70*/  MUFU.EX2 R99, R99 ;  /* 0x0000006300637308 */ /* 0x000fe20000000800 */
[C---:B------:R-:W-:Y:S01]  /*1de80*/  FSETP.NEU.FTZ.AND P2, PT, R7.reuse, -INF , PT ;  /* 0xff8000000700780b */ /* 0x040fe20003f5d000 */
[----:B------:R-:W-:-:S03]  /*1de90*/  FMUL.FTZ R107, R7, R11 ;  /* 0x0000000b076b7220 */ /* 0x000fc60000410000 */
[----:B0-----:R-:W-:-:S03]  /*1dea0*/  FSEL R109, R7, RZ, P2 ;  /* 0x000000ff076d7208 */ /* 0x001fc60001000000 */
[----:B------:R-:W0:Y:S01]  /*1deb0*/  MUFU.EX2 R0, R118 ;  /* 0x0000007600007308 */ /* 0x000e220000000800 */
[----:B------:R-:W-:Y:S02]  /*1dec0*/  FSEL R107, R107, RZ, P2 ;  /* 0x000000ff6b6b7208 */ /* 0x000fe40001000000 */
[C---:B------:R-:W-:Y:S02]  /*1ded0*/  ISETP.GT.AND P2, PT, R8.reuse, R168, PT ;  /* 0x000000a80800720c */ /* 0x040fe40003f44270 */
[----:B------:R-:W-:Y:S01]  /*1dee0*/  IADD3 R8, R8, -0x1, RZ ;  /* 0xffffffff08087810 */ /* 0x000fe20007ffe0ff */
[-CC-:B------:R-:W-:Y:S01]  /*1def0*/  FFMA.FTZ R157, R2, R11.reuse, -R107.reuse ;  /* 0x0000000b029d7223 */ /* 0x180fe2000001086b */
        /* <DEDUP_REMOVED lines=9> */
[-C--:B------:R-:W-:Y:S01]  /*1df90*/  FFMA.FTZ R92, R92, R11.reuse, -R107 ;  /* 0x0000000b5c5c7223 */ /* 0x080fe2000001086b */
[----:B0-----:R-:W-:Y:S01]  /*1dfa0*/  FFMA.FTZ R109, R0, R4, R21 ;  /* 0x00000004006d7223 */ /* 0x001fe20000010015 */
[-CC-:B------:R-:W-:Y:S01]  /*1dfb0*/  FFMA.FTZ R149, R170, R11.reuse, -R107.reuse ;  /* 0x0000000baa957223 */ /* 0x180fe2000001086b */
[-C--:B------:R-:W-:Y:S01]  /*1dfc0*/  FFMA.FTZ R94, R94, R11.reuse, -R107 ;  /* 0x0000000b5e5e7223 */ /* 0x080fe2000001086b */
[----:B------:R-:W0:Y:S01]  /*1dfd0*/  MUFU.EX2 R2, R2 ;  /* 0x0000000200027308 */ /* 0x000e220000000800 */
[----:B------:R-:W-:Y:S01]  /*1dfe0*/  FADD.FTZ R4, R144, R109 ;  /* 0x0000006d90047221 */ /* 0x000fe20000010000 */
[-CC-:B------:R-:W-:Y:S01]  /*1dff0*/  FFMA.FTZ R151, R192, R11.reuse, -R107.reuse ;  /* 0x0000000bc0977223 */ /* 0x180fe2000001086b */
[-CC-:B------:R-:W-:Y:S01]  /*1e000*/  FFMA.FTZ R145, R96, R11.reuse, -R107.reuse ;  /* 0x0000000b60917223 */ /* 0x180fe2000001086b */
[-CC-:B------:R-:W-:Y:S01]  /*1e010*/  FFMA.FTZ R96, R98, R11.reuse, -R107.reuse ;  /* 0x0000000b62607223 */ /* 0x180fe2000001086b */
[----:B------:R-:W-:Y:S01]  /*1e020*/  FADD.FTZ R109, R89, R4 ;  /* 0x00000004596d7221 */ /* 0x000fe20000010000 */
[-CC-:B------:R-:W-:Y:S01]  /*1e030*/  FFMA.FTZ R202, R202, R11.reuse, -R107.reuse ;  /* 0x0000000bcaca7223 */ /* 0x180fe2000001086b */
[-C--:B------:R-:W-:Y:S01]  /*1e040*/  FFMA.FTZ R147, R204, R11.reuse, -R107 ;  /* 0x0000000bcc937223 */ /* 0x080fe2000001086b */
[----:B------:R-:W1:Y:S01]  /*1e050*/  MUFU.EX2 R20, R20 ;  /* 0x0000001400147308 */ /* 0x000e620000000800 */
[----:B------:R-:W-:Y:S01]  /*1e060*/  FADD.FTZ R4, R108, R109 ;  /* 0x0000006d6c047221 */ /* 0x000fe20000010000 */
[-CC-:B------:R-:W-:Y:S01]  /*1e070*/  FFMA.FTZ R141, R208, R11.reuse, -R107.reuse ;  /* 0x0000000bd08d7223 */ /* 0x180fe2000001086b */
[-CC-:B------:R-:W-:Y:S01]  /*1e080*/  FFMA.FTZ R143, R210, R11.reuse, -R107.reuse ;  /* 0x0000000bd28f7223 */ /* 0x180fe2000001086b */
[-CC-:B------:R-:W-:Y:S01]  /*1e090*/  FFMA.FTZ R104, R104, R11.reuse, -R107.reuse ;  /* 0x0000000b68687223 */ /* 0x180fe2000001086b */
[----:B------:R-:W-:Y:S01]  /*1e0a0*/  FADD.FTZ R109, R91, R4 ;  /* 0x000000045b6d7221 */ /* 0x000fe20000010000 */
[-CC-:B------:R-:W-:Y:S01]  /*1e0b0*/  FFMA.FTZ R212, R212, R11.reuse, -R107.reuse ;  /* 0x0000000bd4d47223 */ /* 0x180fe2000001086b */
[----:B------:R-:W-:Y:S01]  /*1e0c0*/  FFMA.FTZ R100, R100, R11, -R107 ;  /* 0x0000000b64647223 */ /* 0x000fe2000001086b */
[----:B------:R-:W2:Y:S01]  /*1e0d0*/  MUFU.EX2 R159, R159 ;  /* 0x0000009f009f7308 */ /* 0x000ea20000000800 */
[----:B0-----:R-:W-:Y:S01]  /*1e0e0*/  FFMA.FTZ R3, R2, R3, R157 ;  /* 0x0000000302037223 */ /* 0x001fe2000001009d */
[----:B------:R-:W-:Y:S01]  /*1e0f0*/  FADD.FTZ R98, R110, R109 ;  /* 0x0000006d6e627221 */ /* 0x000fe20000010000 */
[--C-:B------:R-:W-:Y:S01]  /*1e100*/  FFMA.FTZ R114, R114, R11, -R107.reuse ;  /* 0x0000000b72727223 */ /* 0x100fe2000001086b */
[----:B------:R-:W-:Y:S01]  /*1e110*/  F2FP.F16.F32.PACK_AB R156, R144, R21 ;  /* 0x00000015909c723e */ /* 0x000fe200000000ff */
[-CC-:B------:R-:W-:Y:S01]  /*1e120*/  FFMA.FTZ R106, R106, R11.reuse, -R107.reuse ;  /* 0x0000000b6a6a7223 */ /* 0x180fe2000001086b */
[----:B------:R-:W-:Y:S01]  /*1e130*/  FADD.FTZ R109, R93, R98 ;  /* 0x000000625d6d7221 */ /* 0x000fe20000010000 */
[----:B------:R-:W-:Y:S01]  /*1e140*/  FFMA.FTZ R98, R206, R11, -R107 ;  /* 0x0000000bce627223 */ /* 0x000fe2000001086b */
[----:B------:R-:W0:Y:S01]  /*1e150*/  MUFU.EX2 R88, R88 ;  /* 0x0000005800587308 */ /* 0x000e220000000800 */
[----:B-1----:R-:W-:Y:S01]  /*1e160*/  FADD.FTZ R4, R20, R3 ;  /* 0x0000000314047221 */ /* 0x002fe20000010000 */
[----:B------:R-:W-:Y:S01]  /*1e170*/  FADD.FTZ R109, R112, R109 ;  /* 0x0000006d706d7221 */ /* 0x000fe20000010000 */
[----:B------:R-:W-:Y:S01]  /*1e180*/  F2FP.F16.F32.PACK_AB R157, R20, R157 ;  /* 0x0000009d149d723e */ /* 0x000fe200000000ff */
[----:B------:R-:W-:Y:S01]  /*1e190*/  IMAD.MOV.U32 R20, RZ, RZ, R161 ;  /* 0x000000ffff147224 */ /* 0x000fe200078e00a1 */
[----:B------:R-:W-:Y:S01]  /*1e1a0*/  F2FP.F16.F32.PACK_AB R158, R108, R89 ;  /* 0x000000596c9e723e */ /* 0x000fe200000000ff */
[----:B------:R-:W-:Y:S01]  /*1e1b0*/  FADD.FTZ R118, R148, R109 ;  /* 0x0000006d94767221 */ /* 0x000fe20000010000 */
[----:B------:R-:W-:Y:S01]  /*1e1c0*/  F2FP.F16.F32.PACK_AB R152, R110, R91 ;  /* 0x0000005b6e98723e */ /* 0x000fe200000000ff */
[----:B------:R-:W1:Y:S01]  /*1e1d0*/  MUFU.EX2 R153, R153 ;  /* 0x0000009900997308 */ /* 0x000e620000000800 */
[----:B--2---:R-:W-:Y:S01]  /*1e1e0*/  FADD.FTZ R3, R159, R4 ;  /* 0x000000049f037221 */ /* 0x004fe20000010000 */
[----:B------:R-:W-:Y:S01]  /*1e1f0*/  FADD.FTZ R109, R95, R118 ;  /* 0x000000765f6d7221 */ /* 0x000fe20000010000 */
[----:B------:R-:W-:-:S02]  /*1e200*/  F2FP.F16.F32.PACK_AB R154, R112, R93 ;  /* 0x0000005d709a723e */ /* 0x000fc400000000ff */
[----:B------:R-:W-:Y:S01]  /*1e210*/  F2FP.F16.F32.PACK_AB R148, R95, R148 ;  /* 0x000000945f94723e */ /* 0x000fe200000000ff */
[----:B------:R-:W-:Y:S01]  /*1e220*/  FADD.FTZ R118, R150, R109 ;  /* 0x0000006d96767221 */ /* 0x000fe20000010000 */
[----:B------:R-:W-:Y:S01]  /*1e230*/  @!P1 PRMT R109, RZ, 0x654, R10 ;  /* 0x00000654ff6d9816 */ /* 0x000fe2000000000a */
[----:B------:R-:W2:Y:S01]  /*1e240*/  MUFU.EX2 R90, R90 ;  /* 0x0000005a005a7308 */ /* 0x000ea20000000800 */
[----:B0-----:R-:W-:Y:S01]  /*1e250*/  FADD.FTZ R4, R88, R3 ;  /* 0x0000000358047221 */ /* 0x001fe20000010000 */
[C---:B------:R-:W-:Y:S01]  /*1e260*/  FADD.FTZ R118, R15.reuse, R118 ;  /* 0x000000760f767221 */ /* 0x040fe20000010000 */
[----:B------:R-:W-:Y:S01]  /*1e270*/  FFMA.FTZ R10, R102, R11, -R107 ;  /* 0x0000000b660a7223 */ /* 0x000fe2000001086b */
[----:B------:R0:W-:Y:S01]  /*1e280*/  @!P1 SYNCS.ARRIVE.TRANS64.RED.A1T0 RZ, [R109+URZ], RZ ;  /* 0x000000ff6dff99a7 */ /* 0x0001e2000810043f */
[----:B------:R-:W-:Y:S02]  /*1e290*/  F2FP.F16.F32.PACK_AB R150, R15, R150 ;  /* 0x000000960f96723e */ /* 0x000fe400000000ff */
[----:B------:R-:W-:Y:S01]  /*1e2a0*/  F2FP.F16.F32.PACK_AB R144, R116, R97 ;  /* 0x000000617490723e */ /* 0x000fe200000000ff */
[----:B------:R-:W3:Y:S01]  /*1e2b0*/  MUFU.EX2 R155, R155 ;  /* 0x0000009b009b7308 */ /* 0x000ee20000000800 */
[----:B-1----:R-:W-:Y:S01]  /*1e2c0*/  FADD.FTZ R3, R153, R4 ;  /* 0x0000000499037221 */ /* 0x002fe20000010000 */
[----:B------:R-:W-:Y:S01]  /*1e2d0*/  F2FP.F16.F32.PACK_AB R159, R88, R159 ;  /* 0x0000009f589f723e */ /* 0x000fe200000000ff */
[----:B0-----:R-:W-:-:S05]  /*1e2e0*/  FADD.FTZ R109, R97, R118 ;  /* 0x00000076616d7221 */ /* 0x001fca0000010000 */
[----:B------:R-:W0:Y:S01]  /*1e2f0*/  MUFU.EX2 R92, R92 ;  /* 0x0000005c005c7308 */ /* 0x000e220000000800 */
[----:B--2---:R-:W-:Y:S01]  /*1e300*/  FADD.FTZ R4, R90, R3 ;  /* 0x000000035a047221 */ /* 0x004fe20000010000 */
[----:B------:R-:W-:Y:S01]  /*1e310*/  FADD.FTZ R109, R116, R109 ;  /* 0x0000006d746d7221 */ /* 0x000fe20000010000 */
[----:B------:R-:W-:-:S03]  /*1e320*/  F2FP.F16.F32.PACK_AB R153, R90, R153 ;  /* 0x000000995a99723e */ /* 0x000fc600000000ff */
[----:B------:R-:W-:Y:S01]  /*1e330*/  FADD.FTZ R102, R146, R109 ;  /* 0x0000006d92667221 */ /* 0x000fe20000010000 */
[----:B------:R-:W-:Y:S01]  /*1e340*/  F2FP.F16.F32.PACK_AB R146, R99, R146 ;  /* 0x000000926392723e */ /* 0x000fe200000000ff */
[----:B------:R-:W1:Y:S01]  /*1e350*/  MUFU.EX2 R149, R149 ;  /* 0x0000009500957308 */ /* 0x000e620000000800 */
[----:B---3--:R-:W-:Y:S01]  /*1e360*/  FADD.FTZ R3, R155, R4 ;  /* 0x000000049b037221 */ /* 0x008fe20000010000 */
[----:B------:R-:W-:-:S06]  /*1e370*/  FADD.FTZ R109, R99, R102 ;  /* 0x00000066636d7221 */ /* 0x000fcc0000010000 */
        /* <DEDUP_REMOVED lines=12> */
[----:B------:R-:W-:Y:S02]  /*1e440*/  F2FP.F16.F32.PACK_AB R151, R12, R151 ;  /* 0x000000970c97723e */ /* 0x000fe400000000ff */
[----:B------:R-:W-:-:S04]  /*1e450*/  MOV R12, R7 ;  /* 0x00000007000c7202 */ /* 0x000fc80000000f00 */
        /* <DEDUP_REMOVED lines=16> */
[----:B------:R-:W-:-:S06]  /*1e560*/  F2FP.F16.F32.PACK_AB R140, R101, R140 ;  /* 0x0000008c658c723e */ /* 0x000fcc00000000ff */
[----:B------:R-:W2:Y:S01]  /*1e570*/  MUFU.EX2 R143, R143 ;  /* 0x0000008f008f7308 */ /* 0x000ea20000000800 */
[C---:B0-----:R-:W-:Y:S01]  /*1e580*/  FADD.FTZ R4, R10.reuse, R3 ;  /* 0x000000030a047221 */ /* 0x041fe20000010000 */
[----:B------:R-:W-:-:S06]  /*1e590*/  F2FP.F16.F32.PACK_AB R141, R10, R141 ;  /* 0x0000008d0a8d723e */ /* 0x000fcc00000000ff */
[----:B------:R-:W0:Y:S01]  /*1e5a0*/  MUFU.EX2 R103, R103 ;  /* 0x0000006700677308 */ /* 0x000e220000000800 */
[----:B-1----:R-:W-:Y:S01]  /*1e5b0*/  FADD.FTZ R102, R142, R21 ;  /* 0x000000158e667221 */ /* 0x002fe20000010000 */
[----:B------:R-:W-:-:S06]  /*1e5c0*/  IMAD.MOV.U32 R21, RZ, RZ, R160 ;  /* 0x000000ffff157224 */ /* 0x000fcc00078e00a0 */
[----:B------:R-:W1:Y:S01]  /*1e5d0*/  MUFU.EX2 R104, R104 ;  /* 0x0000006800687308 */ /* 0x000e620000000800 */
[----:B--2---:R-:W-:-:S07]  /*1e5e0*/  FADD.FTZ R3, R143, R4 ;  /* 0x000000048f037221 */ /* 0x004fce0000010000 */
[----:B------:R-:W2:Y:S01]  /*1e5f0*/  MUFU.EX2 R105, R105 ;  /* 0x0000006900697308 */ /* 0x000ea20000000800 */
[C---:B0-----:R-:W-:Y:S01]  /*1e600*/  FADD.FTZ R102, R103.reuse, R102 ;  /* 0x0000006667667221 */ /* 0x041fe20000010000 */
[----:B------:R-:W-:-:S06]  /*1e610*/  F2FP.F16.F32.PACK_AB R142, R103, R142 ;  /* 0x0000008e678e723e */ /* 0x000fcc00000000ff */
        /* <DEDUP_REMOVED lines=10> */
[----:B------:R-:W1:Y:S01]  /*1e6c0*/  MUFU.EX2 R114, R114 ;  /* 0x0000007200727308 */ /* 0x000e620000000800 */
[C---:B--2---:R-:W-:Y:S01]  /*1e6d0*/  FADD.FTZ R3, R100.reuse, R3 ;  /* 0x0000000364037221 */ /* 0x044fe20000010000 */
[----:B------:R-:W-:-:S06]  /*1e6e0*/  F2FP.F16.F32.PACK_AB R137, R100, R212 ;  /* 0x000000d46489723e */ /* 0x000fcc00000000ff */
[----:B------:R-:W2:Y:S01]  /*1e6f0*/  MUFU.EX2 R106, R106 ;  /* 0x0000006a006a7308 */ /* 0x000ea20000000800 */
[----:B0-----:R-:W-:Y:S01]  /*1e700*/  FADD.FTZ R102, R138, R15 ;  /* 0x0000000f8a667221 */ /* 0x001fe20000010000 */
[----:B------:R-:W-:-:S03]  /*1e710*/  F2FP.F16.F32.PACK_AB R138, R13, R138 ;  /* 0x0000008a0d8a723e */ /* 0x000fc600000000ff */
[----:B------:R-:W-:Y:S01]  /*1e720*/  FADD.FTZ R4, R13, R102 ;  /* 0x000000660d047221 */ /* 0x000fe20000010000 */
[----:B------:R-:W-:Y:S02]  /*1e730*/  IMAD.MOV.U32 R13, RZ, RZ, R6 ;  /* 0x000000ffff0d7224 */ /* 0x000fe400078e0006 */
[----:B-1----:R-:W-:-:S04]  /*1e740*/  FADD.FTZ R3, R114, R3 ;  /* 0x0000000372037221 */ /* 0x002fc80000010000 */
[C---:B--2---:R-:W-:Y:S01]  /*1e750*/  FADD.FTZ R3, R106.reuse, R3 ;  /* 0x000000036a037221 */ /* 0x044fe20000010000 */
[----:B------:R-:W-:Y:S01]  /*1e760*/  F2FP.F16.F32.PACK_AB R139, R106, R114 ;  /* 0x000000726a8b723e */ /* 0x000fe200000000ff */
[----:B------:R-:W-:Y:S06]  /*1e770*/  @P2 BRA `(.L_x_1584) ;  /* 0xffffffc800582947 */ /* 0x000fec000383ffff */
.L_x_1565:
[----:B------:R-:W-:Y:S05]  /*1e780*/  BSYNC B0 ;  /* 0x0000000000007941 */ /* 0x000fea0003800000 */
.L_x_1564:
        /* <DEDUP_REMOVED lines=67> */
.L_x_1585:
[----:B------:R-:W-:Y:S01]  /*1ebc0*/  IMAD R13, R160, 0x8, R18 ;  /* 0x00000008a00d7824 */ /* 0x000fe200078e0212 */
[----:B------:R-:W-:-:S04]  /*1ebd0*/  SHF.L.U32 R0, R161, 0x1f, RZ ;  /* 0x0000001fa1007819 */ /* 0x000fc800000006ff */
[----:B------:R0:W1:Y:S01]  /*1ebe0*/  SYNCS.PHASECHK.TRANS64.TRYWAIT P2, [R13+URZ+0x2a850], R0 ;  /* 0x02a850000d0075a7 */ /* 0x000062000804017f */
[----:B------:R-:W-:Y:S05]  /*1ebf0*/  @!P0 BRA `(.L_x_1586) ;  /* 0x0000000000048947 */ /* 0x000fea0003800000 */
[----:B------:R-:W-:Y:S01]  /*1ec00*/  BPT.TRAP 0x1 ;  /* 0x000000040000795c */ /* 0x000fe20000300000 */
.L_x_1586:
        /* <DEDUP_REMOVED lines=9> */
.L_x_1588:
[----:B------:R-:W-:Y:S05]  /*1eca0*/  BSYNC B0 ;  /* 0x0000000000007941 */ /* 0x000fea0003800000 */
.L_x_1587:
[----:B------:R-:W-:Y:S01]  /*1ecb0*/  IMAD.MOV.U32 R9, RZ, RZ, 0x40000040 ;  /* 0x40000040ff097424 */ /* 0x000fe200078e00ff */
[C---:B------:R-:W-:Y:S01]  /*1ecc0*/  R2UR UR6, R8.reuse ;  /* 0x00000000080672ca */ /* 0x040fe200000e0000 */
[----:B------:R-:W-:Y:S01]  /*1ecd0*/  WARPGROUP.ARRIVE ;  /* 0x00000000000079c5 */ /* 0x000fe20000000000 */
[----:B------:R-:W-:Y:S01]  /*1ece0*/  IMAD.MOV.U32 R15, RZ, RZ, 0x40000040 ;  /* 0x40000040ff0f7424 */ /* 0x000fe200078e00ff */
[----:B------:R-:W-:Y:S01]  /*1ecf0*/  IADD3 R14, R8, 0x80, RZ ;  /* 0x00000080080e7810 */ /* 0x000fe20007ffe0ff */
[----:B------:R-:W2:Y:S01]  /*1ed00*/  SHFL.BFLY PT, R5, R4, 0x2, 0x1f ;  /* 0x0c401f0004057f89 */ /* 0x000ea200000e0000 */
[----:B------:R-:W-:Y:S01]  /*1ed10*/  R2UR UR7, R9 ;  /* 0x00000000090772ca */ /* 0x000fe200000e0000 */
[----:B------:R-:W-:Y:S01]  /*1ed20*/  IMAD.MOV.U32 R9, RZ, RZ, 0x40000040 ;  /* 0x40000040ff097424 */ /* 0x000fe200078e00ff */
[----:B------:R-:W-:Y:S01]  /*1ed30*/  @!P1 IADD3 R12, R13, 0x2a860, RZ ;  /* 0x0002a8600d0c9810 */ /* 0x000fe20007ffe0ff */
[----:B01----:R-:W0:Y:S01]  /*1ed40*/  SHFL.BFLY PT, R0, R3, 0x2, 0x1f ;  /* 0x0c401f0003007f89 */ /* 0x003e2200000e0000 */
[----:B------:R-:W-:Y:S01]  /*1ed50*/  VIADD R160, R160, 0x1 ;  /* 0x00000001a0a07836 */ /* 0x000fe20000000000 */
[----:B------:R-:W-:-:S02]  /*1ed60*/  IADD3 R184, R184, 0x1, RZ ;  /* 0x00000001b8b87810 */ /* 0x000fc40007ffe0ff */
[----:B------:R-:W-:Y:S02]  /*1ed70*/  @!P1 PRMT R12, RZ, 0x654, R12 ;  /* 0x00000654ff0c9816 */ /* 0x000fe4000000000c */
[----:B------:R-:W-:-:S04]  /*1ed80*/  ISETP.NE.AND P2, PT, R160, 0x2, PT ;  /* 0x00000002a000780c */ /* 0x000fc80003f45270 */
[----:B------:R-:W-:Y:S01]  /*1ed90*/  HGMMA.64x128x16.F32 R24, R156, gdesc[UR4].tnspB, R24, gsb0 ;  /* 0x41e000049c187df0 */ /* 0x000fe20008000818 */
[----:B------:R-:W-:Y:S01]  /*1eda0*/  R2UR UR6, R14 ;  /* 0x000000000e0672ca */ /* 0x000fe200000e0000 */
[----:B------:R-:W-:Y:S01]  /*1edb0*/  VIADD R14, R8, 0x100 ;  /* 0x00000100080e7836 */ /* 0x000fe20000000000 */
[----:B------:R-:W-:Y:S01]  /*1edc0*/  R2UR UR7, R15 ;  /* 0x000000000f0772ca */ /* 0x000fe200000e0000 */
[----:B------:R-:W-:Y:S01]  /*1edd0*/  IMAD.MOV.U32 R15, RZ, RZ, 0x40000040 ;  /* 0x40000040ff0f7424 */ /* 0x000fe200078e00ff */
[----:B------:R-:W-:Y:S01]  /*1ede0*/  SEL R160, R160, RZ, P2 ;  /* 0x000000ffa0a07207 */ /* 0x000fe20001000000 */
[----:B--2---:R-:W-:Y:S01]  /*1edf0*/  FADD.FTZ R5, R5, R4 ;  /* 0x0000000405057221 */ /* 0x004fe20000010000 */
[----:B------:R-:W-:Y:S02]  /*1ee00*/  IMAD.MOV.U32 R4, RZ, RZ, RZ ;  /* 0x000000ffff047224 */ /* 0x000fe400078e00ff */
[----:B0-----:R-:W-:Y:S01]  /*1ee10*/  FADD.FTZ R2, R0, R3 ;  /* 0x0000000300027221 */ /* 0x001fe20000010000 */
[----:B------:R-:W-:Y:S01]  /*1ee20*/  IMAD.MOV.U32 R3, RZ, RZ, -0x800000 ;  /* 0xff800000ff037424 */ /* 0x000fe200078e00ff */
[----:B------:R-:W0:Y:S01]  /*1ee30*/  SHFL.BFLY PT, R0, R5, 0x1, 0x1f ;  /* 0x0c201f0005007f89 */ /* 0x000e2200000e0000 */
[----:B------:R-:W-:-:S02]  /*1ee40*/  WARPGROUP.DEPBAR.LE gsb0, 0x0 ;  /* 0x00008000000079c5 */ /* 0x000fc40000010000 */
        /* <DEDUP_REMOVED lines=10> */
[C---:B------:R-:W-:Y:S01]  /*1eef0*/  VIADD R14, R8.reuse, 0x200 ;  /* 0x00000200080e7836 */ /* 0x040fe20000000000 */
[----:B------:R-:W-:Y:S01]  /*1ef00*/  R2UR UR7, R15 ;  /* 0x000000000f0772ca */ /* 0x000fe200000e0000 */
[----:B------:R-:W-:Y:S01]  /*1ef10*/  IMAD.MOV.U32 R15, RZ, RZ, 0x40000040 ;  /* 0x40000040ff0f7424 */ /* 0x000fe200078e00ff */
[----:B------:R-:W-:Y:S01]  /*1ef20*/  IADD3 R8, R8, 0x280, RZ ;  /* 0x0000028008087810 */ /* 0x000fe20007ffe0ff */
[----:B------:R-:W-:Y:S02]  /*1ef30*/  WARPGROUP.DEPBAR.LE gsb0, 0x0 ;  /* 0x00008000000079c5 */ /* 0x000fe40000010000 */
[----:B------:R-:W-:-:S08]  /*1ef40*/  WARPGROUP.ARRIVE ;  /* 0x00000000000079c5 */ /* 0x000fd00000000000 */
[----:B------:R-:W-:Y:S01]  /*1ef50*/  HGMMA.64x128x16.F32 R24, R144, gdesc[UR4].tnspB, R24, gsb0 ;  /* 0x41e0000490187df0 */ /* 0x000fe20008000818 */
[----:B------:R-:W-:Y:S01]  /*1ef60*/  R2UR UR6, R14 ;  /* 0x000000000e0672ca */ /* 0x000fe200000e0000 */
[----:B0-----:R-:W-:Y:S01]  /*1ef70*/  FADD.FTZ R14, R5, R0 ;  /* 0x00000000050e7221 */ /* 0x001fe20000010000 */
[----:B------:R-:W-:Y:S02]  /*1ef80*/  R2UR UR7, R15 ;  /* 0x000000000f0772ca */ /* 0x000fe400000e0000 */
[----:B------:R-:W-:Y:S02]  /*1ef90*/  SEL R0, RZ, 0x1, P2 ;  /* 0x00000001ff007807 */ /* 0x000fe40001000000 */
[----:B------:R-:W-:Y:S02]  /*1efa0*/  FSETP.NE.FTZ.AND P0, PT, R14, RZ, PT ;  /* 0x000000ff0e00720b */ /* 0x000fe40003f15000 */
[----:B------:R-:W-:Y:S01]  /*1efb0*/  LOP3.LUT R161, R161, R0, RZ, 0x3c, !PT ;  /* 0x00000000a1a17212 */ /* 0x000fe200078e3cff */
[----:B------:R-:W-:-:S10]  /*1efc0*/  IMAD.MOV.U32 R0, RZ, RZ, -0x800000 ;  /* 0xff800000ff007424 */ /* 0x000fd400078e00ff */
[----:B------:R-:W-:Y:S01]  /*1efd0*/  @P0 MUFU.RCP R4, R14 ;  /* 0x0000000e00040308 */ /* 0x000fe20000001000 */
[----:B------:R-:W-:Y:S01]  /*1efe0*/  @P0 FMUL.FTZ R5, R11, 0.69314718246459960938 ;  /* 0x3f3172180b050820 */ /* 0x000fe20000410000 */
[----:B------:R-:W-:Y:S02]  /*1eff0*/  WARPGROUP.DEPBAR.LE gsb0, 0x0 ;  /* 0x00008000000079c5 */ /* 0x000fe40000010000 */
[----:B------:R-:W-:-:S06]  /*1f000*/  WARPGROUP.ARRIVE ;  /* 0x00000000000079c5 */ /* 0x000fcc0000000000 */
[----:B------:R-:W-:Y:S01]  /*1f010*/  HGMMA.64x128x16.F32 R24, R140, gdesc[UR4].tnspB, R24, gsb0 ;  /* 0x41e000048c187df0 */ /* 0x000fe20008000818 */
[----:B------:R-:W-:Y:S02]  /*1f020*/  R2UR UR6, R8 ;  /* 0x00000000080672ca */ /* 0x000fe400000e0000 */
[----:B------:R-:W-:Y:S01]  /*1f030*/  R2UR UR7, R9 ;  /* 0x00000000090772ca */ /* 0x000fe200000e0000 */
[----:B------:R-:W0:Y:S01]  /*1f040*/  @P0 MUFU.LG2 R8, R14 ;  /* 0x0000000e00080308 */ /* 0x000e220000000c00 */
[----:B------:R-:W1:Y:S01]  /*1f050*/  SHFL.BFLY PT, R9, R2, 0x1, 0x1f ;  /* 0x0c201f0002097f89 */ /* 0x000e6200000e0000 */
[----:B0-----:R-:W-:-:S04]  /*1f060*/  @P0 FMUL.FTZ R8, R8, 0.69314718246459960938 ;  /* 0x3f31721808080820 */ /* 0x001fc80000410000 */
[----:B------:R-:W-:Y:S01]  /*1f070*/  @P0 FFMA.FTZ R0, R5, R6, R8 ;  /* 0x0000000605000223 */ /* 0x000fe20000010008 */
[----:B------:R-:W-:Y:S01]  /*1f080*/  PLOP3.LUT P0, PT, PT, PT, PT, 0x8, 0x0 ;  /* 0x000000000000781c */ /* 0x000fe20003f0e170 */
[----:B-1----:R-:W-:Y:S01]  /*1f090*/  FADD.FTZ R15, R2, R9 ;  /* 0x00000009020f7221 */ /* 0x002fe20000010000 */
[----:B------:R-:W-:-:S04]  /*1f0a0*/  IMAD.MOV.U32 R2, RZ, RZ, RZ ;  /* 0x000000ffff027224 */ /* 0x000fc800078e00ff */
[----:B------:R-:W-:-:S13]  /*1f0b0*/  FSETP.NE.FTZ.AND P3, PT, R15, RZ, PT ;  /* 0x000000ff0f00720b */ /* 0x000fda0003f75000 */
[----:B------:R-:W0:Y:S01]  /*1f0c0*/  @P3 MUFU.LG2 R9, R15 ;  /* 0x0000000f00093308 */ /* 0x000e220000000c00 */
[----:B------:R-:W-:-:S07]  /*1f0d0*/  @P3 FMUL.FTZ R11, R11, 0.69314718246459960938 ;  /* 0x3f3172180b0b3820 */ /* 0x000fce0000410000 */
[----:B------:R-:W1:Y:S01]  /*1f0e0*/  @P3 MUFU.RCP R2, R15 ;  /* 0x0000000f00023308 */ /* 0x000e620000001000 */
[----:B0-----:R-:W-:-:S04]  /*1f0f0*/  @P3 FMUL.FTZ R10, R9, 0.69314718246459960938 ;  /* 0x3f317218090a3820 */ /* 0x001fc80000410000 */
[----:B------:R-:W-:Y:S01]  /*1f100*/  @P3 FFMA.FTZ R3, R11, R7, R10 ;  /* 0x000000070b033223 */ /* 0x000fe2000001000a */
[----:B------:R-:W-:Y:S02]  /*1f110*/  WARPGROUP.DEPBAR.LE gsb0, 0x0 ;  /* 0x00008000000079c5 */ /* 0x000fe40000010000 */
[----:B------:R-:W-:-:S06]  /*1f120*/  WARPGROUP.ARRIVE ;  /* 0x00000000000079c5 */ /* 0x000fcc0000000000 */
[----:B------:R-:W-:Y:S03]  /*1f130*/  HGMMA.64x128x16.F32 R24, R136, gdesc[UR4].tnspB, R24, gsb0 ;  /* 0x41e0000488187df0 */ /* 0x000fe60008000818 */
[----:B------:R-:W-:Y:S02]  /*1f140*/  WARPGROUP.DEPBAR.LE gsb0, 0x0 ;  /* 0x00008000000079c5 */ /* 0x000fe40000010000 */
[----:B------:R0:W-:Y:S01]  /*1f150*/  @!P1 SYNCS.ARRIVE.TRANS64.RED.A1T0 RZ, [R12+URZ], RZ ;  /* 0x000000ff0cff99a7 */ /* 0x0001e2000810043f */
[-C--:B-1----:R-:W-:Y:S01]  /*1f160*/  FMUL.FTZ R95, R26, R2.reuse ;  /* 0x000000021a5f7220 */ /* 0x082fe20000410000 */
[----:B------:R-:W-:Y:S01]  /*1f170*/  FMUL.FTZ R93, R30, R2 ;  /* 0x000000021e5d7220 */ /* 0x000fe20000410000 */
[-C--:B------:R-:W-:Y:S01]  /*1f180*/  FMUL.FTZ R6, R28, R4.reuse ;  /* 0x000000041c067220 */ /* 0x080fe20000410000 */
[----:B------:R-:W-:Y:S01]  /*1f190*/  FMUL.FTZ R88, R32, R4 ;  /* 0x0000000420587220 */ /* 0x000fe20000410000 */
        /* <DEDUP_REMOVED lines=59> */
[----:B0-----:R-:W-:-:S07]  /*1f550*/  FMUL.FTZ R87, R87, R2 ;  /* 0x0000000257577220 */ /* 0x001fce0000410000 */
.L_x_1438:
        /* <DEDUP_REMOVED lines=10> */
[----:B------:R-:W-:Y:S01]  /*1f600*/  ULDC.64 UR4, c[0x0][0xbd8] ;  /* 0x0002f60000047ab9 */ /* 0x000fe20000000a00 */
[----:B------:R-:W-:Y:S01]  /*1f610*/  F2FP.F16.F32.PACK_AB R6, R7, R6 ;  /* 0x000000060706723e */ /* 0x000fe200000000ff */
[----:B------:R-:W-:Y:S01]  /*1f620*/  ULDC.64 UR6, c[0x0][0x208] ;  /* 0x0000820000067ab9 */ /* 0x000fe20000000a00 */
        /* <DEDUP_REMOVED lines=9> */
[C---:B------:R-:W-:Y:S02]  /*1f6c0*/  IADD3 R105, P0, R4.reuse, 0x4060, RZ ;  /* 0x0000406004697810 */ /* 0x040fe40007f1e0ff */
[----:B------:R-:W-:Y:S01]  /*1f6d0*/  SHF.R.U64 R15, R15, 0x3, RZ ;  /* 0x000000030f0f7819 */ /* 0x000fe200000012ff */
[----:B------:R-:W-:Y:S01]  /*1f6e0*/  IMAD.X R9, RZ, RZ, R5, P6 ;  /* 0x000000ffff097224 */ /* 0x000fe200030e0605 */
[C---:B------:R-:W-:Y:S02]  /*1f6f0*/  IADD3 R79, P5, R4.reuse, 0x40, RZ ;  /* 0x00000040044f7810 */ /* 0x040fe40007fbe0ff */
[----:B------:R-:W-:-:S02]  /*1f700*/  IADD3 R97, P4, R4, 0x60, RZ ;  /* 0x0000006004617810 */ /* 0x000fc40007f9e0ff */
[C---:B------:R-:W-:Y:S01]  /*1f710*/  IADD3 R99, P3, R4.reuse, 0x4000, RZ ;  /* 0x0000400004637810 */ /* 0x040fe20007f7e0ff */
[--C-:B------:R-:W-:Y:S01]  /*1f720*/  IMAD.X R11, RZ, RZ, R5.reuse, P5 ;  /* 0x000000ffff0b7224 */ /* 0x100fe200028e0605 */
[C---:B------:R-:W-:Y:S02]  /*1f730*/  IADD3 R101, P2, R4.reuse, 0x4020, RZ ;  /* 0x0000402004657810 */ /* 0x040fe40007f5e0ff */
[----:B------:R-:W-:Y:S02]  /*1f740*/  IADD3 R103, P1, R4, 0x4040, RZ ;  /* 0x0000404004677810 */ /* 0x000fe40007f3e0ff */
[----:B------:R-:W-:Y:S01]  /*1f750*/  LOP3.LUT R2, R71, 0x380, RZ, 0xc0, !PT ;  /* 0x0000038047027812 */ /* 0x000fe200078ec0ff */
[--C-:B------:R-:W-:Y:S01]  /*1f760*/  IMAD.X R25, RZ, RZ, R5.reuse, P2 ;  /* 0x000000ffff197224 */ /* 0x100fe200010e0605 */
[----:B------:R-:W-:Y:S01]  /*1f770*/  LOP3.LUT R4, R15, R4, RZ, 0x3c, !PT ;  /* 0x000000040f047212 */ /* 0x000fe200078e3cff */
[--C-:B------:R-:W-:Y:S01]  /*1f780*/  IMAD.X R15, RZ, RZ, R5.reuse, P3 ;  /* 0x000000ffff0f7224 */ /* 0x100fe200018e0605 */
[----:B------:R-:W-:Y:S01]  /*1f790*/  IADD3.X R29, RZ, R5, RZ, P0, !PT ;  /* 0x00000005ff1d7210 */ /* 0x000fe200007fe4ff */
[----:B------:R-:W-:Y:S01]  /*1f7a0*/  IMAD.X R27, RZ, RZ, R5, P1 ;  /* 0x000000ffff1b7224 */ /* 0x000fe200008e0605 */
[----:B------:R-:W-:-:S02]  /*1f7b0*/  ISETP.NE.U32.AND P0, PT, RZ, UR4, PT ;  /* 0x00000004ff007c0c */ /* 0x000fc4000bf05070 */
[----:B------:R-:W-:Y:S02]  /*1f7c0*/  SHF.R.U64 R2, R2, 0x3, RZ ;  /* 0x0000000302027819 */ /* 0x000fe400000012ff */
[-C--:B------:R-:W-:Y:S02]  /*1f7d0*/  IADD3.X R13, RZ, R5.reuse, RZ, P4, !PT ;  /* 0x00000005ff0d7210 */ /* 0x080fe400027fe4ff */
[----:B------:R-:W-:Y:S02]  /*1f7e0*/  LOP3.LUT R10, R79, 0x380, RZ, 0xc0, !PT ;  /* 0x000003804f0a7812 */ /* 0x000fe400078ec0ff */
[----:B------:R-:W-:Y:S02]  /*1f7f0*/  MOV R92, R4 ;  /* 0x00000004005c7202 */ /* 0x000fe40000000f00 */
[----:B------:R-:W-:Y:S02]  /*1f800*/  F2FP.F16.F32.PACK_AB R5, R28, R95 ;  /* 0x0000005f1c05723e */ /* 0x000fe400000000ff */
[----:B------:R-:W-:Y:S01]  /*1f810*/  ISETP.NE.AND.EX P0, PT, RZ, UR5, PT, P0 ;  /* 0x00000005ff007c0c */ /* 0x000fe2000bf05300 */
[----:B------:R-:W-:Y:S01]  /*1f820*/  ULDC.64 UR4, c[0x0][0xbe0] ;  /* 0x0002f80000047ab9 */ /* 0x000fe20000000a00 */
[----:B------:R-:W-:-:S02]  /*1f830*/  LOP3.LUT R28, R103, 0x380, RZ, 0xc0, !PT ;  /* 0x00000380671c7812 */ /* 0x000fc400078ec0ff */
[----:B------:R-:W-:Y:S02]  /*1f840*/  LOP3.LUT R12, R97, 0x380, RZ, 0xc0, !PT ;  /* 0x00000380610c7812 */ /* 0x000fe400078ec0ff */
[----:B------:R-:W-:Y:S02]  /*1f850*/  LOP3.LUT R14, R99, 0x380, RZ, 0xc0, !PT ;  /* 0x00000380630e7812 */ /* 0x000fe400078ec0ff */
[----:B------:R-:W-:Y:S02]  /*1f860*/  LOP3.LUT R8, R2, R71, RZ, 0x3c, !PT ;  /* 0x0000004702087212 */ /* 0x000fe400078e3cff */
[----:B------:R-:W-:Y:S02]  /*1f870*/  LOP3.LUT R34, R105, 0x380, RZ, 0xc0, !PT ;  /* 0x0000038069227812 */ /* 0x000fe400078ec0ff */
[----:B------:R-:W-:Y:S02]  /*1f880*/  SHF.R.U64 R10, R10, 0x3, RZ ;  /* 0x000000030a0a7819 */ /* 0x000fe400000012ff */
[----:B------:R-:W-:-:S02]  /*1f890*/  LOP3.LUT R2, R101, 0x380, RZ, 0xc0, !PT ;  /* 0x0000038065027812 */ /* 0x000fc400078ec0ff */
[----:B------:R-:W-:Y:S02]  /*1f8a0*/  ISETP.NE.U32.AND P1, PT, RZ, UR4, PT ;  /* 0x00000004ff007c0c */ /* 0x000fe4000bf25070 */
[----:B------:R-:W-:Y:S02]  /*1f8b0*/  SHF.R.U64 R28, R28, 0x3, RZ ;  /* 0x000000031c1c7819 */ /* 0x000fe400000012ff */
[----:B------:R-:W-:Y:S02]  /*1f8c0*/  SHF.R.U64 R12, R12, 0x3, RZ ;  /* 0x000000030c0c7819 */ /* 0x000fe400000012ff */
[----:B------:R-:W-:Y:S02]  /*1f8d0*/  SHF.R.U64 R14, R14, 0x3, RZ ;  /* 0x000000030e0e7819 */ /* 0x000fe400000012ff */
[----:B------:R-:W-:Y:S02]  /*1f8e0*/  SHF.R.U64 R34, R34, 0x3, RZ ;  /* 0x0000000322227819 */ /* 0x000fe400000012ff */
[----:B------:R-:W-:-:S02]  /*1f8f0*/  LOP3.LUT R10, R10, R79, RZ, 0x3c, !PT ;  /* 0x0000004f0a0a7212 */ /* 0x000fc400078e3cff */
[----:B------:R-:W-:Y:S01]  /*1f900*/  F2FP.F16.F32.PACK_AB R4, R89, R24 ;  /* 0x000000185904723e */ /* 0x000fe200000000ff */
[----:B------:R-:W-:Y:S01]  /*1f910*/  BAR.SYNC.DEFER_BLOCKING 0x1, 0x100 ;  /* 0x0044000000007b1d */ /* 0x000fe20000010000 */
[----:B------:R-:W-:Y:S02]  /*1f920*/  SHF.R.U64 R2, R2, 0x3, RZ ;  /* 0x0000000302027819 */ /* 0x000fe400000012ff */
[----:B------:R-:W-:Y:S02]  /*1f930*/  ISETP.NE.AND.EX P1, PT, RZ, UR5, PT, P1 ;  /* 0x00000005ff007c0c */ /* 0x000fe4000bf25310 */
[----:B------:R-:W-:Y:S02]  /*1f940*/  LOP3.LUT R26, R28, R103, RZ, 0x3c, !PT ;  /* 0x000000671c1a7212 */ /* 0x000fe400078e3cff */
[----:B------:R-:W-:Y:S02]  /*1f950*/  LOP3.LUT R12, R12, R97, RZ, 0x3c, !PT ;  /* 0x000000610c0c7212 */ /* 0x000fe400078e3cff */
[----:B------:R-:W-:-:S02]  /*1f960*/  LOP3.LUT R14, R14, R99, RZ, 0x3c, !PT ;  /* 0x000000630e0e7212 */ /* 0x000fc400078e3cff */
[----:B------:R-:W-:Y:S02]  /*1f970*/  LOP3.LUT R28, R34, R105, RZ, 0x3c, !PT ;  /* 0x00000069221c7212 */ /* 0x000fe400078e3cff */
[----:B------:R-:W-:Y:S02]  /*1f980*/  LOP3.LUT R24, R2, R101, RZ, 0x3c, !PT ;  /* 0x0000006502187212 */ /* 0x000fe400078e3cff */
[----:B------:R-:W-:Y:S02]  /*1f990*/  MOV R34, R8 ;  /* 0x0000000800227202 */ /* 0x000fe40000000f00 */
[----:B------:R-:W-:Y:S02]  /*1f9a0*/  MOV R90, R10 ;  /* 0x0000000a005a7202 */ /* 0x000fe40000000f00 */
[----:B------:R-:W-:Y:S02]  /*1f9b0*/  F2FP.F16.F32.PACK_AB R8, R33, R88 ;  /* 0x000000582108723e */ /* 0x000fe400000000ff */
[----:B------:R-:W-:-:S02]  /*1f9c0*/  F2FP.F16.F32.PACK_AB R9, R30, R91 ;  /* 0x0000005b1e09723e */ /* 0x000fc400000000ff */
[----:B------:R-:W-:Y:S01]  /*1f9d0*/  F2FP.F16.F32.PACK_AB R10, R37, R36 ;  /* 0x00000024250a723e */ /* 0x000fe200000000ff */
[----:B------:R2:W-:Y:S01]  /*1f9e0*/  STSM.16.M88.4 [R92], R4 ;  /* 0x000000045c007844 */ /* 0x0005e20000000200 */
[----:B------:R-:W-:Y:S01]  /*1f9f0*/  F2FP.F16.F32.PACK_AB R11, R39, R38 ;  /* 0x00000026270b723e */ /* 0x000fe200000000ff */
[----:B------:R-:W3:Y:S01]  /*1fa00*/  LDC.64 R36, c[0x0][0xbd8] ;  /* 0x0002f600ff247b82 */ /* 0x000ee20000000a00 */
[----:B------:R-:W-:Y:S02]  /*1fa10*/  MOV R89, R12 ;  /* 0x0000000c00597202 */ /* 0x000fe40000000f00 */
[----:B------:R-:W-:Y:S01]  /*1fa20*/  MOV R79, R14 ;  /* 0x0000000e004f7202 */ /* 0x000fe20000000f00 */
[----:B------:R4:W-:Y:S01]  /*1fa30*/  STSM.16.M88.4 [R34], R8 ;  /* 0x0000000822007844 */ /* 0x0009e20000000200 */
[----:B------:R-:W-:Y:S02]  /*1fa40*/  MOV R72, R24 ;  /* 0x0000001800487202 */ /* 0x000fe40000000f00 */
[----:B------:R-:W-:-:S02]  /*1fa50*/  MOV R71, R26 ;  /* 0x0000001a00477202 */ /* 0x000fc40000000f00 */
[----:B------:R-:W-:Y:S01]  /*1fa60*/  F2FP.F16.F32.PACK_AB R12, R49, R48 ;  /* 0x00000030310c723e */ /* 0x000fe200000000ff */
[----:B------:R-:W-:Y:S01]  /*1fa70*/  ULDC UR4, c[0x0][0xa88] ;  /* 0x0002a20000047ab9 */ /* 0x000fe20000000800 */
[----:B------:R-:W-:Y:S01]  /*1fa80*/  F2FP.F16.F32.PACK_AB R13, R51, R50 ;  /* 0x00000032330d723e */ /* 0x000fe200000000ff */
[----:B------:R-:W-:Y:S01]  /*1fa90*/  IMAD.MOV.U32 R49, RZ, RZ, RZ ;  /* 0x000000ffff317224 */ /* 0x000fe200078e00ff */
[----:B------:R-:W-:Y:S02]  /*1faa0*/  F2FP.F16.F32.PACK_AB R14, R53, R52 ;  /* 0x00000034350e723e */ /* 0x000fe400000000ff */
[----:B--2---:R-:W-:Y:S02]  /*1fab0*/  F2FP.F16.F32.PACK_AB R4, R41, R40 ;  /* 0x000000282904723e */ /* 0x004fe400000000ff */
[----:B------:R-:W-:Y:S02]  /*1fac0*/  F2FP.F16.F32.PACK_AB R5, R43, R42 ;  /* 0x0000002a2b05723e */ /* 0x000fe400000000ff */
[----:B------:R-:W-:Y:S01]  /*1fad0*/  F2FP.F16.F32.PACK_AB R6, R45, R44 ;  /* 0x0000002c2d06723e */ /* 0x000fe200000000ff */
[----:B----4-:R-:W2:Y:S01]  /*1fae0*/  @P1 LDC.64 R8, c[0x0][0xbe0] ;  /* 0x0002f800ff081b82 */ /* 0x010ea20000000a00 */
[----:B------:R-:W-:-:S02]  /*1faf0*/  F2FP.F16.F32.PACK_AB R7, R47, R46 ;  /* 0x0000002e2f07723e */ /* 0x000fc400000000ff */
[----:B------:R-:W-:Y:S01]  /*1fb00*/  F2FP.F16.F32.PACK_AB R15, R55, R54 ;  /* 0x00000036370f723e */ /* 0x000fe200000000ff */
[----:B---3--:R-:W-:Y:S01]  /*1fb10*/  IMAD.WIDE R36, R183, 0x4, R36 ;  /* 0x00000004b7247825 */ /* 0x008fe200078e0224 */
[----:B------:R-:W-:Y:S01]  /*1fb20*/  MOV R2, R28 ;  /* 0x0000001c00027202 */ /* 0x000fe20000000f00 */
[----:B------:R3:W-:Y:S01]  /*1fb30*/  STSM.16.M88.4 [R90], R4 ;  /* 0x000000045a007844 */ /* 0x0007e20000000200 */
[----:B------:R-:W-:Y:S02]  /*1fb40*/  F2FP.F16.F32.PACK_AB R24, R57, R56 ;  /* 0x000000383918723e */ /* 0x000fe400000000ff */
[----:B------:R-:W-:Y:S01]  /*1fb50*/  F2FP.F16.F32.PACK_AB R25, R59, R58 ;  /* 0x0000003a3b19723e */ /* 0x000fe200000000ff */
[----:B------:R-:W-:Y:S01]  /*1fb60*/  STSM.16.M88.4 [R89], R12 ;  /* 0x0000000c59007844 */ /* 0x000fe20000000200 */
[----:B------:R-:W-:Y:S02]  /*1fb70*/  F2FP.F16.F32.PACK_AB R26, R61, R60 ;  /* 0x0000003c3d1a723e */ /* 0x000fe400000000ff */
[----:B------:R-:W-:-:S02]  /*1fb80*/  F2FP.F16.F32.PACK_AB R27, R63, R62 ;  /* 0x0000003e3f1b723e */ /* 0x000fc400000000ff */
[----:B------:R-:W-:Y:S02]  /*1fb90*/  F2FP.F16.F32.PACK_AB R28, R65, R64 ;  /* 0x00000040411c723e */ /* 0x000fe400000000ff */
[----:B------:R-:W-:Y:S01]  /*1fba0*/  F2FP.F16.F32.PACK_AB R29, R67, R66 ;  /* 0x00000042431d723e */ /* 0x000fe200000000ff */
[----:B------:R-:W-:Y:S01]  /*1fbb0*/  STSM.16.M88.4 [R79], R24 ;  /* 0x000000184f007844 */ /* 0x000fe20000000200 */
[----:B------:R-:W-:Y:S02]  /*1fbc0*/  F2FP.F16.F32.PACK_AB R30, R69, R68 ;  /* 0x00000044451e723e */ /* 0x000fe400000000ff */
[----:B------:R-:W-:Y:S02]  /*1fbd0*/  F2FP.F16.F32.PACK_AB R33, R75, R74 ;  /* 0x0000004a4b21723e */ /* 0x000fe400000000ff */
[----:B------:R-:W-:Y:S01]  /*1fbe0*/  F2FP.F16.F32.PACK_AB R34, R77, R76 ;  /* 0x0000004c4d22723e */ /* 0x000fe200000000ff */
[----:B------:R-:W-:Y:S01]  /*1fbf0*/  STSM.16.M88.4 [R72], R28 ;  /* 0x0000001c48007844 */ /* 0x000fe20000000200 */
[----:B---3--:R-:W-:-:S02]  /*1fc00*/  F2FP.F16.F32.PACK_AB R4, R81, R80 ;  /* 0x000000505104723e */ /* 0x008fc400000000ff */
[----:B------:R-:W-:Y:S01]  /*1fc10*/  F2FP.F16.F32.PACK_AB R5, R83, R82 ;  /* 0x000000525305723e */ /* 0x000fe200000000ff */
[----:B------:R-:W-:Y:S01]  /*1fc20*/  STSM.16.M88.4 [R71], R32 ;  /* 0x0000002047007844 */ /* 0x000fe20000000200 */
[----:B------:R-:W-:Y:S02]  /*1fc30*/  F2FP.F16.F32.PACK_AB R6, R85, R84 ;  /* 0x000000545506723e */ /* 0x000fe400000000ff */
[----:B------:R-:W-:-:S05]  /*1fc40*/  F2FP.F16.F32.PACK_AB R7, R87, R86 ;  /* 0x000000565707723e */ /* 0x000fca00000000ff */
[----:B------:R3:W-:Y:S01]  /*1fc50*/  STSM.16.M88.4 [R2], R4 ;  /* 0x0000000402007844 */ /* 0x0007e20000000200 */
[----:B------:R-:W-:Y:S01]  /*1fc60*/  BAR.SYNC.DEFER_BLOCKING 0x1, 0x100 ;  /* 0x0044000000007b1d */ /* 0x000fe20000010000 */
[----:B------:R-:W-:Y:S02]  /*1fc70*/  IMAD.U32 R48, RZ, RZ, UR4 ;  /* 0x00000004ff307e24 */ /* 0x000fe4000f8e00ff */
[----:B--2---:R-:W-:-:S04]  /*1fc80*/  @P1 IMAD.WIDE R8, R183, 0x4, R8 ;  /* 0x00000004b7081825 */ /* 0x004fc800078e0208 */
[----:B------:R-:W-:-:S04]  /*1fc90*/  IMAD R11, R180, 0x40, R178 ;  /* 0x00000040b40b7824 */ /* 0x000fc800078e02b2 */
[----:B---3--:R-:W-:Y:S01]  /*1fca0*/  IMAD.WIDE R4, R11, 0x2, R20 ;  /* 0x000000020b047825 */ /* 0x008fe200078e0214 */
[----:B------:R2:W5:Y:S04]  /*1fcb0*/  @P0 LDG.E R49, desc[UR6][R36.64] ;  /* 0x0000000624310981 */ /* 0x000568000c1e1900 */
[----:B------:R2:W5:Y:S01]  /*1fcc0*/  @P1 LDG.E R48, desc[UR6][R8.64] ;  /* 0x0000000608301981 */ /* 0x000562000c1e1900 */
[----:B------:R-:W-:Y:S05]  /*1fcd0*/  @P1 BRA `(.L_x_1592) ;  /* 0x0000000000141947 */ /* 0x000fea0003800000 */
[----:B------:R-:W-:Y:S05]  /*1fce0*/  @!P0 BRA `(.L_x_1592) ;  /* 0x0000000000108947 */ /* 0x000fea0003800000 */
[----:B------:R-:W-:Y:S02]  /*1fcf0*/  ULDC.64 UR4, c[0x0][0x208] ;  /* 0x0000820000047ab9 */ /* 0x000fe40000000a00 */
[----:B------:R-:W3:Y:S04]  /*1fd00*/  LDG.E R7, desc[UR4][R36.64] ;  /* 0x0000000424077981 */ /* 0x000ee8000c1e1900 */
[----:B-----5:R-:W3:Y:S02]  /*1fd10*/  LDG.E R48, desc[UR4][R36.64+0x4] ;  /* 0x0000040424307981 */ /* 0x020ee4000c1e1900 */
[----:B---3--:R-:W-:-:S07]  /*1fd20*/  IADD3 R48, -R7, R48, RZ ;  /* 0x0000003007307210 */ /* 0x008fce0007ffe1ff */
.L_x_1592:
[----:B------:R-:W-:Y:S01]  /*1fd30*/  SHF.R.S32.HI R50, RZ, 0x1f, R182 ;  /* 0x0000001fff327819 */ /* 0x000fe200000114b6 */
[----:B------:R-:W-:Y:S01]  /*1fd40*/  ULDC.64 UR4, c[0x0][0xb70] ;  /* 0x0002dc0000047ab9 */ /* 0x000fe20000000a00 */
[--C-:B-----5:R-:W-:Y:S01]  /*1fd50*/  SHF.R.S32.HI R21, RZ, 0x1f, R49.reuse ;  /* 0x0000001fff157819 */ /* 0x120fe20000011431 */
[----:B------:R-:W-:Y:S01]  /*1fd60*/  IMAD.MOV.U32 R20, RZ, RZ, R49 ;  /* 0x000000ffff147224 */ /* 0x000fe200078e0031 */
[----:B------:R-:W-:Y:S01]  /*1fd70*/  SHF.R.S32.HI R2, RZ, 0x1f, R183 ;  /* 0x0000001fff027819 */ /* 0x000fe200000114b7 */
[----:B------:R-:W-:Y:S01]  /*1fd80*/  IMAD R7, R50, UR4, RZ ;  /* 0x0000000432077c24 */ /* 0x000fe2000f8e02ff */
[----:B------:R-:W-:Y:S01]  /*1fd90*/  SEL R51, R183, RZ, !P0 ;  /* 0x000000ffb7337207 */ /* 0x000fe20004000000 */
[----:B------:R-:W-:Y:S01]  /*1fda0*/  IMAD R11, R187, 0x80, R179 ;  /* 0x00000080bb0b7824 */ /* 0x000fe200078e02b3 */
[----:B------:R-:W-:Y:S01]  /*1fdb0*/  SEL R52, R2, RZ, !P0 ;  /* 0x000000ff02347207 */ /* 0x000fe20004000000 */
[----:B--2---:R-:W-:Y:S01]  /*1fdc0*/  IMAD R9, R182, UR5, R7 ;  /* 0x00000005b6097c24 */ /* 0x004fe2000f8e0207 */
[----:B------:R-:W-:Y:S01]  /*1fdd0*/  IADD3 R37, P1, R4, 0x1000, RZ ;  /* 0x0000100004257810 */ /* 0x000fe20007f3e0ff */
[----:B------:R-:W-:Y:S01]  /*1fde0*/  IMAD.WIDE.U32 R6, R182, UR4, R20 ;  /* 0x00000004b6067c25 */ /* 0x000fe2000f8e0014 */
[----:B------:R-:W-:Y:S01]  /*1fdf0*/  ULDC.64 UR4, c[0x0][0xb78] ;  /* 0x0002de0000047ab9 */ /* 0x000fe20000000a00 */
[----:B------:R-:W-:Y:S01]  /*1fe00*/  IADD3 R33, P2, R4, 0x2000, RZ ;  /* 0x0000200004217810 */ /* 0x000fe20007f5e0ff */
[----:B------:R-:W-:Y:S01]  /*1fe10*/  ULDC.64 UR6, c[0x0][0x208] ;  /* 0x0000820000067ab9 */ /* 0x000fe20000000a00 */
[----:B------:R-:W-:Y:S01]  /*1fe20*/  IMAD.IADD R7, R7, 0x1, R9 ;  /* 0x0000000107077824 */ /* 0x000fe200078e0209 */
[----:B------:R-:W-:Y:S01]  /*1fe30*/  SHF.R.S32.HI R9, RZ, 0x1f, R11 ;  /* 0x0000001fff097819 */ /* 0x000fe2000001140b */
[----:B------:R-:W-:Y:S01]  /*1fe40*/  IMAD R2, R52, UR4, RZ ;  /* 0x0000000434027c24 */ /* 0x000fe2000f8e02ff */
[----:B------:R-:W-:Y:S01]  /*1fe50*/  LOP3.LUT R36, R37, 0x380, RZ, 0xc0, !PT ;  /* 0x0000038025247812 */ /* 0x000fe200078ec0ff */
[----:B------:R-:W-:Y:S01]  /*1fe60*/  IMAD.WIDE.U32 R6, R51, UR4, R6 ;  /* 0x0000000433067c25 */ /* 0x000fe2000f8e0006 */
[----:B------:R-:W-:-:S02]  /*1fe70*/  LOP3.LUT R32, R33, 0x380, RZ, 0xc0, !PT ;  /* 0x0000038021207812 */ /* 0x000fc400078ec0ff */
[----:B------:R-:W-:Y:S01]  /*1fe80*/  SHF.R.U64 R36, R36, 0x3, RZ ;  /* 0x0000000324247819 */ /* 0x000fe200000012ff */
[----:B------:R-:W-:Y:S01]  /*1fe90*/  IMAD R8, R51, UR5, R2 ;  /* 0x0000000533087c24 */ /* 0x000fe2000f8e0202 */
[----:B------:R-:W-:Y:S01]  /*1fea0*/  IADD3 R2, P0, R11, R6, RZ ;  /* 0x000000060b027210 */ /* 0x000fe20007f1e0ff */
[----:B------:R-:W-:Y:S01]  /*1feb0*/  ULDC.64 UR4, c[0x0][0xb40] ;  /* 0x0002d00000047ab9 */ /* 0x000fe20000000a00 */
[----:B------:R-:W-:Y:S02]  /*1fec0*/  SHF.R.U64 R32, R32, 0x3, RZ ;  /* 0x0000000320207819 */ /* 0x000fe400000012ff */
[----:B------:R-:W-:Y:S02]  /*1fed0*/  IADD3.X R7, R9, R7, R8, P0, !PT ;  /* 0x0000000709077210 */ /* 0x000fe400007fe408 */
[----:B------:R-:W-:Y:S02]  /*1fee0*/  LEA R46, P0, R2, UR4, 0x2 ;  /* 0x00000004022e7c11 */ /* 0x000fe4000f8010ff */
[----:B------:R-:W-:-:S02]  /*1fef0*/  LOP3.LUT R36, R36, R37, RZ, 0x3c, !PT ;  /* 0x0000002524247212 */ /* 0x000fc400078e3cff */
[----:B------:R-:W-:Y:S01]  /*1ff00*/  LEA.HI.X R47, R2, UR5, R7, 0x2, P0 ;  /* 0x00000005022f7c11 */ /* 0x000fe200080f1407 */
[----:B------:R-:W-:Y:S01]  /*1ff10*/  VIADD R7, R11, 0x8 ;  /* 0x000000080b077836 */ /* 0x000fe20000000000 */
[----:B------:R-:W-:Y:S01]  /*1ff20*/  LOP3.LUT P0, RZ, R191, 0x3, RZ, 0xc0, !PT ;  /* 0x00000003bfff7812 */ /* 0x000fe2000780c0ff */
[----:B------:R-:W-:Y:S01]  /*1ff30*/  ULDC.64 UR4, c[0x0][0xaa0] ;  /* 0x0002a80000047ab9 */ /* 0x000fe20000000a00 */
[----:B------:R-:W-:Y:S01]  /*1ff40*/  LOP3.LUT R32, R32, R33, RZ, 0x3c, !PT ;  /* 0x0000002120207212 */ /* 0x000fe200078e3cff */
[----:B------:R-:W-:Y:S01]  /*1ff50*/  IMAD.X R33, RZ, RZ, R5, P2 ;  /* 0x000000ffff217224 */ /* 0x000fe200010e0605 */
[----:B------:R-:W-:Y:S02]  /*1ff60*/  IADD3.X R37, RZ, R5, RZ, P1, !PT ;  /* 0x00000005ff257210 */ /* 0x000fe40000ffe4ff */
[C---:B------:R-:W-:Y:S02]  /*1ff70*/  IADD3 R29, P6, R4.reuse, 0x3000, RZ ;  /* 0x00003000041d7810 */ /* 0x040fe40007fde0ff */
[----:B------:R-:W-:-:S02]  /*1ff80*/  IADD3 R25, P5, R4, 0x4000, RZ ;  /* 0x0000400004197810 */ /* 0x000fc40007fbe0ff */
[C---:B------:R-:W-:Y:S02]  /*1ff90*/  IADD3 R13, P4, R4.reuse, 0x5000, RZ ;  /* 0x00005000040d7810 */ /* 0x040fe40007f9e0ff */
[C---:B------:R-:W-:Y:S02]  /*1ffa0*/  IADD3 R9, P3, R4.reuse, 0x6000, RZ ;  /* 0x0000600004097810 */ /* 0x040fe40007f7e0ff */
[----:B------:R-:W-:Y:S02]  /*1ffb0*/  ISETP.GE.OR P1, PT, R11, R48, P0 ;  /* 0x000000300b00720c */ /* 0x000fe40000726670 */
[----:B------:R-:W-:Y:S02]  /*1ffc0*/  IADD3 R11, P2, R4, 0x7000, RZ ;  /* 0x00007000040b7810 */ /* 0x000fe40007f5e0ff */
[----:B------:R-:W-:Y:S02]  /*1ffd0*/  LOP3.LUT R28, R29, 0x380, RZ, 0xc0, !PT ;  /* 0x000003801d1c7812 */ /* 0x000fe400078ec0ff */
[----:B------:R-:W-:-:S02]  /*1ffe0*/  LOP3.LUT R24, R25, 0x380, RZ, 0xc0, !PT ;  /* 0x0000038019187812 */ /* 0x000fc400078ec0ff */
[----:B------:R-:W-:Y:S02]  /*1fff0*/  LOP3.LUT R12, R13, 0x380, RZ, 0xc0, !PT ;  /* 0x000003800d0c7812 */ /* 0x000fe400078ec0ff */
[----:B------:R-:W-:Y:S02]  /*20000*/  LOP3.LUT R8, R9, 0x380, RZ, 0xc0, !PT ;  /* 0x0000038009087812 */ /* 0x000fe400078ec0ff */
[----:B------:R-:W-:Y:S01]  /*20010*/  LOP3.LUT R41, R4, 0x380, RZ, 0xc0, !PT ;  /* 0x0000038004297812 */ /* 0x000fe200078ec0ff */
[----:B------:R2:W-:Y:S01]  /*20020*/  @!P1 STG.E desc[UR6][R46.64], R0 ;  /* 0x000000002e009986 */ /* 0x0005e2000c101906 */
[----:B------:R-:W-:Y:S01]  /*20030*/  ISETP.GE.OR P0, PT, R7, R48, P0 ;  /* 0x000000300700720c */ /* 0x000fe20000706670 */
[----:B------:R-:W-:Y:S01]  /*20040*/  IMAD.X R7, RZ, RZ, R5, P2 ;  /* 0x000000ffff077224 */ /* 0x000fe200010e0605 */
[----:B------:R-:W-:Y:S02]  /*20050*/  LOP3.LUT R2, R11, 0x380, RZ, 0xc0, !PT ;  /* 0x000003800b027812 */ /* 0x000fe400078ec0ff */
[----:B------:R-:W-:-:S02]  /*20060*/  SHF.R.U64 R28, R28, 0x3, RZ ;  /* 0x000000031c1c7819 */ /* 0x000fc400000012ff */
[----:B------:R-:W-:Y:S02]  /*20070*/  SHF.R.U64 R24, R24, 0x3, RZ ;  /* 0x0000000318187819 */ /* 0x000fe400000012ff */
[----:B------:R-:W-:Y:S02]  /*20080*/  SHF.R.U64 R12, R12, 0x3, RZ ;  /* 0x000000030c0c7819 */ /* 0x000fe400000012ff */
[----:B------:R-:W-:Y:S02]  /*20090*/  SHF.R.U64 R8, R8, 0x3, RZ ;  /* 0x0000000308087819 */ /* 0x000fe400000012ff */
[----:B------:R-:W-:Y:S01]  /*200a0*/  SHF.R.U64 R41, R41, 0x3, RZ ;  /* 0x0000000329297819 */ /* 0x000fe200000012ff */
[----:B------:R3:W-:Y:S01]  /*200b0*/  @!P0 STG.E desc[UR6][R46.64+0x20], R3 ;  /* 0x000020032e008986 */ /* 0x0007e2000c101906 */
[----:B------:R-:W-:Y:S02]  /*200c0*/  SHF.R.U64 R2, R2, 0x3, RZ ;  /* 0x0000000302027819 */ /* 0x000fe400000012ff */
[----:B------:R-:W-:Y:S01]  /*200d0*/  LOP3.LUT R28, R28, R29, RZ, 0x3c, !PT ;  /* 0x0000001d1c1c7212 */ /* 0x000fe200078e3cff */
[--C-:B------:R-:W-:Y:S01]  /*200e0*/  IMAD.X R29, RZ, RZ, R5.reuse, P6 ;  /* 0x000000ffff1d7224 */ /* 0x100fe200030e0605 */
[----:B------:R-:W-:Y:S01]  /*200f0*/  LOP3.LUT R24, R24, R25, RZ, 0x3c, !PT ;  /* 0x0000001918187212 */ /* 0x000fe200078e3cff */
[----:B------:R-:W5:Y:S01]  /*20100*/  LD.E.128 R36, desc[UR6][R36.64] ;  /* 0x0000000624247980 */ /* 0x000f62000c101d00 */
[----:B------:R-:W-:Y:S01]  /*20110*/  LOP3.LUT R12, R12, R13, RZ, 0x3c, !PT ;  /* 0x0000000d0c0c7212 */ /* 0x000fe200078e3cff */
[--C-:B------:R-:W-:Y:S01]  /*20120*/  IMAD.X R13, RZ, RZ, R5.reuse, P4 ;  /* 0x000000ffff0d7224 */ /* 0x100fe200020e0605 */
[----:B------:R-:W-:Y:S01]  /*20130*/  LOP3.LUT R8, R8, R9, RZ, 0x3c, !PT ;  /* 0x0000000908087212 */ /* 0x000fe200078e3cff */
[----:B------:R-:W-:Y:S01]  /*20140*/  IMAD.X R9, RZ, RZ, R5, P3 ;  /* 0x000000ffff097224 */ /* 0x000fe200018e0605 */
[----:B------:R-:W-:Y:S01]  /*20150*/  LOP3.LUT R40, R41, R4, RZ, 0x3c, !PT ;  /* 0x0000000429287212 */ /* 0x000fe200078e3cff */
[----:B------:R-:W5:Y:S01]  /*20160*/  LD.E.128 R32, desc[UR6][R32.64] ;  /* 0x0000000620207980 */ /* 0x000f62000c101d00 */
[----:B------:R-:W-:-:S02]  /*20170*/  IADD3.X R25, RZ, R5, RZ, P5, !PT ;  /* 0x00000005ff197210 */ /* 0x000fc40002ffe4ff */
[----:B------:R-:W-:Y:S01]  /*20180*/  MOV R41, R5 ;  /* 0x0000000500297202 */ /* 0x000fe20000000f00 */
[----:B------:R-:W5:Y:S01]  /*20190*/  LD.E.128 R28, desc[UR6][R28.64] ;  /* 0x000000061c1c7980 */ /* 0x000f62000c101d00 */
[----:B------:R-:W-:Y:S01]  /*201a0*/  LOP3.LUT R6, R2, R11, RZ, 0x3c, !PT ;  /* 0x0000000b02067212 */ /* 0x000fe200078e3cff */
[--C-:B------:R-:W-:Y:S01]  /*201b0*/  IMAD.MOV.U32 R44, RZ, RZ, R178.reuse ;  /* 0x000000ffff2c7224 */ /* 0x100fe200078e00b2 */
[----:B------:R-:W-:Y:S01]  /*201c0*/  SHF.R.S32.HI R45, RZ, 0x1f, R178 ;  /* 0x0000001fff2d7819 */ /* 0x000fe200000114b2 */
[----:B------:R-:W5:Y:S01]  /*201d0*/  LD.E.128 R24, desc[UR6][R24.64] ;  /* 0x0000000618187980 */ /* 0x000f62000c101d00 */
[----:B--2---:R-:W-:-:S03]  /*201e0*/  IMAD R0, R21, UR4, RZ ;  /* 0x0000000415007c24 */ /* 0x004fc6000f8e02ff */
[----:B------:R-:W5:Y:S04]  /*201f0*/  LD.E.128 R40, desc[UR6][R40.64] ;  /* 0x0000000628287980 */ /* 0x000f68000c101d00 */
[----:B------:R-:W5:Y:S04]  /*20200*/  LD.E.128 R12, desc[UR6][R12.64] ;  /* 0x000000060c0c7980 */ /* 0x000f68000c101d00 */
[----:B------:R-:W5:Y:S04]  /*20210*/  LD.E.128 R8, desc[UR6][R8.64] ;  /* 0x0000000608087980 */ /* 0x000f68000c101d00 */
[----:B------:R-:W5:Y:S01]  /*20220*/  LD.E.128 R4, desc[UR6][R6.64] ;  /* 0x0000000606047980 */ /* 0x000f62000c101d00 */
[----:B------:R-:W-:Y:S01]  /*20230*/  @!PT LDS RZ, [RZ] ;  /* 0x00000000fffff984 */ /* 0x000fe20000000800 */
[----:B------:R-:W-:Y:S01]  /*20240*/  @!PT LDS RZ, [RZ] ;  /* 0x00000000fffff984 */ /* 0x000fe20000000800 */
[----:B------:R-:W-:Y:S01]  /*20250*/  @!PT LDS RZ, [RZ] ;  /* 0x00000000fffff984 */ /* 0x000fe20000000800 */
[----:B------:R-:W-:Y:S01]  /*20260*/  @!PT LDS RZ, [RZ] ;  /* 0x00000000fffff984 */ /* 0x000fe20000000800 */
[----:B------:R2:W-:Y:S06]  /*20270*/  MEMBAR.ALL.CTA ;  /* 0x0000000000007992 */ /* 0x0005ec0000008000 */
[----:B--2---:R-:W2:Y:S01]  /*20280*/  FENCE.VIEW.ASYNC.S ;  /* 0x00000000000073c6 */ /* 0x004ea20000000000 */
[----:B---3--:R-:W-:-:S04]  /*20290*/  IMAD.WIDE.U32 R2, R49, UR4, R44 ;  /* 0x0000000431027c25 */ /* 0x008fc8000f8e002c */
[----:B------:R-:W-:Y:S01]  /*202a0*/  IMAD R49, R49, UR5, R0 ;  /* 0x0000000531317c24 */ /* 0x000fe2000f8e0200 */
[----:B------:R-:W-:Y:S01]  /*202b0*/  ULDC.64 UR4, c[0x0][0xae0] ;  /* 0x0002b80000047ab9 */ /* 0x000fe20000000a00 */
[----:B------:R-:W-:Y:S02]  /*202c0*/  IMAD R47, R187, -0x80, R48 ;  /* 0xffffff80bb2f7824 */ /* 0x000fe400078e0230 */
[----:B------:R-:W-:Y:S02]  /*202d0*/  VIADD R0, R180, 0x20 ;  /* 0x00000020b4007836 */ /* 0x000fe40000000000 */
[----:B------:R-:W-:Y:S02]  /*202e0*/  IMAD.IADD R3, R3, 0x1, R49 ;  /* 0x0000000103037824 */ /* 0x000fe400078e0231 */
[----:B------:R-:W-:Y:S01]  /*202f0*/  IMAD R45, R50, UR4, RZ ;  /* 0x00000004322d7c24 */ /* 0x000fe2000f8e02ff */
[----:B------:R-:W-:Y:S01]  /*20300*/  ISETP.GE.AND P2, PT, R180, R47, PT ;  /* 0x0000002fb400720c */ /* 0x000fe20003f46270 */
[----:B------:R-:W-:Y:S01]  /*20310*/  IMAD.WIDE.U32 R2, R182, UR4, R2 ;  /* 0x00000004b6027c25 */ /* 0x000fe2000f8e0002 */
[----:B------:R-:W-:-:S02]  /*20320*/  IADD3 R20, R180, 0x40, RZ ;  /* 0x00000040b4147810 */ /* 0x000fc40007ffe0ff */
[-C--:B------:R-:W-:Y:S01]  /*20330*/  ISETP.GE.AND P4, PT, R0, R47.reuse, PT ;  /* 0x0000002f0000720c */ /* 0x080fe20003f86270 */
[----:B------:R-:W-:Y:S01]  /*20340*/  IMAD R45, R182, UR5, R45 ;  /* 0x00000005b62d7c24 */ /* 0x000fe2000f8e022d */
[----:B------:R-:W-:Y:S01]  /*20350*/  ULDC.64 UR4, c[0x0][0xae8] ;  /* 0x0002ba0000047ab9 */ /* 0x000fe20000000a00 */
[----:B------:R-:W-:Y:S01]  /*20360*/  VIADD R0, R18, 0x2a820 ;  /* 0x0002a82012007836 */ /* 0x000fe20000000000 */
[-C--:B------:R-:W-:Y:S01]  /*20370*/  ISETP.GE.AND P0, PT, R20, R47.reuse, PT ;  /* 0x0000002f1400720c */ /* 0x080fe20003f06270 */
[----:B------:R-:W-:Y:S02]  /*20380*/  VIADD R21, R180, 0x60 ;  /* 0x00000060b4157836 */ /* 0x000fe40000000000 */
[----:B------:R-:W-:Y:S02]  /*20390*/  IMAD.IADD R3, R3, 0x1, R45 ;  /* 0x0000000103037824 */ /* 0x000fe400078e022d */
[----:B------:R-:W-:Y:S01]  /*203a0*/  IMAD R20, R52, UR4, RZ ;  /* 0x0000000434147c24 */ /* 0x000fe2000f8e02ff */
[----:B------:R-:W-:Y:S01]  /*203b0*/  PRMT R0, RZ, 0x654, R0 ;  /* 0x00000654ff007816 */ /* 0x000fe20000000000 */
[----:B------:R-:W-:Y:S01]  /*203c0*/  IMAD.WIDE.U32 R44, R51, UR4, R2 ;  /* 0x00000004332c7c25 */ /* 0x000fe2000f8e0002 */
[----:B------:R-:W-:-:S02]  /*203d0*/  ISETP.GE.AND P1, PT, R21, R47, PT ;  /* 0x0000002f1500720c */ /* 0x000fc40003f26270 */
[----:B------:R-:W-:Y:S01]  /*203e0*/  SHF.R.S32.HI R181, RZ, 0x1f, R180 ;  /* 0x0000001fffb57819 */ /* 0x000fe200000114b4 */
[----:B------:R-:W-:Y:S01]  /*203f0*/  IMAD R47, R51, UR5, R20 ;  /* 0x00000005332f7c24 */ /* 0x000fe2000f8e0214 */
[----:B--2---:R2:W-:Y:S01]  /*20400*/  SYNCS.ARRIVE.TRANS64.RED.A1T0 RZ, [R0+URZ], RZ ;  /* 0x000000ff00ff79a7 */ /* 0x0045e2000810043f */
[----:B------:R-:W-:Y:S01]  /*20410*/  BSSY B1, `(.L_x_1593) ;  /* 0x0000015000017945 */ /* 0x000fe20003800000 */
[----:B------:R-:W-:Y:S02]  /*20420*/  IMAD.WIDE R20, R187, 0x80, R180 ;  /* 0x00000080bb147825 */ /* 0x000fe400078e02b4 */
[----:B------:R-:W-:Y:S01]  /*20430*/  IADD3 R49, R45, R47, RZ ;  /* 0x0000002f2d317210 */ /* 0x000fe20007ffe0ff */
[----:B------:R-:W-:Y:S06]  /*20440*/  @P2 BRA `(.L_x_1594) ;  /* 0x0000000000442947 */ /* 0x000fec0003800000 */
[----:B------:R-:W-:Y:S01]  /*20450*/  ULDC.64 UR4, c[0x0][0xad8] ;  /* 0x0002b60000047ab9 */ /* 0x000fe20000000a00 */
[C---:B--2---:R-:W-:Y:S01]  /*20460*/  VIADD R0, R178.reuse, 0x40 ;  /* 0x00000040b2007836 */ /* 0x044fe20000000000 */
        /* <DEDUP_REMOVED lines=9> */
[----:B------:R-:W-:-:S02]  /*20500*/  ULDC.64 UR4, c[0x0][0xa80] ;  /* 0x0002a00000047ab9 */ /* 0x000fc40000000a00 */
[----:B------:R-:W-:Y:S02]  /*20510*/  LEA R46, P5, R2, UR4, 0x1 ;  /* 0x00000004022e7c11 */ /* 0x000fe4000f8a08ff */
[----:B------:R-:W-:-:S04]  /*20520*/  IADD3 R3, R3, R47, RZ ;  /* 0x0000002f03037210 */ /* 0x000fc80007ffe0ff */
[----:B------:R-:W-:-:S05]  /*20530*/  LEA.HI.X R47, R2, UR5, R3, 0x1, P5 ;  /* 0x00000005022f7c11 */ /* 0x000fca000a8f0c03 */
[----:B-----5:R3:W-:Y:S04]  /*20540*/  @!P2 STG.E.128 desc[UR8][R46.64], R40 ;  /* 0x000000282e00a986 */ /* 0x0207e8000c101d08 */
[----:B------:R3:W-:Y:S02]  /*20550*/  @!P3 STG.E.128 desc[UR8][R46.64+0x80], R24 ;  /* 0x000080182e00b986 */ /* 0x0007e4000c101d08 */
.L_x_1594:
[----:B------:R-:W-:Y:S05]  /*20560*/  BSYNC B1 ;  /* 0x0000000000017941 */ /* 0x000fea0003800000 */
.L_x_1593:
[----:B------:R-:W-:Y:S04]  /*20570*/  BSSY B1, `(.L_x_1595) ;  /* 0x0000015000017945 */ /* 0x000fe80003800000 */
[----:B------:R-:W-:Y:S05]  /*20580*/  @P4 BRA `(.L_x_1596) ;  /* 0x00000000004c4947 */ /* 0x000fea0003800000 */
[----:B---3-5:R-:W-:Y:S01]  /*20590*/  IADD3 R25, P2, R20, 0x20, RZ ;  /* 0x0000002014197810 */ /* 0x028fe20007f5e0ff */
[----:B------:R-:W-:Y:S01]  /*205a0*/  ULDC.64 UR4, c[0x0][0xad8] ;  /* 0x0002b60000047ab9 */ /* 0x000fe20000000a00 */
[----:B------:R-:W-:Y:S01]  /*205b0*/  MOV R3, R49 ;  /* 0x0000003100037202 */ /* 0x000fe20000000f00 */
[----:B------:R-:W-:Y:S01]  /*205c0*/  IMAD.MOV.U32 R2, RZ, RZ, R44 ;  /* 0x000000ffff027224 */ /* 0x000fe200078e002c */
[----:B------:R-:W-:Y:S01]  /*205d0*/  ULDC UR6, c[0x0][0xa8c] ;  /* 0x0002a30000067ab9 */ /* 0x000fe20000000800 */
[----:B--2---:R-:W-:Y:S01]  /*205e0*/  IMAD.X R0, RZ, RZ, R21, P2 ;  /* 0x000000ffff007224 */ /* 0x004fe200010e0615 */
        /* <DEDUP_REMOVED lines=11> */
[----:B------:R4:W-:Y:S04]  /*206a0*/  @!P3 STG.E.128 desc[UR8][R24.64], R36 ;  /* 0x000000241800b986 */ /* 0x0009e8000c101d08 */
[----:B------:R4:W-:Y:S02]  /*206b0*/  @!P4 STG.E.128 desc[UR8][R24.64+0x80], R12 ;  /* 0x0000800c1800c986 */ /* 0x0009e4000c101d08 */
.L_x_1596:
[----:B------:R-:W-:Y:S05]  /*206c0*/  BSYNC B1 ;  /* 0x0000000000017941 */ /* 0x000fea0003800000 */
.L_x_1595:
[----:B------:R-:W-:Y:S04]  /*206d0*/  BSSY B1, `(.L_x_1597) ;  /* 0x0000015000017945 */ /* 0x000fe80003800000 */
[----:B------:R-:W-:Y:S05]  /*206e0*/  @P0 BRA `(.L_x_1598) ;  /* 0x00000000004c0947 */ /* 0x000fea0003800000 */
[----:B----45:R-:W-:Y:S01]  /*206f0*/  IADD3 R13, P0, R20, 0x40, RZ ;  /* 0x00000040140d7810 */ /* 0x030fe20007f1e0ff */
        /* <DEDUP_REMOVED lines=18> */
.L_x_1598:
[----:B------:R-:W-:Y:S05]  /*20820*/  BSYNC B1 ;  /* 0x0000000000017941 */ /* 0x000fea0003800000 */
.L_x_1597:
[----:B------:R-:W-:Y:S05]  /*20830*/  @P1 BRA `(.L_x_1599) ;  /* 0x0000000800f81947 */ /* 0x000fea0003800000 */
[----:B--2--5:R-:W-:Y:S01]  /*20840*/  IADD3 R9, P0, R20, 0x60, RZ ;  /* 0x0000006014097810 */ /* 0x024fe20007f1e0ff */
[----:B------:R-:W-:Y:S01]  /*20850*/  ULDC.64 UR4, c[0x0][0xad8] ;  /* 0x0002b60000047ab9 */ /* 0x000fe20000000a00 */
[----:B------:R-:W-:Y:S01]  /*20860*/  MOV R2, R44 ;  /* 0x0000002c00027202 */ /* 0x000fe20000000f00 */
[----:B------:R-:W-:Y:S01]  /*20870*/  IMAD.MOV.U32 R3, RZ, RZ, R49 ;  /* 0x000000ffff037224 */ /* 0x000fe200078e0031 */
[----:B------:R-:W-:Y:S01]  /*20880*/  ULDC UR6, c[0x0][0xa8c] ;  /* 0x0002a30000067ab9 */ /* 0x000fe20000000800 */
[----:B------:R-:W-:Y:S01]  /*20890*/  IMAD.X R20, RZ, RZ, R21, P0 ;  /* 0x000000ffff147224 */ /* 0x000fe200000e0615 */
[----:B------:R-:W-:Y:S01]  /*208a0*/  ISETP.GE.AND P1, PT, R178, UR6, PT ;  /* 0x00000006b2007c0c */ /* 0x000fe2000bf26270 */
[----:B------:R-:W-:Y:S01]  /*208b0*/  IMAD.WIDE.U32 R2, R9, UR4, R2 ;  /* 0x0000000409027c25 */ /* 0x000fe2000f8e0002 */
[----:B------:R-:W-:-:S03]  /*208c0*/  ULDC.64 UR8, c[0x0][0x208] ;  /* 0x0000820000087ab9 */ /* 0x000fc60000000a00 */
        /* <DEDUP_REMOVED lines=13> */
.L_x_1591:
[----:B------:R-:W-:Y:S01]  /*209a0*/  ULDC.64 UR4, c[0x0][0xbd8] ;  /* 0x0002f60000047ab9 */ /* 0x000fe20000000a00 */
[----:B------:R-:W2:Y:S01]  /*209b0*/  LDC.64 R2, c[0x0][0xbd8] ;  /* 0x0002f600ff027b82 */ /* 0x000ea20000000a00 */
[----:B------:R-:W-:Y:S01]  /*209c0*/  ISETP.NE.U32.AND P0, PT, RZ, UR4, PT ;  /* 0x00000004ff007c0c */ /* 0x000fe2000bf05070 */
[----:B------:R-:W-:Y:S01]  /*209d0*/  ULDC.64 UR6, c[0x0][0x208] ;  /* 0x0000820000067ab9 */ /* 0x000fe20000000a00 */
[----:B------:R-:W-:Y:S02]  /*209e0*/  MOV R7, RZ ;  /* 0x000000ff00077202 */ /* 0x000fe40000000f00 */
[----:B------:R-:W-:Y:S01]  /*209f0*/  ISETP.NE.AND.EX P0, PT, RZ, UR5, PT, P0 ;  /* 0x00000005ff007c0c */ /* 0x000fe2000bf05300 */
[----:B------:R-:W-:Y:S02]  /*20a00*/  ULDC.64 UR4, c[0x0][0xbe0] ;  /* 0x0002f80000047ab9 */ /* 0x000fe40000000a00 */
[----:B------:R-:W-:-:S04]  /*20a10*/  ISETP.NE.U32.AND P1, PT, RZ, UR4, PT ;  /* 0x00000004ff007c0c */ /* 0x000fc8000bf25070 */
[----:B------:R-:W-:Y:S01]  /*20a20*/  ISETP.NE.AND.EX P1, PT, RZ, UR5, PT, P1 ;  /* 0x00000005ff007c0c */ /* 0x000fe2000bf25310 */
[----:B------:R-:W3:Y:S01]  /*20a30*/  S2R R8, SR_TID.X ;  /* 0x0000000000087919 */ /* 0x000ee20000002100 */
[----:B--2---:R-:W-:-:S11]  /*20a40*/  IMAD.WIDE R2, R183, 0x4, R2 ;  /* 0x00000004b7027825 */ /* 0x004fd600078e0202 */
[----:B------:R-:W2:Y:S01]  /*20a50*/  @P1 LDC.64 R4, c[0x0][0xbe0] ;  /* 0x0002f800ff041b82 */ /* 0x000ea20000000a00 */
[----:B------:R-:W-:Y:S02]  /*20a60*/  ULDC UR4, c[0x0][0xa88] ;  /* 0x0002a20000047ab9 */ /* 0x000fe40000000800 */
[----:B------:R-:W-:Y:S01]  /*20a70*/  IMAD.U32 R0, RZ, RZ, UR4 ;  /* 0x00000004ff007e24 */ /* 0x000fe2000f8e00ff */
[----:B------:R4:W5:Y:S01]  /*20a80*/  @P0 LDG.E R7, desc[UR6][R2.64] ;  /* 0x0000000602070981 */ /* 0x000962000c1e1900 */
[----:B---3--:R-:W-:Y:S02]  /*20a90*/  VIADD R6, R8, 0xffffff80 ;  /* 0xffffff8008067836 */ /* 0x008fe40000000000 */
[----:B--2---:R-:W-:-:S03]  /*20aa0*/  @P1 IMAD.WIDE R4, R183, 0x4, R4 ;  /* 0x00000004b7041825 */ /* 0x004fc600078e0204 */
[----:B------:R-:W-:Y:S02]  /*20ab0*/  ISETP.GT.AND P2, PT, R6, 0x7f, PT ;  /* 0x0000007f0600780c */ /* 0x000fe40003f44270 */
[----:B------:R4:W5:Y:S01]  /*20ac0*/  @P1 LDG.E R0, desc[UR6][R4.64] ;  /* 0x0000000604001981 */ /* 0x000962000c1e1900 */
[----:B------:R-:W-:Y:S10]  /*20ad0*/  @P1 BRA `(.L_x_1600) ;  /* 0x0000000000141947 */ /* 0x000ff40003800000 */
[----:B------:R-:W-:Y:S05]  /*20ae0*/  @!P0 BRA `(.L_x_1600) ;  /* 0x0000000000108947 */ /* 0x000fea0003800000 */
[----:B------:R-:W-:Y:S02]  /*20af0*/  ULDC.64 UR4, c[0x0][0x208] ;  /* 0x0000820000047ab9 */ /* 0x000fe40000000a00 */
[----:B----4-:R-:W2:Y:S04]  /*20b00*/  LDG.E R5, desc[UR4][R2.64] ;  /* 0x0000000402057981 */ /* 0x010ea8000c1e1900 */
[----:B-----5:R-:W2:Y:S02]  /*20b10*/  LDG.E R0, desc[UR4][R2.64+0x4] ;  /* 0x0000040402007981 */ /* 0x020ea4000c1e1900 */
[----:B--2---:R-:W-:-:S07]  /*20b20*/  IMAD.IADD R0, R0, 0x1, -R5 ;  /* 0x0000000100007824 */ /* 0x004fce00078e0a05 */
.L_x_1600:
[----:B----4-:R-:W-:Y:S01]  /*20b30*/  SHF.R.S32.HI R2, RZ, 0x1f, R183 ;  /* 0x0000001fff027819 */ /* 0x010fe200000114b7 */
[----:B------:R-:W-:Y:S01]  /*20b40*/  BSSY B1, `(.L_x_1601) ;  /* 0x000001d000017945 */ /* 0x000fe20003800000 */
[----:B------:R-:W-:Y:S02]  /*20b50*/  SHF.R.S32.HI R9, RZ, 0x1f, R182 ;  /* 0x0000001fff097819 */ /* 0x000fe400000114b6 */
[----:B------:R-:W-:Y:S02]  /*20b60*/  SHF.R.S32.HI R13, RZ, 0x1f, R178 ;  /* 0x0000001fff0d7819 */ /* 0x000fe400000114b2 */
[----:B------:R-:W-:Y:S02]  /*20b70*/  SEL R11, R183, RZ, !P0 ;  /* 0x000000ffb70b7207 */ /* 0x000fe40004000000 */
[----:B------:R-:W-:Y:S02]  /*20b80*/  SEL R10, R2, RZ, !P0 ;  /* 0x000000ff020a7207 */ /* 0x000fe40004000000 */
[----:B-----5:R-:W-:Y:S01]  /*20b90*/  SHF.R.S32.HI R6, RZ, 0x1f, R7 ;  /* 0x0000001fff067819 */ /* 0x020fe20000011407 */
[----:B------:R-:W-:Y:S06]  /*20ba0*/  @P2 BRA `(.L_x_1602) ;  /* 0x0000000000582947 */ /* 0x000fec0003800000 */
[----:B------:R-:W-:-:S05]  /*20bb0*/  LEA R2, R187, R8, 0x7 ;  /* 0x00000008bb027211 */ /* 0x000fca00078e38ff */
        /* <DEDUP_REMOVED lines=21> */
.L_x_1602:
[----:B------:R-:W-:Y:S05]  /*20d10*/  BSYNC B1 ;  /* 0x0000000000017941 */ /* 0x000fea0003800000 */
.L_x_1601:
[----:B------:R-:W-:Y:S01]  /*20d20*/  ULDC.64 UR4, c[0x0][0xaa0] ;  /* 0x0002a80000047ab9 */ /* 0x000fe20000000a00 */
[----:B------:R-:W-:Y:S01]  /*20d30*/  IMAD.MOV.U32 R2, RZ, RZ, R178 ;  /* 0x000000ffff027224 */ /* 0x000fe200078e00b2 */
[----:B------:R-:W-:Y:S01]  /*20d40*/  BSSY B1, `(.L_x_1603) ;  /* 0x000002d000017945 */ /* 0x000fe20003800000 */
[----:B--2---:R-:W-:Y:S02]  /*20d50*/  IMAD.MOV.U32 R3, RZ, RZ, R13 ;  /* 0x000000ffff037224 */ /* 0x004fe400078e000d */
[----:B------:R-:W-:Y:S01]  /*20d60*/  IMAD R4, R6, UR4, RZ ;  /* 0x0000000406047c24 */ /* 0x000fe2000f8e02ff */
[----:B------:R-:W-:Y:S01]  /*20d70*/  MOV R6, R180 ;  /* 0x000000b400067202 */ /* 0x000fe20000000f00 */
[----:B------:R-:W-:-:S04]  /*20d80*/  IMAD.WIDE.U32 R2, R7, UR4, R2 ;  /* 0x0000000407027c25 */ /* 0x000fc8000f8e0002 */
[----:B------:R-:W-:Y:S01]  /*20d90*/  IMAD R7, R7, UR5, R4 ;  /* 0x0000000507077c24 */ /* 0x000fe2000f8e0204 */
[----:B------:R-:W-:Y:S01]  /*20da0*/  ULDC.64 UR4, c[0x0][0xae0] ;  /* 0x0002b80000047ab9 */ /* 0x000fe20000000a00 */
[C---:B------:R-:W-:Y:S01]  /*20db0*/  IADD3 R4, R180.reuse, 0x20, RZ ;  /* 0x00000020b4047810 */ /* 0x040fe20007ffe0ff */
[----:B------:R-:W-:Y:S02]  /*20dc0*/  IMAD R5, R9, UR4, RZ ;  /* 0x0000000409057c24 */ /* 0x000fe4000f8e02ff */
[----:B------:R-:W-:Y:S02]  /*20dd0*/  IMAD.IADD R3, R3, 0x1, R7 ;  /* 0x0000000103037824 */ /* 0x000fe400078e0207 */
[----:B------:R-:W-:Y:S02]  /*20de0*/  IMAD R7, R187, -0x80, R0 ;  /* 0xffffff80bb077824 */ /* 0x000fe400078e0200 */
[----:B------:R-:W-:Y:S02]  /*20df0*/  VIADD R0, R180, 0x40 ;  /* 0x00000040b4007836 */ /* 0x000fe40000000000 */
[----:B------:R-:W-:Y:S01]  /*20e00*/  IMAD R5, R182, UR5, R5 ;  /* 0x00000005b6057c24 */ /* 0x000fe2000f8e0205 */
[-C--:B------:R-:W-:Y:S01]  /*20e10*/  ISETP.GE.AND P2, PT, R180, R7.reuse, PT ;  /* 0x00000007b400720c */ /* 0x080fe20003f46270 */
[----:B------:R-:W-:Y:S01]  /*20e20*/  IMAD.WIDE.U32 R2, R182, UR4, R2 ;  /* 0x00000004b6027c25 */ /* 0x000fe2000f8e0002 */
[-C--:B------:R-:W-:Y:S01]  /*20e30*/  ISETP.GE.AND P3, PT, R4, R7.reuse, PT ;  /* 0x000000070400720c */ /* 0x080fe20003f66270 */
[----:B------:R-:W-:Y:S01]  /*20e40*/  ULDC.64 UR4, c[0x0][0xae8] ;  /* 0x0002ba0000047ab9 */ /* 0x000fe20000000a00 */
[----:B------:R-:W-:Y:S01]  /*20e50*/  ISETP.GE.AND P1, PT, R0, R7, PT ;  /* 0x000000070000720c */ /* 0x000fe20003f26270 */
[----:B------:R-:W-:-:S02]  /*20e60*/  VIADD R4, R180, 0x60 ;  /* 0x00000060b4047836 */ /* 0x000fc40000000000 */
[----:B------:R-:W-:Y:S02]  /*20e70*/  IMAD.IADD R3, R3, 0x1, R5 ;  /* 0x0000000103037824 */ /* 0x000fe400078e0205 */
[----:B------:R-:W-:Y:S01]  /*20e80*/  IMAD R0, R10, UR4, RZ ;  /* 0x000000040a007c24 */ /* 0x000fe2000f8e02ff */
[----:B------:R-:W-:Y:S01]  /*20e90*/  ISETP.GE.AND P0, PT, R4, R7, PT ;  /* 0x000000070400720c */ /* 0x000fe20003f06270 */
[----:B------:R-:W-:Y:S01]  /*20ea0*/  IMAD.WIDE.U32 R4, R11, UR4, R2 ;  /* 0x000000040b047c25 */ /* 0x000fe2000f8e0002 */
[----:B------:R-:W-:-:S03]  /*20eb0*/  SHF.R.S32.HI R7, RZ, 0x1f, R180 ;  /* 0x0000001fff077819 */ /* 0x000fc600000114b4 */
[----:B------:R-:W-:Y:S02]  /*20ec0*/  IMAD R9, R11, UR5, R0 ;  /* 0x000000050b097c24 */ /* 0x000fe4000f8e0200 */
[----:B------:R-:W-:-:S04]  /*20ed0*/  IMAD.WIDE R6, R187, 0x80, R6 ;  /* 0x00000080bb067825 */ /* 0x000fc800078e0206 */
[----:B------:R-:W-:Y:S01]  /*20ee0*/  IMAD.IADD R11, R5, 0x1, R9 ;  /* 0x00000001050b7824 */ /* 0x000fe200078e0209 */
[----:B------:R-:W-:Y:S06]  /*20ef0*/  @P2 BRA `(.L_x_1604) ;  /* 0x0000000000442947 */ /* 0x000fec0003800000 */
[----:B------:R-:W-:Y:S01]  /*20f00*/  ULDC.64 UR4, c[0x0][0xad8] ;  /* 0x0002b60000047ab9 */ /* 0x000fe20000000a00 */
[----:B------:R-:W-:Y:S01]  /*20f10*/  MOV R3, R11 ;  /* 0x0000000b00037202 */ /* 0x000fe20000000f00 */
[----:B------:R-:W-:Y:S01]  /*20f20*/  IMAD R9, R7, UR4, RZ ;  /* 0x0000000407097c24 */ /* 0x000fe2000f8e02ff */
[----:B------:R-:W-:Y:S01]  /*20f30*/  ULDC UR6, c[0x0][0xa8c] ;  /* 0x0002a30000067ab9 */ /* 0x000fe20000000800 */
[C---:B------:R-:W-:Y:S01]  /*20f40*/  VIADD R0, R178.reuse, 0x40 ;  /* 0x00000040b2007836 */ /* 0x040fe20000000000 */
[----:B------:R-:W-:Y:S01]  /*20f50*/  ISETP.GE.AND P4, PT, R178, UR6, PT ;  /* 0x00000006b2007c0c */ /* 0x000fe2000bf86270 */
[----:B------:R-:W-:Y:S01]  /*20f60*/  IMAD.MOV.U32 R2, RZ, RZ, R4 ;  /* 0x000000ffff027224 */ /* 0x000fe200078e0004 */
[----:B------:R-:W-:Y:S01]  /*20f70*/  ULDC.64 UR8, c[0x0][0x208] ;  /* 0x0000820000087ab9 */ /* 0x000fe20000000a00 */
[----:B------:R-:W-:Y:S01]  /*20f80*/  IMAD R9, R6, UR5, R9 ;  /* 0x0000000506097c24 */ /* 0x000fe2000f8e0209 */
[----:B------:R-:W-:Y:S01]  /*20f90*/  ISETP.GE.AND P5, PT, R0, UR6, PT ;  /* 0x0000000600007c0c */ /* 0x000fe2000bfa6270 */
[----:B------:R-:W-:Y:S01]  /*20fa0*/  IMAD.WIDE.U32 R2, R6, UR4, R2 ;  /* 0x0000000406027c25 */ /* 0x000fe2000f8e0002 */
[----:B------:R-:W-:-:S03]  /*20fb0*/  ULDC.64 UR4, c[0x0][0xa80] ;  /* 0x0002a00000047ab9 */ /* 0x000fc60000000a00 */
[----:B------:R-:W-:Y:S01]  /*20fc0*/  IMAD.IADD R3, R3, 0x1, R9 ;  /* 0x0000000103037824 */ /* 0x000fe200078e0209 */
[----:B------:R-:W-:-:S04]  /*20fd0*/  LEA R8, P2, R2, UR4, 0x1 ;  /* 0x0000000402087c11 */ /* 0x000fc8000f8408ff */
[----:B------:R-:W-:-:S05]  /*20fe0*/  LEA.HI.X R9, R2, UR5, R3, 0x1, P2 ;  /* 0x0000000502097c11 */ /* 0x000fca00090f0c03 */
[----:B------:R2:W-:Y:S04]  /*20ff0*/  @!P4 STG.E.128 desc[UR8][R8.64], RZ ;  /* 0x000000ff0800c986 */ /* 0x0005e8000c101d08 */
[----:B------:R2:W-:Y:S02]  /*21000*/  @!P5 STG.E.128 desc[UR8][R8.64+0x80], RZ ;  /* 0x000080ff0800d986 */ /* 0x0005e4000c101d08 */
.L_x_1604:
[----:B------:R-:W-:Y:S05]  /*21010*/  BSYNC B1 ;  /* 0x0000000000017941 */ /* 0x000fea0003800000 */
.L_x_1603:
[----:B------:R-:W-:Y:S04]  /*21020*/  BSSY B1, `(.L_x_1605) ;  /* 0x0000015000017945 */ /* 0x000fe80003800000 */
[----:B------:R-:W-:Y:S05]  /*21030*/  @P3 BRA `(.L_x_1606) ;  /* 0x00000000004c3947 */ /* 0x000fea0003800000 */
[----:B--2---:R-:W-:Y:S01]  /*21040*/  IADD3 R9, P2, R6, 0x20, RZ ;  /* 0x0000002006097810 */ /* 0x004fe20007f5e0ff */
        /* <DEDUP_REMOVED lines=18> */
.L_x_1606:
[----:B------:R-:W-:Y:S05]  /*21170*/  BSYNC B1 ;  /* 0x0000000000017941 */ /* 0x000fea0003800000 */
.L_x_1605:
[----:B------:R-:W-:Y:S04]  /*21180*/  BSSY B1, `(.L_x_1607) ;  /* 0x0000015000017945 */ /* 0x000fe80003800000 */
[----:B------:R-:W-:Y:S05]  /*21190*/  @P1 BRA `(.L_x_1608) ;  /* 0x00000000004c1947 */ /* 0x000fea0003800000 */
[----:B--23--:R-:W-:Y:S01]  /*211a0*/  IADD3 R9, P1, R6, 0x40, RZ ;  /* 0x0000004006097810 */ /* 0x00cfe20007f3e0ff */
[----:B------:R-:W-:Y:S01]  /*211b0*/  ULDC.64 UR4, c[0x0][0xad8] ;  /* 0x0002b60000047ab9 */ /* 0x000fe20000000a00 */
[----:B------:R-:W-:Y:S01]  /*211c0*/  IMAD.MOV.U32 R2, RZ, RZ, R4 ;  /* 0x000000ffff027224 */ /* 0x000fe200078e0004 */
[C---:B------:R-:W-:Y:S01]  /*211d0*/  IADD3 R8, R178.reuse, 0x40, RZ ;  /* 0x00000040b2087810 */ /* 0x040fe20007ffe0ff */
[----:B------:R-:W-:Y:S01]  /*211e0*/  IMAD.MOV.U32 R3, RZ, RZ, R11 ;  /* 0x000000ffff037224 */ /* 0x000fe200078e000b */
[----:B------:R-:W-:Y:S01]  /*211f0*/  ULDC UR6, c[0x0][0xa8c] ;  /* 0x0002a30000067ab9 */ /* 0x000fe20000000800 */
[----:B------:R-:W-:Y:S01]  /*21200*/  IMAD.X R0, RZ, RZ, R7, P1 ;  /* 0x000000ffff007224 */ /* 0x000fe200008e0607 */
[----:B------:R-:W-:Y:S01]  /*21210*/  ISETP.GE.AND P2, PT, R178, UR6, PT ;  /* 0x00000006b2007c0c */ /* 0x000fe2000bf46270 */
[----:B------:R-:W-:Y:S01]  /*21220*/  IMAD.WIDE.U32 R2, R9, UR4, R2 ;  /* 0x0000000409027c25 */ /* 0x000fe2000f8e0002 */
[----:B------:R-:W-:Y:S01]  /*21230*/  ISETP.GE.AND P3, PT, R8, UR6, PT ;  /* 0x0000000608007c0c */ /* 0x000fe2000bf66270 */
[----:B------:R-:W-:-:S02]  /*21240*/  ULDC.64 UR8, c[0x0][0x208] ;  /* 0x0000820000087ab9 */ /* 0x000fc40000000a00 */
[----:B------:R-:W-:-:S04]  /*21250*/  IMAD R0, R0, UR4, RZ ;  /* 0x0000000400007c24 */ /* 0x000fc8000f8e02ff */
[----:B------:R-:W-:Y:S01]  /*21260*/  IMAD R9, R9, UR5, R0 ;  /* 0x0000000509097c24 */ /* 0x000fe2000f8e0200 */
[----:B------:R-:W-:Y:S02]  /*21270*/  ULDC.64 UR4, c[0x0][0xa80] ;  /* 0x0002a00000047ab9 */ /* 0x000fe40000000a00 */
[----:B------:R-:W-:Y:S01]  /*21280*/  LEA R8, P1, R2, UR4, 0x1 ;  /* 0x0000000402087c11 */ /* 0x000fe2000f8208ff */
[----:B------:R-:W-:-:S05]  /*21290*/  IMAD.IADD R3, R3, 0x1, R9 ;  /* 0x0000000103037824 */ /* 0x000fca00078e0209 */
[----:B------:R-:W-:-:S05]  /*212a0*/  LEA.HI.X R9, R2, UR5, R3, 0x1, P1 ;  /* 0x0000000502097c11 */ /* 0x000fca00088f0c03 */
[----:B------:R4:W-:Y:S04]  /*212b0*/  @!P2 STG.E.128 desc[UR8][R8.64], RZ ;  /* 0x000000ff0800a986 */ /* 0x0009e8000c101d08 */
[----:B------:R4:W-:Y:S02]  /*212c0*/  @!P3 STG.E.128 desc[UR8][R8.64+0x80], RZ ;  /* 0x000080ff0800b986 */ /* 0x0009e4000c101d08 */
.L_x_1608:
[----:B------:R-:W-:Y:S05]  /*212d0*/  BSYNC B1 ;  /* 0x0000000000017941 */ /* 0x000fea0003800000 */
.L_x_1607:
[----:B------:R-:W-:Y:S05]  /*212e0*/  @P0 BRA `(.L_x_1599) ;  /* 0x00000000004c0947 */ /* 0x000fea0003800000 */
[----:B------:R-:W-:Y:S01]  /*212f0*/  IADD3 R5, P0, R6, 0x60, RZ ;  /* 0x0000006006057810 */ /* 0x000fe20007f1e0ff */
[----:B------:R-:W-:Y:S01]  /*21300*/  ULDC.64 UR4, c[0x0][0xad8] ;  /* 0x0002b60000047ab9 */ /* 0x000fe20000000a00 */
[----:B------:R-:W-:Y:S01]  /*21310*/  IMAD.MOV.U32 R2, RZ, RZ, R4 ;  /* 0x000000ffff027224 */ /* 0x000fe200078e0004 */
[----:B------:R-:W-:Y:S01]  /*21320*/  ULDC UR6, c[0x0][0xa8c] ;  /* 0x0002a30000067ab9 */ /* 0x000fe20000000800 */
[----:B------:R-:W-:Y:S01]  /*21330*/  IADD3.X R6, RZ, R7, RZ, P0, !PT ;  /* 0x00000007ff067210 */ /* 0x000fe200007fe4ff */
[----:B------:R-:W-:Y:S01]  /*21340*/  IMAD.MOV.U32 R3, RZ, RZ, R11 ;  /* 0x000000ffff037224 */ /* 0x000fe200078e000b */
        /* <DEDUP_REMOVED lines=8> */
[----:B------:R-:W-:Y:S02]  /*213d0*/  LEA R4, P0, R2, UR4, 0x1 ;  /* 0x0000000402047c11 */ /* 0x000fe4000f8008ff */
[----:B------:R-:W-:-:S04]  /*213e0*/  IADD3 R3, R3, R5, RZ ;  /* 0x0000000503037210 */ /* 0x000fc80007ffe0ff */
[----:B------:R-:W-:-:S05]  /*213f0*/  LEA.HI.X R5, R2, UR5, R3, 0x1, P0 ;  /* 0x0000000502057c11 */ /* 0x000fca00080f0c03 */
[----:B------:R0:W-:Y:S04]  /*21400*/  @!P1 STG.E.128 desc[UR8][R4.64], RZ ;  /* 0x000000ff04009986 */ /* 0x0001e8000c101d08 */
[----:B------:R0:W-:Y:S02]  /*21410*/  @!P2 STG.E.128 desc[UR8][R4.64+0x80], RZ ;  /* 0x000080ff0400a986 */ /* 0x0001e4000c101d08 */
.L_x_1599:
[----:B------:R-:W-:Y:S05]  /*21420*/  BSYNC B0 ;  /* 0x0000000000007941 */ /* 0x000fea0003800000 */
.L_x_1590:
[----:B------:R-:W-:Y:S02]  /*21430*/  ULDC UR4, c[0x0][0xc14] ;  /* 0x0003050000047ab9 */ /* 0x000fe40000000800 */
[----:B-1----:R-:W-:-:S13]  /*21440*/  ISETP.GE.AND P0, PT, R171, UR4, PT ;  /* 0x00000004ab007c0c */ /* 0x002fda000bf06270 */
[----:B------:R-:W-:Y:S05]  /*21450*/  @!P0 BRA `(.L_x_1609) ;  /* 0xfffffdfc00488947 */ /* 0x000fea000383ffff */
[----:B------:R-:W-:Y:S05]  /*21460*/  BRA `(.L_x_1311) ;  /* 0x0000006400e47947 */ /* 0x000fea0003800000 */
.L_x_1309:
[----:B------:R-:W-:-:S08]  /*21470*/  NOP ;  /* 0x0000000000007918 */ /* 0x000fd00000000000 */
[----:B------:R-:W0:-:S00]  /*21480*/  USETMAXREG.DEALLOC.CTAPOOL 0x18 ;  /* 0x00000018000079c8 */ /* 0x000e0000080e0500 */
[----:B0-----:R-:W-:-:S06]  /*21490*/  LOP3.LUT R0, R0, 0x3, RZ, 0xc0, !PT ;  /* 0x0000000300007812 */ /* 0x001fcc00078ec0ff */
[----:B------:R-:W0:Y:S02]  /*214a0*/  SHFL.IDX PT, R0, R0, RZ, 0x1f ;  /* 0x00001fff00007589 */ /* 0x000e2400000e0000 */
[----:B0-----:R-:W-:-:S13]  /*214b0*/  ISETP.NE.AND P0, PT, R0, RZ, PT ;  /* 0x000000ff0000720c */ /* 0x001fda0003f05270 */
[----:B------:R-:W-:Y:S05]  /*214c0*/  @P0 BRA `(.L_x_1311) ;  /* 0x0000006400cc0947 */ /* 0x000fea0003800000 */
[----:B------:R-:W2:Y:S01]  /*214d0*/  LDL.LU R6, [R1] ;  /* 0x0000000001067983 */ /* 0x000ea20000300800 */
[----:B------:R-:W-:Y:S01]  /*214e0*/  LOP3.LUT R7, R4, 0x1f, RZ, 0xc0, !PT ;  /* 0x0000001f04077812 */ /* 0x000fe200078ec0ff */
[----:B------:R-:W-:Y:S01]  /*214f0*/  ULDC UR5, c[0x0][0xc14] ;  /* 0x0003050000057ab9 */ /* 0x000fe20000000800 */
[----:B------:R-:W-:Y:S01]  /*21500*/  CS2R R16, SRZ ;  /* 0x0000000000107805 */ /* 0x000fe2000001ff00 */
[----:B------:R-:W-:Y:S01]  /*21510*/  ULDC.64 UR6, c[0x0][0x208] ;  /* 0x0000820000067ab9 */ /* 0x000fe20000000a00 */
[----:B------:R-:W-:Y:S01]  /*21520*/  ISETP.NE.AND P0, PT, R7, 0x1f, PT ;  /* 0x0000001f0700780c */ /* 0x000fe20003f05270 */
[----:B------:R-:W-:Y:S01]  /*21530*/  ULDC UR4, c[0x0][0xc10] ;  /* 0x0003040000047ab9 */ /* 0x000fe20000000800 */
[----:B--2---:R-:W-:-:S11]  /*21540*/  LOP3.LUT R6, R6, 0xffffffdf, RZ, 0xc0, !PT ;  /* 0xffffffdf06067812 */ /* 0x004fd600078ec0ff */
        /* <DEDUP_REMOVED lines=9> */
[----:B------:R-:W-:-:S09]  /*215e0*/  LOP3.LUT R6, R6, 0xfffffffe, RZ, 0xc0, !PT ;  /* 0xfffffffe06067812 */ /* 0x000fd200078ec0ff */
[----:B------:R-:W-:-:S04]  /*215f0*/  @P1 LOP3.LUT R6, R6, 0x1, RZ, 0xfc, !PT ;  /* 0x0000000106061812 */ /* 0x000fc800078efcff */
[----:B------:R-:W-:-:S04]  /*21600*/  LOP3.LUT R6, R6, 0xffffffef, RZ, 0xc0, !PT ;  /* 0xffffffef06067812 */ /* 0x000fc800078ec0ff */
[----:B------:R-:W-:-:S04]  /*21610*/  @P0 LOP3.LUT R6, R6, 0x10, RZ, 0xfc, !PT ;  /* 0x0000001006060812 */ /* 0x000fc800078efcff */
[----:B------:R-:W-:Y:S01]  /*21620*/  LOP3.LUT R6, R6, 0xfffffff7, RZ, 0xc0, !PT ;  /* 0xfffffff706067812 */ /* 0x000fe200078ec0ff */
[----:B--2---:R-:W1:Y:S02]  /*21630*/  SHFL.UP PT, R0, R17, 0x1, RZ ;  /* 0x0420000011007989 */ /* 0x004e6400000e00ff */
[----:B-1----:R-:W-:-:S05]  /*21640*/  SEL R0, R0, RZ, P1 ;  /* 0x000000ff00007207 */ /* 0x002fca0000800000 */
[----:B------:R-:W-:-:S05]  /*21650*/  IMAD.IADD R0, R17, 0x1, R0 ;  /* 0x0000000111007824 */ /* 0x000fca00078e0200 */
        /* <DEDUP_REMOVED lines=17> */
[----:B------:R-:W-:-:S05]  /*21770*/  @P0 LOP3.LUT R6, R6, 0x2, RZ, 0xfc, !PT ;  /* 0x0000000206060812 */ /* 0x000fca00078efcff */
[----:B------:R-:W-:Y:S01]  /*21780*/  STL [R1], R6 ;  /* 0x0000000601007387 */ /* 0x000fe20000100800 */
[----:B-1----:R-:W-:-:S05]  /*21790*/  SEL R0, R0, RZ, P0 ;  /* 0x000000ff00007207 */ /* 0x002fca0000000000 */
[----:B------:R-:W-:-:S05]  /*217a0*/  IMAD.IADD R0, R3, 0x1, R0 ;  /* 0x0000000103007824 */ /* 0x000fca00078e0200 */
        /* <DEDUP_REMOVED lines=10> */
.L_x_1614:
[----:B------:R-:W-:Y:S02]  /*21850*/  VIADD R0, R19, 0x1f ;  /* 0x0000001f13007836 */ /* 0x000fe40000000000 */
[----:B------:R-:W-:-:S03]  /*21860*/  IMAD.U32 R19, RZ, RZ, UR7 ;  /* 0x00000007ff137e24 */ /* 0x000fc6000f8e00ff */
[----:B------:R-:W-:-:S13]  /*21870*/  ISETP.GE.AND P0, PT, R0, UR5, PT ;  /* 0x0000000500007c0c */ /* 0x000fda000bf06270 */
[----:B------:R-:W-:Y:S05]  /*21880*/  @P0 BRA `(.L_x_1611) ;  /* 0x0000000400d00947 */ /* 0x000fea0003800000 */
[----:B------:R-:W0:Y:S01]  /*21890*/  S2R R6, SR_TID.X ;  /* 0x0000000000067919 */ /* 0x000e220000002100 */
[----:B------:R-:W-:Y:S01]  /*218a0*/  MOV R19, R0 ;  /* 0x0000000000137202 */ /* 0x000fe20000000f00 */
        /* <DEDUP_REMOVED lines=11> */
.L_x_1613:
[----:B------:R-:W-:Y:S05]  /*21960*/  BSYNC B0 ;  /* 0x0000000000007941 */ /* 0x000fea0003800000 */
.L_x_1612:
        /* <DEDUP_REMOVED lines=25> */
.L_x_1610:
        /* <DEDUP_REMOVED lines=19> */
[----:B------:R-:W-:-:S05]  /*21c30*/  IADD3 R7, R4, -0x1, RZ ;  /* 0xffffffff04077810 */ /* 0x000fca0007ffe0ff */
[----:B------:R2:W3:Y:S02]  /*21c40*/  SHFL.IDX PT, R16, R0, R7, 0x1f ;  /* 0x00001f0700107589 */ /* 0x0004e400000e0000 */
.L_x_1615:
[----:B-12---:R-:W-:Y:S02]  /*21c50*/  IMAD.MOV R0, RZ, RZ, -R3 ;  /* 0x000000ffff007224 */ /* 0x006fe400078e0a03 */
[----:B---3--:R-:W-:Y:S02]  /*21c60*/  IMAD R16, R16, UR4, R5 ;  /* 0x0000000410107c24 */ /* 0x008fe4000f8e0205 */
[----:B------:R-:W-:Y:S01]  /*21c70*/  IMAD R5, R0, R9, RZ ;  /* 0x0000000900057224 */ /* 0x000fe200078e02ff */
[----:B------:R-:W-:Y:S01]  /*21c80*/  IABS R0, R6 ;  /* 0x0000000600007213 */ /* 0x000fe20000000000 */
[----:B------:R-:W-:-:S04]  /*21c90*/  IMAD.MOV.U32 R2, RZ, RZ, RZ ;  /* 0x000000ffff027224 */ /* 0x000fc800078e00ff */
[----:B------:R-:W-:Y:S01]  /*21ca0*/  IMAD.HI.U32 R2, R3, R5, R2 ;  /* 0x0000000503027227 */ /* 0x000fe200078e0002 */
[----:B------:R-:W-:-:S03]  /*21cb0*/  IADD3 R5, -R16, UR6, RZ ;  /* 0x0000000610057c10 */ /* 0x000fc6000fffe1ff */
[----:B------:R-:W-:Y:S01]  /*21cc0*/  IMAD.MOV R0, RZ, RZ, -R0 ;  /* 0x000000ffff007224 */ /* 0x000fe200078e0a00 */
[----:B------:R-:W-:-:S05]  /*21cd0*/  IABS R3, R5 ;  /* 0x0000000500037213 */ /* 0x000fca0000000000 */
        /* <DEDUP_REMOVED lines=13> */
[----:B------:R-:W-:-:S03]  /*21db0*/  IMAD.MOV R2, RZ, RZ, -R2 ;  /* 0x000000ffff027224 */ /* 0x000fc600078e0a02 */
[----:B------:R-:W-:Y:S01]  /*21dc0*/  IADD3 R3, -R0, RZ, RZ ;  /* 0x000000ff00037210 */ /* 0x000fe20007ffe1ff */
[----:B------:R-:W-:Y:S01]  /*21dd0*/  IMAD R5, R6, R2, R5 ;  /* 0x0000000206057224 */ /* 0x000fe200078e0205 */
[----:B------:R-:W-:Y:S02]  /*21de0*/  MOV R2, RZ ;  /* 0x000000ff00027202 */ /* 0x000fe40000000f00 */
[----:B------:R-:W-:-:S04]  /*21df0*/  VIADDMNMX R8, R3, UR4, R8, PT ;  /* 0x0000000403087c46 */ /* 0x000fc8000b800108 */
[-C--:B------:R-:W-:Y:S02]  /*21e00*/  IABS R4, R8.reuse ;  /* 0x0000000800047213 */ /* 0x080fe40000000000 */
[----:B------:R-:W-:Y:S02]  /*21e10*/  IABS R6, R8 ;  /* 0x0000000800067213 */ /* 0x000fe40000000000 */
[----:B------:R-:W1:Y:S08]  /*21e20*/  I2F.RP R7, R4 ;  /* 0x0000000400077306 */ /* 0x000e700000209400 */
[----:B-1----:R-:W1:Y:S02]  /*21e30*/  MUFU.RCP R7, R7 ;  /* 0x0000000700077308 */ /* 0x002e640000001000 */
[----:B-1----:R-:W-:Y:S01]  /*21e40*/  VIADD R3, R7, 0xffffffe ;  /* 0x0ffffffe07037836 */ /* 0x002fe20000000000 */
[----:B------:R-:W-:-:S05]  /*21e50*/  IABS R7, R5 ;  /* 0x0000000500077213 */ /* 0x000fca0000000000 */
[----:B------:R-:W1:Y:S02]  /*21e60*/  F2I.FTZ.U32.TRUNC.NTZ R3, R3 ;  /* 0x0000000300037305 */ /* 0x000e64000021f000 */
[----:B-1----:R-:W-:-:S04]  /*21e70*/  IMAD.MOV R9, RZ, RZ, -R3 ;  /* 0x000000ffff097224 */ /* 0x002fc800078e0a03 */
[----:B------:R-:W-:-:S04]  /*21e80*/  IMAD R9, R9, R4, RZ ;  /* 0x0000000409097224 */ /* 0x000fc800078e02ff */
[----:B------:R-:W-:-:S04]  /*21e90*/  IMAD.HI.U32 R2, R3, R9, R2 ;  /* 0x0000000903027227 */ /* 0x000fc800078e0002 */
[----:B------:R-:W-:Y:S02]  /*21ea0*/  IMAD.MOV R3, RZ, RZ, -R6 ;  /* 0x000000ffff037224 */ /* 0x000fe400078e0a06 */
[----:B------:R-:W-:-:S04]  /*21eb0*/  IMAD.HI.U32 R2, R2, R7, RZ ;  /* 0x0000000702027227 */ /* 0x000fc800078e00ff */
[----:B------:R-:W-:-:S05]  /*21ec0*/  IMAD R3, R2, R3, R7 ;  /* 0x0000000302037224 */ /* 0x000fca00078e0207 */
[----:B------:R-:W-:-:S13]  /*21ed0*/  ISETP.GT.U32.AND P0, PT, R4, R3, PT ;  /* 0x000000030400720c */ /* 0x000fda0003f04070 */
[----:B------:R-:W-:Y:S02]  /*21ee0*/  @!P0 IMAD.IADD R3, R3, 0x1, -R4 ;  /* 0x0000000103038824 */ /* 0x000fe400078e0a04 */
[----:B------:R-:W-:-:S03]  /*21ef0*/  @!P0 VIADD R2, R2, 0x1 ;  /* 0x0000000102028836 */ /* 0x000fc60000000000 */
[----:B------:R-:W-:Y:S02]  /*21f00*/  ISETP.GE.U32.AND P0, PT, R3, R4, PT ;  /* 0x000000040300720c */ /* 0x000fe40003f06070 */
[C---:B------:R-:W-:Y:S01]  /*21f10*/  LOP3.LUT R3, R5.reuse, R8, RZ, 0x3c, !PT ;  /* 0x0000000805037212 */ /* 0x040fe200078e3cff */
[----:B------:R-:W-:-:S10]  /*21f20*/  IMAD.IADD R5, R5, 0x1, R0 ;  /* 0x0000000105057824 */ /* 0x000fd400078e0200 */
[----:B------:R-:W-:Y:S02]  /*21f30*/  @P0 IADD3 R2, R2, 0x1, RZ ;  /* 0x0000000102020810 */ /* 0x000fe40007ffe0ff */
[----:B------:R-:W-:-:S13]  /*21f40*/  ISETP.GE.AND P0, PT, R3, RZ, PT ;  /* 0x000000ff0300720c */ /* 0x000fda0003f06270 */
[----:B------:R-:W-:Y:S01]  /*21f50*/  @!P0 IMAD.MOV R2, RZ, RZ, -R2 ;  /* 0x000000ffff028224 */ /* 0x000fe200078e0a02 */
[----:B------:R-:W-:-:S13]  /*21f60*/  ISETP.NE.AND P0, PT, R8, RZ, PT ;  /* 0x000000ff0800720c */ /* 0x000fda0003f05270 */
[----:B------:R-:W-:Y:S01]  /*21f70*/  @!P0 LOP3.LUT R2, RZ, R8, RZ, 0x33, !PT ;  /* 0x00000008ff028212 */ /* 0x000fe200078e33ff */
[----:B------:R-:W-:-:S04]  /*21f80*/  IMAD.MOV R8, RZ, RZ, -R8 ;  /* 0x000000ffff087224 */ /* 0x000fc800078e0a08 */
[----:B------:R-:W-:Y:S01]  /*21f90*/  IMAD R18, R2, R8, R5 ;  /* 0x0000000802127224 */ /* 0x000fe200078e0205 */
[----:B------:R-:W-:-:S04]  /*21fa0*/  LOP3.LUT R2, RZ, R2, RZ, 0x33, !PT ;  /* 0x00000002ff027212 */ /* 0x000fc800078e33ff */
[----:B------:R-:W-:Y:S01]  /*21fb0*/  IADD3 R17, R17, R2, RZ ;  /* 0x0000000211117210 */ /* 0x000fe20007ffe0ff */
[----:B------:R-:W-:Y:S06]  /*21fc0*/  BRA `(.L_x_1616) ;  /* 0x00000000000c7947 */ /* 0x000fec0003800000 */
.L_x_1611:
[----:B------:R-:W-:Y:S02]  /*21fd0*/  IMAD.MOV.U32 R17, RZ, RZ, RZ ;  /* 0x000000ffff117224 */ /* 0x000fe400078e00ff */
[----:B------:R-:W-:Y:S02]  /*21fe0*/  IMAD.U32 R16, RZ, RZ, UR6 ;  /* 0x00000006ff107e24 */ /* 0x000fe4000f8e00ff */
[----:B------:R-:W-:-:S07]  /*21ff0*/  IMAD.MOV.U32 R18, RZ, RZ, RZ ;  /* 0x000000ffff127224 */ /* 0x000fce00078e00ff */
.L_x_1616:
        /* <DEDUP_REMOVED lines=9> */
[----:B------:R-:W-:Y:S02]  /*22090*/  ISETP.GE.AND P0, PT, R19, UR5, PT ;  /* 0x0000000513007c0c */ /* 0x000fe4000bf06270 */
[----:B-1----:R-:W-:-:S05]  /*220a0*/  MOV R0, 0x1 ;  /* 0x0000000100007802 */ /* 0x002fca0000000f00 */
[----:B------:R1:W-:Y:S04]  /*220b0*/  STL [R1+0xc], R0 ;  /* 0x00000c0001007387 */ /* 0x0003e80000100800 */
[----:B------:R1:W-:Y:S02]  /*220c0*/  STL [R1+0x24], RZ ;  /* 0x000024ff01007387 */ /* 0x0003e40000100800 */
[----:B------:R-:W-:Y:S05]  /*220d0*/  @P0 BRA `(.L_x_1617) ;  /* 0x0000005400e00947 */ /* 0x000fea0003800000 */
[----:B-1----:R-:W-:Y:S01]  /*220e0*/  IMAD.MOV.U32 R0, RZ, RZ, 0x1 ;  /* 0x00000001ff007424 */ /* 0x002fe200078e00ff */
[----:B------:R1:W-:Y:S01]  /*220f0*/  STL [R1+0x24], RZ ;  /* 0x000024ff01007387 */ /* 0x0003e20000100800 */
[----:B------:R-:W-:Y:S01]  /*22100*/  ULDC.64 UR38, c[0x0][0x198] ;  /* 0x0000660000267ab9 */ /* 0x000fe20000000a00 */
[----:B------:R-:W-:Y:S02]  /*22110*/  ULDC UR36, c[0x0][0xc] ;  /* 0x0000030000247ab9 */ /* 0x000fe40000000800 */
[----:B------:R1:W-:Y:S04]  /*22120*/  STL [R1+0x10], R0 ;  /* 0x0000100001007387 */ /* 0x0003e80000100800 */
[----:B------:R1:W-:Y:S04]  /*22130*/  STL [R1+0x4], RZ ;  /* 0x000004ff01007387 */ /* 0x0003e80000100800 */
[----:B------:R1:W-:Y:S04]  /*22140*/  STL [R1], RZ ;  /* 0x000000ff01007387 */ /* 0x0003e80000100800 */
[----:B------:R1:W-:Y:S02]  /*22150*/  STL [R1+0xc], R0 ;  /* 0x00000c0001007387 */ /* 0x0003e40000100800 */
.L_x_1719:
[----:B------:R-:W-:Y:S05]  /*22160*/  YIELD ;  /* 0x0000000000007946 */ /* 0x000fea0003800000 */
[----:B------:R-:W-:Y:S01]  /*22170*/  ULDC.64 UR4, c[0x0][0xa28] ;  /* 0x00028a0000047ab9 */ /* 0x000fe20000000a00 */
[----:B--2---:R-:W-:Y:S01]  /*22180*/  IMAD.MOV.U32 R9, RZ, RZ, RZ ;  /* 0x000000ffff097224 */ /* 0x004fe200078e00ff */
[----:B------:R-:W-:Y:S01]  /*22190*/  ISETP.NE.U32.AND P0, PT, RZ, UR4, PT ;  /* 0x00000004ff007c0c */ /* 0x000fe2000bf05070 */
[----:B------:R-:W-:Y:S01]  /*221a0*/  ULDC.64 UR6, c[0x0][0x208] ;  /* 0x0000820000067ab9 */ /* 0x000fe20000000a00 */
[----:B-1----:R-:W-:Y:S01]  /*221b0*/  IMAD.MOV.U32 R0, RZ, RZ, RZ ;  /* 0x000000ffff007224 */ /* 0x002fe200078e00ff */
[----:B------:R-:W-:Y:S01]  /*221c0*/  ULDC.64 UR8, c[0x0][0xa08] ;  /* 0x0002820000087ab9 */ /* 0x000fe20000000a00 */
[----:B------:R-:W-:Y:S01]  /*221d0*/  ISETP.NE.AND.EX P0, PT, RZ, UR5, PT, P0 ;  /* 0x00000005ff007c0c */ /* 0x000fe2000bf05300 */
[----:B------:R-:W-:Y:S01]  /*221e0*/  ULDC.64 UR4, c[0x0][0xa00] ;  /* 0x0002800000047ab9 */ /* 0x000fe20000000a00 */
[----:B------:R-:W-:-:S11]  /*221f0*/  ULDC.64 UR10, c[0x0][0xa10] ;  /* 0x00028400000a7ab9 */ /* 0x000fd60000000a00 */
[----:B---3--:R-:W1:Y:S01]  /*22200*/  @P0 LDC.64 R2, c[0x0][0xa28] ;  /* 0x00028a00ff020b82 */ /* 0x008e620000000a00 */
[----:B------:R-:W-:Y:S01]  /*22210*/  ISETP.NE.U32.AND P2, PT, RZ, UR4, PT ;  /* 0x00000004ff007c0c */ /* 0x000fe2000bf45070 */
[----:B-1----:R-:W-:-:S05]  /*22220*/  @P0 IMAD.WIDE R2, R19, 0x4, R2 ;  /* 0x0000000413020825 */ /* 0x002fca00078e0202 */
[----:B------:R1:W5:Y:S01]  /*22230*/  @P0 LDG.E R9, desc[UR6][R2.64] ;  /* 0x0000000602090981 */ /* 0x000362000c1e1900 */
[----:B------:R-:W-:Y:S01]  /*22240*/  ISETP.NE.AND.EX P2, PT, RZ, UR5, PT, P2 ;  /* 0x00000005ff007c0c */ /* 0x000fe2000bf45320 */
[----:B------:R-:W-:Y:S01]  /*22250*/  ULDC.64 UR4, c[0x0][0xa18] ;  /* 0x0002860000047ab9 */ /* 0x000fe20000000a00 */
[----:B-1----:R-:W1:Y:S02]  /*22260*/  LDC.64 R2, c[0x0][0xa00] ;  /* 0x00028000ff027b82 */ /* 0x002e640000000a00 */
[----:B-1----:R-:W-:-:S09]  /*22270*/  IMAD.WIDE R2, R19, 0x4, R2 ;  /* 0x0000000413027825 */ /* 0x002fd200078e0202 */
[----:B------:R-:W2:Y:S01]  /*22280*/  @P2 LDG.E R0, desc[UR6][R2.64] ;  /* 0x0000000602002981 */ /* 0x000ea2000c1e1900 */
[----:B------:R-:W-:Y:S01]  /*22290*/  ISETP.NE.U32.AND P0, PT, RZ, UR4, PT ;  /* 0x00000004ff007c0c */ /* 0x000fe2000bf05070 */
[----:B------:R-:W-:-:S03]  /*222a0*/  ULDC UR4, c[0x0][0x288] ;  /* 0x0000a20000047ab9 */ /* 0x000fc60000000800 */
[----:B------:R-:W-:-:S13]  /*222b0*/  ISETP.NE.AND.EX P0, PT, RZ, UR5, PT, P0 ;  /* 0x00000005ff007c0c */ /* 0x000fda000bf05300 */
[----:B------:R-:W1:Y:S01]  /*222c0*/  @P0 LDC.64 R4, c[0x0][0xa18] ;  /* 0x00028600ff040b82 */ /* 0x000e620000000a00 */
[----:B------:R-:W-:-:S04]  /*222d0*/  ISETP.NE.U32.AND P1, PT, RZ, UR8, PT ;  /* 0x00000008ff007c0c */ /* 0x000fc8000bf25070 */
[----:B------:R-:W-:Y:S02]  /*222e0*/  ISETP.NE.AND.EX P3, PT, RZ, UR9, PT, P1 ;  /* 0x00000009ff007c0c */ /* 0x000fe4000bf65310 */
[----:B------:R-:W-:-:S04]  /*222f0*/  ISETP.NE.U32.AND P1, PT, RZ, UR10, PT ;  /* 0x0000000aff007c0c */ /* 0x000fc8000bf25070 */
[----:B------:R-:W-:Y:S01]  /*22300*/  ISETP.NE.AND.EX P1, PT, RZ, UR11, PT, P1 ;  /* 0x0000000bff007c0c */ /* 0x000fe2000bf25310 */
[----:B-1----:R-:W-:Y:S01]  /*22310*/  @P0 IMAD.WIDE R4, R19, 0x4, R4 ;  /* 0x0000000413040825 */ /* 0x002fe200078e0204 */
[----:B--2---:R1:W-:Y:S02]  /*22320*/  STL [R1+0x28], R0 ;  /* 0x0000280001007387 */ /* 0x0043e40000100800 */
[----:B-1----:R-:W-:Y:S01]  /*22330*/  MOV R0, UR4 ;  /* 0x0000000400007c02 */ /* 0x002fe20008000f00 */
[----:B------:R-:W-:Y:S02]  /*22340*/  ULDC.64 UR4, c[0x0][0x3f8] ;  /* 0x0000fe0000047ab9 */ /* 0x000fe40000000a00 */
[----:B------:R-:W-:-:S03]  /*22350*/  UISETP.NE.U32.AND UP0, UPT, UR4, URZ, UPT ;  /* 0x0000003f0400728c */ /* 0x000fc6000bf05070 */
[----:B------:R-:W-:Y:S01]  /*22360*/  ULDC UR4, c[0x0][0x404] ;  /* 0x0001010000047ab9 */ /* 0x000fe20000000800 */
[----:B------:R-:W-:Y:S01]  /*22370*/  UISETP.NE.AND.EX UP0, UPT, UR5, URZ, UPT, UP0 ;  /* 0x0000003f0500728c */ /* 0x000fe2000bf05300 */
[----:B------:R1:W5:Y:S01]  /*22380*/  @P0 LDG.E R0, desc[UR6][R4.64] ;  /* 0x0000000604000981 */ /* 0x000362000c1e1900 */
[----:B------:R-:W-:Y:S01]  /*22390*/  ULDC UR6, c[0x0][0x338] ;  /* 0x0000ce0000067ab9 */ /* 0x000fe20000000800 */
[----:B------:R-:W-:Y:S01]  /*223a0*/  ULDC UR5, c[0x0][0x2e0] ;  /* 0x0000b80000057ab9 */ /* 0x000fe20000000800 */
[----:B------:R-:W-:Y:S01]  /*223b0*/  USEL UR4, UR4, 0x1, UP0 ;  /* 0x0000000104047887 */ /* 0x000fe20008000000 */
[----:B------:R-:W-:-:S03]  /*223c0*/  IMAD.U32 R10, RZ, RZ, UR6 ;  /* 0x00000006ff0a7e24 */ /* 0x000fc6000f8e00ff */
[----:B------:R-:W-:-:S06]  /*223d0*/  UIMAD UR4, UR4, UR5, URZ ;  /* 0x00000005040472a4 */ /* 0x000fcc000f8e023f */
[----:B-1----:R-:W-:Y:S01]  /*223e0*/  IMAD.U32 R4, RZ, RZ, UR4 ;  /* 0x00000004ff047e24 */ /* 0x002fe2000f8e00ff */
[----:B------:R-:W-:Y:S06]  /*223f0*/  @P0 BRA `(.L_x_1618) ;  /* 0x0000000000140947 */ /* 0x000fec0003800000 */
[----:B------:R-:W-:Y:S05]  /*22400*/  @!P2 BRA `(.L_x_1618) ;  /* 0x000000000010a947 */ /* 0x000fea0003800000 */
[----:B------:R-:W-:Y:S02]  /*22410*/  ULDC.64 UR4, c[0x0][0x208] ;  /* 0x0000820000047ab9 */ /* 0x000fe40000000a00 */
[----:B------:R-:W2:Y:S04]  /*22420*/  LDG.E R5, desc[UR4][R2.64] ;  /* 0x0000000402057981 */ /* 0x000ea8000c1e1900 */
[----:B-----5:R-:W2:Y:S02]  /*22430*/  LDG.E R0, desc[UR4][R2.64+0x4] ;  /* 0x0000040402007981 */ /* 0x020ea4000c1e1900 */
[----:B--2---:R-:W-:-:S07]  /*22440*/  IMAD.IADD R0, R0, 0x1, -R5 ;  /* 0x0000000100007824 */ /* 0x004fce00078e0a05 */
.L_x_1618:
[----:B------:R-:W1:Y:S01]  /*22450*/  LDC.64 R6, c[0x0][0xa08] ;  /* 0x00028200ff067b82 */ /* 0x000e620000000a00 */
[----:B------:R-:W-:Y:S01]  /*22460*/  MOV R8, RZ ;  /* 0x000000ff00087202 */ /* 0x000fe20000000f00 */
[----:B------:R-:W-:-:S06]  /*22470*/  ULDC.64 UR4, c[0x0][0x208] ;  /* 0x0000820000047ab9 */ /* 0x000fcc0000000a00 */
[----:B------:R-:W2:Y:S01]  /*22480*/  LDC.64 R2, c[0x0][0xa10] ;  /* 0x00028400ff027b82 */ /* 0x000ea20000000a00 */
[----:B-1----:R-:W-:-:S05]  /*22490*/  IMAD.WIDE R6, R19, 0x4, R6 ;  /* 0x0000000413067825 */ /* 0x002fca00078e0206 */
[----:B------:R-:W3:Y:S01]  /*224a0*/  @P3 LDG.E R8, desc[UR4][R6.64] ;  /* 0x0000000406083981 */ /* 0x000ee2000c1e1900 */
[----:B------:R-:W-:Y:S02]  /*224b0*/  IMAD.MOV.U32 R5, RZ, RZ, RZ ;  /* 0x000000ffff057224 */ /* 0x000fe400078e00ff */
[----:B--2---:R-:W-:-:S05]  /*224c0*/  IMAD.WIDE R2, R19, 0x4, R2 ;  /* 0x0000000413027825 */ /* 0x004fca00078e0202 */
[----:B------:R1:W5:Y:S01]  /*224d0*/  @P1 LDG.E R5, desc[UR4][R2.64] ;  /* 0x0000000402051981 */ /* 0x000362000c1e1900 */
[----:B------:R-:W-:Y:S02]  /*224e0*/  ULDC.64 UR4, c[0x0][0xa20] ;  /* 0x0002880000047ab9 */ /* 0x000fe40000000a00 */
[----:B------:R-:W-:-:S04]  /*224f0*/  ISETP.NE.U32.AND P0, PT, RZ, UR4, PT ;  /* 0x00000004ff007c0c */ /* 0x000fc8000bf05070 */
[----:B------:R-:W-:Y:S01]  /*22500*/  ISETP.NE.AND.EX P0, PT, RZ, UR5, PT, P0 ;  /* 0x00000005ff007c0c */ /* 0x000fe2000bf05300 */
[----:B---3-5:R-:W-:-:S05]  /*22510*/  IMAD.IADD R8, R8, 0x1, R9 ;  /* 0x0000000108087824 */ /* 0x028fca00078e0209 */
[----:B------:R1:W-:Y:S07]  /*22520*/  STL [R1+0x8], R8 ;  /* 0x0000080801007387 */ /* 0x0003ee0000100800 */
[----:B------:R-:W-:Y:S05]  /*22530*/  @!P0 BRA `(.L_x_1619) ;  /* 0x0000000000148947 */ /* 0x000fea0003800000 */
[----:B------:R-:W2:Y:S01]  /*22540*/  LDC.64 R6, c[0x0][0xa20] ;  /* 0x00028800ff067b82 */ /* 0x000ea20000000a00 */
[----:B------:R-:W-:Y:S01]  /*22550*/  ULDC.64 UR4, c[0x0][0x208] ;  /* 0x0000820000047ab9 */ /* 0x000fe20000000a00 */
[----:B--2---:R-:W-:-:S05]  /*22560*/  IMAD.WIDE R6, R19, 0x4, R6 ;  /* 0x0000000413067825 */ /* 0x004fca00078e0206 */
[----:B------:R2:W5:Y:S01]  /*22570*/  LDG.E R4, desc[UR4][R6.64] ;  /* 0x0000000406047981 */ /* 0x000562000c1e1900 */
[----:B------:R-:W-:Y:S05]  /*22580*/  BRA `(.L_x_1620) ;  /* 0x0000000000147947 */ /* 0x000fea0003800000 */
.L_x_1619:
[----:B------:R-:W-:Y:S05]  /*22590*/  @!P3 BRA `(.L_x_1620) ;  /* 0x000000000010b947 */ /* 0x000fea0003800000 */
[----:B------:R-:W-:Y:S02]  /*225a0*/  ULDC.64 UR4, c[0x0][0x208] ;  /* 0x0000820000047ab9 */ /* 0x000fe40000000a00 */
[----:B------:R-:W2:Y:S04]  /*225b0*/  LDG.E R4, desc[UR4][R6.64] ;  /* 0x0000000406047981 */ /* 0x000ea8000c1e1900 */
[----:B------:R-:W2:Y:S02]  /*225c0*/  LDG.E R6, desc[UR4][R6.64+0x4] ;  /* 0x0000040406067981 */ /* 0x000ea4000c1e1900 */
[----:B--2---:R-:W-:-:S07]  /*225d0*/  IMAD.IADD R4, R6, 0x1, -R4 ;  /* 0x0000000106047824 */ /* 0x004fce00078e0a04 */
.L_x_1620:
[----:B------:R-:W-:Y:S02]  /*225e0*/  ULDC.64 UR4, c[0x0][0x208] ;  /* 0x0000820000047ab9 */ /* 0x000fe40000000a00 */
[----:B--2---:R-:W2:Y:S04]  /*225f0*/  @P1 LDG.E R6, desc[UR4][R2.64] ;  /* 0x0000000402061981 */ /* 0x004ea8000c1e1900 */
[----:B------:R1:W2:Y:S01]  /*22600*/  @P1 LDG.E R7, desc[UR4][R2.64+0x4] ;  /* 0x0000040402071981 */ /* 0x0002a2000c1e1900 */
[----:B-----5:R-:W-:Y:S01]  /*22610*/  IMAD.IADD R9, R4, 0x1, -R9 ;  /* 0x0000000104097824 */ /* 0x020fe200078e0a09 */
[----:B-1----:R-:W1:Y:S02]  /*22620*/  LDC.64 R2, c[0x0][0x9e0] ;  /* 0x00027800ff027b82 */ /* 0x002e640000000a00 */
[----:B-1----:R-:W-:-:S02]  /*22630*/  ISETP.GE.AND P2, PT, R3, 0x1, PT ;  /* 0x000000010300780c */ /* 0x002fc40003f46270 */
[----:B--2---:R-:W-:-:S05]  /*22640*/  @P1 IADD3 R10, -R6, R7, RZ ;  /* 0x00000007060a1210 */ /* 0x004fca0007ffe1ff */
[----:B------:R-:W-:-:S04]  /*22650*/  IMAD.IADD R8, R9, 0x1, R10 ;  /* 0x0000000109087824 */ /* 0x000fc800078e020a */
[----:B------:R-:W-:-:S04]  /*22660*/  VIADD R4, R8, 0x5f ;  /* 0x0000005f08047836 */ /* 0x000fc80000000000 */
[----:B------:R-:W-:-:S05]  /*22670*/  IMAD.HI R4, R4, 0x2aaaaaab, RZ ;  /* 0x2aaaaaab04047827 */ /* 0x000fca00078e02ff */
[----:B------:R-:W-:-:S04]  /*22680*/  SHF.R.U32.HI R7, RZ, 0x1f, R4 ;  /* 0x0000001fff077819 */ /* 0x000fc80000011604 */
[----:B------:R-:W-:Y:S02]  /*22690*/  LEA.HI.SX32 R20, R4, R7, 0x1c ;  /* 0x0000000704147211 */ /* 0x000fe400078fe2ff */
[----:B------:R-:W-:-:S04]  /*226a0*/  LEA R4, R17, 0x80, 0x7 ;  /* 0x0000008011047811 */ /* 0x000fc800078e38ff */
[----:B------:R-:W-:-:S04]  /*226b0*/  IADD3 R4, R8, R4, -R0 ;  /* 0x0000000408047210 */ /* 0x000fc80007ffe800 */
[----:B------:R-:W-:Y:S01]  /*226c0*/  IADD3 R2, R4, R2, RZ ;  /* 0x0000000204027210 */ /* 0x000fe20007ffe0ff */
[----:B------:R-:W-:Y:S06]  /*226d0*/  @!P2 BRA `(.L_x_1621) ;  /* 0x000000000048a947 */ /* 0x000fec0003800000 */
[C---:B------:R-:W-:Y:S01]  /*226e0*/  ISETP.GT.AND P0, PT, R4.reuse, RZ, PT ;  /* 0x000000ff0400720c */ /* 0x040fe20003f04270 */
[----:B------:R-:W-:Y:S01]  /*226f0*/  BSSY B0, `(.L_x_1622) ;  /* 0x000000e000007945 */ /* 0x000fe20003800000 */
[----:B0-----:R-:W-:-:S11]  /*22700*/  VIADD R11, R4, 0xffffffff ;  /* 0xffffffff040b7836 */ /* 0x001fd60000000000 */
        /* <DEDUP_REMOVED lines=8> */
.L_x_1623:
[----:B------:R-:W-:-:S13]  /*22790*/  ISETP.NE.AND P0, PT, R3, 0x1, PT ;  /* 0x000000010300780c */ /* 0x000fda0003f05270 */
[----:B------:R-:W0:Y:S02]  /*227a0*/  @P0 LDC.64 R6, c[0x0][0x9e8] ;  /* 0x00027a00ff060b82 */ /* 0x000e240000000a00 */
[----:B0-----:R-:W-:-:S05]  /*227b0*/  @P0 IMAD.HI.U32 R6, R11, R6, RZ ;  /* 0x000000060b060227 */ /* 0x001fca00078e00ff */
[----:B------:R-:W-:-:S07]  /*227c0*/  @P0 SHF.R.U32.HI R11, RZ, R7, R6 ;  /* 0x00000007ff0b0219 */ /* 0x000fce0000011606 */
.L_x_1624:
[----:B------:R-:W-:Y:S05]  /*227d0*/  BSYNC B0 ;  /* 0x0000000000007941 */ /* 0x000fea0003800000 */
.L_x_1622:
[----:B------:R-:W-:-:S05]  /*227e0*/  IMAD R11, R11, R3, R3 ;  /* 0x000000030b0b7224 */ /* 0x000fca00078e0203 */
[----:B------:R-:W-:-:S07]  /*227f0*/  VIMNMX R2, R2, R11, PT ;  /* 0x0000000b02027248 */ /* 0x000fce0003fe0100 */
.L_x_1621:
[----:B------:R-:W-:Y:S01]  /*22800*/  IMAD R0, R17, 0x80, -R0 ;  /* 0x0000008011007824 */ /* 0x000fe200078e0a00 */
[----:B------:R-:W-:-:S04]  /*22810*/  ULDC UR4, c[0x0][0x9dc] ;  /* 0x0002770000047ab9 */ /* 0x000fc80000000800 */
[----:B------:R-:W-:-:S05]  /*22820*/  IADD3 R0, R8, R0, RZ ;  /* 0x0000000008007210 */ /* 0x000fca0007ffe0ff */
[----:B------:R-:W-:Y:S01]  /*22830*/  VIADD R8, R0, -UR4 ;  /* 0x8000000400087c36 */ /* 0x000fe20008000000 */
[----:B------:R-:W-:Y:S06]  /*22840*/  @!P2 BRA `(.L_x_1625) ;  /* 0x000000000048a947 */ /* 0x000fec0003800000 */
[----:B------:R-:W-:Y:S01]  /*22850*/  ISETP.GT.AND P0, PT, R0, -0x1, PT ;  /* 0xffffffff0000780c */ /* 0x000fe20003f04270 */
[----:B------:R-:W-:-:S12]  /*22860*/  BSSY B0, `(.L_x_1626) ;  /* 0x000000e000007945 */ /* 0x000fd80003800000 */
[----:B------:R-:W-:Y:S05]  /*22870*/  @P0 BRA `(.L_x_1627) ;  /* 0x00000000001c0947 */ /* 0x000fea0003800000 */
[----:B------:R-:W-:Y:S02]  /*22880*/  ISETP.NE.AND P0, PT, R3, 0x1, PT ;  /* 0x000000010300780c */ /* 0x000fe40003f05270 */
[----:B0-----:R-:W-:-:S11]  /*22890*/  LOP3.LUT R11, RZ, R0, RZ, 0x33, !PT ;  /* 0x00000000ff0b7212 */ /* 0x001fd600078e33ff */
[----:B------:R-:W0:Y:S02]  /*228a0*/  @P0 LDC.64 R6, c[0x0][0x9e8] ;  /* 0x00027a00ff060b82 */ /* 0x000e240000000a00 */
[----:B0-----:R-:W-:-:S05]  /*228b0*/  @P0 IMAD.HI.U32 R6, R11, R6, RZ ;  /* 0x000000060b060227 */ /* 0x001fca00078e00ff */
[----:B------:R-:W-:-:S04]  /*228c0*/  @P0 SHF.R.U32.HI R11, RZ, R7, R6 ;  /* 0x00000007ff0b0219 */ /* 0x000fc80000011606 */
[----:B------:R-:W-:Y:S01]  /*228d0*/  LOP3.LUT R11, RZ, R11, RZ, 0x33, !PT ;  /* 0x0000000bff0b7212 */ /* 0x000fe200078e33ff */
[----:B------:R-:W-:Y:S06]  /*228e0*/  BRA `(.L_x_1628) ;  /* 0x0000000000147947 */ /* 0x000fec0003800000 */
.L_x_1627:
[----:B------:R-:W-:Y:S01]  /*228f0*/  ISETP.NE.AND P0, PT, R3, 0x1, PT ;  /* 0x000000010300780c */ /* 0x000fe20003f05270 */
[----:B0-----:R-:W-:-:S12]  /*22900*/  IMAD.MOV.U32 R11, RZ, RZ, R0 ;  /* 0x000000ffff0b7224 */ /* 0x001fd800078e0000 */
[----:B------:R-:W0:Y:S02]  /*22910*/  @P0 LDC.64 R6, c[0x0][0x9e8] ;  /* 0x00027a00ff060b82 */ /* 0x000e240000000a00 */
[----:B0-----:R-:W-:-:S05]  /*22920*/  @P0 IMAD.HI.U32 R6, R0, R6, RZ ;  /* 0x0000000600060227 */ /* 0x001fca00078e00ff */
[----:B------:R-:W-:-:S07]  /*22930*/  @P0 SHF.R.U32.HI R11, RZ, R7, R6 ;  /* 0x00000007ff0b0219 */ /* 0x000fce0000011606 */
.L_x_1628:
[----:B------:R-:W-:Y:S05]  /*22940*/  BSYNC B0 ;  /* 0x0000000000007941 */ /* 0x000fea0003800000 */
.L_x_1626:
[----:B------:R-:W-:-:S05]  /*22950*/  IMAD R3, R11, R3, RZ ;  /* 0x000000030b037224 */ /* 0x000fca00078e02ff */
[----:B------:R-:W-:-:S07]  /*22960*/  VIMNMX R8, R8, R3, !PT ;  /* 0x0000000308087248 */ /* 0x000fce0007fe0100 */
.L_x_1625:
[----:B------:R-:W-:Y:S01]  /*22970*/  VIADD R2, R2, 0x5f ;  /* 0x0000005f02027836 */ /* 0x000fe20000000000 */
[----:B------:R-:W-:Y:S01]  /*22980*/  BSSY B0, `(.L_x_1629) ;  /* 0x00000e9000007945 */ /* 0x000fe20003800000 */
[----:B------:R-:W-:Y:S01]  /*22990*/  IMAD.HI R8, R8, 0x2aaaaaab, RZ ;  /* 0x2aaaaaab08087827 */ /* 0x000fe200078e02ff */
[----:B------:R-:W-:-:S03]  /*229a0*/  PLOP3.LUT P2, PT, PT, PT, PT, 0x80, 0x0 ;  /* 0x000000000000781c */ /* 0x000fc60003f4f070 */
[----:B------:R-:W-:-:S05]  /*229b0*/  IMAD.HI R2, R2, 0x2aaaaaab, RZ ;  /* 0x2aaaaaab02027827 */ /* 0x000fca00078e02ff */
[----:B------:R-:W-:-:S04]  /*229c0*/  SHF.R.U32.HI R3, RZ, 0x1f, R2 ;  /* 0x0000001fff037819 */ /* 0x000fc80000011602 */
[----:B------:R-:W-:Y:S02]  /*229d0*/  LEA.HI.SX32 R3, R2, R3, 0x1c ;  /* 0x0000000302037211 */ /* 0x000fe400078fe2ff */
[----:B------:R-:W-:Y:S02]  /*229e0*/  SHF.R.U32.HI R2, RZ, 0x1f, R8 ;  /* 0x0000001fff027819 */ /* 0x000fe40000011608 */
[----:B------:R-:W-:Y:S02]  /*229f0*/  VIMNMX R3, R20, R3, PT ;  /* 0x0000000314037248 */ /* 0x000fe40003fe0100 */
[----:B------:R-:W-:-:S03]  /*22a00*/  LEA.HI.SX32 R2, R8, R2, 0x1c ;  /* 0x0000000208027211 */ /* 0x000fc600078fe2ff */
[----:B------:R-:W-:Y:S01]  /*22a10*/  IMAD R3, R3, 0x60, -R9 ;  /* 0x0000006003037824 */ /* 0x000fe200078e0a09 */
[----:B------:R-:W-:-:S04]  /*22a20*/  VIMNMX R2, RZ, R2, !PT ;  /* 0x00000002ff027248 */ /* 0x000fc80007fe0100 */
[----:B------:R-:W-:Y:S01]  /*22a30*/  VIMNMX R10, R3, R10, PT ;  /* 0x0000000a030a7248 */ /* 0x000fe20003fe0100 */
[----:B------:R-:W-:-:S05]  /*22a40*/  IMAD R2, R2, 0x60, -R9 ;  /* 0x0000006002027824 */ /* 0x000fca00078e0a09 */
[----:B------:R-:W-:-:S04]  /*22a50*/  VIMNMX R6, RZ, R2, !PT ;  /* 0x00000002ff067248 */ /* 0x000fc80007fe0100 */
[----:B------:R-:W-:Y:S01]  /*22a60*/  ISETP.GT.AND P0, PT, R10, R6, PT ;  /* 0x000000060a00720c */ /* 0x000fe20003f04270 */
[----:B------:R-:W-:-:S05]  /*22a70*/  IMAD.WIDE.U32 R2, R6, -0x55555555, RZ ;  /* 0xaaaaaaab06027825 */ /* 0x000fca00078e00ff */
[----:B------:R-:W-:-:S05]  /*22a80*/  SHF.R.U32.HI R2, RZ, 0x6, R3 ;  /* 0x00000006ff027819 */ /* 0x000fca0000011603 */
[----:B------:R-:W-:Y:S02]  /*22a90*/  IMAD.MOV.U32 R7, RZ, RZ, R2 ;  /* 0x000000ffff077224 */ /* 0x000fe400078e0002 */
[----:B------:R-:W-:-:S05]  /*22aa0*/  @P0 IADD3 R3, R10, 0x5f, RZ ;  /* 0x0000005f0a030810 */ /* 0x000fca0007ffe0ff */
[----:B------:R-:W-:-:S05]  /*22ab0*/  @P0 IMAD.HI R3, R3, 0x2aaaaaab, RZ ;  /* 0x2aaaaaab03030827 */ /* 0x000fca00078e02ff */
[----:B------:R-:W-:-:S04]  /*22ac0*/  @P0 SHF.R.U32.HI R6, RZ, 0x1f, R3 ;  /* 0x0000001fff060819 */ /* 0x000fc80000011603 */
[----:B------:R-:W-:-:S04]  /*22ad0*/  @P0 LEA.HI.SX32 R7, R3, R6, 0x1c ;  /* 0x0000000603070211 */ /* 0x000fc800078fe2ff */
[----:B------:R-:W-:-:S13]  /*22ae0*/  ISETP.GT.AND P0, PT, R7, R2, PT ;  /* 0x000000020700720c */ /* 0x000fda0003f04270 */
[----:B------:R-:W-:Y:S05]  /*22af0*/  @!P0 BRA `(.L_x_1630) ;  /* 0x0000000c00448947 */ /* 0x000fea0003800000 */
[----:B------:R-:W1:Y:S01]  /*22b00*/  LDC R3, c[0x0][0x428] ;  /* 0x00010a00ff037b82 */ /* 0x000e620000000800 */
[----:B------:R-:W-:Y:S01]  /*22b10*/  UMOV UR4, 0xffffffff ;  /* 0xffffffff00047882 */ /* 0x000fe20000000000 */
[----:B-1----:R-:W-:Y:S01]  /*22b20*/  ISETP.NE.AND P0, PT, R3, 0x1, PT ;  /* 0x000000010300780c */ /* 0x002fe20003f05270 */
[----:B------:R-:W-:-:S12]  /*22b30*/  IMAD.MOV.U32 R3, RZ, RZ, R18 ;  /* 0x000000ffff037224 */ /* 0x000fd800078e0012 */
[----:B------:R-:W1:Y:S08]  /*22b40*/  @P0 LDC R8, c[0x0][0x42c] ;  /* 0x00010b00ff080b82 */ /* 0x000e700000000800 */
[----:B------:R-:W2:Y:S01]  /*22b50*/  @P0 LDC R6, c[0x0][0x430] ;  /* 0x00010c00ff060b82 */ /* 0x000ea20000000800 */
[----:B-1----:R-:W-:-:S05]  /*22b60*/  @P0 IMAD.HI.U32 R8, R18, R8, RZ ;  /* 0x0000000812080227 */ /* 0x002fca00078e00ff */
[----:B--2---:R-:W-:Y:S02]  /*22b70*/  @P0 SHF.R.U32.HI R3, RZ, R6, R8 ;  /* 0x00000006ff030219 */ /* 0x004fe40000011608 */
[----:B------:R-:W-:Y:S01]  /*22b80*/  SEL R6, R19, RZ, !P1 ;  /* 0x000000ff13067207 */ /* 0x000fe20004800000 */
[----:B------:R-:W-:Y:S06]  /*22b90*/  BRA.DIV UR4, `(.L_x_1631) ;  /* 0x0000005e04b87947 */ /* 0x000fec000b800000 */
.L_x_1786:
[----:B------:R-:W-:-:S03]  /*22ba0*/  UMOV UR4, 0xffffffff ;  /* 0xffffffff00047882 */ /* 0x000fc60000000000 */
[----:B------:R-:W-:Y:S05]  /*22bb0*/  BRA.DIV UR4, `(.L_x_1632) ;  /* 0x0000005e04e47947 */ /* 0x000fea000b800000 */
[----:B------:R-:W-:-:S13]  /*22bc0*/  ELECT P6, URZ, PT ;  /* 0x00000000003f782f */ /* 0x000fda00038c0000 */
.L_x_1789:
[----:B------:R-:W2:Y:S01]  /*22bd0*/  LDL R8, [R1+0x24] ;  /* 0x0000240001087983 */ /* 0x000ea20000100800 */
[----:B------:R-:W-:Y:S01]  /*22be0*/  MOV R10, 0x400 ;  /* 0x00000400000a7802 */ /* 0x000fe20000000f00 */
[----:B------:R-:W-:Y:S01]  /*22bf0*/  BSSY B1, `(.L_x_1633) ;  /* 0x000000a000017945 */ /* 0x000fe20003800000 */
[----:B--2---:R-:W-:-:S05]  /*22c00*/  VIADD R9, R8, 0x1 ;  /* 0x0000000108097836 */ /* 0x004fca0000000000 */
[----:B------:R-:W-:-:S04]  /*22c10*/  LEA.HI R8, R9, R9, RZ, 0x1 ;  /* 0x0000000909087211 */ /* 0x000fc800078f08ff */
[----:B------:R-:W-:-:S04]  /*22c20*/  LOP3.LUT R8, R8, 0xfffffffe, RZ, 0xc0, !PT ;  /* 0xfffffffe08087812 */ /* 0x000fc800078ec0ff */
[----:B------:R-:W-:Y:S02]  /*22c30*/  IADD3 R9, R9, -R8, RZ ;  /* 0x8000000809097210 */ /* 0x000fe40007ffe0ff */
[----:B------:R-:W1:Y:S02]  /*22c40*/  S2R R8, SR_CgaCtaId ;  /* 0x0000000000087919 */ /* 0x000e640000008800 */
[----:B------:R-:W-:Y:S02]  /*22c50*/  SHF.L.U32 R9, R9, 0x1f, RZ ;  /* 0x0000001f09097819 */ /* 0x000fe400000006ff */
[----:B-1----:R-:W-:-:S04]  /*22c60*/  LEA R8, R8, R10, 0x18 ;  /* 0x0000000a08087211 */ /* 0x002fc800078ec0ff */
[----:B------:R-:W1:Y:S02]  /*22c70*/  SYNCS.PHASECHK.TRANS64.TRYWAIT P0, [R8+URZ+0x2a820], R9 ;  /* 0x02a82009080075a7 */ /* 0x000e64000800017f */
[----:B-1----:R-:W-:Y:S05]  /*22c80*/  @!P0 BRA `(.L_x_1634) ;  /* 0x0000005c00d08947 */ /* 0x002fea0003800000 */
.L_x_1790:
[----:B------:R-:W-:Y:S05]  /*22c90*/  BSYNC B1 ;  /* 0x0000000000017941 */ /* 0x000fea0003800000 */
.L_x_1633:
[----:B------:R-:W-:Y:S04]  /*22ca0*/  BSSY B1, `(.L_x_1635) ;  /* 0x000004e000017945 */ /* 0x000fe80003800000 */
[----:B------:R-:W-:Y:S05]  /*22cb0*/  @!P6 BRA `(.L_x_1636) ;  /* 0x000000040030e947 */ /* 0x000fea0003800000 */
[----:B0-----:R-:W1:Y:S04]  /*22cc0*/  LDL R11, [R1+0x4] ;  /* 0x00000400010b7983 */ /* 0x001e680000100800 */
[----:B------:R-:W2:Y:S01]  /*22cd0*/  LDL R10, [R1+0x10] ;  /* 0x00001000010a7983 */ /* 0x000ea20000100800 */
[----:B-1----:R-:W-:Y:S01]  /*22ce0*/  IMAD R9, R11, 0x8, R8 ;  /* 0x000000080b097824 */ /* 0x002fe200078e0208 */
[----:B--2---:R-:W-:-:S04]  /*22cf0*/  SHF.L.U32 R11, R10, 0x1f, RZ ;  /* 0x0000001f0a0b7819 */ /* 0x004fc800000006ff */
[----:B------:R-:W0:Y:S02]  /*22d00*/  SYNCS.PHASECHK.TRANS64.TRYWAIT P0, [R9+URZ+0x2a8a0], R11 ;  /* 0x02a8a00b090075a7 */ /* 0x000e24000800017f */
[----:B0-----:R-:W-:Y:S05]  /*22d10*/  @!P0 BRA `(.L_x_1637) ;  /* 0x0000005c00c08947 */ /* 0x001fea0003800000 */
.L_x_1791:
        /* <DEDUP_REMOVED lines=11> */
.L_x_1638:
        /* <DEDUP_REMOVED lines=13> */
[----:B------:R-:W-:-:S04]  /*22ea0*/  IMAD R10, R7, 0x60, R5 ;  /* 0x00000060070a7824 */ /* 0x000fc800078e0205 */
[----:B------:R-:W-:-:S05]  /*22eb0*/  VIADD R10, R10, 0xffffffa0 ;  /* 0xffffffa00a0a7836 */ /* 0x000fca0000000000 */
        /* <DEDUP_REMOVED lines=15> */
.L_x_1792:
        /* <DEDUP_REMOVED lines=8> */
.L_x_1640:
[----:B01----:R-:W2:Y:S01]  /*23030*/  LDL R11, [R1+0x4] ;  /* 0x00000400010b7983 */ /* 0x003ea20000100800 */
        /* <DEDUP_REMOVED lines=8> */
[----:B------:R-:W-:-:S05]  /*230c0*/  UMOV UR15, 0x40 ;  /* 0x00000040000f7882 */ /* 0x000fca0000000000 */
[----:B------:R-:W-:Y:S01]  /*230d0*/  UIADD3 UR9, UR9, 0x2a8b0, URZ ;  /* 0x0002a8b009097890 */ /* 0x000fe2000fffe03f */
[----:B--2---:R-:W-:-:S05]  /*230e0*/  IMAD R9, R11, 0x6000, R8 ;  /* 0x000060000b097824 */ /* 0x004fca00078e0208 */
[----:B------:R-:W-:-:S13]  /*230f0*/  R2UR UR6, R9 ;  /* 0x00000000090672ca */ /* 0x000fda00000e0000 */
[----:B------:R-:W-:Y:S02]  /*23100*/  UIADD3 UR8, UR6, 0x400, URZ ;  /* 0x0000040006087890 */ /* 0x000fe4000fffe03f */
[----:B------:R-:W-:-:S03]  /*23110*/  UIADD3 UR14, UR6, 0x3400, URZ ;  /* 0x00003400060e7890 */ /* 0x000fc6000fffe03f */
[----:B------:R-:W-:-:S04]  /*23120*/  UMOV UR6, 0x0 ;  /* 0x0000000000067882 */ /* 0x000fc80000000000 */
[----:B------:R0:W-:Y:S02]  /*23130*/  UTMALDG.4D [UR8], [UR4], desc[UR6] ;  /* 0x00000608040075b4 */ /* 0x0001e40008019000 */
[----:B0-----:R-:W-:Y:S01]  /*23140*/  UMOV UR8, UR14 ;  /* 0x0000000e00087c82 */ /* 0x001fe20008000000 */
[----:B------:R-:W-:Y:S02]  /*23150*/  UMOV UR10, UR15 ;  /* 0x0000000f000a7c82 */ /* 0x000fe40008000000 */
[----:B------:R2:W-:Y:S02]  /*23160*/  UTMALDG.4D [UR8], [UR4], desc[UR6] ;  /* 0x00000608040075b4 */ /* 0x0005e40008019000 */
[----:B--2---:R-:W-:Y:S01]  /*23170*/  NOP ;  /* 0x0000000000007918 */ /* 0x004fe20000000000 */
.L_x_1636:
[----:B------:R-:W-:Y:S05]  /*23180*/  BSYNC B1 ;  /* 0x0000000000017941 */ /* 0x000fea0003800000 */
.L_x_1635:
[----:B-1----:R-:W2:Y:S04]  /*23190*/  LDL.LU R9, [R1+0x4] ;  /* 0x0000040001097983 */ /* 0x002ea80000300800 */
[----:B0-----:R-:W3:Y:S01]  /*231a0*/  LDL.LU R11, [R1+0x10] ;  /* 0x00001000010b7983 */ /* 0x001ee20000300800 */
[----:B------:R-:W-:Y:S01]  /*231b0*/  VIADD R7, R7, 0xfffffffe ;  /* 0xfffffffe07077836 */ /* 0x000fe20000000000 */
[----:B------:R-:W-:Y:S01]  /*231c0*/  PLOP3.LUT P2, PT, PT, PT, PT, 0x8, 0x0 ;  /* 0x000000000000781c */ /* 0x000fe20003f4e170 */
[----:B--2---:R-:W-:-:S05]  /*231d0*/  VIADD R9, R9, 0x1 ;  /* 0x0000000109097836 */ /* 0x004fca0000000000 */
[----:B------:R-:W-:-:S04]  /*231e0*/  ISETP.NE.AND P0, PT, R9, 0x2, PT ;  /* 0x000000020900780c */ /* 0x000fc80003f05270 */
[----:B------:R-:W-:Y:S02]  /*231f0*/  SEL R10, RZ, 0x1, P0 ;  /* 0x00000001ff0a7807 */ /* 0x000fe40000000000 */
[----:B------:R-:W-:Y:S02]  /*23200*/  SEL R9, R9, RZ, P0 ;  /* 0x000000ff09097207 */ /* 0x000fe40000000000 */
[----:B---3--:R-:W-:Y:S02]  /*23210*/  LOP3.LUT R11, R11, R10, RZ, 0x3c, !PT ;  /* 0x0000000a0b0b7212 */ /* 0x008fe400078e3cff */
[----:B------:R-:W-:-:S03]  /*23220*/  ISETP.GE.AND P0, PT, R7, R2, PT ;  /* 0x000000020700720c */ /* 0x000fc60003f06270 */
[----:B------:R1:W-:Y:S04]  /*23230*/  STL [R1+0x10], R11 ;  /* 0x0000100b01007387 */ /* 0x0003e80000100800 */
[----:B------:R1:W-:Y:S06]  /*23240*/  STL [R1+0x4], R9 ;  /* 0x0000040901007387 */ /* 0x0003ec0000100800 */
[----:B------:R-:W-:Y:S05]  /*23250*/  @!P0 BRA `(.L_x_1630) ;  /* 0x00000004006c8947 */ /* 0x000fea0003800000 */
.L_x_1647:
[----:B------:R-:W-:Y:S05]  /*23260*/  YIELD ;  /* 0x0000000000007946 */ /* 0x000fea0003800000 */
[----:B------:R-:W-:Y:S04]  /*23270*/  BSSY B1, `(.L_x_1641) ;  /* 0x000004d000017945 */ /* 0x000fe80003800000 */
[----:B--2---:R-:W-:Y:S05]  /*23280*/  @!P6 BRA `(.L_x_1642) ;  /* 0x00000004002ce947 */ /* 0x004fea0003800000 */
[----:B-1----:R-:W2:Y:S04]  /*23290*/  LDL R9, [R1+0x4] ;  /* 0x0000040001097983 */ /* 0x002ea80000100800 */
[----:B------:R-:W3:Y:S01]  /*232a0*/  LDL R10, [R1+0x10] ;  /* 0x00001000010a7983 */ /* 0x000ee20000100800 */
[----:B--2---:R-:W-:Y:S01]  /*232b0*/  IMAD R9, R9, 0x8, R8 ;  /* 0x0000000809097824 */ /* 0x004fe200078e0208 */
[----:B---3--:R-:W-:-:S04]  /*232c0*/  SHF.L.U32 R10, R10, 0x1f, RZ ;  /* 0x0000001f0a0a7819 */ /* 0x008fc800000006ff */
[----:B------:R-:W0:Y:S02]  /*232d0*/  SYNCS.PHASECHK.TRANS64.TRYWAIT P0, [R9+URZ+0x2a8a0], R10 ;  /* 0x02a8a00a090075a7 */ /* 0x000e24000800017f */
[----:B0-----:R-:W-:Y:S05]  /*232e0*/  @!P0 BRA `(.L_x_1643) ;  /* 0x0000005800748947 */ /* 0x001fea0003800000 */
.L_x_1793:
        /* <DEDUP_REMOVED lines=11> */
.L_x_1644:
        /* <DEDUP_REMOVED lines=13> */
[----:B------:R-:W-:-:S05]  /*23470*/  IMAD R11, R7, 0x60, R5 ;  /* 0x00000060070b7824 */ /* 0x000fca00078e0205 */
[----:B------:R-:W-:-:S07]  /*23480*/  R2UR UR11, R11 ;  /* 0x000000000b0b72ca */ /* 0x000fce00000e0000 */
        /* <DEDUP_REMOVED lines=14> */
.L_x_1794:
        /* <DEDUP_REMOVED lines=8> */
.L_x_1646:
        /* <DEDUP_REMOVED lines=21> */
.L_x_1642:
[----:B------:R-:W-:Y:S05]  /*23740*/  BSYNC B1 ;  /* 0x0000000000017941 */ /* 0x000fea0003800000 */
.L_x_1641:
[----:B-1----:R-:W2:Y:S04]  /*23750*/  LDL.LU R9, [R1+0x4] ;  /* 0x0000040001097983 */ /* 0x002ea80000300800 */
[----:B------:R-:W3:Y:S01]  /*23760*/  LDL.LU R11, [R1+0x10] ;  /* 0x00001000010b7983 */ /* 0x000ee20000300800 */
[----:B--2---:R-:W-:-:S05]  /*23770*/  VIADD R9, R9, 0x1 ;  /* 0x0000000109097836 */ /* 0x004fca0000000000 */
[----:B------:R-:W-:-:S04]  /*23780*/  ISETP.NE.AND P0, PT, R9, 0x2, PT ;  /* 0x000000020900780c */ /* 0x000fc80003f05270 */
[----:B------:R-:W-:Y:S02]  /*23790*/  SEL R10, RZ, 0x1, P0 ;  /* 0x00000001ff0a7807 */ /* 0x000fe40000000000 */
[----:B------:R-:W-:Y:S02]  /*237a0*/  SEL R9, R9, RZ, P0 ;  /* 0x000000ff09097207 */ /* 0x000fe40000000000 */
[----:B---3--:R-:W-:Y:S02]  /*237b0*/  LOP3.LUT R11, R11, R10, RZ, 0x3c, !PT ;  /* 0x0000000a0b0b7212 */ /* 0x008fe400078e3cff */
[C---:B------:R-:W-:Y:S01]  /*237c0*/  ISETP.GT.AND P0, PT, R7.reuse, R2, PT ;  /* 0x000000020700720c */ /* 0x040fe20003f04270 */
[----:B------:R-:W-:Y:S02]  /*237d0*/  VIADD R7, R7, 0xffffffff ;  /* 0xffffffff07077836 */ /* 0x000fe40000000000 */
[----:B------:R2:W-:Y:S04]  /*237e0*/  STL [R1+0x10], R11 ;  /* 0x0000100b01007387 */ /* 0x0005e80000100800 */
[----:B------:R2:W-:Y:S06]  /*237f0*/  STL [R1+0x4], R9 ;  /* 0x0000040901007387 */ /* 0x0005ec0000100800 */
[----:B------:R-:W-:Y:S05]  /*23800*/  @P0 BRA `(.L_x_1647) ;  /* 0xfffffff800940947 */ /* 0x000fea000383ffff */
.L_x_1630:
[----:B------:R-:W-:Y:S05]  /*23810*/  BSYNC B0 ;  /* 0x0000000000007941 */ /* 0x000fea0003800000 */
.L_x_1629:
[----:B------:R-:W3:Y:S01]  /*23820*/  LDC.64 R2, c[0x0][0x9e0] ;  /* 0x00027800ff027b82 */ /* 0x000ee20000000a00 */
[----:B------:R-:W-:Y:S07]  /*23830*/  @!P2 WARPSYNC.ALL ;  /* 0x000000000000a948 */ /* 0x000fee0003800000 */
[----:B------:R-:W-:Y:S01]  /*23840*/  @!P2 BAR.SYNC.DEFER_BLOCKING 0xc, 0x120 ;  /* 0x030480000000ab1d */ /* 0x000fe20000010000 */
[----:B---3--:R-:W-:Y:S02]  /*23850*/  ISETP.GE.AND P0, PT, R3, 0x1, PT ;  /* 0x000000010300780c */ /* 0x008fe40003f06270 */
[----:B------:R-:W-:-:S11]  /*23860*/  IADD3 R2, R4, R2, RZ ;  /* 0x0000000204027210 */ /* 0x000fd60007ffe0ff */
[----:B------:R-:W-:Y:S05]  /*23870*/  @!P0 BRA `(.L_x_1648) ;  /* 0x0000000000488947 */ /* 0x000fea0003800000 */
[C---:B------:R-:W-:Y:S01]  /*23880*/  ISETP.GT.AND P1, PT, R4.reuse, RZ, PT ;  /* 0x000000ff0400720c */ /* 0x040fe20003f24270 */
[----:B------:R-:W-:Y:S01]  /*23890*/  BSSY B0, `(.L_x_1649) ;  /* 0x000000e000007945 */ /* 0x000fe20003800000 */
[----:B------:R-:W-:-:S11]  /*238a0*/  VIADD R6, R4, 0xffffffff ;  /* 0xffffffff04067836 */ /* 0x000fd60000000000 */
[----:B------:R-:W-:Y:S05]  /*238b0*/  @P1 BRA `(.L_x_1650) ;  /* 0x00000000001c1947 */ /* 0x000fea0003800000 */
[----:B------:R-:W-:Y:S01]  /*238c0*/  ISETP.NE.AND P1, PT, R3, 0x1, PT ;  /* 0x000000010300780c */ /* 0x000fe20003f25270 */
[----:B------:R-:W-:-:S12]  /*238d0*/  IMAD.MOV R5, RZ, RZ, -R4 ;  /* 0x000000ffff057224 */ /* 0x000fd800078e0a04 */
[----:B------:R-:W3:Y:S02]  /*238e0*/  @P1 LDC.64 R6, c[0x0][0x9e8] ;  /* 0x00027a00ff061b82 */ /* 0x000ee40000000a00 */
[----:B---3--:R-:W-:-:S05]  /*238f0*/  @P1 IMAD.HI.U32 R6, R5, R6, RZ ;  /* 0x0000000605061227 */ /* 0x008fca00078e00ff */
[----:B------:R-:W-:-:S04]  /*23900*/  @P1 SHF.R.U32.HI R5, RZ, R7, R6 ;  /* 0x00000007ff051219 */ /* 0x000fc80000011606 */
[----:B------:R-:W-:Y:S01]  /*23910*/  LOP3.LUT R6, RZ, R5, RZ, 0x33, !PT ;  /* 0x00000005ff067212 */ /* 0x000fe200078e33ff */
[----:B------:R-:W-:Y:S06]  /*23920*/  BRA `(.L_x_1651) ;  /* 0x0000000000107947 */ /* 0x000fec0003800000 */
.L_x_1650:
[----:B------:R-:W-:-:S13]  /*23930*/  ISETP.NE.AND P1, PT, R3, 0x1, PT ;  /* 0x000000010300780c */ /* 0x000fda0003f25270 */
[----:B------:R-:W3:Y:S02]  /*23940*/  @P1 LDC.64 R4, c[0x0][0x9e8] ;  /* 0x00027a00ff041b82 */ /* 0x000ee40000000a00 */
[----:B---3--:R-:W-:-:S05]  /*23950*/  @P1 IMAD.HI.U32 R4, R6, R4, RZ ;  /* 0x0000000406041227 */ /* 0x008fca00078e00ff */
[----:B------:R-:W-:-:S07]  /*23960*/  @P1 SHF.R.U32.HI R6, RZ, R5, R4 ;  /* 0x00000005ff061219 */ /* 0x000fce0000011604 */
.L_x_1651:
[----:B------:R-:W-:Y:S05]  /*23970*/  BSYNC B0 ;  /* 0x0000000000007941 */ /* 0x000fea0003800000 */
.L_x_1649:
[----:B------:R-:W-:-:S05]  /*23980*/  IMAD R5, R6, R3, R3 ;  /* 0x0000000306057224 */ /* 0x000fca00078e0203 */
[----:B------:R-:W-:-:S07]  /*23990*/  VIMNMX R2, R2, R5, PT ;  /* 0x0000000502027248 */ /* 0x000fce0003fe0100 */
.L_x_1648:
[----:B------:R-:W-:Y:S01]  /*239a0*/  VIADD R2, R2, 0x5f ;  /* 0x0000005f02027836 */ /* 0x000fe20000000000 */
[----:B------:R-:W-:-:S03]  /*239b0*/  ULDC UR4, c[0x0][0x9dc] ;  /* 0x0002770000047ab9 */ /* 0x000fc60000000800 */
[----:B------:R-:W-:-:S05]  /*239c0*/  IMAD.HI R2, R2, 0x2aaaaaab, RZ ;  /* 0x2aaaaaab02027827 */ /* 0x000fca00078e02ff */
[----:B------:R-:W-:-:S04]  /*239d0*/  SHF.R.U32.HI R5, RZ, 0x1f, R2 ;  /* 0x0000001fff057819 */ /* 0x000fc80000011602 */
[----:B------:R-:W-:Y:S02]  /*239e0*/  LEA.HI.SX32 R5, R2, R5, 0x1c ;  /* 0x0000000502057211 */ /* 0x000fe400078fe2ff */
[----:B------:R-:W-:Y:S02]  /*239f0*/  IADD3 R2, R0, -UR4, RZ ;  /* 0x8000000400027c10 */ /* 0x000fe4000fffe0ff */
[----:B------:R-:W-:-:S05]  /*23a00*/  VIMNMX R6, R20, R5, PT ;  /* 0x0000000514067248 */ /* 0x000fca0003fe0100 */
[----:B------:R3:W-:Y:S01]  /*23a10*/  STL [R1+0x20], R6 ;  /* 0x0000200601007387 */ /* 0x0007e20000100800 */
[----:B------:R-:W-:Y:S05]  /*23a20*/  @!P0 BRA `(.L_x_1652) ;  /* 0x0000000000448947 */ /* 0x000fea0003800000 */
[----:B------:R-:W-:Y:S01]  /*23a30*/  ISETP.GT.AND P0, PT, R0, -0x1, PT ;  /* 0xffffffff0000780c */ /* 0x000fe20003f04270 */
[----:B------:R-:W-:-:S12]  /*23a40*/  BSSY B0, `(.L_x_1653) ;  /* 0x000000d000007945 */ /* 0x000fd80003800000 */
[----:B------:R-:W-:Y:S05]  /*23a50*/  @P0 BRA `(.L_x_1654) ;  /* 0x00000000001c0947 */ /* 0x000fea0003800000 */
[----:B------:R-:W-:Y:S02]  /*23a60*/  ISETP.NE.AND P0, PT, R3, 0x1, PT ;  /* 0x000000010300780c */ /* 0x000fe40003f05270 */
[----:B------:R-:W-:-:S11]  /*23a70*/  LOP3.LUT R7, RZ, R0, RZ, 0x33, !PT ;  /* 0x00000000ff077212 */ /* 0x000fd600078e33ff */
[----:B------:R-:W4:Y:S02]  /*23a80*/  @P0 LDC.64 R4, c[0x0][0x9e8] ;  /* 0x00027a00ff040b82 */ /* 0x000f240000000a00 */
[----:B----4-:R-:W-:-:S05]  /*23a90*/  @P0 IMAD.HI.U32 R4, R7, R4, RZ ;  /* 0x0000000407040227 */ /* 0x010fca00078e00ff */
[----:B------:R-:W-:-:S04]  /*23aa0*/  @P0 SHF.R.U32.HI R7, RZ, R5, R4 ;  /* 0x00000005ff070219 */ /* 0x000fc80000011604 */
[----:B------:R-:W-:Y:S01]  /*23ab0*/  LOP3.LUT R0, RZ, R7, RZ, 0x33, !PT ;  /* 0x00000007ff007212 */ /* 0x000fe200078e33ff */
[----:B------:R-:W-:Y:S06]  /*23ac0*/  BRA `(.L_x_1655) ;  /* 0x0000000000107947 */ /* 0x000fec0003800000 */
.L_x_1654:
[----:B------:R-:W-:-:S13]  /*23ad0*/  ISETP.NE.AND P0, PT, R3, 0x1, PT ;  /* 0x000000010300780c */ /* 0x000fda0003f05270 */
[----:B------:R-:W4:Y:S02]  /*23ae0*/  @P0 LDC.64 R4, c[0x0][0x9e8] ;  /* 0x00027a00ff040b82 */ /* 0x000f240000000a00 */
[----:B----4-:R-:W-:-:S05]  /*23af0*/  @P0 IMAD.HI.U32 R4, R0, R4, RZ ;  /* 0x0000000400040227 */ /* 0x010fca00078e00ff */
[----:B------:R-:W-:-:S07]  /*23b00*/  @P0 SHF.R.U32.HI R0, RZ, R5, R4 ;  /* 0x00000005ff000219 */ /* 0x000fce0000011604 */
.L_x_1655:
[----:B------:R-:W-:Y:S05]  /*23b10*/  BSYNC B0 ;  /* 0x0000000000007941 */ /* 0x000fea0003800000 */
.L_x_1653:
[----:B------:R-:W-:-:S05]  /*23b20*/  IMAD R3, R0, R3, RZ ;  /* 0x0000000300037224 */ /* 0x000fca00078e02ff */
[----:B------:R-:W-:-:S07]  /*23b30*/  VIMNMX R2, R2, R3, !PT ;  /* 0x0000000302027248 */ /* 0x000fce0007fe0100 */
.L_x_1652:
[----:B------:R-:W-:Y:S01]  /*23b40*/  IMAD.HI R2, R2, 0x2aaaaaab, RZ ;  /* 0x2aaaaaab02027827 */ /* 0x000fe200078e02ff */
[----:B------:R-:W-:Y:S04]  /*23b50*/  BSSY B6, `(.L_x_1656) ;  /* 0x000030c000067945 */ /* 0x000fe80003800000 */
[----:B------:R-:W-:-:S04]  /*23b60*/  SHF.R.U32.HI R3, RZ, 0x1f, R2 ;  /* 0x0000001fff037819 */ /* 0x000fc80000011602 */
[----:B------:R-:W-:-:S04]  /*23b70*/  LEA.HI.SX32 R3, R2, R3, 0x1c ;  /* 0x0000000302037211 */ /* 0x000fc800078fe2ff */
[----:B------:R-:W-:-:S04]  /*23b80*/  VIMNMX R0, RZ, R3, !PT ;  /* 0x00000003ff007248 */ /* 0x000fc80007fe0100 */
[----:B------:R-:W-:Y:S01]  /*23b90*/  ISETP.GT.AND P0, PT, R6, R0, PT ;  /* 0x000000000600720c */ /* 0x000fe20003f04270 */
[----:B------:R4:W-:-:S12]  /*23ba0*/  STL [R1+0x1c], R0 ;  /* 0x00001c0001007387 */ /* 0x0009d80000100800 */
[----:B----4-:R-:W-:Y:S05]  /*23bb0*/  @P0 BRA `(.L_x_1657) ;  /* 0x0000000000480947 */ /* 0x010fea0003800000 */
[----:B------:R-:W4:Y:S02]  /*23bc0*/  S2R R0, SR_TID.X ;  /* 0x0000000000007919 */ /* 0x000f240000002100 */
[----:B----4-:R-:W-:-:S04]  /*23bd0*/  LOP3.LUT R0, R0, 0x1f, RZ, 0xc0, !PT ;  /* 0x0000001f00007812 */ /* 0x010fc800078ec0ff */
[----:B------:R-:W-:-:S13]  /*23be0*/  ISETP.NE.AND P1, PT, R0, RZ, PT ;  /* 0x000000ff0000720c */ /* 0x000fda0003f25270 */
[----:B------:R-:W-:Y:S05]  /*23bf0*/  @P1 BRA `(.L_x_1658) ;  /* 0x0000003000041947 */ /* 0x000fea0003800000 */
[----:B------:R-:W4:Y:S01]  /*23c00*/  S2R R7, SR_LANEID ;  /* 0x0000000000077919 */ /* 0x000f220000000000 */
[----:B------:R-:W-:Y:S01]  /*23c10*/  VOTEU.ANY UR4, UPT, PT ;  /* 0x0000000000047886 */ /* 0x000fe200038e0100 */
[----:B------:R-:W5:Y:S01]  /*23c20*/  LDC.64 R2, c[0x0][0xc38] ;  /* 0x00030e00ff027b82 */ /* 0x000f620000000a00 */
[----:B------:R-:W4:Y:S01]  /*23c30*/  FLO.U32 R0, UR4 ;  /* 0x0000000400007d00 */ /* 0x000f2200080e0000 */
[----:B------:R-:W-:-:S07]  /*23c40*/  ULDC.64 UR6, c[0x0][0x208] ;  /* 0x0000820000067ab9 */ /* 0x000fce0000000a00 */
[----:B------:R-:W5:Y:S01]  /*23c50*/  POPC R5, UR4 ;  /* 0x0000000400057d09 */ /* 0x000f620008000000 */
[----:B----4-:R-:W-:-:S13]  /*23c60*/  ISETP.EQ.U32.AND P0, PT, R0, R7, PT ;  /* 0x000000070000720c */ /* 0x010fda0003f02070 */
[----:B-----5:R-:W4:Y:S01]  /*23c70*/  @P0 ATOMG.E.ADD.STRONG.GPU PT, R3, desc[UR6][R2.64], R5 ;  /* 0x00000005020309a8 */ /* 0x020f2200081ee1c6 */
[----:B------:R-:W5:Y:S02]  /*23c80*/  S2R R4, SR_LTMASK ;  /* 0x0000000000047919 */ /* 0x000f640000003900 */
[----:B-----5:R-:W-:-:S04]  /*23c90*/  LOP3.LUT R4, R4, UR4, RZ, 0xc0, !PT ;  /* 0x0000000404047c12 */ /* 0x020fc8000f8ec0ff */
[----:B------:R-:W5:Y:S01]  /*23ca0*/  POPC R7, R4 ;  /* 0x0000000400077309 */ /* 0x000f620000000000 */
[----:B----4-:R-:W5:Y:S02]  /*23cb0*/  SHFL.IDX PT, R0, R3, R0, 0x1f ;  /* 0x00001f0003007589 */ /* 0x010f6400000e0000 */
[----:B-----5:R-:W-:Y:S01]  /*23cc0*/  IADD3 R16, R0, UR36, R7 ;  /* 0x0000002400107c10 */ /* 0x020fe2000fffe007 */
[----:B------:R-:W-:Y:S06]  /*23cd0*/  BRA `(.L_x_1658) ;  /* 0x0000002c00cc7947 */ /* 0x000fec0003800000 */
.L_x_1657:
[----:B------:R-:W4:Y:S01]  /*23ce0*/  S2R R3, SR_CgaCtaId ;  /* 0x0000000000037919 */ /* 0x000f220000008800 */
[----:B------:R-:W-:-:S04]  /*23cf0*/  MOV R0, 0x400 ;  /* 0x0000040000007802 */ /* 0x000fc80000000f00 */
[----:B----4-:R-:W-:-:S05]  /*23d00*/  LEA R2, R3, R0, 0x18 ;  /* 0x0000000003027211 */ /* 0x010fca00078ec0ff */
[----:B------:R4:W-:Y:S01]  /*23d10*/  STL [R1+0x14], R2 ;  /* 0x0000140201007387 */ /* 0x0009e20000100800 */
[----:B------:R-:W-:-:S05]  /*23d20*/  VIADD R0, R2, 0x18400 ;  /* 0x0001840002007836 */ /* 0x000fca0000000000 */
[----:B------:R-:W-:-:S13]  /*23d30*/  LOP3.LUT P0, RZ, R0, 0x3ff, RZ, 0xc0, !PT ;  /* 0x000003ff00ff7812 */ /* 0x000fda000780c0ff */
[----:B----4-:R-:W-:Y:S05]  /*23d40*/  @!P0 BRA `(.L_x_1659) ;  /* 0x0000000000408947 */ /* 0x010fea0003800000 */
[----:B------:R-:W-:Y:S01]  /*23d50*/  MOV R2, 0x0 ;  /* 0x0000000000027802 */ /* 0x000fe20000000f00 */
[----:B------:R-:W-:Y:S01]  /*23d60*/  ULDC.64 UR6, c[0x4][0xb8] ;  /* 0x01002e0000067ab9 */ /* 0x000fe20000000a00 */
[----:B------:R-:W-:Y:S01]  /*23d70*/  ULDC.64 UR8, c[0x4][0xc0] ;  /* 0x0100300000087ab9 */ /* 0x000fe20000000a00 */
[----:B------:R-:W-:Y:S01]  /*23d80*/  ULDC.64 UR4, c[0x4][0x38] ;  /* 0x01000e0000047ab9 */ /* 0x000fe20000000a00 */
[----:B------:R-:W-:Y:S01]  /*23d90*/  IMAD.U32 R4, RZ, RZ, UR6 ;  /* 0x00000006ff047e24 */ /* 0x000fe2000f8e00ff */
[----:B---3--:R-:W-:Y:S01]  /*23da0*/  MOV R6, UR8 ;  /* 0x0000000800067c02 */ /* 0x008fe20008000f00 */
[----:B------:R-:W3:Y:S01]  /*23db0*/  LDC.64 R2, c[0x4][R2] ;  /* 0x0100000002027b82 */ /* 0x000ee20000000a00 */
[----:B------:R-:W-:Y:S01]  /*23dc0*/  IMAD.U32 R5, RZ, RZ, UR7 ;  /* 0x00000007ff057e24 */ /* 0x000fe2000f8e00ff */
[----:B------:R-:W-:Y:S01]  /*23dd0*/  MOV R8, 0x70 ;  /* 0x0000007000087802 */ /* 0x000fe20000000f00 */
[----:B------:R-:W-:Y:S02]  /*23de0*/  IMAD.U32 R7, RZ, RZ, UR9 ;  /* 0x00000009ff077e24 */ /* 0x000fe4000f8e00ff */
[----:B------:R-:W-:-:S02]  /*23df0*/  IMAD.U32 R10, RZ, RZ, UR4 ;  /* 0x00000004ff0a7e24 */ /* 0x000fc4000f8e00ff */
[----:B012---:R-:W-:Y:S02]  /*23e00*/  IMAD.U32 R11, RZ, RZ, UR5 ;  /* 0x00000005ff0b7e24 */ /* 0x007fe4000f8e00ff */
[----:B------:R-:W-:Y:S02]  /*23e10*/  IMAD.MOV.U32 R12, RZ, RZ, 0x1 ;  /* 0x00000001ff0c7424 */ /* 0x000fe400078e00ff */
[----:B------:R-:W-:-:S07]  /*23e20*/  IMAD.MOV.U32 R13, RZ, RZ, RZ ;  /* 0x000000ffff0d7224 */ /* 0x000fce00078e00ff */
[----:B------:R-:W-:-:S07]  /*23e30*/  LEPC R20, `(.L_x_1659) ;  /* 0x000000001014794e */ /* 0x000fce0000000000 */
[----:B---3--:R-:W-:Y:S05]  /*23e40*/  CALL.ABS.NOINC R2 ;  /* 0x0000000002007343 */ /* 0x008fea0003c00000 */
.L_x_1659:
[----:B------:R-:W4:Y:S02]  /*23e50*/  LDL R2, [R1+0x14] ;  /* 0x0000140001027983 */ /* 0x000f240000100800 */
[----:B----4-:R-:W-:-:S05]  /*23e60*/  VIADD R0, R2, 0x400 ;  /* 0x0000040002007836 */ /* 0x010fca0000000000 */
[----:B------:R-:W-:-:S13]  /*23e70*/  LOP3.LUT P0, RZ, R0, 0x3ff, RZ, 0xc0, !PT ;  /* 0x000003ff00ff7812 */ /* 0x000fda000780c0ff */
[----:B------:R-:W-:Y:S05]  /*23e80*/  @!P0 BRA `(.L_x_1660) ;  /* 0x0000000000808947 */ /* 0x000fea0003800000 */
[----:B------:R-:W-:Y:S01]  /*23e90*/  MOV R0, 0x0 ;  /* 0x0000000000007802 */ /* 0x000fe20000000f00 */
[----:B------:R-:W-:Y:S01]  /*23ea0*/  ULDC.64 UR6, c[0x4][0xb8] ;  /* 0x01002e0000067ab9 */ /* 0x000fe20000000a00 */
[----:B------:R-:W-:Y:S01]  /*23eb0*/  ULDC.64 UR8, c[0x4][0xc0] ;  /* 0x0100300000087ab9 */ /* 0x000fe20000000a00 */
[----:B------:R-:W-:Y:S01]  /*23ec0*/  ULDC.64 UR4, c[0x4][0x40] ;  /* 0x0100100000047ab9 */ /* 0x000fe20000000a00 */
[----:B------:R4:W4:Y:S01]  /*23ed0*/  LDC.64 R2, c[0x4][R0] ;  /* 0x0100000000027b82 */ /* 0x0009220000000a00 */
[----:B------:R-:W-:Y:S01]  /*23ee0*/  MOV R4, UR6 ;  /* 0x0000000600047c02 */ /* 0x000fe20008000f00 */
[----:B------:R-:W-:Y:S01]  /*23ef0*/  IMAD.U32 R5, RZ, RZ, UR7 ;  /* 0x00000007ff057e24 */ /* 0x000fe2000f8e00ff */
[----:B------:R-:W-:Y:S01]  /*23f00*/  MOV R10, UR4 ;  /* 0x00000004000a7c02 */ /* 0x000fe20008000f00 */
[----:B---3--:R-:W-:Y:S01]  /*23f10*/  IMAD.U32 R6, RZ, RZ, UR8 ;  /* 0x00000008ff067e24 */ /* 0x008fe2000f8e00ff */
[----:B------:R-:W-:Y:S01]  /*23f20*/  MOV R13, RZ ;  /* 0x000000ff000d7202 */ /* 0x000fe20000000f00 */
[----:B------:R-:W-:-:S02]  /*23f30*/  IMAD.U32 R7, RZ, RZ, UR9 ;  /* 0x00000009ff077e24 */ /* 0x000fc4000f8e00ff */
[----:B012---:R-:W-:Y:S02]  /*23f40*/  IMAD.U32 R11, RZ, RZ, UR5 ;  /* 0x00000005ff0b7e24 */ /* 0x007fe4000f8e00ff */
[----:B------:R-:W-:Y:S02]  /*23f50*/  IMAD.MOV.U32 R8, RZ, RZ, 0x70 ;  /* 0x00000070ff087424 */ /* 0x000fe400078e00ff */
[----:B------:R-:W-:-:S07]  /*23f60*/  IMAD.MOV.U32 R12, RZ, RZ, 0x1 ;  /* 0x00000001ff0c7424 */ /* 0x000fce00078e00ff */
[----:B------:R-:W-:-:S07]  /*23f70*/  LEPC R20, `(.L_x_1661) ;  /* 0x000000001014794e */ /* 0x000fce0000000000 */
[----:B----4-:R-:W-:Y:S05]  /*23f80*/  CALL.ABS.NOINC R2 ;  /* 0x0000000002007343 */ /* 0x010fea0003c00000 */
.L_x_1661:
        /* <DEDUP_REMOVED lines=8> */
[----:B------:R-:W-:Y:S01]  /*24010*/  MOV R12, 0x1 ;  /* 0x00000001000c7802 */ /* 0x000fe20000000f00 */
[----:B------:R-:W-:Y:S02]  /*24020*/  IMAD.U32 R6, RZ, RZ, UR6 ;  /* 0x00000006ff067e24 */ /* 0x000fe4000f8e00ff */
[----:B------:R-:W-:-:S02]  /*24030*/  IMAD.U32 R10, RZ, RZ, UR8 ;  /* 0x00000008ff0a7e24 */ /* 0x000fc4000f8e00ff */
[----:B------:R-:W-:Y:S02]  /*24040*/  IMAD.U32 R11, RZ, RZ, UR9 ;  /* 0x00000009ff0b7e24 */ /* 0x000fe4000f8e00ff */
[----:B------:R-:W-:Y:S02]  /*24050*/  IMAD.MOV.U32 R8, RZ, RZ, 0x70 ;  /* 0x00000070ff087424 */ /* 0x000fe400078e00ff */
[----:B------:R-:W-:-:S07]  /*24060*/  IMAD.MOV.U32 R13, RZ, RZ, RZ ;  /* 0x000000ffff0d7224 */ /* 0x000fce00078e00ff */
[----:B------:R-:W-:-:S07]  /*24070*/  LEPC R20, `(.L_x_1660) ;  /* 0x000000001014794e */ /* 0x000fce0000000000 */
[----:B0-----:R-:W-:Y:S05]  /*24080*/  CALL.ABS.NOINC R2 ;  /* 0x0000000002007343 */ /* 0x001fea0003c00000 */
.L_x_1660:
[----:B------:R-:W4:Y:S01]  /*24090*/  LDL.LU R4, [R1+0x28] ;  /* 0x0000280001047983 */ /* 0x000f220000300800 */
[----:B------:R-:W0:Y:S01]  /*240a0*/  LDC R0, c[0x0][0x428] ;  /* 0x00010a00ff007b82 */ /* 0x000e220000000800 */
[----:B------:R-:W-:Y:S01]  /*240b0*/  ULDC.64 UR4, c[0x0][0x9f8] ;  /* 0x00027e0000047ab9 */ /* 0x000fe20000000a00 */
[----:B------:R-:W-:Y:S01]  /*240c0*/  ULDC.64 UR6, c[0x0][0x208] ;  /* 0x0000820000067ab9 */ /* 0x000fe20000000a00 */
[----:B------:R-:W1:Y:S01]  /*240d0*/  S2R R5, SR_TID.X ;  /* 0x0000000000057919 */ /* 0x000e620000002100 */
[----:B0-----:R-:W-:Y:S01]  /*240e0*/  ISETP.NE.AND P0, PT, R0, 0x1, PT ;  /* 0x000000010000780c */ /* 0x001fe20003f05270 */
[----:B------:R-:W-:Y:S01]  /*240f0*/  IMAD.MOV.U32 R0, RZ, RZ, R18 ;  /* 0x000000ffff007224 */ /* 0x000fe200078e0012 */
[----:B-1----:R-:W-:-:S11]  /*24100*/  LOP3.LUT R5, R5, 0x1f, RZ, 0xc0, !PT ;  /* 0x0000001f05057812 */ /* 0x002fd600078ec0ff */
[----:B------:R-:W0:Y:S08]  /*24110*/  @P0 LDC R3, c[0x0][0x42c] ;  /* 0x00010b00ff030b82 */ /* 0x000e300000000800 */
[----:B------:R-:W1:Y:S01]  /*24120*/  @P0 LDC R2, c[0x0][0x430] ;  /* 0x00010c00ff020b82 */ /* 0x000e620000000800 */
[----:B0-----:R-:W-:-:S05]  /*24130*/  @P0 IMAD.HI.U32 R3, R18, R3, RZ ;  /* 0x0000000312030227 */ /* 0x001fca00078e00ff */
[----:B-1----:R-:W-:Y:S02]  /*24140*/  @P0 SHF.R.U32.HI R0, RZ, R2, R3 ;  /* 0x00000002ff000219 */ /* 0x002fe40000011603 */
[----:B------:R-:W-:-:S04]  /*24150*/  ISETP.NE.U32.AND P0, PT, RZ, UR4, PT ;  /* 0x00000004ff007c0c */ /* 0x000fc8000bf05070 */
[----:B------:R-:W-:Y:S01]  /*24160*/  ISETP.NE.AND.EX P0, PT, RZ, UR5, PT, P0 ;  /* 0x00000005ff007c0c */ /* 0x000fe2000bf05300 */
[----:B------:R-:W-:-:S12]  /*24170*/  ULDC.64 UR4, c[0x0][0xa00] ;  /* 0x0002800000047ab9 */ /* 0x000fd80000000a00 */
[----:B---3--:R-:W0:Y:S01]  /*24180*/  @P0 LDC.64 R6, c[0x0][0x9f8] ;  /* 0x00027e00ff060b82 */ /* 0x008e220000000a00 */
[----:B------:R-:W-:-:S04]  /*24190*/  ISETP.NE.AND P6, PT, R5, RZ, PT ;  /* 0x000000ff0500720c */ /* 0x000fc80003fc5270 */
[----:B------:R-:W-:-:S09]  /*241a0*/  PLOP3.LUT P1, PT, P6, PT, PT, 0x8, 0x0 ;  /* 0x000000000000781c */ /* 0x000fd2000372e170 */
[----:B------:R-:W-:Y:S01]  /*241b0*/  VOTEU.ALL UP1, P6 ;  /* 0x00000000003f7886 */ /* 0x000fe20003020000 */
[----:B0-----:R-:W-:-:S04]  /*241c0*/  @P0 IMAD.WIDE R6, R19, 0x4, R6 ;  /* 0x0000000413060825 */ /* 0x001fc800078e0206 */
[----:B------:R-:W-:-:S04]  /*241d0*/  @!UP1 UIADD3 UR8, UP0, UR38, 0x270, URZ ;  /* 0x0000027026089890 */ /* 0x000fc8000ff1e03f */
[----:B------:R-:W-:-:S03]  /*241e0*/  @!UP1 UIADD3.X UR9, URZ, UR39, URZ, UP0, !UPT ;  /* 0x000000273f099290 */ /* 0x000fc600087fe43f */
[----:B------:R-:W-:Y:S01]  /*241f0*/  VOTEU.ALL UP0, P6 ;  /* 0x00000000003f7886 */ /* 0x000fe20003000000 */
[----:B----4-:R-:W-:Y:S01]  /*24200*/  IMAD R2, R17, 0x80, R4 ;  /* 0x0000008011027824 */ /* 0x010fe200078e0204 */
[----:B------:R-:W-:-:S06]  /*24210*/  MOV R4, R19 ;  /* 0x0000001300047202 */ /* 0x000fcc0000000f00 */
[----:B------:R0:W5:Y:S01]  /*24220*/  @P0 LDG.E R4, desc[UR6][R6.64] ;  /* 0x0000000606040981 */ /* 0x000162000c1e1900 */
[----:B------:R-:W-:-:S04]  /*24230*/  ISETP.NE.U32.AND P0, PT, RZ, UR4, PT ;  /* 0x00000004ff007c0c */ /* 0x000fc8000bf05070 */
[----:B------:R-:W-:-:S04]  /*24240*/  ISETP.NE.AND.EX P0, PT, RZ, UR5, PT, P0 ;  /* 0x00000005ff007c0c */ /* 0x000fc8000bf05300 */
[----:B------:R-:W-:-:S09]  /*24250*/  SEL R3, R19, RZ, !P0 ;  /* 0x000000ff13037207 */ /* 0x000fd20004000000 */
.L_x_1662:
        /* <DEDUP_REMOVED lines=16> */
.L_x_1663:
        /* <DEDUP_REMOVED lines=15> */
.L_x_1664:
        /* <DEDUP_REMOVED lines=9> */
[----:B------:R-:W3:Y:S01]  /*244e0*/  LDL R5, [R1+0x20] ;  /* 0x0000200001057983 */ /* 0x000ee20000100800 */
[----:B--2---:R-:W1:Y:S01]  /*244f0*/  LDC.64 R8, c[0x0][0x3f8] ;  /* 0x0000fe00ff087b82 */ /* 0x004e620000000a00 */
[----:B------:R-:W-:Y:S02]  /*24500*/  ULDC.64 UR4, c[0x0][0xa08] ;  /* 0x0002820000047ab9 */ /* 0x000fe40000000a00 */
[----:B-1----:R-:W-:Y:S01]  /*24510*/  LOP3.LUT P0, RZ, R8, UR4, RZ, 0xfc, !PT ;  /* 0x0000000408ff7c12 */ /* 0x002fe2000f80fcff */
[----:B------:R-:W-:-:S03]  /*24520*/  UMOV UR4, 0xffffffff ;  /* 0xffffffff00047882 */ /* 0x000fc60000000000 */
[----:B------:R-:W-:-:S04]  /*24530*/  LOP3.LUT P0, RZ, R9, UR5, RZ, 0xfc, P0 ;  /* 0x0000000509ff7c12 */ /* 0x000fc8000800fcff */
[----:B0----5:R-:W-:Y:S01]  /*24540*/  SEL R6, R4, RZ, !P0 ;  /* 0x000000ff04067207 */ /* 0x021fe20004000000 */
[----:B---3--:R-:W-:Y:S01]  /*24550*/  VIADD R5, R5, 0xffffffff ;  /* 0xffffffff05057836 */ /* 0x008fe20000000000 */
[----:B------:R-:W-:Y:S07]  /*24560*/  BRA.DIV UR4, `(.L_x_1665) ;  /* 0x0000004604fc7947 */ /* 0x000fee000b800000 */
.L_x_1797:
[----:B------:R-:W-:Y:S01]  /*24570*/  UMOV UR4, 0xffffffff ;  /* 0xffffffff00047882 */ /* 0x000fe20000000000 */
[----:B------:R-:W-:Y:S02]  /*24580*/  SHF.R.S32.HI R17, RZ, 0x1f, R4 ;  /* 0x0000001fff117819 */ /* 0x000fe40000011404 */
[----:B------:R-:W-:Y:S05]  /*24590*/  BRA.DIV UR4, `(.L_x_1666) ;  /* 0x0000004a04247947 */ /* 0x000fea000b800000 */
[----:B------:R-:W-:-:S13]  /*245a0*/  ELECT P6, URZ, PT ;  /* 0x00000000003f782f */ /* 0x000fda00038c0000 */
.L_x_1800:
[----:B------:R-:W-:Y:S05]  /*245b0*/  @!P6 BRA `(.L_x_1667) ;  /* 0x000000040028e947 */ /* 0x000fea0003800000 */
[----:B------:R-:W-:-:S04]  /*245c0*/  ISETP.NE.U32.AND P0, PT, R8, RZ, PT ;  /* 0x000000ff0800720c */ /* 0x000fc80003f05070 */
        /* <DEDUP_REMOVED lines=17> */
[----:B------:R-:W-:-:S04]  /*246e0*/  LEA R10, P0, R6, R8, 0x2 ;  /* 0x00000008060a7211 */ /* 0x000fc800078010ff */
[----:B------:R-:W-:-:S05]  /*246f0*/  LEA.HI.X R11, R6, R9, R7, 0x2, P0 ;  /* 0x00000009060b7211 */ /* 0x000fca00000f1407 */
[----:B------:R0:W5:Y:S04]  /*24700*/  LDG.E R6, desc[UR6][R10.64] ;  /* 0x000000060a067981 */ /* 0x000168000c1e1900 */
.L_x_1668:
        /* <DEDUP_REMOVED lines=9> */
.L_x_1801:
        /* <DEDUP_REMOVED lines=11> */
.L_x_1670:
        /* <DEDUP_REMOVED lines=33> */
.L_x_1667:
[----:B------:R-:W2:Y:S01]  /*24a60*/  LDL.LU R12, [R1+0x24] ;  /* 0x00002400010c7983 */ /* 0x000ea20000300800 */
[----:B------:R-:W-:Y:S01]  /*24a70*/  MOV R10, 0x400 ;  /* 0x00000400000a7802 */ /* 0x000fe20000000f00 */
[----:B------:R-:W-:Y:S05]  /*24a80*/  WARPSYNC.ALL ;  /* 0x0000000000007948 */ /* 0x000fea0003800000 */
[----:B------:R-:W0:Y:S01]  /*24a90*/  S2R R11, SR_CgaCtaId ;  /* 0x00000000000b7919 */ /* 0x000e220000008800 */
[----:B------:R-:W-:-:S13]  /*24aa0*/  ELECT P0, URZ, PT ;  /* 0x00000000003f782f */ /* 0x000fda0003800000 */
[C---:B------:R-:W-:Y:S01]  /*24ab0*/  @P0 R2UR UR13, R3.reuse ;  /* 0x00000000030d02ca */ /* 0x040fe200000e0000 */
        /* <DEDUP_REMOVED lines=41> */
.L_x_1802:
[----:B------:R-:W-:Y:S05]  /*24d50*/  BSYNC B0 ;  /* 0x0000000000007941 */ /* 0x000fea0003800000 */
.L_x_1671:
[----:B0-----:R-:W2:Y:S04]  /*24d60*/  LDL R3, [R1+0x20] ;  /* 0x0000200001037983 */ /* 0x001ea80000100800 */
[----:B------:R-:W3:Y:S01]  /*24d70*/  LDL R10, [R1+0x1c] ;  /* 0x00001c00010a7983 */ /* 0x000ee20000100800 */
[----:B------:R-:W-:Y:S01]  /*24d80*/  BSSY B0, `(.L_x_1673) ;  /* 0x000019a000007945 */ /* 0x000fe20003800000 */
[----:B--2---:R-:W-:-:S05]  /*24d90*/  VIADD R7, R3, 0xfffffffe ;  /* 0xfffffffe03077836 */ /* 0x004fca0000000000 */
[----:B---3--:R-:W-:-:S13]  /*24da0*/  ISETP.GE.AND P0, PT, R7, R10, PT ;  /* 0x0000000a0700720c */ /* 0x008fda0003f06270 */
[----:B------:R-:W-:Y:S05]  /*24db0*/  @!P0 BRA `(.L_x_1674) ;  /* 0x0000001800588947 */ /* 0x000fea0003800000 */
[----:B------:R-:W-:Y:S01]  /*24dc0*/  IMAD.MOV R13, RZ, RZ, -R3 ;  /* 0x000000ffff0d7224 */ /* 0x000fe200078e0a03 */
[----:B------:R-:W-:Y:S01]  /*24dd0*/  LOP3.LUT R2, RZ, R10, RZ, 0x33, !PT ;  /* 0x0000000aff027212 */ /* 0x000fe200078e33ff */
[----:B------:R-:W-:Y:S03]  /*24de0*/  BSSY B1, `(.L_x_1675) ;  /* 0x000008d000017945 */ /* 0x000fe60003800000 */
[----:B------:R-:W-:-:S04]  /*24df0*/  VIADDMNMX R13, R13, 0x1, R2, !PT ;  /* 0x000000010d0d7846 */ /* 0x000fc80007800102 */
[----:B------:R-:W-:-:S04]  /*24e00*/  IADD3 R2, R3, R13, RZ ;  /* 0x0000000d03027210 */ /* 0x000fc80007ffe0ff */
        /* <DEDUP_REMOVED lines=34> */
.L_x_1679:
[----:B0-----:R-:W0:Y:S01]  /*25030*/  S2R R8, SR_CgaCtaId ;  /* 0x0000000000087919 */ /* 0x001e220000008800 */
[----:B------:R-:W-:-:S04]  /*25040*/  MOV R3, 0x400 ;  /* 0x0000040000037802 */ /* 0x000fc80000000f00 */
[----:B0-----:R-:W-:Y:S02]  /*25050*/  LEA R3, R8, R3, 0x18 ;  /* 0x0000000308037211 */ /* 0x001fe400078ec0ff */
[----:B------:R-:W-:-:S03]  /*25060*/  SHF.L.U32 R8, R14, 0x1f, RZ ;  /* 0x0000001f0e087819 */ /* 0x000fc600000006ff */
[----:B------:R-:W-:-:S04]  /*25070*/  IMAD R3, R12, 0x8, R3 ;  /* 0x000000080c037824 */ /* 0x000fc800078e0203 */
[----:B------:R-:W0:Y:S02]  /*25080*/  SYNCS.PHASECHK.TRANS64.TRYWAIT P0, [R3+URZ+0x2a840], R8 ;  /* 0x02a84008030075a7 */ /* 0x000e24000800017f */
[----:B0-----:R-:W-:Y:S05]  /*25090*/  @!P0 BRA `(.L_x_1680) ;  /* 0x0000003c00b88947 */ /* 0x001fea0003800000 */
.L_x_1803:
        /* <DEDUP_REMOVED lines=11> */
.L_x_1681:
        /* <DEDUP_REMOVED lines=37> */
.L_x_1804:
        /* <DEDUP_REMOVED lines=8> */
[----:B---3--:R-:W-:-:S05]  /*25420*/  LEA R10, R11, R10, 0x18 ;  /* 0x0000000a0b0a7211 */ /* 0x008fca00078ec0ff */
[----:B--2---:R-:W-:-:S04]  /*25430*/  IMAD R3, R9, 0x8, R10 ;  /* 0x0000000809037824 */ /* 0x004fc800078e020a */
[----:B------:R1:W-:Y:S02]  /*25440*/  SYNCS.ARRIVE.TRANS64 RZ, [R3+URZ+0x2a850], R8 ;  /* 0x02a8500803ff79a7 */ /* 0x0003e4000800003f */
[----:B------:R-:W-:Y:S05]  /*25450*/  @!P0 BRA `(.L_x_1683) ;  /* 0x0000000000048947 */ /* 0x000fea0003800000 */
[----:B------:R-:W-:Y:S01]  /*25460*/  BPT.TRAP 0x1 ;  /* 0x000000040000795c */ /* 0x000fe20000300000 */
.L_x_1683:
        /* <DEDUP_REMOVED lines=13> */
[----:B------:R-:W-:Y:S01]  /*25540*/  IMAD.MOV.U32 R5, RZ, RZ, R7 ;  /* 0x000000ffff057224 */ /* 0x000fe200078e0007 */
[----:B--2---:R-:W-:-:S05]  /*25550*/  MOV R9, R3 ;  /* 0x0000000300097202 */ /* 0x004fca0000000f00 */
        /* <DEDUP_REMOVED lines=16> */
.L_x_1678:
[----:B------:R-:W-:Y:S05]  /*25660*/  BSYNC B2 ;  /* 0x0000000000027941 */ /* 0x000fea0003800000 */
.L_x_1677:
[----:B------:R-:W2:Y:S04]  /*25670*/  LDL R2, [R1+0x20] ;  /* 0x0000200001027983 */ /* 0x000ea80000100800 */
[----:B------:R0:W-:Y:S04]  /*25680*/  STL [R1], R12 ;  /* 0x0000000c01007387 */ /* 0x0001e80000100800 */
[----:B------:R0:W-:Y:S02]  /*25690*/  STL [R1+0xc], R14 ;  /* 0x00000c0e01007387 */ /* 0x0001e40000100800 */
[----:B0-2---:R-:W-:-:S07]  /*256a0*/  IADD3 R7, R2, -0x3, RZ ;  /* 0xfffffffd02077810 */ /* 0x005fce0007ffe0ff */
.L_x_1676:
[----:B------:R-:W-:Y:S05]  /*256b0*/  BSYNC B1 ;  /* 0x0000000000017941 */ /* 0x000fea0003800000 */
.L_x_1675:
[----:B------:R-:W2:Y:S01]  /*256c0*/  LDL.LU R2, [R1+0x20] ;  /* 0x0000200001027983 */ /* 0x000ea20000300800 */
[----:B------:R-:W-:Y:S01]  /*256d0*/  VIADD R13, R13, 0xfffffffe ;  /* 0xfffffffe0d0d7836 */ /* 0x000fe20000000000 */
[----:B--2---:R-:W-:-:S04]  /*256e0*/  LOP3.LUT R2, RZ, R2, RZ, 0x33, !PT ;  /* 0x00000002ff027212 */ /* 0x004fc800078e33ff */
[----:B------:R-:W-:-:S13]  /*256f0*/  ISETP.NE.AND P0, PT, R13, R2, PT ;  /* 0x000000020d00720c */ /* 0x000fda0003f05270 */
[----:B------:R-:W-:Y:S05]  /*25700*/  @!P0 BRA `(.L_x_1674) ;  /* 0x0000001000048947 */ /* 0x000fea0003800000 */
[----:B------:R-:W-:-:S07]  /*25710*/  IMAD.MOV.U32 R13, RZ, RZ, R6 ;  /* 0x000000ffff0d7224 */ /* 0x000fce00078e0006 */
.L_x_1698:
        /* <DEDUP_REMOVED lines=11> */
[----:B------:R-:W-:Y:S02]  /*257d0*/  MOV R12, R7 ;  /* 0x00000007000c7202 */ /* 0x000fe40000000f00 */
        /* <DEDUP_REMOVED lines=12> */
[--C-:B------:R-:W-:Y:S01]  /*258a0*/  SHF.R.S32.HI R3, RZ, 0x1f, R2.reuse ;  /* 0x0000001fff037819 */ /* 0x100fe20000011402 */
[----:B------:R-:W-:Y:S02]  /*258b0*/  IMAD.MOV R12, RZ, RZ, -R2 ;  /* 0x000000ffff0c7224 */ /* 0x000fe400078e0a02 */
[C---:B------:R-:W-:Y:S02]  /*258c0*/  IMAD R10, R4.reuse, UR7, R10 ;  /* 0x00000007040a7c24 */ /* 0x040fe4000f8e020a */
[----:B------:R-:W-:-:S04]  /*258d0*/  IMAD.WIDE.U32 R2, R4, UR6, R2 ;  /* 0x0000000604027c25 */ /* 0x000fc8000f8e0002 */
[----:B------:R-:W-:Y:S01]  /*258e0*/  IMAD.IADD R3, R10, 0x1, R3 ;  /* 0x000000010a037824 */ /* 0x000fe200078e0203 */
[----:B------:R-:W-:Y:S01]  /*258f0*/  LEA R10, P0, R2, UR4, 0x2 ;  /* 0x00000004020a7c11 */ /* 0x000fe2000f8010ff */
[----:B------:R-:W-:-:S03]  /*25900*/  IMAD R12, R11, R12, R7 ;  /* 0x0000000c0b0c7224 */ /* 0x000fc600078e0207 */
[----:B------:R-:W-:-:S05]  /*25910*/  LEA.HI.X R11, R2, UR5, R3, 0x2, P0 ;  /* 0x00000005020b7c11 */ /* 0x000fca00080f1403 */
[----:B------:R0:W5:Y:S04]  /*25920*/  LDG.E R13, desc[UR8][R10.64] ;  /* 0x000000080a0d7981 */ /* 0x000168000c1e1900 */
.L_x_1686:
[----:B------:R-:W1:Y:S01]  /*25930*/  S2R R3, SR_CgaCtaId ;  /* 0x0000000000037919 */ /* 0x000e620000008800 */
[----:B------:R-:W-:-:S04]  /*25940*/  MOV R2, 0x400 ;  /* 0x0000040000027802 */ /* 0x000fc80000000f00 */
[----:B-1----:R-:W-:Y:S02]  /*25950*/  LEA R2, R3, R2, 0x18 ;  /* 0x0000000203027211 */ /* 0x002fe400078ec0ff */
[----:B------:R-:W-:Y:S02]  /*25960*/  SHF.L.U32 R3, R9, 0x1f, RZ ;  /* 0x0000001f09037819 */ /* 0x000fe400000006ff */
[----:B------:R-:W-:-:S04]  /*25970*/  LEA R2, R8, R2, 0x3 ;  /* 0x0000000208027211 */ /* 0x000fc800078e18ff */
[----:B------:R-:W1:Y:S02]  /*25980*/  SYNCS.PHASECHK.TRANS64.TRYWAIT P0, [R2+URZ+0x2a840], R3 ;  /* 0x02a84003020075a7 */ /* 0x000e64000800017f */
[----:B-1----:R-:W-:Y:S05]  /*25990*/  @!P0 BRA `(.L_x_1687) ;  /* 0x0000003400a08947 */ /* 0x002fea0003800000 */
.L_x_1805:
        /* <DEDUP_REMOVED lines=11> */
.L_x_1688:
        /* <DEDUP_REMOVED lines=37> */
.L_x_1806:
        /* <DEDUP_REMOVED lines=8> */
.L_x_1690:
        /* <DEDUP_REMOVED lines=29> */
.L_x_1685:
[----:B------:R-:W-:Y:S05]  /*25ef0*/  BSYNC B1 ;  /* 0x0000000000017941 */ /* 0x000fea0003800000 */
.L_x_1684:
[----:B------:R-:W-:Y:S01]  /*25f00*/  VIADD R3, R8, 0x1 ;  /* 0x0000000108037836 */ /* 0x000fe20000000000 */
[----:B------:R-:W-:Y:S01]  /*25f10*/  BSSY B1, `(.L_x_1691) ;  /* 0x000007c000017945 */ /* 0x000fe20003800000 */
[----:B------:R-:W-:-:S03]  /*25f20*/  IADD3 R11, R7, -0x1, RZ ;  /* 0xffffffff070b7810 */ /* 0x000fc60007ffe0ff */
        /* <DEDUP_REMOVED lines=28> */
[----:B------:R-:W-:-:S06]  /*260f0*/  LEA.HI.X R13, R2, UR5, R3, 0x2, P0 ;  /* 0x00000005020d7c11 */ /* 0x000fcc00080f1403 */
[----:B------:R1:W5:Y:S03]  /*26100*/  LDG.E R13, desc[UR8][R12.64] ;  /* 0x000000080c0d7981 */ /* 0x000366000c1e1900 */
.L_x_1693:
[----:B------:R-:W2:Y:S01]  /*26110*/  S2R R3, SR_CgaCtaId ;  /* 0x0000000000037919 */ /* 0x000ea20000008800 */
[----:B------:R-:W-:-:S04]  /*26120*/  MOV R2, 0x400 ;  /* 0x0000040000027802 */ /* 0x000fc80000000f00 */
[----:B--2---:R-:W-:Y:S02]  /*26130*/  LEA R2, R3, R2, 0x18 ;  /* 0x0000000203027211 */ /* 0x004fe400078ec0ff */
[----:B------:R-:W-:-:S03]  /*26140*/  SHF.L.U32 R3, R14, 0x1f, RZ ;  /* 0x0000001f0e037819 */ /* 0x000fc600000006ff */
[----:B------:R-:W-:-:S04]  /*26150*/  IMAD R2, R15, 0x8, R2 ;  /* 0x000000080f027824 */ /* 0x000fc800078e0202 */
[----:B------:R-:W2:Y:S02]  /*26160*/  SYNCS.PHASECHK.TRANS64.TRYWAIT P0, [R2+URZ+0x2a840], R3 ;  /* 0x02a84003020075a7 */ /* 0x000ea4000800017f */
[----:B--2---:R-:W-:Y:S05]  /*26170*/  @!P0 BRA `(.L_x_1694) ;  /* 0x0000002c00d08947 */ /* 0x004fea0003800000 */
.L_x_1807:
        /* <DEDUP_REMOVED lines=11> */
.L_x_1695:
        /* <DEDUP_REMOVED lines=38> */
.L_x_1808:
        /* <DEDUP_REMOVED lines=8> */
.L_x_1697:
        /* <DEDUP_REMOVED lines=18> */
[----:B------:R-:W-:Y:S01]  /*26630*/  IMAD.MOV.U32 R5, RZ, RZ, R10 ;  /* 0x000000ffff057224 */ /* 0x000fe200078e000a */
[----:B------:R-:W-:Y:S02]  /*26640*/  MOV R6, R13 ;  /* 0x0000000d00067202 */ /* 0x000fe40000000f00 */
        /* <DEDUP_REMOVED lines=8> */
.L_x_1692:
[----:B------:R-:W-:Y:S05]  /*266d0*/  BSYNC B1 ;  /* 0x0000000000017941 */ /* 0x000fea0003800000 */
.L_x_1691:
[----:B------:R-:W2:Y:S01]  /*266e0*/  LDL R2, [R1+0x1c] ;  /* 0x00001c0001027983 */ /* 0x000ea20000100800 */
[----:B------:R-:W-:Y:S01]  /*266f0*/  VIADD R7, R7, 0xfffffffe ;  /* 0xfffffffe07077836 */ /* 0x000fe20000000000 */
[----:B--2---:R-:W-:-:S13]  /*26700*/  ISETP.GT.AND P0, PT, R11, R2, PT ;  /* 0x000000020b00720c */ /* 0x004fda0003f04270 */
[----:B------:R-:W-:Y:S05]  /*26710*/  @P0 BRA `(.L_x_1698) ;  /* 0xfffffff000000947 */ /* 0x000fea000383ffff */
.L_x_1674:
[----:B------:R-:W-:Y:S05]  /*26720*/  BSYNC B0 ;  /* 0x0000000000007941 */ /* 0x000fea0003800000 */
.L_x_1673:
        /* <DEDUP_REMOVED lines=9> */
[----:B------:R-:W-:Y:S01]  /*267c0*/  ULDC.64 UR6, c[0x0][0x208] ;  /* 0x0000820000067ab9 */ /* 0x000fe20000000a00 */
        /* <DEDUP_REMOVED lines=8> */
.L_x_1700:
[----:B------:R-:W-:Y:S05]  /*26850*/  BSYNC B0 ;  /* 0x0000000000007941 */ /* 0x000fea0003800000 */
.L_x_1699:
        /* <DEDUP_REMOVED lines=11> */
.L_x_1809:
        /* <DEDUP_REMOVED lines=11> */
.L_x_1704:
        /* <DEDUP_REMOVED lines=27> */
.L_x_1702:
[----:B------:R-:W-:Y:S05]  /*26b70*/  BSYNC B0 ;  /* 0x0000000000007941 */ /* 0x000fea0003800000 */
.L_x_1701:
[----:B------:R-:W2:Y:S04]  /*26b80*/  LDL.LU R0, [R1] ;  /* 0x0000000001007983 */ /* 0x000ea80000300800 */
[----:B------:R-:W3:Y:S01]  /*26b90*/  LDL.LU R3, [R1+0xc] ;  /* 0x00000c0001037983 */ /* 0x000ee20000300800 */
[----:B--2---:R-:W-:-:S04]  /*26ba0*/  IADD3 R0, R0, 0x1, RZ ;  /* 0x0000000100007810 */ /* 0x004fc80007ffe0ff */
[----:B------:R-:W-:-:S04]  /*26bb0*/  ISETP.NE.AND P0, PT, R0, 0x2, PT ;  /* 0x000000020000780c */ /* 0x000fc80003f05270 */
[----:B------:R-:W-:Y:S02]  /*26bc0*/  SEL R2, RZ, 0x1, P0 ;  /* 0x00000001ff027807 */ /* 0x000fe40000000000 */
[----:B------:R-:W-:Y:S02]  /*26bd0*/  SEL R0, R0, RZ, P0 ;  /* 0x000000ff00007207 */ /* 0x000fe40000000000 */
[----:B---3--:R-:W-:-:S05]  /*26be0*/  LOP3.LUT R3, R3, R2, RZ, 0x3c, !PT ;  /* 0x0000000203037212 */ /* 0x008fca00078e3cff */
[----:B------:R1:W-:Y:S04]  /*26bf0*/  STL [R1+0xc], R3 ;  /* 0x00000c0301007387 */ /* 0x0003e80000100800 */
[----:B------:R1:W-:Y:S02]  /*26c00*/  STL [R1], R0 ;  /* 0x0000000001007387 */ /* 0x0003e40000100800 */
.L_x_1658:
[----:B------:R-:W-:Y:S05]  /*26c10*/  BSYNC B6 ;  /* 0x0000000000067941 */ /* 0x000fea0003800000 */
.L_x_1656:
[----:B------:R-:W-:-:S03]  /*26c20*/  UMOV UR4, 0xffffffff ;  /* 0xffffffff00047882 */ /* 0x000fc60000000000 */
[----:B------:R-:W-:Y:S05]  /*26c30*/  BRA.DIV UR4, `(.L_x_1705) ;  /* 0x00000026045c7947 */ /* 0x000fea000b800000 */
[----:B------:R4:W0:Y:S04]  /*26c40*/  SHFL.IDX PT, R4, R16, RZ, 0x1f ;  /* 0x00001fff10047589 */ /* 0x00082800000e0000 */
[----:B------:R-:W0:Y:S02]  /*26c50*/  SHFL.IDX PT, R16, R16, 0x1, 0x1f ;  /* 0x00201f0010107f89 */ /* 0x000e2400000e0000 */
.L_x_1813:
[----:B------:R-:W5:Y:S01]  /*26c60*/  S2R R7, SR_TID.X ;  /* 0x0000000000077919 */ /* 0x000f620000002100 */
[----:B------:R-:W-:Y:S01]  /*26c70*/  ULDC UR4, c[0x0][0xc14] ;  /* 0x0003050000047ab9 */ /* 0x000fe20000000800 */
[----:B------:R-:W-:Y:S01]  /*26c80*/  BSSY B0, `(.L_x_1706) ;  /* 0x000000c000007945 */ /* 0x000fe20003800000 */
[----:B-1----:R-:W-:Y:S02]  /*26c90*/  IMAD.U32 R0, RZ, RZ, UR4 ;  /* 0x00000004ff007e24 */ /* 0x002fe4000f8e00ff */
[----:B------:R-:W-:Y:S01]  /*26ca0*/  IMAD.MOV.U32 R17, RZ, RZ, RZ ;  /* 0x000000ffff117224 */ /* 0x000fe200078e00ff */
[----:B-----5:R-:W-:-:S04]  /*26cb0*/  LOP3.LUT R7, R7, 0x1f, RZ, 0xc0, !PT ;  /* 0x0000001f07077812 */ /* 0x020fc800078ec0ff */
        /* <DEDUP_REMOVED lines=8> */
.L_x_1707:
[----:B------:R-:W-:Y:S05]  /*26d40*/  BSYNC B0 ;  /* 0x0000000000007941 */ /* 0x000fea0003800000 */
.L_x_1706:
[----:B------:R-:W-:-:S03]  /*26d50*/  UMOV UR4, 0xffffffff ;  /* 0xffffffff00047882 */ /* 0x000fc60000000000 */
[----:B------:R-:W-:Y:S05]  /*26d60*/  BRA.DIV UR4, `(.L_x_1708) ;  /* 0x00000026045c7947 */ /* 0x000fea000b800000 */
[----:B0----5:R-:W0:Y:S01]  /*26d70*/  SHFL.UP PT, R14, R17, 0x1, RZ ;  /* 0x04200000110e7989 */ /* 0x021e2200000e00ff */
[C---:B------:R-:W-:Y:S02]  /*26d80*/  ISETP.NE.AND P0, PT, R7.reuse, RZ, PT ;  /* 0x000000ff0700720c */ /* 0x040fe40003f05270 */
[C---:B------:R-:W-:Y:S02]  /*26d90*/  ISETP.GE.U32.AND P1, PT, R7.reuse, 0x2, PT ;  /* 0x000000020700780c */ /* 0x040fe40003f26070 */
[----:B0-----:R-:W-:Y:S02]  /*26da0*/  SEL R14, R14, RZ, P0 ;  /* 0x000000ff0e0e7207 */ /* 0x001fe40000000000 */
[----:B------:R-:W-:Y:S02]  /*26db0*/  ISETP.GE.U32.AND P0, PT, R7, 0x4, PT ;  /* 0x000000040700780c */ /* 0x000fe40003f06070 */
[----:B------:R-:W-:-:S05]  /*26dc0*/  IADD3 R13, R17, R14, RZ ;  /* 0x0000000e110d7210 */ /* 0x000fca0007ffe0ff */
[----:B------:R-:W0:Y:S02]  /*26dd0*/  SHFL.UP PT, R14, R13, 0x2, RZ ;  /* 0x044000000d0e7989 */ /* 0x000e2400000e00ff */
[----:B0-----:R-:W-:Y:S02]  /*26de0*/  SEL R14, R14, RZ, P1 ;  /* 0x000000ff0e0e7207 */ /* 0x001fe40000800000 */
[----:B------:R-:W-:-:S03]  /*26df0*/  ISETP.GE.U32.AND P1, PT, R7, 0x8, PT ;  /* 0x000000080700780c */ /* 0x000fc60003f26070 */
[----:B-1----:R-:W-:-:S05]  /*26e00*/  IMAD.IADD R3, R13, 0x1, R14 ;  /* 0x000000010d037824 */ /* 0x002fca00078e020e */
[----:B------:R-:W0:Y:S02]  /*26e10*/  SHFL.UP PT, R14, R3, 0x4, RZ ;  /* 0x04800000030e7989 */ /* 0x000e2400000e00ff */
[----:B0-----:R-:W-:Y:S02]  /*26e20*/  SEL R14, R14, RZ, P0 ;  /* 0x000000ff0e0e7207 */ /* 0x001fe40000000000 */
[----:B------:R-:W-:-:S03]  /*26e30*/  ISETP.GE.U32.AND P0, PT, R7, 0x10, PT ;  /* 0x000000100700780c */ /* 0x000fc60003f06070 */
[----:B------:R-:W-:-:S05]  /*26e40*/  IMAD.IADD R5, R3, 0x1, R14 ;  /* 0x0000000103057824 */ /* 0x000fca00078e020e */
[----:B------:R-:W3:Y:S02]  /*26e50*/  SHFL.UP PT, R14, R5, 0x8, RZ ;  /* 0x05000000050e7989 */ /* 0x000ee400000e00ff */
[----:B---3--:R-:W-:-:S05]  /*26e60*/  SEL R6, R14, RZ, P1 ;  /* 0x000000ff0e067207 */ /* 0x008fca0000800000 */
[----:B------:R-:W-:-:S05]  /*26e70*/  IMAD.IADD R6, R5, 0x1, R6 ;  /* 0x0000000105067824 */ /* 0x000fca00078e0206 */
[----:B------:R-:W0:Y:S02]  /*26e80*/  SHFL.UP PT, R14, R6, 0x10, RZ ;  /* 0x06000000060e7989 */ /* 0x000e2400000e00ff */
[----:B0-----:R-:W-:-:S04]  /*26e90*/  SEL R7, R14, RZ, P0 ;  /* 0x000000ff0e077207 */ /* 0x001fc80000000000 */
[----:B------:R-:W-:-:S05]  /*26ea0*/  IADD3 R2, R6, R7, RZ ;  /* 0x0000000706027210 */ /* 0x000fca0007ffe0ff */
[----:B------:R0:W1:Y:S02]  /*26eb0*/  SHFL.IDX PT, R14, R2, 0x1f, 0x1f ;  /* 0x03e01f00020e7f89 */ /* 0x00006400000e0000 */
.L_x_1821:
[----:B------:R-:W-:Y:S02]  /*26ec0*/  ULDC UR4, c[0x0][0xc10] ;  /* 0x0003040000047ab9 */ /* 0x000fe40000000800 */
[----:B------:R-:W-:-:S04]  /*26ed0*/  IMAD.U32 R5, RZ, RZ, UR4 ;  /* 0x00000004ff057e24 */ /* 0x000fc8000f8e00ff */
[----:B-1----:R-:W-:-:S04]  /*26ee0*/  IMAD R3, R14, R5, RZ ;  /* 0x000000050e037224 */ /* 0x002fc800078e02ff */
[----:B----4-:R-:W-:-:S05]  /*26ef0*/  IMAD.IADD R16, R16, 0x1, R3 ;  /* 0x0000000110107824 */ /* 0x010fca00078e0203 */
[----:B------:R-:W-:-:S13]  /*26f00*/  ISETP.GT.AND P0, PT, R16, R4, PT ;  /* 0x000000041000720c */ /* 0x000fda0003f04270 */
[----:B------:R-:W-:Y:S05]  /*26f10*/  @P0 BRA `(.L_x_1709) ;  /* 0x0000000000b80947 */ /* 0x000fea0003800000 */
[----:B------:R-:W1:Y:S02]  /*26f20*/  LDC R0, c[0x0][0xc14] ;  /* 0x00030500ff007b82 */ /* 0x000e640000000800 */
.L_x_1714:
[----:B------:R-:W-:-:S05]  /*26f30*/  VIADD R19, R19, 0x1f ;  /* 0x0000001f13137836 */ /* 0x000fca0000000000 */
[----:B-1----:R-:W-:-:S13]  /*26f40*/  ISETP.GE.AND P0, PT, R19, R0, PT ;  /* 0x000000001300720c */ /* 0x002fda0003f06270 */
[----:B------:R-:W-:Y:S05]  /*26f50*/  @P0 BRA `(.L_x_1710) ;  /* 0x0000000400f40947 */ /* 0x000fea0003800000 */
[----:B------:R-:W1:Y:S01]  /*26f60*/  S2R R6, SR_TID.X ;  /* 0x0000000000067919 */ /* 0x000e620000002100 */
[----:B------:R-:W-:Y:S01]  /*26f70*/  BSSY B0, `(.L_x_1711) ;  /* 0x000000b000007945 */ /* 0x000fe20003800000 */
[----:B------:R-:W-:Y:S01]  /*26f80*/  IMAD.MOV.U32 R17, RZ, RZ, RZ ;  /* 0x000000ffff117224 */ /* 0x000fe200078e00ff */
[----:B-1----:R-:W-:-:S04]  /*26f90*/  LOP3.LUT R6, R6, 0x1f, RZ, 0xc0, !PT ;  /* 0x0000001f06067812 */ /* 0x002fc800078ec0ff */
[C---:B------:R-:W-:Y:S02]  /*26fa0*/  ISETP.NE.AND P1, PT, R6.reuse, 0x1f, PT ;  /* 0x0000001f0600780c */ /* 0x040fe40003f25270 */
[----:B------:R-:W-:-:S04]  /*26fb0*/  IADD3 R5, R6, R19, RZ ;  /* 0x0000001306057210 */ /* 0x000fc80007ffe0ff */
[----:B------:R-:W-:-:S13]  /*26fc0*/  ISETP.GE.OR P0, PT, R5, R0, !P1 ;  /* 0x000000000500720c */ /* 0x000fda0004f06670 */
[----:B------:R-:W-:Y:S05]  /*26fd0*/  @P0 BRA `(.L_x_1712) ;  /* 0x0000000000100947 */ /* 0x000fea0003800000 */
[----:B0-----:R-:W0:Y:S01]  /*26fe0*/  LDC.64 R2, c[0x0][0xc58] ;  /* 0x00031600ff027b82 */ /* 0x001e220000000a00 */
[----:B------:R-:W-:Y:S01]  /*26ff0*/  ULDC.64 UR4, c[0x0][0x208] ;  /* 0x0000820000047ab9 */ /* 0x000fe20000000a00 */
[----:B0-----:R-:W-:-:S05]  /*27000*/  IMAD.WIDE R2, R5, 0x4, R2 ;  /* 0x0000000405027825 */ /* 0x001fca00078e0202 */
[----:B------:R1:W5:Y:S02]  /*27010*/  LDG.E R17, desc[UR4][R2.64] ;  /* 0x0000000402117981 */ /* 0x000364000c1e1900 */
.L_x_1712:
[----:B------:R-:W-:Y:S05]  /*27020*/  BSYNC B0 ;  /* 0x0000000000007941 */ /* 0x000fea0003800000 */
.L_x_1711:
[----:B------:R-:W-:-:S03]  /*27030*/  UMOV UR4, 0xffffffff ;  /* 0xffffffff00047882 */ /* 0x000fc60000000000 */
[----:B------:R-:W-:Y:S05]  /*27040*/  BRA.DIV UR4, `(.L_x_1713) ;  /* 0x0000002604747947 */ /* 0x000fea000b800000 */
[----:B-----5:R-:W3:Y:S01]  /*27050*/  SHFL.UP PT, R14, R17, 0x1, RZ ;  /* 0x04200000110e7989 */ /* 0x020ee200000e00ff */
[C---:B------:R-:W-:Y:S02]  /*27060*/  ISETP.NE.AND P0, PT, R6.reuse, RZ, PT ;  /* 0x000000ff0600720c */ /* 0x040fe40003f05270 */
[----:B------:R-:W-:Y:S02]  /*27070*/  ISETP.GE.U32.AND P1, PT, R6, 0x2, PT ;  /* 0x000000020600780c */ /* 0x000fe40003f26070 */
[----:B---3--:R-:W-:Y:S02]  /*27080*/  SEL R14, R14, RZ, P0 ;  /* 0x000000ff0e0e7207 */ /* 0x008fe40000000000 */
[----:B------:R-:W-:-:S03]  /*27090*/  ISETP.GE.U32.AND P0, PT, R6, 0x4, PT ;  /* 0x000000040600780c */ /* 0x000fc60003f06070 */
[----:B------:R-:W-:-:S05]  /*270a0*/  IMAD.IADD R13, R17, 0x1, R14 ;  /* 0x00000001110d7824 */ /* 0x000fca00078e020e */
[----:B------:R-:W0:Y:S02]  /*270b0*/  SHFL.UP PT, R14, R13, 0x2, RZ ;  /* 0x044000000d0e7989 */ /* 0x000e2400000e00ff */
[----:B01----:R-:W-:Y:S02]  /*270c0*/  SEL R2, R14, RZ, P1 ;  /* 0x000000ff0e027207 */ /* 0x003fe40000800000 */
[----:B------:R-:W-:-:S03]  /*270d0*/  ISETP.GE.U32.AND P1, PT, R6, 0x8, PT ;  /* 0x000000080600780c */ /* 0x000fc60003f26070 */
[----:B------:R-:W-:-:S05]  /*270e0*/  IMAD.IADD R2, R13, 0x1, R2 ;  /* 0x000000010d027824 */ /* 0x000fca00078e0202 */
[----:B------:R-:W0:Y:S02]  /*270f0*/  SHFL.UP PT, R14, R2, 0x4, RZ ;  /* 0x04800000020e7989 */ /* 0x000e2400000e00ff */
[----:B0-----:R-:W-:Y:S02]  /*27100*/  SEL R3, R14, RZ, P0 ;  /* 0x000000ff0e037207 */ /* 0x001fe40000000000 */
[----:B------:R-:W-:Y:S02]  /*27110*/  ISETP.GE.U32.AND P0, PT, R6, 0x10, PT ;  /* 0x000000100600780c */ /* 0x000fe40003f06070 */
[----:B------:R-:W-:-:S05]  /*27120*/  IADD3 R3, R2, R3, RZ ;  /* 0x0000000302037210 */ /* 0x000fca0007ffe0ff */
[----:B------:R-:W0:Y:S02]  /*27130*/  SHFL.UP PT, R14, R3, 0x8, RZ ;  /* 0x05000000030e7989 */ /* 0x000e2400000e00ff */
[----:B0-----:R-:W-:-:S05]  /*27140*/  SEL R14, R14, RZ, P1 ;  /* 0x000000ff0e0e7207 */ /* 0x001fca0000800000 */
[----:B------:R-:W-:-:S05]  /*27150*/  IMAD.IADD R5, R3, 0x1, R14 ;  /* 0x0000000103057824 */ /* 0x000fca00078e020e */
[----:B------:R-:W0:Y:S02]  /*27160*/  SHFL.UP PT, R14, R5, 0x10, RZ ;  /* 0x06000000050e7989 */ /* 0x000e2400000e00ff */
[----:B0-----:R-:W-:-:S05]  /*27170*/  SEL R14, R14, RZ, P0 ;  /* 0x000000ff0e0e7207 */ /* 0x001fca0000000000 */
[----:B------:R-:W-:-:S05]  /*27180*/  IMAD.IADD R2, R5, 0x1, R14 ;  /* 0x0000000105027824 */ /* 0x000fca00078e020e */
[----:B------:R0:W1:Y:S02]  /*27190*/  SHFL.IDX PT, R14, R2, 0x1f, 0x1f ;  /* 0x03e01f00020e7f89 */ /* 0x00006400000e0000 */
.L_x_1829:
[----:B------:R-:W-:Y:S02]  /*271a0*/  ULDC UR4, c[0x0][0xc10] ;  /* 0x0003040000047ab9 */ /* 0x000fe40000000800 */
[----:B------:R-:W-:-:S04]  /*271b0*/  IMAD.U32 R5, RZ, RZ, UR4 ;  /* 0x00000004ff057e24 */ /* 0x000fc8000f8e00ff */
[----:B-1----:R-:W-:-:S05]  /*271c0*/  IMAD R3, R14, R5, RZ ;  /* 0x000000050e037224 */ /* 0x002fca00078e02ff */
[----:B------:R-:W-:-:S04]  /*271d0*/  IADD3 R16, R3, R16, RZ ;  /* 0x0000001003107210 */ /* 0x000fc80007ffe0ff */
[----:B------:R-:W-:-:S13]  /*271e0*/  ISETP.GT.AND P0, PT, R16, R4, PT ;  /* 0x000000041000720c */ /* 0x000fda0003f04270 */
[----:B------:R-:W-:Y:S05]  /*271f0*/  @!P0 BRA `(.L_x_1714) ;  /* 0xfffffffc004c8947 */ /* 0x000fea000383ffff */
.L_x_1709:
[----:B------:R-:W-:Y:S01]  /*27200*/  IMAD.IADD R16, R16, 0x1, -R3 ;  /* 0x0000000110107824 */ /* 0x000fe200078e0a03 */
[----:B------:R-:W-:-:S03]  /*27210*/  UMOV UR4, 0xffffffff ;  /* 0xffffffff00047882 */ /* 0x000fc60000000000 */
[----:B------:R-:W-:-:S05]  /*27220*/  IMAD R3, R2, R5, R16 ;  /* 0x0000000502037224 */ /* 0x000fca00078e0210 */
[----:B------:R-:W-:Y:S01]  /*27230*/  ISETP.GT.AND P6, PT, R3, R4, PT ;  /* 0x000000040300720c */ /* 0x000fe20003fc4270 */
[----:B------:R-:W-:-:S12]  /*27240*/  BRA.DIV UR4, `(.L_x_1715) ;  /* 0x0000002604c47947 */ /* 0x000fd8000b800000 */
[----:B------:R-:W-:-:S04]  /*27250*/  VOTE.ANY R3, PT, !P6 ;  /* 0x0000000000037806 */ /* 0x000fc800070e0100 */
[----:B------:R-:W1:Y:S02]  /*27260*/  POPC R6, R3 ;  /* 0x0000000300067309 */ /* 0x000e640000000000 */
[----:B-1----:R1:W3:Y:S02]  /*27270*/  SHFL.IDX PT, R17, R17, R6, 0x1f ;  /* 0x00001f0611117589 */ /* 0x0022e400000e0000 */
.L_x_1833:
[----:B------:R-:W-:Y:S01]  /*27280*/  ISETP.NE.AND P0, PT, R3, RZ, PT ;  /* 0x000000ff0300720c */ /* 0x000fe20003f05270 */
[----:B------:R-:W-:-:S12]  /*27290*/  IMAD.MOV.U32 R7, RZ, RZ, RZ ;  /* 0x000000ffff077224 */ /* 0x000fd800078e00ff */
[----:B------:R-:W-:Y:S05]  /*272a0*/  @!P0 BRA `(.L_x_1716) ;  /* 0x0000000000108947 */ /* 0x000fea0003800000 */
[----:B------:R-:W-:Y:S01]  /*272b0*/  UMOV UR4, 0xffffffff ;  /* 0xffffffff00047882 */ /* 0x000fe20000000000 */
[----:B------:R-:W-:Y:S02]  /*272c0*/  VIADD R12, R6, 0xffffffff ;  /* 0xffffffff060c7836 */ /* 0x000fe40000000000 */
[----:B------:R-:W-:Y:S05]  /*272d0*/  BRA.DIV UR4, `(.L_x_1717) ;  /* 0x0000002604e87947 */ /* 0x000fea000b800000 */
[----:B------:R4:W0:Y:S02]  /*272e0*/  SHFL.IDX PT, R7, R2, R12, 0x1f ;  /* 0x00001f0c02077589 */ /* 0x00082400000e0000 */
.L_x_1716:
[----:B0---4-:R-:W0:Y:S01]  /*272f0*/  LDC.64 R2, c[0x0][0xc68] ;  /* 0x00031a00ff027b82 */ /* 0x011e220000000a00 */
[----:B------:R-:W-:Y:S01]  /*27300*/  IADD3 R19, R6, R19, RZ ;  /* 0x0000001306137210 */ /* 0x000fe20007ffe0ff */
[----:B------:R-:W-:-:S04]  /*27310*/  ULDC.64 UR4, c[0x0][0x208] ;  /* 0x0000820000047ab9 */ /* 0x000fc80000000a00 */
[----:B0-----:R-:W-:-:S05]  /*27320*/  IMAD.WIDE R2, R19, 0x4, R2 ;  /* 0x0000000413027825 */ /* 0x001fca00078e0202 */
[----:B------:R0:W1:Y:S01]  /*27330*/  LDG.E R8, desc[UR4][R2.64] ;  /* 0x0000000402087981 */ /* 0x000062000c1e1900 */
[----:B------:R-:W-:-:S05]  /*27340*/  IMAD R16, R7, R5, R16 ;  /* 0x0000000507107224 */ /* 0x000fca00078e0210 */
[----:B------:R-:W-:Y:S01]  /*27350*/  IADD3 R7, R4, -R16, RZ ;  /* 0x8000001004077210 */ /* 0x000fe20007ffe0ff */
[----:B0-----:R-:W-:Y:S02]  /*27360*/  IMAD.MOV.U32 R2, RZ, RZ, RZ ;  /* 0x000000ffff027224 */ /* 0x001fe400078e00ff */
[----:B-1-3--:R-:W-:-:S05]  /*27370*/  IMAD R6, R17, R8, RZ ;  /* 0x0000000811067224 */ /* 0x00afca00078e02ff */
[-C--:B--2---:R-:W-:Y:S02]  /*27380*/  IABS R9, R6.reuse ;  /* 0x0000000600097213 */ /* 0x084fe40000000000 */
        /* <DEDUP_REMOVED lines=17> */
[----:B------:R-:W-:Y:S02]  /*274a0*/  @P0 IADD3 R2, R2, 0x1, RZ ;  /* 0x0000000102020810 */ /* 0x000fe40007ffe0ff */
        /* <DEDUP_REMOVED lines=10> */
[----:B------:R-:W-:Y:S02]  /*27550*/  IMAD.MOV.U32 R2, RZ, RZ, RZ ;  /* 0x000000ffff027224 */ /* 0x000fe400078e00ff */
[----:B------:R-:W-:Y:S01]  /*27560*/  IMAD.IADD R4, R6, 0x1, R4 ;  /* 0x0000000106047824 */ /* 0x000fe200078e0204 */
[----:B------:R-:W-:-:S04]  /*27570*/  IABS R8, R5 ;  /* 0x0000000500087213 */ /* 0x000fc80000000000 */
[----:B------:R-:W0:Y:S08]  /*27580*/  I2F.RP R10, R8 ;  /* 0x00000008000a7306 */ /* 0x000e300000209400 */
[----:B0-----:R-:W0:Y:S02]  /*27590*/  MUFU.RCP R10, R10 ;  /* 0x0000000a000a7308 */ /* 0x001e240000001000 */
[----:B0-----:R-:W-:-:S06]  /*275a0*/  IADD3 R11, R10, 0xffffffe, RZ ;  /* 0x0ffffffe0a0b7810 */ /* 0x001fcc0007ffe0ff */
[----:B------:R-:W0:Y:S02]  /*275b0*/  F2I.FTZ.U32.TRUNC.NTZ R3, R11 ;  /* 0x0000000b00037305 */ /* 0x000e24000021f000 */
[----:B0-----:R-:W-:-:S04]  /*275c0*/  IMAD.MOV R7, RZ, RZ, -R3 ;  /* 0x000000ffff077224 */ /* 0x001fc800078e0a03 */
[----:B------:R-:W-:-:S04]  /*275d0*/  IMAD R7, R7, R8, RZ ;  /* 0x0000000807077224 */ /* 0x000fc800078e02ff */
[----:B------:R-:W-:Y:S01]  /*275e0*/  IMAD.HI.U32 R3, R3, R7, R2 ;  /* 0x0000000703037227 */ /* 0x000fe200078e0002 */
[----:B------:R-:W-:Y:S02]  /*275f0*/  IABS R2, R6 ;  /* 0x0000000600027213 */ /* 0x000fe40000000000 */
[----:B------:R-:W-:-:S03]  /*27600*/  IABS R7, R5 ;  /* 0x0000000500077213 */ /* 0x000fc60000000000 */
[----:B------:R-:W-:Y:S01]  /*27610*/  IMAD.HI.U32 R3, R3, R2, RZ ;  /* 0x0000000203037227 */ /* 0x000fe200078e00ff */
[----:B------:R-:W-:-:S05]  /*27620*/  IADD3 R7, RZ, -R7, RZ ;  /* 0x80000007ff077210 */ /* 0x000fca0007ffe0ff */
[----:B------:R-:W-:Y:S01]  /*27630*/  IMAD R7, R3, R7, R2 ;  /* 0x0000000703077224 */ /* 0x000fe200078e0202 */
[----:B------:R-:W-:-:S04]  /*27640*/  LOP3.LUT R2, R6, R5, RZ, 0x3c, !PT ;  /* 0x0000000506027212 */ /* 0x000fc800078e3cff */
[----:B------:R-:W-:-:S13]  /*27650*/  ISETP.GT.U32.AND P0, PT, R8, R7, PT ;  /* 0x000000070800720c */ /* 0x000fda0003f04070 */
[----:B------:R-:W-:Y:S02]  /*27660*/  @!P0 IMAD.IADD R7, R7, 0x1, -R8 ;  /* 0x0000000107078824 */ /* 0x000fe400078e0a08 */
[----:B------:R-:W-:-:S03]  /*27670*/  @!P0 VIADD R3, R3, 0x1 ;  /* 0x0000000103038836 */ /* 0x000fc60000000000 */
[----:B------:R-:W-:-:S13]  /*27680*/  ISETP.GE.U32.AND P0, PT, R7, R8, PT ;  /* 0x000000080700720c */ /* 0x000fda0003f06070 */
[----:B------:R-:W-:Y:S01]  /*27690*/  @P0 VIADD R3, R3, 0x1 ;  /* 0x0000000103030836 */ /* 0x000fe20000000000 */
[----:B------:R-:W-:-:S13]  /*276a0*/  ISETP.GE.AND P0, PT, R2, RZ, PT ;  /* 0x000000ff0200720c */ /* 0x000fda0003f06270 */
[----:B------:R-:W-:Y:S02]  /*276b0*/  @!P0 IADD3 R3, -R3, RZ, RZ ;  /* 0x000000ff03038210 */ /* 0x000fe40007ffe1ff */
[----:B------:R-:W-:-:S13]  /*276c0*/  ISETP.NE.AND P0, PT, R5, RZ, PT ;  /* 0x000000ff0500720c */ /* 0x000fda0003f05270 */
[----:B------:R-:W-:Y:S01]  /*276d0*/  @!P0 LOP3.LUT R3, RZ, R5, RZ, 0x33, !PT ;  /* 0x00000005ff038212 */ /* 0x000fe200078e33ff */
[----:B------:R-:W-:-:S03]  /*276e0*/  IMAD.MOV R5, RZ, RZ, -R5 ;  /* 0x000000ffff057224 */ /* 0x000fc600078e0a05 */
[----:B------:R-:W-:Y:S01]  /*276f0*/  LOP3.LUT R2, RZ, R3, RZ, 0x33, !PT ;  /* 0x00000003ff027212 */ /* 0x000fe200078e33ff */
[----:B------:R-:W-:-:S04]  /*27700*/  IMAD R18, R3, R5, R4 ;  /* 0x0000000503127224 */ /* 0x000fc800078e0204 */
[----:B------:R-:W-:Y:S01]  /*27710*/  IMAD.IADD R17, R17, 0x1, R2 ;  /* 0x0000000111117824 */ /* 0x000fe200078e0202 */
[----:B------:R-:W-:Y:S06]  /*27720*/  BRA `(.L_x_1718) ;  /* 0x00000000001c7947 */ /* 0x000fec0003800000 */
.L_x_1710:
[----:B------:R-:W-:Y:S01]  /*27730*/  UMOV UR4, URZ ;  /* 0x0000003f00047c82 */ /* 0x000fe20008000000 */
[----:B------:R-:W-:Y:S01]  /*27740*/  UMOV UR5, URZ ;  /* 0x0000003f00057c82 */ /* 0x000fe20008000000 */
[----:B------:R-:W-:Y:S01]  /*27750*/  ULDC UR6, c[0x0][0xc14] ;  /* 0x0003050000067ab9 */ /* 0x000fe20000000800 */
[----:B------:R-:W-:Y:S01]  /*27760*/  MOV R16, R4 ;  /* 0x0000000400107202 */ /* 0x000fe20000000f00 */
[----:B------:R-:W-:Y:S02]  /*27770*/  IMAD.U32 R17, RZ, RZ, UR4 ;  /* 0x00000004ff117e24 */ /* 0x000fe4000f8e00ff */
[----:B------:R-:W-:Y:S02]  /*27780*/  IMAD.U32 R18, RZ, RZ, UR5 ;  /* 0x00000005ff127e24 */ /* 0x000fe4000f8e00ff */
[----:B------:R-:W-:-:S07]  /*27790*/  IMAD.U32 R19, RZ, RZ, UR6 ;  /* 0x00000006ff137e24 */ /* 0x000fce000f8e00ff */
.L_x_1718:
        /* <DEDUP_REMOVED lines=12> */
.L_x_1617:
[----:B-1----:R-:W4:Y:S01]  /*27860*/  LDL.LU R0, [R1+0x24] ;  /* 0x0000240001007983 */ /* 0x002f220000300800 */
[----:B------:R-:W-:Y:S01]  /*27870*/  BSSY B0, `(.L_x_1720) ;  /* 0x000000b000007945 */ /* 0x000fe20003800000 */
[----:B------:R-:W1:Y:S01]  /*27880*/  S2R R5, SR_CgaCtaId ;  /* 0x0000000000057919 */ /* 0x000e620000008800 */
[----:B----4-:R-:W-:-:S04]  /*27890*/  IADD3 R0, R0, 0x1, RZ ;  /* 0x0000000100007810 */ /* 0x010fc80007ffe0ff */
[----:B---3--:R-:W-:-:S04]  /*278a0*/  LEA.HI R2, R0, R0, RZ, 0x1 ;  /* 0x0000000000027211 */ /* 0x008fc800078f08ff */
[----:B------:R-:W-:-:S05]  /*278b0*/  LOP3.LUT R3, R2, 0xfffffffe, RZ, 0xc0, !PT ;  /* 0xfffffffe02037812 */ /* 0x000fca00078ec0ff */
[----:B------:R-:W-:Y:S01]  /*278c0*/  IMAD.IADD R3, R0, 0x1, -R3 ;  /* 0x0000000100037824 */ /* 0x000fe200078e0a03 */
[----:B------:R-:W-:-:S04]  /*278d0*/  MOV R0, 0x400 ;  /* 0x0000040000007802 */ /* 0x000fc80000000f00 */
[----:B-1----:R-:W-:Y:S02]  /*278e0*/  LEA R0, R5, R0, 0x18 ;  /* 0x0000000005007211 */ /* 0x002fe400078ec0ff */
[----:B------:R-:W-:-:S04]  /*278f0*/  SHF.L.U32 R3, R3, 0x1f, RZ ;  /* 0x0000001f03037819 */ /* 0x000fc800000006ff */
[----:B------:R-:W1:Y:S02]  /*27900*/  SYNCS.PHASECHK.TRANS64.TRYWAIT P0, [R0+URZ+0x2a820], R3 ;  /* 0x02a82003000075a7 */ /* 0x000e64000800017f */
[----:B-1----:R-:W-:Y:S05]  /*27910*/  @!P0 BRA `(.L_x_1721) ;  /* 0x0000002000808947 */ /* 0x002fea0003800000 */
.L_x_1836:
[----:B------:R-:W-:Y:S05]  /*27920*/  BSYNC B0 ;  /* 0x0000000000007941 */ /* 0x000fea0003800000 */
.L_x_1720:
[----:B------:R-:W-:-:S03]  /*27930*/  UMOV UR4, 0xffffffff ;  /* 0xffffffff00047882 */ /* 0x000fc60000000000 */
[----:B------:R-:W-:Y:S05]  /*27940*/  BRA.DIV UR4, `(.L_x_1722) ;  /* 0x0000002204887947 */ /* 0x000fea000b800000 */
[----:B------:R-:W3:Y:S02]  /*27950*/  S2R R2, SR_TID.X ;  /* 0x0000000000027919 */ /* 0x000ee40000002100 */
[----:B---3--:R-:W-:-:S04]  /*27960*/  SHF.R.U32.HI R2, RZ, 0x5, R2 ;  /* 0x00000005ff027819 */ /* 0x008fc80000011602 */
[----:B------:R-:W-:-:S05]  /*27970*/  LOP3.LUT R2, R2, 0x3, RZ, 0xc0, !PT ;  /* 0x0000000302027812 */ /* 0x000fca00078ec0ff */
[----:B------:R3:W4:Y:S02]  /*27980*/  SHFL.IDX PT, R14, R2, RZ, 0x1f ;  /* 0x00001fff020e7589 */ /* 0x00072400000e0000 */
.L_x_1839:
[----:B----4-:R-:W-:-:S13]  /*27990*/  ISETP.NE.AND P0, PT, R14, RZ, PT ;  /* 0x000000ff0e00720c */ /* 0x010fda0003f05270 */
[----:B------:R-:W-:Y:S05]  /*279a0*/  @P0 BRA `(.L_x_1311) ;  /* 0x0000000000940947 */ /* 0x000fea0003800000 */
[----:B------:R-:W-:-:S03]  /*279b0*/  UMOV UR4, 0xffffffff ;  /* 0xffffffff00047882 */ /* 0x000fc60000000000 */
[----:B------:R-:W-:Y:S05]  /*279c0*/  BRA.DIV UR4, `(.L_x_1723) ;  /* 0x00000022049c7947 */ /* 0x000fea000b800000 */
[----:B------:R-:W-:-:S13]  /*279d0*/  ELECT P6, URZ, PT ;  /* 0x00000000003f782f */ /* 0x000fda00038c0000 */
.L_x_1842:
[----:B------:R-:W-:Y:S05]  /*279e0*/  @!P6 BRA `(.L_x_1311) ;  /* 0x000000000084e947 */ /* 0x000fea0003800000 */
[----:B------:R-:W-:-:S06]  /*279f0*/  ULOP3.LUT UR4, UR60, 0x2, URZ, 0xfc, !UPT ;  /* 0x000000023c047892 */ /* 0x000fcc000f8efc3f */
[----:B---3--:R-:W-:-:S05]  /*27a00*/  IMAD.U32 R2, RZ, RZ, UR4 ;  /* 0x00000004ff027e24 */ /* 0x008fca000f8e00ff */
[----:B------:R-:W-:-:S13]  /*27a10*/  ISETP.NE.AND P2, PT, R2, 0x3, PT ;  /* 0x000000030200780c */ /* 0x000fda0003f45270 */
[----:B------:R-:W-:Y:S05]  /*27a20*/  @!P2 BRA `(.L_x_1724) ;  /* 0x000000000004a947 */ /* 0x000fea0003800000 */
[----:B------:R-:W-:Y:S01]  /*27a30*/  BPT.TRAP 0x1 ;  /* 0x000000040000795c */ /* 0x000fe20000300000 */
.L_x_1724:
[----:B-1----:R-:W3:Y:S04]  /*27a40*/  LDL R3, [R1] ;  /* 0x0000000001037983 */ /* 0x002ee80000100800 */
[----:B------:R-:W4:Y:S01]  /*27a50*/  LDL.LU R7, [R1+0xc] ;  /* 0x00000c0001077983 */ /* 0x000f220000300800 */
[----:B------:R-:W-:-:S05]  /*27a60*/  VIADD R2, R0, 0x2a840 ;  /* 0x0002a84000027836 */ /* 0x000fca0000000000 */
[C---:B---3--:R-:W-:Y:S01]  /*27a70*/  LEA R6, R3.reuse, R2, 0x3 ;  /* 0x0000000203067211 */ /* 0x048fe200078e18ff */
[----:B------:R-:W-:Y:S01]  /*27a80*/  VIADD R3, R3, 0x1 ;  /* 0x0000000103037836 */ /* 0x000fe20000000000 */
[----:B----4-:R-:W-:-:S04]  /*27a90*/  SHF.L.U32 R5, R7, 0x1f, RZ ;  /* 0x0000001f07057819 */ /* 0x010fc800000006ff */
        /* <DEDUP_REMOVED lines=8> */
.L_x_1843:
[----:B------:R-:W3:Y:S02]  /*27b20*/  SYNCS.PHASECHK.TRANS64.TRYWAIT P0, [R7+URZ], R2 ;  /* 0x00000002070075a7 */ /* 0x000ee4000800017f */
[----:B---3--:R-:W-:Y:S05]  /*27b30*/  @!P0 BRA `(.L_x_1726) ;  /* 0x0000002000748947 */ /* 0x008fea0003800000 */
.L_x_1844:
[----:B------:R-:W-:Y:S05]  /*27b40*/  @!P2 BRA `(.L_x_1727) ;  /* 0x000000000004a947 */ /* 0x000fea0003800000 */
[----:B------:R-:W-:Y:S01]  /*27b50*/  BPT.TRAP 0x1 ;  /* 0x000000040000795c */ /* 0x000fe20000300000 */
.L_x_1727:
[----:B------:R-:W4:Y:S01]  /*27b60*/  LDL.LU R4, [R1] ;  /* 0x0000000001047983 */ /* 0x000f220000300800 */
[----:B------:R-:W-:-:S05]  /*27b70*/  VIADD R0, R0, 0x2a860 ;  /* 0x0002a86000007836 */ /* 0x000fca0000000000 */
[----:B----4-:R-:W-:-:S04]  /*27b80*/  LEA R4, R4, R0, 0x3 ;  /* 0x0000000004047211 */ /* 0x010fc800078e18ff */
[----:B------:R-:W4:Y:S02]  /*27b90*/  SYNCS.PHASECHK.TRANS64.TRYWAIT P0, [R4+URZ], R5 ;  /* 0x00000005040075a7 */ /* 0x000f24000800017f */
[----:B----4-:R-:W-:Y:S05]  /*27ba0*/  @!P0 BRA `(.L_x_1728) ;  /* 0x00000020006c8947 */ /* 0x010fea0003800000 */
.L_x_1845:
[----:B------:R-:W-:-:S07]  /*27bb0*/  IMAD R3, R3, 0x8, R0 ;  /* 0x0000000803037824 */ /* 0x000fce00078e0200 */
.L_x_1729:
[----:B------:R0:W0:Y:S02]  /*27bc0*/  SYNCS.PHASECHK.TRANS64.TRYWAIT P0, [R3+URZ], R2 ;  /* 0x00000002030075a7 */ /* 0x000024000800017f */
[----:B0-----:R-:W-:Y:S05]  /*27bd0*/  @!P0 NANOSLEEP.SYNCS 0x989680 ;  /* 0x009896800000895d */ /* 0x001fea0003900000 */
[----:B------:R-:W0:Y:S02]  /*27be0*/  @!P0 SYNCS.PHASECHK.TRANS64 P0, [R3+URZ], R2 ;  /* 0x00000002030085a7 */ /* 0x000e24000800007f */
[----:B0-----:R-:W-:Y:S05]  /*27bf0*/  @!P0 BRA `(.L_x_1729) ;  /* 0xfffffffc00f08947 */ /* 0x001fea000383ffff */
.L_x_1311:
[----:B------:R-:W-:Y:S05]  /*27c00*/  BSYNC B7 ;  /* 0x0000000000077941 */ /* 0x000fea0003800000 */
.L_x_1308:
[----:B------:R-:W-:Y:S05]  /*27c10*/  EXIT ;  /* 0x000000000000794d */ /* 0x000fea0003800000 */
.L_x_1337:
[----:B0-----:R0:W1:Y:S02]  /*27c20*/  SYNCS.PHASECHK.TRANS64.TRYWAIT P5, [R4+URZ+0x2a890], R3 ;  /* 0x02a89003040075a7 */ /* 0x00106400080a017f */
[----:B-1----:R-:W-:Y:S05]  /*27c30*/  @!P5 NANOSLEEP.SYNCS 0x989680 ;  /* 0x009896800000d95d */ /* 0x002fea0003900000 */
[----:B------:R-:W1:Y:S02]  /*27c40*/  @!P5 SYNCS.PHASECHK.TRANS64 P5, [R4+URZ+0x2a890], R3 ;  /* 0x02a890030400d5a7 */ /* 0x000e6400080a007f */
[----:B-1----:R-:W-:Y:S05]  /*27c50*/  @!P5 BRA `(.L_x_1337) ;  /* 0xfffffffc00f0d947 */ /* 0x002fea000383ffff */
[----:B------:R-:W-:Y:S05]  /*27c60*/  BRA `(.L_x_1730) ;  /* 0xfffffdbc006c7947 */ /* 0x000fea000383ffff */
.L_x_1391:
[----:B-1----:R1:W3:Y:S02]  /*27c70*/  SYNCS.PHASECHK.TRANS64.TRYWAIT P5, [R4+URZ+0x2a890], R3 ;  /* 0x02a89003040075a7 */ /* 0x0022e400080a017f */
[----:B---3--:R-:W-:Y:S05]  /*27c80*/  @!P5 NANOSLEEP.SYNCS 0x989680 ;  /* 0x009896800000d95d */ /* 0x008fea0003900000 */
[----:B------:R-:W3:Y:S02]  /*27c90*/  @!P5 SYNCS.PHASECHK.TRANS64 P5, [R4+URZ+0x2a890], R3 ;  /* 0x02a890030400d5a7 */ /* 0x000ee400080a007f */
[----:B---3--:R-:W-:Y:S05]  /*27ca0*/  @!P5 BRA `(.L_x_1391) ;  /* 0xfffffffc00f0d947 */ /* 0x008fea000383ffff */
[----:B------:R-:W-:Y:S05]  /*27cb0*/  BRA `(.L_x_1731) ;  /* 0xfffffdf0004c7947 */ /* 0x000fea000383ffff */
.L_x_1416:
[----:B-1----:R1:W2:Y:S02]  /*27cc0*/  SYNCS.PHASECHK.TRANS64.TRYWAIT P4, [R4+URZ+0x2a890], R3 ;  /* 0x02a89003040075a7 */ /* 0x0022a4000808017f */
[----:B--2---:R-:W-:Y:S05]  /*27cd0*/  @!P4 NANOSLEEP.SYNCS 0x989680 ;  /* 0x009896800000c95d */ /* 0x004fea0003900000 */
[----:B------:R-:W2:Y:S02]  /*27ce0*/  @!P4 SYNCS.PHASECHK.TRANS64 P4, [R4+URZ+0x2a890], R3 ;  /* 0x02a890030400c5a7 */ /* 0x000ea4000808007f */
[----:B--2---:R-:W-:Y:S05]  /*27cf0*/  @!P4 BRA `(.L_x_1416) ;  /* 0xfffffffc00f0c947 */ /* 0x004fea000383ffff */
[----:B------:R-:W-:Y:S05]  /*27d00*/  BRA `(.L_x_1732) ;  /* 0xfffffe2000547947 */ /* 0x000fea000383ffff */
.L_x_1422:
[----:B0-----:R0:W1:Y:S02]  /*27d10*/  SYNCS.PHASECHK.TRANS64.TRYWAIT P4, [R4+URZ+0x2a8b0], R3 ;  /* 0x02a8b003040075a7 */ /* 0x001064000808017f */
[----:B-1----:R-:W-:Y:S05]  /*27d20*/  @!P4 NANOSLEEP.SYNCS 0x989680 ;  /* 0x009896800000c95d */ /* 0x002fea0003900000 */
[----:B------:R-:W1:Y:S02]  /*27d30*/  @!P4 SYNCS.PHASECHK.TRANS64 P4, [R4+URZ+0x2a8b0], R3 ;  /* 0x02a8b0030400c5a7 */ /* 0x000e64000808007f */
[----:B-1----:R-:W-:Y:S05]  /*27d40*/  @!P4 BRA `(.L_x_1422) ;  /* 0xfffffffc00f0c947 */ /* 0x002fea000383ffff */
[----:B------:R-:W-:Y:S05]  /*27d50*/  BRA `(.L_x_1733) ;  /* 0xfffffe2400607947 */ /* 0x000fea000383ffff */
.L_x_1452:
[----:B------:R-:W-:Y:S01]  /*27d60*/  BSSY B1, `(.L_x_1734) ;  /* 0x0000008000017945 */ /* 0x000fe20003800000 */
[----:B------:R-:W-:Y:S01]  /*27d70*/  IMAD.MOV.U32 R13, RZ, RZ, R5 ;  /* 0x000000ffff0d7224 */ /* 0x000fe200078e0005 */
[----:B------:R-:W-:Y:S01]  /*27d80*/  MOV R11, 0x1c1f ;  /* 0x00001c1f000b7802 */ /* 0x000fe20000000f00 */
[----:B------:R-:W-:Y:S02]  /*27d90*/  IMAD.MOV.U32 R12, RZ, RZ, RZ ;  /* 0x000000ffff0c7224 */ /* 0x000fe400078e00ff */
[----:B------:R-:W-:-:S07]  /*27da0*/  IMAD.MOV.U32 R15, RZ, RZ, -0x1 ;  /* 0xffffffffff0f7424 */ /* 0x000fce00078e00ff */
[----:B------:R-:W-:Y:S05]  /*27db0*/  WARPSYNC.COLLECTIVE R15, `(.L_x_1735) ;  /* 0x000000000f087348 */ /* 0x000fea0003c00000 */
[----:B------:R0:W1:Y:S02]  /*27dc0*/  SHFL.IDX P6, R14, R13, R12, R11 ;  /* 0x0000000c0d0e7389 */ /* 0x00006400000c000b */
[----:B01----:R-:W-:Y:S01]  /*27dd0*/  ENDCOLLECTIVE ;  /* 0x000000000000791b */ /* 0x003fe20003800000 */
.L_x_1735:
[----:B------:R-:W-:Y:S05]  /*27de0*/  BSYNC B1 ;  /* 0x0000000000017941 */ /* 0x000fea0003800000 */
.L_x_1734:
[----:B------:R-:W-:Y:S05]  /*27df0*/  BRA `(.L_x_1736) ;  /* 0xfffffe4400307947 */ /* 0x000fea000383ffff */
.L_x_1453:
        /* <DEDUP_REMOVED lines=8> */
.L_x_1738:
[----:B------:R-:W-:Y:S05]  /*27e80*/  BSYNC B1 ;  /* 0x0000000000017941 */ /* 0x000fea0003800000 */
.L_x_1737:
[----:B------:R-:W-:Y:S05]  /*27e90*/  BRA `(.L_x_1739) ;  /* 0xfffffe4400107947 */ /* 0x000fea000383ffff */
.L_x_1454:
        /* <DEDUP_REMOVED lines=8> */
.L_x_1741:
[----:B------:R-:W-:Y:S05]  /*27f20*/  BSYNC B1 ;  /* 0x0000000000017941 */ /* 0x000fea0003800000 */
.L_x_1740:
[----:B------:R-:W-:Y:S05]  /*27f30*/  BRA `(.L_x_1742) ;  /* 0xfffffe4000f07947 */ /* 0x000fea000383ffff */
.L_x_1455:
        /* <DEDUP_REMOVED lines=8> */
.L_x_1744:
[----:B------:R-:W-:Y:S05]  /*27fc0*/  BSYNC B1 ;  /* 0x0000000000017941 */ /* 0x000fea0003800000 */
.L_x_1743:
[----:B------:R-:W-:Y:S05]  /*27fd0*/  BRA `(.L_x_1745) ;  /* 0xfffffe4000d07947 */ /* 0x000fea000383ffff */
.L_x_1456:
[----:B------:R-:W-:Y:S01]  /*27fe0*/  BSSY B1, `(.L_x_1746) ;  /* 0x0000008000017945 */ /* 0x000fe20003800000 */
[----:B------:R-:W-:Y:S01]  /*27ff0*/  IMAD.MOV.U32 R13, RZ, RZ, R5 ;  /* 0x000000ffff0d7224 */ /* 0x000fe200078e0005 */
[----:B------:R-:W-:Y:S01]  /*28000*/  MOV R11, 0x1c1f ;  /* 0x00001c1f000b7802 */ /* 0x000fe20000000f00 */
[----:B------:R-:W-:Y:S02]  /*28010*/  IMAD.MOV.U32 R12, RZ, RZ, 0x1 ;  /* 0x00000001ff0c7424 */ /* 0x000fe400078e00ff */
[----:B------:R-:W-:-:S07]  /*28020*/  IMAD.MOV.U32 R15, RZ, RZ, -0x1 ;  /* 0xffffffffff0f7424 */ /* 0x000fce00078e00ff */
[----:B------:R-:W-:Y:S05]  /*28030*/  WARPSYNC.COLLECTIVE R15, `(.L_x_1747) ;  /* 0x000000000f087348 */ /* 0x000fea0003c00000 */
[----:B------:R0:W1:Y:S02]  /*28040*/  SHFL.IDX P6, R14, R13, R12, R11 ;  /* 0x0000000c0d0e7389 */ /* 0x00006400000c000b */
[----:B01----:R-:W-:Y:S01]  /*28050*/  ENDCOLLECTIVE ;  /* 0x000000000000791b */ /* 0x003fe20003800000 */
.L_x_1747:
[----:B------:R-:W-:Y:S05]  /*28060*/  BSYNC B1 ;  /* 0x0000000000017941 */ /* 0x000fea0003800000 */
.L_x_1746:
[----:B------:R-:W-:Y:S05]  /*28070*/  BRA `(.L_x_1748) ;  /* 0xfffffe4000b07947 */ /* 0x000fea000383ffff */
.L_x_1457:
        /* <DEDUP_REMOVED lines=8> */
.L_x_1750:
[----:B------:R-:W-:Y:S05]  /*28100*/  BSYNC B1 ;  /* 0x0000000000017941 */ /* 0x000fea0003800000 */
.L_x_1749:
[----:B------:R-:W-:Y:S05]  /*28110*/  BRA `(.L_x_1751) ;  /* 0xfffffe4000947947 */ /* 0x000fea000383ffff */
.L_x_1458:
        /* <DEDUP_REMOVED lines=8> */
.L_x_1753:
[----:B------:R-:W-:Y:S05]  /*281a0*/  BSYNC B1 ;  /* 0x0000000000017941 */ /* 0x000fea0003800000 */
.L_x_1752:
[----:B------:R-:W-:Y:S05]  /*281b0*/  BRA `(.L_x_1754) ;  /* 0xfffffe4000787947 */ /* 0x000fea000383ffff */
.L_x_1459:
        /* <DEDUP_REMOVED lines=8> */
.L_x_1756:
[----:B------:R-:W-:Y:S05]  /*28240*/  BSYNC B1 ;  /* 0x0000000000017941 */ /* 0x000fea0003800000 */
.L_x_1755:
[----:B------:R-:W-:Y:S05]  /*28250*/  BRA `(.L_x_1757) ;  /* 0xfffffe40005c7947 */ /* 0x000fea000383ffff */
.L_x_1461:
[----:B0-----:R0:W1:Y:S02]  /*28260*/  SYNCS.PHASECHK.TRANS64.TRYWAIT P2, [R18+URZ+0x2a800], R3 ;  /* 0x02a80003120075a7 */ /* 0x001064000804017f */
[----:B-1----:R-:W-:Y:S05]  /*28270*/  @!P2 NANOSLEEP.SYNCS 0x989680 ;  /* 0x009896800000a95d */ /* 0x002fea0003900000 */
[----:B------:R-:W1:Y:S02]  /*28280*/  @!P2 SYNCS.PHASECHK.TRANS64 P2, [R18+URZ+0x2a800], R3 ;  /* 0x02a800031200a5a7 */ /* 0x000e64000804007f */
[----:B-1----:R-:W-:Y:S05]  /*28290*/  @!P2 BRA `(.L_x_1461) ;  /* 0xfffffffc00f0a947 */ /* 0x002fea000383ffff */
[----:B------:R-:W-:Y:S05]  /*282a0*/  BRA `(.L_x_1758) ;  /* 0xfffffe4000bc7947 */ /* 0x000fea000383ffff */
.L_x_1489:
        /* <DEDUP_REMOVED lines=8> */
.L_x_1760:
[----:B------:R-:W-:Y:S05]  /*28330*/  BSYNC B1 ;  /* 0x0000000000017941 */ /* 0x000fea0003800000 */
.L_x_1759:
[----:B------:R-:W-:Y:S05]  /*28340*/  BRA `(.L_x_1761) ;  /* 0xfffffe7000407947 */ /* 0x000fea000383ffff */
.L_x_1490:
        /* <DEDUP_REMOVED lines=8> */
.L_x_1763:
[----:B------:R-:W-:Y:S05]  /*283d0*/  BSYNC B1 ;  /* 0x0000000000017941 */ /* 0x000fea0003800000 */
.L_x_1762:
[----:B------:R-:W-:Y:S05]  /*283e0*/  BRA `(.L_x_1764) ;  /* 0xfffffe7000207947 */ /* 0x000fea000383ffff */
.L_x_1491:
        /* <DEDUP_REMOVED lines=8> */
.L_x_1766:
[----:B------:R-:W-:Y:S05]  /*28470*/  BSYNC B1 ;  /* 0x0000000000017941 */ /* 0x000fea0003800000 */
.L_x_1765:
[----:B------:R-:W-:Y:S05]  /*28480*/  BRA `(.L_x_1767) ;  /* 0xfffffe7000007947 */ /* 0x000fea000383ffff */
.L_x_1492:
        /* <DEDUP_REMOVED lines=8> */
.L_x_1769:
[----:B------:R-:W-:Y:S05]  /*28510*/  BSYNC B1 ;  /* 0x0000000000017941 */ /* 0x000fea0003800000 */
.L_x_1768:
[----:B------:R-:W-:Y:S05]  /*28520*/  BRA `(.L_x_1770) ;  /* 0xfffffe6c00e07947 */ /* 0x000fea000383ffff */
.L_x_1493:
        /* <DEDUP_REMOVED lines=8> */
.L_x_1772:
[----:B------:R-:W-:Y:S05]  /*285b0*/  BSYNC B1 ;  /* 0x0000000000017941 */ /* 0x000fea0003800000 */
.L_x_1771:
[----:B------:R-:W-:Y:S05]  /*285c0*/  BRA `(.L_x_1773) ;  /* 0xfffffe6c00c07947 */ /* 0x000fea000383ffff */
.L_x_1494:
        /* <DEDUP_REMOVED lines=8> */
.L_x_1775:
[----:B------:R-:W-:Y:S05]  /*28650*/  BSYNC B1 ;  /* 0x0000000000017941 */ /* 0x000fea0003800000 */
.L_x_1774:
[----:B------:R-:W-:Y:S05]  /*28660*/  BRA `(.L_x_1776) ;  /* 0xfffffe6c00a47947 */ /* 0x000fea000383ffff */
.L_x_1495:
        /* <DEDUP_REMOVED lines=8> */
.L_x_1778:
[----:B------:R-:W-:Y:S05]  /*286f0*/  BSYNC B1 ;  /* 0x0000000000017941 */ /* 0x000fea0003800000 */
.L_x_1777:
[----:B------:R-:W-:Y:S05]  /*28700*/  BRA `(.L_x_1779) ;  /* 0xfffffe6c00887947 */ /* 0x000fea000383ffff */
.L_x_1496:
        /* <DEDUP_REMOVED lines=8> */
.L_x_1781:
[----:B------:R-:W-:Y:S05]  /*28790*/  BSYNC B1 ;  /* 0x0000000000017941 */ /* 0x000fea0003800000 */
.L_x_1780:
[----:B------:R-:W-:Y:S05]  /*287a0*/  BRA `(.L_x_1782) ;  /* 0xfffffe6c006c7947 */ /* 0x000fea000383ffff */
.L_x_1498:
[----:B0-----:R0:W1:Y:S02]  /*287b0*/  SYNCS.PHASECHK.TRANS64.TRYWAIT P2, [R18+URZ+0x2a800], R9 ;  /* 0x02a80009120075a7 */ /* 0x001064000804017f */
[----:B-1----:R-:W-:Y:S05]  /*287c0*/  @!P2 NANOSLEEP.SYNCS 0x989680 ;  /* 0x009896800000a95d */ /* 0x002fea0003900000 */
[----:B------:R-:W1:Y:S02]  /*287d0*/  @!P2 SYNCS.PHASECHK.TRANS64 P2, [R18+URZ+0x2a800], R9 ;  /* 0x02a800091200a5a7 */ /* 0x000e64000804007f */
[----:B-1----:R-:W-:Y:S05]  /*287e0*/  @!P2 BRA `(.L_x_1498) ;  /* 0xfffffffc00f0a947 */ /* 0x002fea000383ffff */
[----:B------:R-:W-:Y:S05]  /*287f0*/  BRA `(.L_x_1783) ;  /* 0xfffffe6c00cc7947 */ /* 0x000fea000383ffff */
.L_x_1512:
[----:B-1----:R1:W2:Y:S02]  /*28800*/  SYNCS.PHASECHK.TRANS64.TRYWAIT P2, [R4+URZ+0x2a830], R3 ;  /* 0x02a83003040075a7 */ /* 0x0022a4000804017f */
[----:B--2---:R-:W-:Y:S05]  /*28810*/  @!P2 NANOSLEEP.SYNCS 0x989680 ;  /* 0x009896800000a95d */ /* 0x004fea0003900000 */
[----:B------:R-:W2:Y:S02]  /*28820*/  @!P2 SYNCS.PHASECHK.TRANS64 P2, [R4+URZ+0x2a830], R3 ;  /* 0x02a830030400a5a7 */ /* 0x000ea4000804007f */
[----:B--2---:R-:W-:Y:S05]  /*28830*/  @!P2 BRA `(.L_x_1512) ;  /* 0xfffffffc00f0a947 */ /* 0x004fea000383ffff */
[----:B------:R-:W-:Y:S05]  /*28840*/  BRA `(.L_x_1511) ;  /* 0xfffffe94006c7947 */ /* 0x000fea000383ffff */
.L_x_1532:
[----:B-1----:R1:W2:Y:S02]  /*28850*/  SYNCS.PHASECHK.TRANS64.TRYWAIT P2, [R192+URZ+0x2a830], R13 ;  /* 0x02a8300dc00075a7 */ /* 0x0022a4000804017f */
[----:B--2---:R-:W-:Y:S05]  /*28860*/  @!P2 NANOSLEEP.SYNCS 0x989680 ;  /* 0x009896800000a95d */ /* 0x004fea0003900000 */
[----:B------:R-:W2:Y:S02]  /*28870*/  @!P2 SYNCS.PHASECHK.TRANS64 P2, [R192+URZ+0x2a830], R13 ;  /* 0x02a8300dc000a5a7 */ /* 0x000ea4000804007f */
[----:B--2---:R-:W-:Y:S05]  /*28880*/  @!P2 BRA `(.L_x_1532) ;  /* 0xfffffffc00f0a947 */ /* 0x004fea000383ffff */
[----:B------:R-:W-:Y:S05]  /*28890*/  BRA `(.L_x_1531) ;  /* 0xfffffec800807947 */ /* 0x000fea000383ffff */
.L_x_1537:
[----:B-1----:R1:W2:Y:S02]  /*288a0*/  SYNCS.PHASECHK.TRANS64.TRYWAIT P2, [R12+URZ+0x2a850], R11 ;  /* 0x02a8500b0c0075a7 */ /* 0x0022a4000804017f */
[----:B--2---:R-:W-:Y:S05]  /*288b0*/  @!P2 NANOSLEEP.SYNCS 0x989680 ;  /* 0x009896800000a95d */ /* 0x004fea0003900000 */
[----:B------:R-:W2:Y:S02]  /*288c0*/  @!P2 SYNCS.PHASECHK.TRANS64 P2, [R12+URZ+0x2a850], R11 ;  /* 0x02a8500b0c00a5a7 */ /* 0x000ea4000804007f */
[----:B--2---:R-:W-:Y:S05]  /*288d0*/  @!P2 BRA `(.L_x_1537) ;  /* 0xfffffffc00f0a947 */ /* 0x004fea000383ffff */
[----:B------:R-:W-:Y:S05]  /*288e0*/  BRA `(.L_x_1536) ;  /* 0xfffffed400747947 */ /* 0x000fea000383ffff */
.L_x_1557:
[----:B-1----:R1:W2:Y:S02]  /*288f0*/  SYNCS.PHASECHK.TRANS64.TRYWAIT P2, [R10+URZ+0x2a830], R11 ;  /* 0x02a8300b0a0075a7 */ /* 0x0022a4000804017f */
[----:B--2---:R-:W-:Y:S05]  /*28900*/  @!P2 NANOSLEEP.SYNCS 0x989680 ;  /* 0x009896800000a95d */ /* 0x004fea0003900000 */
[----:B------:R-:W2:Y:S02]  /*28910*/  @!P2 SYNCS.PHASECHK.TRANS64 P2, [R10+URZ+0x2a830], R11 ;  /* 0x02a8300b0a00a5a7 */ /* 0x000ea4000804007f */
[----:B--2---:R-:W-:Y:S05]  /*28920*/  @!P2 BRA `(.L_x_1557) ;  /* 0xfffffffc00f0a947 */ /* 0x004fea000383ffff */
[----:B------:R-:W-:Y:S05]  /*28930*/  BRA `(.L_x_1556) ;  /* 0xffffff0000ac7947 */ /* 0x000fea000383ffff */
.L_x_1562:
[----:B-1----:R1:W2:Y:S02]  /*28940*/  SYNCS.PHASECHK.TRANS64.TRYWAIT P2, [R20+URZ+0x2a850], R7 ;  /* 0x02a85007140075a7 */ /* 0x0022a4000804017f */
[----:B--2---:R-:W-:Y:S05]  /*28950*/  @!P2 NANOSLEEP.SYNCS 0x989680 ;  /* 0x009896800000a95d */ /* 0x004fea0003900000 */
[----:B------:R-:W2:Y:S02]  /*28960*/  @!P2 SYNCS.PHASECHK.TRANS64 P2, [R20+URZ+0x2a850], R7 ;  /* 0x02a850071400a5a7 */ /* 0x000ea4000804007f */
[----:B--2---:R-:W-:Y:S05]  /*28970*/  @!P2 BRA `(.L_x_1562) ;  /* 0xfffffffc00f0a947 */ /* 0x004fea000383ffff */
[----:B------:R-:W-:Y:S05]  /*28980*/  BRA `(.L_x_1561) ;  /* 0xffffff0c008c7947 */ /* 0x000fea000383ffff */
.L_x_1570:
[----:B-1----:R1:W2:Y:S02]  /*28990*/  SYNCS.PHASECHK.TRANS64.TRYWAIT P2, [R15+URZ+0x2a830], R10 ;  /* 0x02a8300a0f0075a7 */ /* 0x0022a4000804017f */
[----:B--2---:R-:W-:Y:S05]  /*289a0*/  @!P2 NANOSLEEP.SYNCS 0x989680 ;  /* 0x009896800000a95d */ /* 0x004fea0003900000 */
[----:B------:R-:W2:Y:S02]  /*289b0*/  @!P2 SYNCS.PHASECHK.TRANS64 P2, [R15+URZ+0x2a830], R10 ;  /* 0x02a8300a0f00a5a7 */ /* 0x000ea4000804007f */
[----:B--2---:R-:W-:Y:S05]  /*289c0*/  @!P2 BRA `(.L_x_1570) ;  /* 0xfffffffc00f0a947 */ /* 0x004fea000383ffff */
[----:B------:R-:W-:Y:S05]  /*289d0*/  BRA `(.L_x_1569) ;  /* 0xffffff2800087947 */ /* 0x000fea000383ffff */
.L_x_1575:
[----:B-1----:R1:W2:Y:S02]  /*289e0*/  SYNCS.PHASECHK.TRANS64.TRYWAIT P2, [R10+URZ+0x2a850], R7 ;  /* 0x02a850070a0075a7 */ /* 0x0022a4000804017f */
[----:B--2---:R-:W-:Y:S05]  /*289f0*/  @!P2 NANOSLEEP.SYNCS 0x989680 ;  /* 0x009896800000a95d */ /* 0x004fea0003900000 */
[----:B------:R-:W2:Y:S02]  /*28a00*/  @!P2 SYNCS.PHASECHK.TRANS64 P2, [R10+URZ+0x2a850], R7 ;  /* 0x02a850070a00a5a7 */ /* 0x000ea4000804007f */
[----:B--2---:R-:W-:Y:S05]  /*28a10*/  @!P2 BRA `(.L_x_1575) ;  /* 0xfffffffc00f0a947 */ /* 0x004fea000383ffff */
[----:B------:R-:W-:Y:S05]  /*28a20*/  BRA `(.L_x_1574) ;  /* 0xffffff3000fc7947 */ /* 0x000fea000383ffff */
.L_x_1589:
[----:B-1----:R1:W2:Y:S02]  /*28a30*/  SYNCS.PHASECHK.TRANS64.TRYWAIT P0, [R13+URZ+0x2a850], R0 ;  /* 0x02a850000d0075a7 */ /* 0x0022a4000800017f */
[----:B--2---:R-:W-:Y:S05]  /*28a40*/  @!P0 NANOSLEEP.SYNCS 0x989680 ;  /* 0x009896800000895d */ /* 0x004fea0003900000 */
[----:B------:R-:W2:Y:S02]  /*28a50*/  @!P0 SYNCS.PHASECHK.TRANS64 P0, [R13+URZ+0x2a850], R0 ;  /* 0x02a850000d0085a7 */ /* 0x000ea4000800007f */
[----:B--2---:R-:W-:Y:S05]  /*28a60*/  @!P0 BRA `(.L_x_1589) ;  /* 0xfffffffc00f08947 */ /* 0x004fea000383ffff */
[----:B------:R-:W-:Y:S05]  /*28a70*/  BRA `(.L_x_1588) ;  /* 0xffffff6000887947 */ /* 0x000fea000383ffff */
.L_x_1631:
[----:B0-----:R-:W0:Y:S01]  /*28a80*/  S2R R11, SR_TID.X ;  /* 0x00000000000b7919 */ /* 0x001e220000002100 */
[----:B------:R-:W-:Y:S01]  /*28a90*/  BSSY B1, `(.L_x_1784) ;  /* 0x000000a000017945 */ /* 0x000fe20003800000 */
[----:B------:R-:W-:Y:S02]  /*28aa0*/  IMAD.MOV.U32 R12, RZ, RZ, RZ ;  /* 0x000000ffff0c7224 */ /* 0x000fe400078e00ff */
[----:B------:R-:W-:Y:S01]  /*28ab0*/  IMAD.MOV.U32 R15, RZ, RZ, -0x1 ;  /* 0xffffffffff0f7424 */ /* 0x000fe200078e00ff */
[----:B0-----:R-:W-:-:S04]  /*28ac0*/  SHF.R.U32.HI R11, RZ, 0x5, R11 ;  /* 0x00000005ff0b7819 */ /* 0x001fc8000001160b */
[----:B------:R-:W-:-:S05]  /*28ad0*/  LOP3.LUT R11, R11, 0x3, RZ, 0xc0, !PT ;  /* 0x000000030b0b7812 */ /* 0x000fca00078ec0ff */
[----:B------:R-:W-:Y:S01]  /*28ae0*/  IMAD.MOV.U32 R13, RZ, RZ, R11 ;  /* 0x000000ffff0d7224 */ /* 0x000fe200078e000b */
[----:B------:R-:W-:-:S07]  /*28af0*/  MOV R11, 0x1f ;  /* 0x0000001f000b7802 */ /* 0x000fce0000000f00 */
[----:B------:R-:W-:Y:S05]  /*28b00*/  WARPSYNC.COLLECTIVE R15, `(.L_x_1785) ;  /* 0x000000000f087348 */ /* 0x000fea0003c00000 */
[----:B------:R0:W1:Y:S02]  /*28b10*/  SHFL.IDX P6, R14, R13, R12, R11 ;  /* 0x0000000c0d0e7389 */ /* 0x00006400000c000b */
[----:B01----:R-:W-:Y:S01]  /*28b20*/  ENDCOLLECTIVE ;  /* 0x000000000000791b */ /* 0x003fe20003800000 */
.L_x_1785:
[----:B------:R-:W-:Y:S05]  /*28b30*/  BSYNC B1 ;  /* 0x0000000000017941 */ /* 0x000fea0003800000 */
.L_x_1784:
[----:B------:R-:W-:Y:S05]  /*28b40*/  BRA `(.L_x_1786) ;  /* 0xffffffa000147947 */ /* 0x000fea000383ffff */
.L_x_1632:
[----:B------:R-:W-:Y:S01]  /*28b50*/  BSSY B1, `(.L_x_1787) ;  /* 0x0000006000017945 */ /* 0x000fe20003800000 */
[----:B------:R-:W-:-:S07]  /*28b60*/  IMAD.MOV.U32 R15, RZ, RZ, -0x1 ;  /* 0xffffffffff0f7424 */ /* 0x000fce00078e00ff */
[----:B0-----:R-:W-:Y:S05]  /*28b70*/  WARPSYNC.COLLECTIVE R15, `(.L_x_1788) ;  /* 0x000000000f0c7348 */ /* 0x001fea0003c00000 */
[----:B------:R-:W-:Y:S02]  /*28b80*/  ELECT P6, UR62, PT ;  /* 0x00000000003e782f */ /* 0x000fe400038c0000 */
[----:B------:R-:W-:Y:S01]  /*28b90*/  MOV R14, UR62 ;  /* 0x0000003e000e7c02 */ /* 0x000fe20008000f00 */
[----:B0-----:R-:W-:Y:S10]  /*28ba0*/  ENDCOLLECTIVE ;  /* 0x000000000000791b */ /* 0x001ff40003800000 */
.L_x_1788:
[----:B------:R-:W-:Y:S05]  /*28bb0*/  BSYNC B1 ;  /* 0x0000000000017941 */ /* 0x000fea0003800000 */
.L_x_1787:
[----:B------:R-:W-:Y:S05]  /*28bc0*/  BRA `(.L_x_1789) ;  /* 0xffffffa000007947 */ /* 0x000fea000383ffff */
.L_x_1634:
[----:B-1----:R1:W2:Y:S02]  /*28bd0*/  SYNCS.PHASECHK.TRANS64.TRYWAIT P0, [R8+URZ+0x2a820], R9 ;  /* 0x02a82009080075a7 */ /* 0x0022a4000800017f */
[----:B--2---:R-:W-:Y:S05]  /*28be0*/  @!P0 NANOSLEEP.SYNCS 0x989680 ;  /* 0x009896800000895d */ /* 0x004fea0003900000 */
[----:B------:R-:W2:Y:S02]  /*28bf0*/  @!P0 SYNCS.PHASECHK.TRANS64 P0, [R8+URZ+0x2a820], R9 ;  /* 0x02a82009080085a7 */ /* 0x000ea4000800007f */
[----:B--2---:R-:W-:Y:S05]  /*28c00*/  @!P0 BRA `(.L_x_1634) ;  /* 0xfffffffc00f08947 */ /* 0x004fea000383ffff */
[----:B------:R-:W-:Y:S05]  /*28c10*/  BRA `(.L_x_1790) ;  /* 0xffffffa0001c7947 */ /* 0x000fea000383ffff */
.L_x_1637:
[----:B0-----:R0:W1:Y:S02]  /*28c20*/  SYNCS.PHASECHK.TRANS64.TRYWAIT P0, [R9+URZ+0x2a8a0], R11 ;  /* 0x02a8a00b090075a7 */ /* 0x001064000800017f */
[----:B-1----:R-:W-:Y:S05]  /*28c30*/  @!P0 NANOSLEEP.SYNCS 0x989680 ;  /* 0x009896800000895d */ /* 0x002fea0003900000 */
[----:B------:R-:W1:Y:S02]  /*28c40*/  @!P0 SYNCS.PHASECHK.TRANS64 P0, [R9+URZ+0x2a8a0], R11 ;  /* 0x02a8a00b090085a7 */ /* 0x000e64000800007f */
[----:B-1----:R-:W-:Y:S05]  /*28c50*/  @!P0 BRA `(.L_x_1637) ;  /* 0xfffffffc00f08947 */ /* 0x002fea000383ffff */
[----:B------:R-:W-:Y:S05]  /*28c60*/  BRA `(.L_x_1791) ;  /* 0xffffffa0002c7947 */ /* 0x000fea000383ffff */
.L_x_1639:
[----:B-1----:R1:W2:Y:S02]  /*28c70*/  SYNCS.PHASECHK.TRANS64.TRYWAIT P0, [R9+URZ+0x2a8c0], R11 ;  /* 0x02a8c00b090075a7 */ /* 0x0022a4000800017f */
[----:B--2---:R-:W-:Y:S05]  /*28c80*/  @!P0 NANOSLEEP.SYNCS 0x989680 ;  /* 0x009896800000895d */ /* 0x004fea0003900000 */
[----:B------:R-:W2:Y:S02]  /*28c90*/  @!P0 SYNCS.PHASECHK.TRANS64 P0, [R9+URZ+0x2a8c0], R11 ;  /* 0x02a8c00b090085a7 */ /* 0x000ea4000800007f */
[----:B--2---:R-:W-:Y:S05]  /*28ca0*/  @!P0 BRA `(.L_x_1639) ;  /* 0xfffffffc00f08947 */ /* 0x004fea000383ffff */
[----:B------:R-:W-:Y:S05]  /*28cb0*/  BRA `(.L_x_1792) ;  /* 0xffffffa000bc7947 */ /* 0x000fea000383ffff */
.L_x_1643:
[----:B0-----:R0:W1:Y:S02]  /*28cc0*/  SYNCS.PHASECHK.TRANS64.TRYWAIT P0, [R9+URZ+0x2a8a0], R10 ;  /* 0x02a8a00a090075a7 */ /* 0x001064000800017f */
[----:B-1----:R-:W-:Y:S05]  /*28cd0*/  @!P0 NANOSLEEP.SYNCS 0x989680 ;  /* 0x009896800000895d */ /* 0x002fea0003900000 */
[----:B------:R-:W1:Y:S02]  /*28ce0*/  @!P0 SYNCS.PHASECHK.TRANS64 P0, [R9+URZ+0x2a8a0], R10 ;  /* 0x02a8a00a090085a7 */ /* 0x000e64000800007f */
[----:B-1----:R-:W-:Y:S05]  /*28cf0*/  @!P0 BRA `(.L_x_1643) ;  /* 0xfffffffc00f08947 */ /* 0x002fea000383ffff */
[----:B------:R-:W-:Y:S05]  /*28d00*/  BRA `(.L_x_1793) ;  /* 0xffffffa400787947 */ /* 0x000fea000383ffff */
.L_x_1645:
[----:B-1----:R1:W2:Y:S02]  /*28d10*/  SYNCS.PHASECHK.TRANS64.TRYWAIT P1, [R9+URZ+0x2a8c0], R10 ;  /* 0x02a8c00a090075a7 */ /* 0x0022a4000802017f */
[----:B--2---:R-:W-:Y:S05]  /*28d20*/  @!P1 NANOSLEEP.SYNCS 0x989680 ;  /* 0x009896800000995d */ /* 0x004fea0003900000 */
[----:B------:R-:W2:Y:S02]  /*28d30*/  @!P1 SYNCS.PHASECHK.TRANS64 P1, [R9+URZ+0x2a8c0], R10 ;  /* 0x02a8c00a090095a7 */ /* 0x000ea4000802007f */
[----:B--2---:R-:W-:Y:S05]  /*28d40*/  @!P1 BRA `(.L_x_1645) ;  /* 0xfffffffc00f09947 */ /* 0x004fea000383ffff */
[----:B------:R-:W-:Y:S05]  /*28d50*/  BRA `(.L_x_1794) ;  /* 0xffffffa800047947 */ /* 0x000fea000383ffff */
.L_x_1665:
[----:B------:R-:W0:Y:S01]  /*28d60*/  S2R R7, SR_TID.X ;  /* 0x0000000000077919 */ /* 0x000e220000002100 */
[----:B------:R-:W-:Y:S01]  /*28d70*/  BSSY B0, `(.L_x_1795) ;  /* 0x000000a000007945 */ /* 0x000fe20003800000 */
[----:B------:R-:W-:Y:S01]  /*28d80*/  MOV R12, RZ ;  /* 0x000000ff000c7202 */ /* 0x000fe20000000f00 */
[----:B------:R-:W-:Y:S02]  /*28d90*/  IMAD.MOV.U32 R11, RZ, RZ, 0x1f ;  /* 0x0000001fff0b7424 */ /* 0x000fe400078e00ff */
[----:B------:R-:W-:Y:S01]  /*28da0*/  IMAD.MOV.U32 R15, RZ, RZ, -0x1 ;  /* 0xffffffffff0f7424 */ /* 0x000fe200078e00ff */
[----:B0-----:R-:W-:-:S04]  /*28db0*/  SHF.R.U32.HI R7, RZ, 0x5, R7 ;  /* 0x00000005ff077819 */ /* 0x001fc80000011607 */
[----:B------:R-:W-:-:S05]  /*28dc0*/  LOP3.LUT R7, R7, 0x3, RZ, 0xc0, !PT ;  /* 0x0000000307077812 */ /* 0x000fca00078ec0ff */
[----:B------:R-:W-:-:S07]  /*28dd0*/  IMAD.MOV.U32 R13, RZ, RZ, R7 ;  /* 0x000000ffff0d7224 */ /* 0x000fce00078e0007 */
[----:B------:R-:W-:Y:S05]  /*28de0*/  WARPSYNC.COLLECTIVE R15, `(.L_x_1796) ;  /* 0x000000000f087348 */ /* 0x000fea0003c00000 */
[----:B------:R0:W1:Y:S02]  /*28df0*/  SHFL.IDX P6, R14, R13, R12, R11 ;  /* 0x0000000c0d0e7389 */ /* 0x00006400000c000b */
[----:B01----:R-:W-:Y:S01]  /*28e00*/  ENDCOLLECTIVE ;  /* 0x000000000000791b */ /* 0x003fe20003800000 */
.L_x_1796:
[----:B------:R-:W-:Y:S05]  /*28e10*/  BSYNC B0 ;  /* 0x0000000000007941 */ /* 0x000fea0003800000 */
.L_x_1795:
[----:B------:R-:W-:Y:S05]  /*28e20*/  BRA `(.L_x_1797) ;  /* 0xffffffb400d07947 */ /* 0x000fea000383ffff */
.L_x_1666:
[----:B------:R-:W-:Y:S01]  /*28e30*/  BSSY B0, `(.L_x_1798) ;  /* 0x0000006000007945 */ /* 0x000fe20003800000 */
[----:B------:R-:W-:-:S07]  /*28e40*/  IMAD.MOV.U32 R15, RZ, RZ, -0x1 ;  /* 0xffffffffff0f7424 */ /* 0x000fce00078e00ff */
[----:B------:R-:W-:Y:S05]  /*28e50*/  WARPSYNC.COLLECTIVE R15, `(.L_x_1799) ;  /* 0x000000000f0c7348 */ /* 0x000fea0003c00000 */
[----:B------:R-:W-:Y:S02]  /*28e60*/  ELECT P6, UR62, PT ;  /* 0x00000000003e782f */ /* 0x000fe400038c0000 */
[----:B------:R-:W-:Y:S01]  /*28e70*/  MOV R14, UR62 ;  /* 0x0000003e000e7c02 */ /* 0x000fe20008000f00 */
[----:B------:R-:W-:Y:S10]  /*28e80*/  ENDCOLLECTIVE ;  /* 0x000000000000791b */ /* 0x000ff40003800000 */
.L_x_1799:
[----:B------:R-:W-:Y:S05]  /*28e90*/  BSYNC B0 ;  /* 0x0000000000007941 */ /* 0x000fea0003800000 */
.L_x_1798:
[----:B------:R-:W-:Y:S05]  /*28ea0*/  BRA `(.L_x_1800) ;  /* 0xffffffb400c07947 */ /* 0x000fea000383ffff */
.L_x_1669:
[----:B0-----:R0:W1:Y:S02]  /*28eb0*/  SYNCS.PHASECHK.TRANS64.TRYWAIT P0, [R7+URZ+0x2a840], R10 ;  /* 0x02a8400a070075a7 */ /* 0x001064000800017f */
[----:B-1----:R-:W-:Y:S05]  /*28ec0*/  @!P0 NANOSLEEP.SYNCS 0x989680 ;  /* 0x009896800000895d */ /* 0x002fea0003900000 */
[----:B------:R-:W1:Y:S02]  /*28ed0*/  @!P0 SYNCS.PHASECHK.TRANS64 P0, [R7+URZ+0x2a840], R10 ;  /* 0x02a8400a070085a7 */ /* 0x000e64000800007f */
[----:B-1----:R-:W-:Y:S05]  /*28ee0*/  @!P0 BRA `(.L_x_1669) ;  /* 0xfffffffc00f08947 */ /* 0x002fea000383ffff */
[----:B------:R-:W-:Y:S05]  /*28ef0*/  BRA `(.L_x_1801) ;  /* 0xffffffb800287947 */ /* 0x000fea000383ffff */
.L_x_1672:
        /* <DEDUP_REMOVED lines=8> */
.L_x_1680:
[----:B0-----:R0:W1:Y:S02]  /*28f80*/  SYNCS.PHASECHK.TRANS64.TRYWAIT P0, [R3+URZ+0x2a840], R8 ;  /* 0x02a84008030075a7 */ /* 0x001064000800017f */
[----:B-1----:R-:W-:Y:S05]  /*28f90*/  @!P0 NANOSLEEP.SYNCS 0x989680 ;  /* 0x009896800000895d */ /* 0x002fea0003900000 */
[----:B------:R-:W1:Y:S02]  /*28fa0*/  @!P0 SYNCS.PHASECHK.TRANS64 P0, [R3+URZ+0x2a840], R8 ;  /* 0x02a84008030085a7 */ /* 0x000e64000800007f */
[----:B-1----:R-:W-:Y:S05]  /*28fb0*/  @!P0 BRA `(.L_x_1680) ;  /* 0xfffffffc00f08947 */ /* 0x002fea000383ffff */
[----:B------:R-:W-:Y:S05]  /*28fc0*/  BRA `(.L_x_1803) ;  /* 0xffffffc000347947 */ /* 0x000fea000383ffff */
.L_x_1682:
[----:B0-----:R0:W1:Y:S02]  /*28fd0*/  SYNCS.PHASECHK.TRANS64.TRYWAIT P0, [R8+URZ+0x60], R3 ;  /* 0x00006003080075a7 */ /* 0x001064000800017f */
[----:B-1----:R-:W-:Y:S05]  /*28fe0*/  @!P0 NANOSLEEP.SYNCS 0x989680 ;  /* 0x009896800000895d */ /* 0x002fea0003900000 */
[----:B------:R-:W1:Y:S02]  /*28ff0*/  @!P0 SYNCS.PHASECHK.TRANS64 P0, [R8+URZ+0x60], R3 ;  /* 0x00006003080085a7 */ /* 0x000e64000800007f */
[----:B-1----:R-:W-:Y:S05]  /*29000*/  @!P0 BRA `(.L_x_1682) ;  /* 0xfffffffc00f08947 */ /* 0x002fea000383ffff */
[----:B------:R-:W-:Y:S05]  /*29010*/  BRA `(.L_x_1804) ;  /* 0xffffffc000e07947 */ /* 0x000fea000383ffff */
.L_x_1687:
[----:B-1----:R1:W2:Y:S02]  /*29020*/  SYNCS.PHASECHK.TRANS64.TRYWAIT P0, [R2+URZ+0x2a840], R3 ;  /* 0x02a84003020075a7 */ /* 0x0022a4000800017f */
[----:B--2---:R-:W-:Y:S05]  /*29030*/  @!P0 NANOSLEEP.SYNCS 0x989680 ;  /* 0x009896800000895d */ /* 0x004fea0003900000 */
[----:B------:R-:W2:Y:S02]  /*29040*/  @!P0 SYNCS.PHASECHK.TRANS64 P0, [R2+URZ+0x2a840], R3 ;  /* 0x02a84003020085a7 */ /* 0x000ea4000800007f */
[----:B--2---:R-:W-:Y:S05]  /*29050*/  @!P0 BRA `(.L_x_1687) ;  /* 0xfffffffc00f08947 */ /* 0x004fea000383ffff */
[----:B------:R-:W-:Y:S05]  /*29060*/  BRA `(.L_x_1805) ;  /* 0xffffffc8004c7947 */ /* 0x000fea000383ffff */
.L_x_1689:
[----:B0-----:R0:W1:Y:S02]  /*29070*/  SYNCS.PHASECHK.TRANS64.TRYWAIT P1, [R3+URZ+0x60], R2 ;  /* 0x00006002030075a7 */ /* 0x001064000802017f */
[----:B-1----:R-:W-:Y:S05]  /*29080*/  @!P1 NANOSLEEP.SYNCS 0x989680 ;  /* 0x009896800000995d */ /* 0x002fea0003900000 */
[----:B------:R-:W1:Y:S02]  /*29090*/  @!P1 SYNCS.PHASECHK.TRANS64 P1, [R3+URZ+0x60], R2 ;  /* 0x00006002030095a7 */ /* 0x000e64000802007f */
[----:B-1----:R-:W-:Y:S05]  /*290a0*/  @!P1 BRA `(.L_x_1689) ;  /* 0xfffffffc00f09947 */ /* 0x002fea000383ffff */
[----:B------:R-:W-:Y:S05]  /*290b0*/  BRA `(.L_x_1806) ;  /* 0xffffffc800f87947 */ /* 0x000fea000383ffff */
.L_x_1694:
[----:B--2---:R2:W3:Y:S02]  /*290c0*/  SYNCS.PHASECHK.TRANS64.TRYWAIT P0, [R2+URZ+0x2a840], R3 ;  /* 0x02a84003020075a7 */ /* 0x0044e4000800017f */
[----:B---3--:R-:W-:Y:S05]  /*290d0*/  @!P0 NANOSLEEP.SYNCS 0x989680 ;  /* 0x009896800000895d */ /* 0x008fea0003900000 */
[----:B------:R-:W3:Y:S02]  /*290e0*/  @!P0 SYNCS.PHASECHK.TRANS64 P0, [R2+URZ+0x2a840], R3 ;  /* 0x02a84003020085a7 */ /* 0x000ee4000800007f */
[----:B---3--:R-:W-:Y:S05]  /*290f0*/  @!P0 BRA `(.L_x_1694) ;  /* 0xfffffffc00f08947 */ /* 0x008fea000383ffff */
[----:B------:R-:W-:Y:S05]  /*29100*/  BRA `(.L_x_1807) ;  /* 0xffffffd0001c7947 */ /* 0x000fea000383ffff */
.L_x_1696:
[----:B0-----:R0:W1:Y:S02]  /*29110*/  SYNCS.PHASECHK.TRANS64.TRYWAIT P1, [R2+URZ+0x60], R9 ;  /* 0x00006009020075a7 */ /* 0x001064000802017f */
[----:B-1----:R-:W-:Y:S05]  /*29120*/  @!P1 NANOSLEEP.SYNCS 0x989680 ;  /* 0x009896800000995d */ /* 0x002fea0003900000 */
[----:B------:R-:W1:Y:S02]  /*29130*/  @!P1 SYNCS.PHASECHK.TRANS64 P1, [R2+URZ+0x60], R9 ;  /* 0x00006009020095a7 */ /* 0x000e64000802007f */
[----:B-1----:R-:W-:Y:S05]  /*29140*/  @!P1 BRA `(.L_x_1696) ;  /* 0xfffffffc00f09947 */ /* 0x002fea000383ffff */
[----:B------:R-:W-:Y:S05]  /*29150*/  BRA `(.L_x_1808) ;  /* 0xffffffd000cc7947 */ /* 0x000fea000383ffff */
.L_x_1703:
[----:B-1----:R1:W2:Y:S02]  /*29160*/  SYNCS.PHASECHK.TRANS64.TRYWAIT P0, [R3+URZ+0x2a860], R2 ;  /* 0x02a86002030075a7 */ /* 0x0022a4000800017f */
[----:B--2---:R-:W-:Y:S05]  /*29170*/  @!P0 NANOSLEEP.SYNCS 0x989680 ;  /* 0x009896800000895d */ /* 0x004fea0003900000 */
[----:B------:R-:W2:Y:S02]  /*29180*/  @!P0 SYNCS.PHASECHK.TRANS64 P0, [R3+URZ+0x2a860], R2 ;  /* 0x02a86002030085a7 */ /* 0x000ea4000800007f */
[----:B--2---:R-:W-:Y:S05]  /*29190*/  @!P0 BRA `(.L_x_1703) ;  /* 0xfffffffc00f08947 */ /* 0x004fea000383ffff */
[----:B------:R-:W-:Y:S05]  /*291a0*/  BRA `(.L_x_1809) ;  /* 0xffffffd400d87947 */ /* 0x000fea000383ffff */
.L_x_1705:
[----:B------:R-:W-:Y:S01]  /*291b0*/  BSSY B0, `(.L_x_1810) ;  /* 0x0000008000007945 */ /* 0x000fe20003800000 */
[----:B------:R-:W-:Y:S01]  /*291c0*/  MOV R13, R16 ;  /* 0x00000010000d7202 */ /* 0x000fe20000000f00 */
[----:B------:R-:W-:Y:S02]  /*291d0*/  IMAD.MOV.U32 R12, RZ, RZ, RZ ;  /* 0x000000ffff0c7224 */ /* 0x000fe400078e00ff */
[----:B012---:R-:W-:Y:S02]  /*291e0*/  IMAD.MOV.U32 R11, RZ, RZ, 0x1f ;  /* 0x0000001fff0b7424 */ /* 0x007fe400078e00ff */
[----:B------:R-:W-:-:S07]  /*291f0*/  IMAD.MOV.U32 R15, RZ, RZ, -0x1 ;  /* 0xffffffffff0f7424 */ /* 0x000fce00078e00ff */
[----:B---3--:R-:W-:Y:S05]  /*29200*/  WARPSYNC.COLLECTIVE R15, `(.L_x_1811) ;  /* 0x000000000f087348 */ /* 0x008fea0003c00000 */
[----:B------:R0:W1:Y:S02]  /*29210*/  SHFL.IDX P6, R14, R13, R12, R11 ;  /* 0x0000000c0d0e7389 */ /* 0x00006400000c000b */
[----:B01-3--:R-:W-:Y:S01]  /*29220*/  ENDCOLLECTIVE ;  /* 0x000000000000791b */ /* 0x00bfe20003800000 */
.L_x_1811:
[----:B------:R-:W-:Y:S05]  /*29230*/  BSYNC B0 ;  /* 0x0000000000007941 */ /* 0x000fea0003800000 */
.L_x_1810:
[----:B------:R-:W-:Y:S01]  /*29240*/  IMAD.MOV.U32 R13, RZ, RZ, R16 ;  /* 0x000000ffff0d7224 */ /* 0x000fe200078e0010 */
[----:B------:R-:W-:Y:S01]  /*29250*/  MOV R15, 0xffffffff ;  /* 0xffffffff000f7802 */ /* 0x000fe20000000f00 */
[----:B------:R-:W-:Y:S01]  /*29260*/  IMAD.MOV.U32 R12, RZ, RZ, 0x1 ;  /* 0x00000001ff0c7424 */ /* 0x000fe200078e00ff */
[----:B------:R-:W-:Y:S01]  /*29270*/  MOV R4, R14 ;  /* 0x0000000e00047202 */ /* 0x000fe20000000f00 */
[----:B------:R-:W-:-:S07]  /*29280*/  IMAD.MOV.U32 R11, RZ, RZ, 0x1f ;  /* 0x0000001fff0b7424 */ /* 0x000fce00078e00ff */
[----:B------:R-:W-:Y:S05]  /*29290*/  WARPSYNC.COLLECTIVE R15, `(.L_x_1812) ;  /* 0x000000000f087348 */ /* 0x000fea0003c00000 */
[----:B------:R0:W1:Y:S02]  /*292a0*/  SHFL.IDX P6, R14, R13, R12, R11 ;  /* 0x0000000c0d0e7389 */ /* 0x00006400000c000b */
[----:B01----:R-:W-:Y:S01]  /*292b0*/  ENDCOLLECTIVE ;  /* 0x000000000000791b */ /* 0x003fe20003800000 */
.L_x_1812:
[----:B------:R-:W-:Y:S01]  /*292c0*/  IMAD.MOV.U32 R16, RZ, RZ, R14 ;  /* 0x000000ffff107224 */ /* 0x000fe200078e000e */
[----:B------:R-:W-:Y:S06]  /*292d0*/  BRA `(.L_x_1813) ;  /* 0xffffffd800607947 */ /* 0x000fec000383ffff */
.L_x_1708:
[----:B------:R-:W-:Y:S01]  /*292e0*/  BSSY B0, `(.L_x_1814) ;  /* 0x0000008000007945 */ /* 0x000fe20003800000 */
[----:B-----5:R-:W-:Y:S01]  /*292f0*/  IMAD.MOV.U32 R13, RZ, RZ, R17 ;  /* 0x000000ffff0d7224 */ /* 0x020fe200078e0011 */
[----:B0-2---:R-:W-:Y:S01]  /*29300*/  MOV R11, RZ ;  /* 0x000000ff000b7202 */ /* 0x005fe20000000f00 */
[----:B------:R-:W-:Y:S02]  /*29310*/  IMAD.MOV.U32 R12, RZ, RZ, 0x1 ;  /* 0x00000001ff0c7424 */ /* 0x000fe400078e00ff */
[----:B------:R-:W-:-:S07]  /*29320*/  IMAD.MOV.U32 R15, RZ, RZ, -0x1 ;  /* 0xffffffffff0f7424 */ /* 0x000fce00078e00ff */
[----:B-1-34-:R-:W-:Y:S05]  /*29330*/  WARPSYNC.COLLECTIVE R15, `(.L_x_1815) ;  /* 0x000000000f087348 */ /* 0x01afea0003c00000 */
[----:B------:R0:W2:Y:S02]  /*29340*/  SHFL.UP P6, R14, R13, R12, R11 ;  /* 0x0400000c0d0e7389 */ /* 0x0000a400000c000b */
[----:B01234-:R-:W-:Y:S01]  /*29350*/  ENDCOLLECTIVE ;  /* 0x000000000000791b */ /* 0x01ffe20003800000 */
.L_x_1815:
[----:B------:R-:W-:Y:S05]  /*29360*/  BSYNC B0 ;  /* 0x0000000000007941 */ /* 0x000fea0003800000 */
.L_x_1814:
[C---:B------:R-:W-:Y:S01]  /*29370*/  ISETP.NE.AND P0, PT, R7.reuse, RZ, PT ;  /* 0x000000ff0700720c */ /* 0x040fe20003f05270 */
[----:B------:R-:W-:Y:S01]  /*29380*/  IMAD.MOV.U32 R12, RZ, RZ, 0x2 ;  /* 0x00000002ff0c7424 */ /* 0x000fe200078e00ff */
[----:B------:R-:W-:Y:S01]  /*29390*/  MOV R11, RZ ;  /* 0x000000ff000b7202 */ /* 0x000fe20000000f00 */
[----:B------:R-:W-:Y:S01]  /*293a0*/  IMAD.MOV.U32 R15, RZ, RZ, -0x1 ;  /* 0xffffffffff0f7424 */ /* 0x000fe200078e00ff */
[----:B------:R-:W-:Y:S02]  /*293b0*/  SEL R14, R14, RZ, P0 ;  /* 0x000000ff0e0e7207 */ /* 0x000fe40000000000 */
[----:B------:R-:W-:-:S03]  /*293c0*/  ISETP.GE.U32.AND P0, PT, R7, 0x2, PT ;  /* 0x000000020700780c */ /* 0x000fc60003f06070 */
[----:B------:R-:W-:-:S10]  /*293d0*/  IMAD.IADD R13, R17, 0x1, R14 ;  /* 0x00000001110d7824 */ /* 0x000fd400078e020e */
[----:B------:R-:W-:Y:S05]  /*293e0*/  WARPSYNC.COLLECTIVE R15, `(.L_x_1816) ;  /* 0x000000000f087348 */ /* 0x000fea0003c00000 */
[----:B------:R0:W1:Y:S02]  /*293f0*/  SHFL.UP P6, R14, R13, R12, R11 ;  /* 0x0400000c0d0e7389 */ /* 0x00006400000c000b */
[----:B01----:R-:W-:Y:S01]  /*29400*/  ENDCOLLECTIVE ;  /* 0x000000000000791b */ /* 0x003fe20003800000 */
.L_x_1816:
        /* <DEDUP_REMOVED lines=8> */
.L_x_1817:
        /* <DEDUP_REMOVED lines=8> */
.L_x_1818:
[----:B------:R-:W-:Y:S01]  /*29510*/  IMAD.MOV.U32 R12, RZ, RZ, 0x10 ;  /* 0x00000010ff0c7424 */ /* 0x000fe200078e00ff */
[----:B------:R-:W-:Y:S02]  /*29520*/  SEL R6, R14, RZ, P0 ;  /* 0x000000ff0e067207 */ /* 0x000fe40000000000 */
[----:B------:R-:W-:Y:S02]  /*29530*/  ISETP.GE.U32.AND P0, PT, R7, 0x10, PT ;  /* 0x000000100700780c */ /* 0x000fe40003f06070 */
[----:B------:R-:W-:-:S05]  /*29540*/  IADD3 R6, R5, R6, RZ ;  /* 0x0000000605067210 */ /* 0x000fca0007ffe0ff */
[----:B------:R-:W-:-:S07]  /*29550*/  IMAD.MOV.U32 R13, RZ, RZ, R6 ;  /* 0x000000ffff0d7224 */ /* 0x000fce00078e0006 */
[----:B------:R-:W-:Y:S05]  /*29560*/  WARPSYNC.COLLECTIVE R15, `(.L_x_1819) ;  /* 0x000000000f087348 */ /* 0x000fea0003c00000 */
[----:B------:R0:W1:Y:S02]  /*29570*/  SHFL.UP P6, R14, R13, R12, R11 ;  /* 0x0400000c0d0e7389 */ /* 0x00006400000c000b */
[----:B01----:R-:W-:Y:S01]  /*29580*/  ENDCOLLECTIVE ;  /* 0x000000000000791b */ /* 0x003fe20003800000 */
.L_x_1819:
[----:B------:R-:W-:Y:S02]  /*29590*/  IMAD.MOV.U32 R12, RZ, RZ, 0x1f ;  /* 0x0000001fff0c7424 */ /* 0x000fe400078e00ff */
[----:B------:R-:W-:Y:S01]  /*295a0*/  IMAD.MOV.U32 R11, RZ, RZ, 0x1f ;  /* 0x0000001fff0b7424 */ /* 0x000fe200078e00ff */
[----:B------:R-:W-:-:S05]  /*295b0*/  SEL R3, R14, RZ, P0 ;  /* 0x000000ff0e037207 */ /* 0x000fca0000000000 */
[----:B------:R-:W-:-:S05]  /*295c0*/  IMAD.IADD R2, R6, 0x1, R3 ;  /* 0x0000000106027824 */ /* 0x000fca00078e0203 */
[----:B------:R-:W-:-:S07]  /*295d0*/  MOV R13, R2 ;  /* 0x00000002000d7202 */ /* 0x000fce0000000f00 */
[----:B------:R-:W-:Y:S05]  /*295e0*/  WARPSYNC.COLLECTIVE R15, `(.L_x_1820) ;  /* 0x000000000f087348 */ /* 0x000fea0003c00000 */
[----:B------:R0:W1:Y:S02]  /*295f0*/  SHFL.IDX P6, R14, R13, R12, R11 ;  /* 0x0000000c0d0e7389 */ /* 0x00006400000c000b */
[----:B01----:R-:W-:Y:S01]  /*29600*/  ENDCOLLECTIVE ;  /* 0x000000000000791b */ /* 0x003fe20003800000 */
.L_x_1820:
[----:B------:R-:W-:Y:S05]  /*29610*/  BRA `(.L_x_1821) ;  /* 0xffffffd800287947 */ /* 0x000fea000383ffff */
.L_x_1713:
[----:B------:R-:W-:Y:S01]  /*29620*/  BSSY B0, `(.L_x_1822) ;  /* 0x0000008000007945 */ /* 0x000fe20003800000 */
[----:B-----5:R-:W-:Y:S01]  /*29630*/  IMAD.MOV.U32 R13, RZ, RZ, R17 ;  /* 0x000000ffff0d7224 */ /* 0x020fe200078e0011 */
[----:B------:R-:W-:Y:S01]  /*29640*/  MOV R12, 0x1 ;  /* 0x00000001000c7802 */ /* 0x000fe20000000f00 */
[----:B--2---:R-:W-:Y:S02]  /*29650*/  IMAD.MOV.U32 R11, RZ, RZ, RZ ;  /* 0x000000ffff0b7224 */ /* 0x004fe400078e00ff */
[----:B------:R-:W-:-:S07]  /*29660*/  IMAD.MOV.U32 R15, RZ, RZ, -0x1 ;  /* 0xffffffffff0f7424 */ /* 0x000fce00078e00ff */
[----:B01----:R-:W-:Y:S05]  /*29670*/  WARPSYNC.COLLECTIVE R15, `(.L_x_1823) ;  /* 0x000000000f087348 */ /* 0x003fea0003c00000 */
[----:B------:R2:W3:Y:S02]  /*29680*/  SHFL.UP P6, R14, R13, R12, R11 ;  /* 0x0400000c0d0e7389 */ /* 0x0004e400000c000b */
[----:B0123--:R-:W-:Y:S01]  /*29690*/  ENDCOLLECTIVE ;  /* 0x000000000000791b */ /* 0x00ffe20003800000 */
.L_x_1823:
[----:B------:R-:W-:Y:S05]  /*296a0*/  BSYNC B0 ;  /* 0x0000000000007941 */ /* 0x000fea0003800000 */
.L_x_1822:
[----:B------:R-:W-:Y:S01]  /*296b0*/  ISETP.NE.AND P0, PT, R6, RZ, PT ;  /* 0x000000ff0600720c */ /* 0x000fe20003f05270 */
[----:B------:R-:W-:Y:S01]  /*296c0*/  IMAD.MOV.U32 R11, RZ, RZ, RZ ;  /* 0x000000ffff0b7224 */ /* 0x000fe200078e00ff */
[----:B------:R-:W-:Y:S01]  /*296d0*/  MOV R12, 0x2 ;  /* 0x00000002000c7802 */ /* 0x000fe20000000f00 */
[----:B------:R-:W-:Y:S01]  /*296e0*/  IMAD.MOV.U32 R15, RZ, RZ, -0x1 ;  /* 0xffffffffff0f7424 */ /* 0x000fe200078e00ff */
[----:B------:R-:W-:Y:S02]  /*296f0*/  SEL R14, R14, RZ, P0 ;  /* 0x000000ff0e0e7207 */ /* 0x000fe40000000000 */
[----:B------:R-:W-:-:S03]  /*29700*/  ISETP.GE.U32.AND P0, PT, R6, 0x2, PT ;  /* 0x000000020600780c */ /* 0x000fc60003f06070 */
[----:B------:R-:W-:-:S10]  /*29710*/  IMAD.IADD R13, R17, 0x1, R14 ;  /* 0x00000001110d7824 */ /* 0x000fd400078e020e */
[----:B------:R-:W-:Y:S05]  /*29720*/  WARPSYNC.COLLECTIVE R15, `(.L_x_1824) ;  /* 0x000000000f087348 */ /* 0x000fea0003c00000 */
[----:B------:R0:W1:Y:S02]  /*29730*/  SHFL.UP P6, R14, R13, R12, R11 ;  /* 0x0400000c0d0e7389 */ /* 0x00006400000c000b */
[----:B01----:R-:W-:Y:S01]  /*29740*/  ENDCOLLECTIVE ;  /* 0x000000000000791b */ /* 0x003fe20003800000 */
.L_x_1824:
        /* <DEDUP_REMOVED lines=8> */
.L_x_1825:
        /* <DEDUP_REMOVED lines=8> */
.L_x_1826:
        /* <DEDUP_REMOVED lines=8> */
.L_x_1827:
[----:B------:R-:W-:Y:S01]  /*298d0*/  IMAD.MOV.U32 R12, RZ, RZ, 0x1f ;  /* 0x0000001fff0c7424 */ /* 0x000fe200078e00ff */
[----:B------:R-:W-:Y:S02]  /*298e0*/  MOV R11, 0x1f ;  /* 0x0000001f000b7802 */ /* 0x000fe40000000f00 */
[----:B------:R-:W-:-:S04]  /*298f0*/  SEL R2, R14, RZ, P0 ;  /* 0x000000ff0e027207 */ /* 0x000fc80000000000 */
[----:B------:R-:W-:-:S05]  /*29900*/  IADD3 R2, R5, R2, RZ ;  /* 0x0000000205027210 */ /* 0x000fca0007ffe0ff */
[----:B------:R-:W-:-:S07]  /*29910*/  IMAD.MOV.U32 R13, RZ, RZ, R2 ;  /* 0x000000ffff0d7224 */ /* 0x000fce00078e0002 */
[----:B------:R-:W-:Y:S05]  /*29920*/  WARPSYNC.COLLECTIVE R15, `(.L_x_1828) ;  /* 0x000000000f087348 */ /* 0x000fea0003c00000 */
[----:B------:R0:W1:Y:S02]  /*29930*/  SHFL.IDX P6, R14, R13, R12, R11 ;  /* 0x0000000c0d0e7389 */ /* 0x00006400000c000b */
[----:B01----:R-:W-:Y:S01]  /*29940*/  ENDCOLLECTIVE ;  /* 0x000000000000791b */ /* 0x003fe20003800000 */
.L_x_1828:
[----:B------:R-:W-:Y:S05]  /*29950*/  BRA `(.L_x_1829) ;  /* 0xffffffd800107947 */ /* 0x000fea000383ffff */
.L_x_1715:
[----:B------:R-:W-:Y:S01]  /*29960*/  BSSY B0, `(.L_x_1830) ;  /* 0x0000006000007945 */ /* 0x000fe20003800000 */
[----:B------:R-:W-:Y:S01]  /*29970*/  PLOP3.LUT P6, PT, P6, PT, PT, 0x8, 0x0 ;  /* 0x000000000000781c */ /* 0x000fe200037ce170 */
[----:B------:R-:W-:-:S12]  /*29980*/  IMAD.MOV.U32 R15, RZ, RZ, -0x1 ;  /* 0xffffffffff0f7424 */ /* 0x000fd800078e00ff */
[----:B0-2---:R-:W-:Y:S05]  /*29990*/  WARPSYNC.COLLECTIVE R15, `(.L_x_1831) ;  /* 0x000000000f087348 */ /* 0x005fea0003c00000 */
[----:B------:R-:W-:Y:S01]  /*299a0*/  VOTE.ANY R14, PT, P6 ;  /* 0x00000000000e7806 */ /* 0x000fe200030e0100 */
[----:B0-2---:R-:W-:Y:S06]  /*299b0*/  ENDCOLLECTIVE ;  /* 0x000000000000791b */ /* 0x005fec0003800000 */
.L_x_1831:
[----:B------:R-:W-:Y:S05]  /*299c0*/  BSYNC B0 ;  /* 0x0000000000007941 */ /* 0x000fea0003800000 */
.L_x_1830:
[----:B------:R-:W-:Y:S01]  /*299d0*/  IMAD.MOV.U32 R3, RZ, RZ, R14 ;  /* 0x000000ffff037224 */ /* 0x000fe200078e000e */
[----:B------:R-:W-:Y:S01]  /*299e0*/  MOV R13, R17 ;  /* 0x00000011000d7202 */ /* 0x000fe20000000f00 */
[----:B------:R-:W-:Y:S01]  /*299f0*/  IMAD.MOV.U32 R11, RZ, RZ, 0x1f ;  /* 0x0000001fff0b7424 */ /* 0x000fe200078e00ff */
[----:B------:R-:W-:Y:S01]  /*29a00*/  MOV R15, 0xffffffff ;  /* 0xffffffff000f7802 */ /* 0x000fe20000000f00 */
[----:B------:R-:W0:Y:S02]  /*29a10*/  POPC R6, R3 ;  /* 0x0000000300067309 */ /* 0x000e240000000000 */
[----:B0-----:R-:W-:-:S07]  /*29a20*/  IMAD.MOV.U32 R12, RZ, RZ, R6 ;  /* 0x000000ffff0c7224 */ /* 0x001fce00078e0006 */
[----:B------:R-:W-:Y:S05]  /*29a30*/  WARPSYNC.COLLECTIVE R15, `(.L_x_1832) ;  /* 0x000000000f087348 */ /* 0x000fea0003c00000 */
[----:B------:R0:W1:Y:S02]  /*29a40*/  SHFL.IDX P6, R14, R13, R12, R11 ;  /* 0x0000000c0d0e7389 */ /* 0x00006400000c000b */
[----:B01----:R-:W-:Y:S01]  /*29a50*/  ENDCOLLECTIVE ;  /* 0x000000000000791b */ /* 0x003fe20003800000 */
.L_x_1832:
[----:B------:R-:W-:Y:S01]  /*29a60*/  IMAD.MOV.U32 R17, RZ, RZ, R14 ;  /* 0x000000ffff117224 */ /* 0x000fe200078e000e */
[----:B------:R-:W-:Y:S06]  /*29a70*/  BRA `(.L_x_1833) ;  /* 0xffffffd800007947 */ /* 0x000fec000383ffff */
.L_x_1717:
[----:B------:R-:W-:Y:S01]  /*29a80*/  BSSY B0, `(.L_x_1834) ;  /* 0x0000007000007945 */ /* 0x000fe20003800000 */
[----:B------:R-:W-:Y:S01]  /*29a90*/  IMAD.MOV.U32 R13, RZ, RZ, R2 ;  /* 0x000000ffff0d7224 */ /* 0x000fe200078e0002 */
[----:B--2---:R-:W-:Y:S01]  /*29aa0*/  MOV R11, 0x1f ;  /* 0x0000001f000b7802 */ /* 0x004fe20000000f00 */
[----:B------:R-:W-:-:S07]  /*29ab0*/  IMAD.MOV.U32 R15, RZ, RZ, -0x1 ;  /* 0xffffffffff0f7424 */ /* 0x000fce00078e00ff */
[----:B01-3--:R-:W-:Y:S05]  /*29ac0*/  WARPSYNC.COLLECTIVE R15, `(.L_x_1835) ;  /* 0x000000000f087348 */ /* 0x00bfea0003c00000 */
[----:B------:R2:W4:Y:S02]  /*29ad0*/  SHFL.IDX P6, R14, R13, R12, R11 ;  /* 0x0000000c0d0e7389 */ /* 0x00052400000c000b */
[----:B01234-:R-:W-:Y:S01]  /*29ae0*/  ENDCOLLECTIVE ;  /* 0x000000000000791b */ /* 0x01ffe20003800000 */
.L_x_1835:
[----:B------:R-:W-:Y:S05]  /*29af0*/  BSYNC B0 ;  /* 0x0000000000007941 */ /* 0x000fea0003800000 */
.L_x_1834:
[----:B------:R-:W-:Y:S01]  /*29b00*/  IMAD.MOV.U32 R7, RZ, RZ, R14 ;  /* 0x000000ffff077224 */ /* 0x000fe200078e000e */
[----:B------:R-:W-:Y:S06]  /*29b10*/  BRA `(.L_x_1716) ;  /* 0xffffffd400f47947 */ /* 0x000fec000383ffff */
.L_x_1721:
[----:B-1----:R1:W3:Y:S02]  /*29b20*/  SYNCS.PHASECHK.TRANS64.TRYWAIT P0, [R0+URZ+0x2a820], R3 ;  /* 0x02a82003000075a7 */ /* 0x0022e4000800017f */
[----:B---3--:R-:W-:Y:S05]  /*29b30*/  @!P0 NANOSLEEP.SYNCS 0x989680 ;  /* 0x009896800000895d */ /* 0x008fea0003900000 */
[----:B------:R-:W3:Y:S02]  /*29b40*/  @!P0 SYNCS.PHASECHK.TRANS64 P0, [R0+URZ+0x2a820], R3 ;  /* 0x02a82003000085a7 */ /* 0x000ee4000800007f */
[----:B---3--:R-:W-:Y:S05]  /*29b50*/  @!P0 BRA `(.L_x_1721) ;  /* 0xfffffffc00f08947 */ /* 0x008fea000383ffff */
[----:B------:R-:W-:Y:S05]  /*29b60*/  BRA `(.L_x_1836) ;  /* 0xffffffdc006c7947 */ /* 0x000fea000383ffff */
.L_x_1722:
[----:B------:R-:W3:Y:S01]  /*29b70*/  S2R R2, SR_TID.X ;  /* 0x0000000000027919 */ /* 0x000ee20000002100 */
[----:B------:R-:W-:Y:S01]  /*29b80*/  BSSY B0, `(.L_x_1837) ;  /* 0x000000a000007945 */ /* 0x000fe20003800000 */
[----:B------:R-:W-:Y:S01]  /*29b90*/  IMAD.MOV.U32 R12, RZ, RZ, RZ ;  /* 0x000000ffff0c7224 */ /* 0x000fe200078e00ff */
[----:B------:R-:W-:Y:S01]  /*29ba0*/  MOV R15, 0xffffffff ;  /* 0xffffffff000f7802 */ /* 0x000fe20000000f00 */
[----:B0-2---:R-:W-:Y:S01]  /*29bb0*/  IMAD.MOV.U32 R11, RZ, RZ, 0x1f ;  /* 0x0000001fff0b7424 */ /* 0x005fe200078e00ff */
[----:B---3--:R-:W-:-:S04]  /*29bc0*/  SHF.R.U32.HI R2, RZ, 0x5, R2 ;  /* 0x00000005ff027819 */ /* 0x008fc80000011602 */
[----:B------:R-:W-:-:S04]  /*29bd0*/  LOP3.LUT R2, R2, 0x3, RZ, 0xc0, !PT ;  /* 0x0000000302027812 */ /* 0x000fc800078ec0ff */
[----:B------:R-:W-:-:S07]  /*29be0*/  MOV R13, R2 ;  /* 0x00000002000d7202 */ /* 0x000fce0000000f00 */
[----:B-1----:R-:W-:Y:S05]  /*29bf0*/  WARPSYNC.COLLECTIVE R15, `(.L_x_1838) ;  /* 0x000000000f087348 */ /* 0x002fea0003c00000 */
[----:B------:R0:W2:Y:S02]  /*29c00*/  SHFL.IDX P6, R14, R13, R12, R11 ;  /* 0x0000000c0d0e7389 */ /* 0x0000a400000c000b */
[----:B012---:R-:W-:Y:S01]  /*29c10*/  ENDCOLLECTIVE ;  /* 0x000000000000791b */ /* 0x007fe20003800000 */
.L_x_1838:
[----:B------:R-:W-:Y:S05]  /*29c20*/  BSYNC B0 ;  /* 0x0000000000007941 */ /* 0x000fea0003800000 */
.L_x_1837:
[----:B------:R-:W-:Y:S05]  /*29c30*/  BRA `(.L_x_1839) ;  /* 0xffffffdc00547947 */ /* 0x000fea000383ffff */
.L_x_1723:
[----:B------:R-:W-:Y:S01]  /*29c40*/  BSSY B0, `(.L_x_1840) ;  /* 0x0000006000007945 */ /* 0x000fe20003800000 */
[----:B------:R-:W-:-:S07]  /*29c50*/  IMAD.MOV.U32 R15, RZ, RZ, -0x1 ;  /* 0xffffffffff0f7424 */ /* 0x000fce00078e00ff */
[----:B0123--:R-:W-:Y:S05]  /*29c60*/  WARPSYNC.COLLECTIVE R15, `(.L_x_1841) ;  /* 0x000000000f0c7348 */ /* 0x00ffea0003c00000 */
[----:B------:R-:W-:Y:S02]  /*29c70*/  ELECT P6, UR62, PT ;  /* 0x00000000003e782f */ /* 0x000fe400038c0000 */
[----:B------:R-:W-:Y:S01]  /*29c80*/  MOV R14, UR62 ;  /* 0x0000003e000e7c02 */ /* 0x000fe20008000f00 */
[----:B0123--:R-:W-:Y:S10]  /*29c90*/  ENDCOLLECTIVE ;  /* 0x000000000000791b */ /* 0x00fff40003800000 */
.L_x_1841:
[----:B------:R-:W-:Y:S05]  /*29ca0*/  BSYNC B0 ;  /* 0x0000000000007941 */ /* 0x000fea0003800000 */
.L_x_1840:
[----:B------:R-:W-:Y:S05]  /*29cb0*/  BRA `(.L_x_1842) ;  /* 0xffffffdc00487947 */ /* 0x000fea000383ffff */
.L_x_1725:
[----:B-1----:R1:W3:Y:S02]  /*29cc0*/  SYNCS.PHASECHK.TRANS64.TRYWAIT P0, [R6+URZ], R5 ;  /* 0x00000005060075a7 */ /* 0x0022e4000800017f */
[----:B---3--:R-:W-:Y:S05]  /*29cd0*/  @!P0 NANOSLEEP.SYNCS 0x989680 ;  /* 0x009896800000895d */ /* 0x008fea0003900000 */
[----:B------:R-:W3:Y:S02]  /*29ce0*/  @!P0 SYNCS.PHASECHK.TRANS64 P0, [R6+URZ], R5 ;  /* 0x00000005060085a7 */ /* 0x000ee4000800007f */
[----:B---3--:R-:W-:Y:S05]  /*29cf0*/  @!P0 BRA `(.L_x_1725) ;  /* 0xfffffffc00f08947 */ /* 0x008fea000383ffff */
[----:B------:R-:W-:Y:S05]  /*29d00*/  BRA `(.L_x_1843) ;  /* 0xffffffdc00847947 */ /* 0x000fea000383ffff */
.L_x_1726:
[----:B---3--:R3:W4:Y:S02]  /*29d10*/  SYNCS.PHASECHK.TRANS64.TRYWAIT P0, [R7+URZ], R2 ;  /* 0x00000002070075a7 */ /* 0x008724000800017f */
[----:B----4-:R-:W-:Y:S05]  /*29d20*/  @!P0 NANOSLEEP.SYNCS 0x989680 ;  /* 0x009896800000895d */ /* 0x010fea0003900000 */
[----:B------:R-:W4:Y:S02]  /*29d30*/  @!P0 SYNCS.PHASECHK.TRANS64 P0, [R7+URZ], R2 ;  /* 0x00000002070085a7 */ /* 0x000f24000800007f */
[----:B----4-:R-:W-:Y:S05]  /*29d40*/  @!P0 BRA `(.L_x_1726) ;  /* 0xfffffffc00f08947 */ /* 0x010fea000383ffff */
[----:B------:R-:W-:Y:S05]  /*29d50*/  BRA `(.L_x_1844) ;  /* 0xffffffdc00787947 */ /* 0x000fea000383ffff */
.L_x_1728:
[----:B----4-:R4:W0:Y:S02]  /*29d60*/  SYNCS.PHASECHK.TRANS64.TRYWAIT P0, [R4+URZ], R5 ;  /* 0x00000005040075a7 */ /* 0x010824000800017f */
[----:B0-----:R-:W-:Y:S05]  /*29d70*/  @!P0 NANOSLEEP.SYNCS 0x989680 ;  /* 0x009896800000895d */ /* 0x001fea0003900000 */
[----:B------:R-:W0:Y:S02]  /*29d80*/  @!P0 SYNCS.PHASECHK.TRANS64 P0, [R4+URZ], R5 ;  /* 0x00000005040085a7 */ /* 0x000e24000800007f */
[----:B0-----:R-:W-:Y:S05]  /*29d90*/  @!P0 BRA `(.L_x_1728) ;  /* 0xfffffffc00f08947 */ /* 0x001fea000383ffff */
[----:B------:R-:W-:Y:S05]  /*29da0*/  BRA `(.L_x_1845) ;  /* 0xffffffdc00807947 */ /* 0x000fea000383ffff */
.L_x_1846:
        /* <DEDUP_REMOVED lines=13> */
.L_x_2662:


//--------------------- .text._ZN7cutlass13device_kernelIN5flash11enable_sm90INS1_16FlashAttnFwdSm90INS1_25CollectiveMainloopFwdSm90ILi2EN4cute5tupleIJNS5_1CILi1EEES8_S8_EEENS6_IJNS7_ILi128EEESA_NS7_ILi192EEEEEELi128ENS_6half_tEfNS_4arch4Sm90ELb1ELb0ELb1ELb0ELb0ELb0ELb0ELb1ELb1ELb0ELb0ELb0EEENS1_21CollectiveEpilogueFwdINS6_IJSA_SA_SA_EEES9_SD_SF_Li256ELb0ELb0ELb0ELb0EEENS1_30DynamicPersistentTileSchedulerILi256ELi32ELb0ELb0ELb1EEEEEEEEEvNT_6ParamsE --------------------------
	.section	.text._ZN7cutlass13device_kernelIN5flash11enable_sm90INS1_16FlashAttnFwdSm90INS1_25CollectiveMainloopFwdSm90ILi2EN4cute5tupleIJNS5_1CILi1EEES8_S8_EEENS6_IJNS7_ILi128EEESA_NS7_ILi192EEEEEELi128ENS_6half_tEfNS_4arch4Sm90ELb1ELb0ELb1ELb0ELb0ELb0ELb0ELb1ELb1ELb0ELb0ELb0EEENS1_21CollectiveEpilogueFwdINS6_IJSA_SA_SA_EEES9_SD_SF_Li256ELb0ELb0ELb0ELb0EEENS1_30DynamicPersistentTileSchedulerILi256ELi32ELb0ELb0ELb1EEEEEEEEEvNT_6ParamsE,"ax",@progbits
	.align	128
.text._ZN7cutlass13device_kernelIN5flash11enable_sm90INS1_16FlashAttnFwdSm90INS1_25CollectiveMainloopFwdSm90ILi2EN4cute5tupleIJNS5_1CILi1EEES8_S8_EEENS6_IJNS7_ILi128EEESA_NS7_ILi192EEEEEELi128ENS_6half_tEfNS_4arch4Sm90ELb1ELb0ELb1ELb0ELb0ELb0ELb0ELb1ELb1ELb0ELb0ELb0EEENS1_21CollectiveEpilogueFwdINS6_IJSA_SA_SA_EEES9_SD_SF_Li256ELb0ELb0ELb0ELb0EEENS1_30DynamicPersistentTileSchedulerILi256ELi32ELb0ELb0ELb1EEEEEEEEEvNT_6ParamsE:
        .type           _ZN7cutlass13device_kernelIN5flash11enable_sm90INS1_16FlashAttnFwdSm90INS1_25CollectiveMainloopFwdSm90ILi2EN4cute5tupleIJNS5_1CILi1EEES8_S8_EEENS6_IJNS7_ILi128EEESA_NS7_ILi192EEEEEELi128ENS_6half_tEfNS_4arch4Sm90ELb1ELb0ELb1ELb0ELb0ELb0ELb0ELb1ELb1ELb0ELb0ELb0EEENS1_21CollectiveEpilogueFwdINS6_IJSA_SA_SA_EEES9_SD_SF_Li256ELb0ELb0ELb0ELb0EEENS1_30DynamicPersistentTileSchedulerILi256ELi32ELb0ELb0ELb1EEEEEEEEEvNT_6ParamsE,@function
        .size           _ZN7cutlass13device_kernelIN5flash11enable_sm90INS1_16FlashAttnFwdSm90INS1_25CollectiveMainloopFwdSm90ILi2EN4cute5tupleIJNS5_1CILi1EEES8_S8_EEENS6_IJNS7_ILi128EEESA_NS7_ILi192EEEEEELi128ENS_6half_tEfNS_4arch4Sm90ELb1ELb0ELb1ELb0ELb0ELb0ELb0ELb1ELb1ELb0ELb0ELb0EEENS1_21CollectiveEpilogueFwdINS6_IJSA_SA_SA_EEES9_SD_SF_Li256ELb0ELb0ELb0ELb0EEENS1_30DynamicPersistentTileSchedulerILi256ELi32ELb0ELb0ELb1EEEEEEEEEvNT_6ParamsE,(.L_x_2663 - _ZN7cutlass13device_kernelIN5flash11enable_sm90INS1_16FlashAttnFwdSm90INS1_25CollectiveMainloopFwdSm90ILi2EN4cute5tupleIJNS5_1CILi1EEES8_S8_EEENS6_IJNS7_ILi128EEESA_NS7_ILi192EEEEEELi128ENS_6half_tEfNS_4arch4Sm90ELb1ELb0ELb1ELb0ELb0ELb0ELb0ELb1ELb1ELb0ELb0ELb0EEENS1_21CollectiveEpilogueFwdINS6_IJSA_SA_SA_EEES9_SD_SF_Li256ELb0ELb0ELb0ELb0EEENS1_30DynamicPersistentTileSchedulerILi256ELi32ELb0ELb0ELb1EEEEEEEEEvNT_6ParamsE)
        .other          _ZN7cutlass13device_kernelIN5flash11enable_sm90INS1_16FlashAttnFwdSm90INS1_25CollectiveMainloopFwdSm90ILi2EN4cute5tupleIJNS5_1CILi1EEES8_S8_EEENS6_IJNS7_ILi128EEESA_NS7_ILi192EEEEEELi128ENS_6half_tEfNS_4arch4Sm90ELb1ELb0ELb1ELb0ELb0ELb0ELb0ELb1ELb1ELb0ELb0ELb0EEENS1_21CollectiveEpilogueFwdINS6_IJSA_SA_SA_EEES9_SD_SF_Li256ELb0ELb0ELb0ELb0EEENS1_30DynamicPersistentTileSchedulerILi256ELi32ELb0ELb0ELb1EEEEEEEEEvNT_6ParamsE,@"STO_CUDA_ENTRY STV_DEFAULT"
_ZN7cutlass13device_kernelIN5flash11enable_sm90INS1_16FlashAttnFwdSm90INS1_25CollectiveMainloopFwdSm90ILi2EN4cute5tupleIJNS5_1CILi1EEES8_S8_EEENS6_IJNS7_ILi128EEESA_NS7_ILi192EEEEEELi128ENS_6half_tEfNS_4arch4Sm90ELb1ELb0ELb1ELb0ELb0ELb0ELb0ELb1ELb1ELb0ELb0ELb0EEENS1_21CollectiveEpilogueFwdINS6_IJSA_SA_SA_EEES9_SD_SF_Li256ELb0ELb0ELb0ELb0EEENS1_30DynamicPersistentTileSchedulerILi256ELi32ELb0ELb0ELb1EEEEEEEEEvNT_6ParamsE:
        /* <DEDUP_REMOVED lines=24> */
.L_x_1848:
[----:B------:R-:W-:Y:S05]  /*0180*/  BSYNC B0 ;  /* 0x0000000000007941 */ /* 0x000fea0003800000 */
.L_x_1847:
        /* <DEDUP_REMOVED lines=37> */
.L_x_1849:
        /* <DEDUP_REMOVED lines=22> */
.L_x_1850:
        /* <DEDUP_REMOVED lines=18> */
.L_x_1851:
        /* <DEDUP_REMOVED lines=22> */
.L_x_1852:
        /* <DEDUP_REMOVED lines=22> */
.L_x_1853:
[----:B-1----:R-:W-:Y:S01]  /*0920*/  UMOV UR4, 0x1 ;  /* 0x0000000100047882 */ /* 0x002fe20000000000 */
[----:B------:R-:W-:Y:S01]  /*0930*/  PLOP3.LUT P0, PT, PT, PT, UP0, 0x80, 0x0 ;  /* 0x000000000000781c */ /* 0x000fe20003f0f008 */
[----:B------:R-:W-:Y:S01]  /*0940*/  USEL UR4, UR4, 0x2, !UP0 ;  /* 0x0000000204047887 */ /* 0x000fe2000c000000 */
[----:B------:R-:W-:-:S05]  /*0950*/  NOP ;  /* 0x0000000000007918 */ /* 0x000fca0000000000 */
[----:B------:R-:W-:-:S05]  /*0960*/  IMAD.U32 R2, RZ, RZ, UR4 ;  /* 0x00000004ff027e24 */ /* 0x000fca000f8e00ff */
[----:B------:R1:W-:Y:S01]  /*0970*/  STL [R1], R2 ;  /* 0x0000000201007387 */ /* 0x0003e20000100800 */
[----:B--23--:R-:W-:Y:S06]  /*0980*/  BAR.SYNC.DEFER_BLOCKING 0x0 ;  /* 0x0000000000007b1d */ /* 0x00cfec0000010000 */
[----:B------:R-:W-:Y:S05]  /*0990*/  @!P0 BRA `(.L_x_1854) ;  /* 0x000000b800e88947 */ /* 0x000fea0003800000 */
.L_x_1855:
        /* <DEDUP_REMOVED lines=13> */
[----:B------:R-:W-:Y:S01]  /*0a70*/  UMOV UR46, URZ ;  /* 0x0000003f002e7c82 */ /* 0x000fe20008000000 */
[----:B-1----:R-:W1:Y:S01]  /*0a80*/  S2R R2, SR_TID.X ;  /* 0x0000000000027919 */ /* 0x002e620000002100 */
[----:B------:R-:W-:-:S04]  /*0a90*/  UMOV UR36, URZ ;  /* 0x0000003f00247c82 */ /* 0x000fc80008000000 */
[----:B------:R-:W4:Y:S01]  /*0aa0*/  S2UR UR6, SR_SWINHI ;  /* 0x00000000000679c3 */ /* 0x000f220000002f00 */
[----:B---3--:R-:W-:-:S07]  /*0ab0*/  ULEA UR38, UR4, UR38, 0x18 ;  /* 0x0000002604267291 */ /* 0x008fce000f8ec03f */
[----:B------:R-:W-:Y:S01]  /*0ac0*/  UMOV UR4, UR38 ;  /* 0x0000002600047c82 */ /* 0x000fe20008000000 */
[----:B----4-:R-:W-:Y:S02]  /*0ad0*/  UMOV UR5, UR6 ;  /* 0x0000000600057c82 */ /* 0x010fe40008000000 */
[----:B------:R-:W-:Y:S01]  /*0ae0*/  IMAD.U32 R17, RZ, RZ, UR5 ;  /* 0x00000005ff117e24 */ /* 0x000fe2000f8e00ff */
[----:B-1----:R-:W-:Y:S01]  /*0af0*/  IADD3 R191, R2, -0x80, RZ ;  /* 0xffffff8002bf7810 */ /* 0x002fe20007ffe0ff */
[----:B------:R-:W-:Y:S01]  /*0b00*/  IMAD.U32 R16, RZ, RZ, UR4 ;  /* 0x00000004ff107e24 */ /* 0x000fe2000f8e00ff */
[----:B------:R-:W-:Y:S02]  /*0b10*/  UMOV UR4, UR7 ;  /* 0x0000000700047c82 */ /* 0x000fe40008000000 */
[----:B------:R-:W-:-:S04]  /*0b20*/  SHF.R.S32.HI R0, RZ, 0x1f, R191 ;  /* 0x0000001fff007819 */ /* 0x000fc800000114bf */
[CC--:B------:R-:W-:Y:S02]  /*0b30*/  LEA.HI R2, R0.reuse, R191.reuse, RZ, 0x4 ;  /* 0x000000bf00027211 */ /* 0x0c0fe400078f20ff */
[----:B------:R-:W-:Y:S02]  /*0b40*/  LEA.HI R189, R0, R191, RZ, 0x5 ;  /* 0x000000bf00bd7211 */ /* 0x000fe400078f28ff */
[----:B------:R-:W-:Y:S02]  /*0b50*/  SHF.R.S32.HI R5, RZ, 0x4, R2 ;  /* 0x00000004ff057819 */ /* 0x000fe40000011402 */
[----:B------:R-:W-:Y:S02]  /*0b60*/  SHF.R.S32.HI R189, RZ, 0x5, R189 ;  /* 0x00000005ffbd7819 */ /* 0x000fe400000114bd */
[C---:B------:R-:W-:Y:S02]  /*0b70*/  LEA.HI R4, R2.reuse, R5, RZ, 0x1 ;  /* 0x0000000502047211 */ /* 0x040fe400078f08ff */
[----:B------:R-:W-:-:S02]  /*0b80*/  LOP3.LUT R2, R2, 0x3fffff0, RZ, 0xc0, !PT ;  /* 0x03fffff002027812 */ /* 0x000fc400078ec0ff */
[----:B------:R-:W-:Y:S02]  /*0b90*/  LOP3.LUT R4, R4, 0x1ffffffe, RZ, 0xc0, !PT ;  /* 0x1ffffffe04047812 */ /* 0x000fe400078ec0ff */
[----:B------:R-:W-:-:S03]  /*0ba0*/  IADD3 R2, R191, -R2, RZ ;  /* 0x80000002bf027210 */ /* 0x000fc60007ffe0ff */
        /* <DEDUP_REMOVED lines=17> */
[----:B------:R-:W-:Y:S01]  /*0cc0*/  UMOV UR5, URZ ;  /* 0x0000003f00057c82 */ /* 0x000fe20008000000 */
[----:B------:R-:W-:Y:S01]  /*0cd0*/  LEA.HI R6, R6, R187, RZ, 0x5 ;  /* 0x000000bb06067211 */ /* 0x000fe200078f28ff */
[----:B------:R-:W-:Y:S01]  /*0ce0*/  IMAD.U32 R186, RZ, RZ, UR5 ;  /* 0x00000005ffba7e24 */ /* 0x000fe2000f8e00ff */
[--C-:B------:R-:W-:Y:S02]  /*0cf0*/  SHF.R.S32.HI R5, RZ, 0x2, R7.reuse ;  /* 0x00000002ff057819 */ /* 0x100fe40000011407 */
[----:B------:R-:W-:Y:S02]  /*0d00*/  SHF.R.S32.HI R8, RZ, 0x1f, R7 ;  /* 0x0000001fff087819 */ /* 0x000fe40000011407 */
[----:B------:R-:W-:Y:S02]  /*0d10*/  SHF.R.S32.HI R6, RZ, 0x5, R6 ;  /* 0x00000005ff067819 */ /* 0x000fe40000011406 */
[----:B------:R-:W-:-:S02]  /*0d20*/  LEA.HI R8, R8, R5, RZ, 0x3 ;  /* 0x0000000508087211 */ /* 0x000fc400078f18ff */
[----:B------:R-:W-:Y:S02]  /*0d30*/  LOP3.LUT R22, R7, 0x7ffffffc, RZ, 0xc0, !PT ;  /* 0x7ffffffc07167812 */ /* 0x000fe400078ec0ff */
[----:B------:R-:W-:Y:S02]  /*0d40*/  LOP3.LUT R8, R8, 0xfffffff8, RZ, 0xc0, !PT ;  /* 0xfffffff808087812 */ /* 0x000fe400078ec0ff */
[----:B------:R-:W-:Y:S01]  /*0d50*/  SHF.L.U32 R18, R2, 0x3, RZ ;  /* 0x0000000302127819 */ /* 0x000fe200000006ff */
[----:B------:R-:W-:Y:S01]  /*0d60*/  IMAD.IADD R22, R187, 0x1, -R22 ;  /* 0x00000001bb167824 */ /* 0x000fe200078e0a16 */
[----:B------:R-:W-:Y:S02]  /*0d70*/  IADD3 R9, R5, -R8, RZ ;  /* 0x8000000805097210 */ /* 0x000fe40007ffe0ff */
[----:B------:R-:W-:Y:S02]  /*0d80*/  LOP3.LUT R5, R3, 0x3fffffe, RZ, 0xc0, !PT ;  /* 0x03fffffe03057812 */ /* 0x000fe400078ec0ff */
[----:B------:R-:W-:Y:S01]  /*0d90*/  SHF.L.U32 R3, R4, 0x3, RZ ;  /* 0x0000000304037819 */ /* 0x000fe200000006ff */
[----:B------:R-:W-:-:S02]  /*0da0*/  IMAD R6, R6, 0x10, R9 ;  /* 0x0000001006067824 */ /* 0x000fc400078e0209 */
[----:B------:R-:W-:Y:S02]  /*0db0*/  IMAD.IADD R5, R188, 0x1, -R5 ;  /* 0x00000001bc057824 */ /* 0x000fe400078e0a05 */
[----:B------:R-:W-:-:S03]  /*0dc0*/  IMAD.WIDE R16, R3, 0x2, R16 ;  /* 0x0000000203107825 */ /* 0x000fc600078e0210 */
[----:B------:R-:W-:-:S07]  /*0dd0*/  LEA R23, R5, R6, 0x6 ;  /* 0x0000000605177211 */ /* 0x000fce00078e30ff */
.L_x_1902:
        /* <DEDUP_REMOVED lines=11> */
[----:B--2-4-:R-:W-:Y:S05]  /*0e90*/  @!P0 BRA `(.L_x_1856) ;  /* 0x0000000000208947 */ /* 0x014fea0003800000 */
        /* <DEDUP_REMOVED lines=8> */
.L_x_1856:
[----:B------:R-:W-:Y:S01]  /*0f20*/  ULDC UR6, c[0x0][0xdc4] ;  /* 0x0003710000067ab9 */ /* 0x000fe20000000800 */
[----:B------:R-:W-:Y:S01]  /*0f30*/  UMOV UR60, UR7 ;  /* 0x00000007003c7c82 */ /* 0x000fe20008000000 */
[----:B------:R-:W-:-:S11]  /*0f40*/  UISETP.NE.AND UP0, UPT, UR6, 0x1, UPT ;  /* 0x000000010600788c */ /* 0x000fd6000bf05270 */
[----:B------:R-:W-:Y:S02]  /*0f50*/  @UP0 ULDC.64 UR10, c[0x0][0xdc8] ;  /* 0x00037200000a0ab9 */ /* 0x000fe40000000a00 */
[----:B------:R-:W-:-:S04]  /*0f60*/  UIMAD.WIDE.U32 UR4, UR7, UR10, URZ ;  /* 0x0000000a070472a5 */ /* 0x000fc8000f8e003f */
[----:B------:R-:W-:-:S04]  /*0f70*/  @UP0 USHF.R.U32.HI UR60, URZ, UR11, UR5 ;  /* 0x0000000b3f3c0299 */ /* 0x000fc80008011605 */
[----:B------:R-:W-:-:S12]  /*0f80*/  UIMAD UR4, UR60, UR6, URZ ;  /* 0x000000063c0472a4 */ /* 0x000fd8000f8e023f */
.L_x_1857:
[----:B------:R-:W-:Y:S01]  /*0f90*/  ULOP3.LUT UR5, URZ, UR60, URZ, 0x33, !UPT ;  /* 0x0000003c3f057292 */ /* 0x000fe2000f8e333f */
[----:B------:R-:W-:Y:S01]  /*0fa0*/  PLOP3.LUT P0, PT, PT, PT, PT, 0x80, 0x0 ;  /* 0x000000000000781c */ /* 0x000fe20003f0f070 */
[----:B------:R-:W-:Y:S01]  /*0fb0*/  ULDC.64 UR10, c[0x0][0x3f8] ;  /* 0x0000fe00000a7ab9 */ /* 0x000fe20000000a00 */
[----:B------:R-:W-:Y:S01]  /*0fc0*/  ULDC UR6, c[0x0][0xdac] ;  /* 0x00036b0000067ab9 */ /* 0x000fe20000000800 */
[----:B------:R-:W-:Y:S01]  /*0fd0*/  UISETP.NE.U32.AND UP0, UPT, UR10, URZ, UPT ;  /* 0x0000003f0a00728c */ /* 0x000fe2000bf05070 */
[----:B------:R-:W-:Y:S01]  /*0fe0*/  MOV R0, RZ ;  /* 0x000000ff00007202 */ /* 0x000fe20000000f00 */
[----:B------:R-:W-:Y:S01]  /*0ff0*/  UIADD3 UR5, UR5, UR6, URZ ;  /* 0x0000000605057290 */ /* 0x000fe2000fffe03f */
[----:B------:R-:W-:Y:S01]  /*1000*/  CS2R R2, SRZ ;  /* 0x0000000000027805 */ /* 0x000fe2000001ff00 */
[----:B------:R-:W-:Y:S01]  /*1010*/  UISETP.NE.AND.EX UP0, UPT, UR11, URZ, UPT, UP0 ;  /* 0x0000003f0b00728c */ /* 0x000fe2000bf05300 */
[----:B------:R-:W-:Y:S01]  /*1020*/  CS2R R86, SRZ ;  /* 0x0000000000567805 */ /* 0x000fe2000001ff00 */
[----:B------:R-:W-:Y:S01]  /*1030*/  USHF.L.U32 UR42, UR5, 0x7, URZ ;  /* 0x00000007052a7899 */ /* 0x000fe2000800063f */
[----:B------:R-:W-:Y:S01]  /*1040*/  CS2R R84, SRZ ;  /* 0x0000000000547805 */ /* 0x000fe2000001ff00 */
[----:B------:R-:W-:Y:S01]  /*1050*/  ULDC UR37, c[0x0][0x404] ;  /* 0x0001010000257ab9 */ /* 0x000fe20000000800 */
[----:B------:R-:W-:Y:S01]  /*1060*/  ULDC UR9, c[0x0][0x288] ;  /* 0x0000a20000097ab9 */ /* 0x000fe20000000800 */
[----:B------:R-:W-:Y:S01]  /*1070*/  UIADD3 UR4, UR7, -UR4, URZ ;  /* 0x8000000407047290 */ /* 0x000fe2000fffe03f */
[----:B------:R-:W-:Y:S01]  /*1080*/  CS2R R82, SRZ ;  /* 0x0000000000527805 */ /* 0x000fe2000001ff00 */
[----:B------:R-:W-:Y:S01]  /*1090*/  USEL UR37, UR37, 0x1, UP0 ;  /* 0x0000000125257887 */ /* 0x000fe20008000000 */
[----:B------:R-:W-:Y:S01]  /*10a0*/  CS2R R80, SRZ ;  /* 0x0000000000507805 */ /* 0x000fe2000001ff00 */
[----:B------:R-:W-:Y:S01]  /*10b0*/  UIADD3 UR5, UR42, 0xff, -UR9 ;  /* 0x000000ff2a057890 */ /* 0x000fe2000fffe809 */
[----:B------:R-:W-:Y:S01]  /*10c0*/  CS2R R78, SRZ ;  /* 0x00000000004e7805 */ /* 0x000fe2000001ff00 */
[----:B------:R-:W-:Y:S01]  /*10d0*/  ULDC UR10, c[0x0][0xdc4] ;  /* 0x00037100000a7ab9 */ /* 0x000fe20000000800 */
[----:B------:R-:W-:Y:S01]  /*10e0*/  ULDC UR7, c[0x0][0x2e0] ;  /* 0x0000b80000077ab9 */ /* 0x000fe20000000800 */
[----:B------:R-:W-:Y:S01]  /*10f0*/  UIMAD UR10, UR8, UR10, UR4 ;  /* 0x0000000a080a72a4 */ /* 0x000fe2000f8e0204 */
[----:B------:R-:W-:Y:S01]  /*1100*/  CS2R R76, SRZ ;  /* 0x00000000004c7805 */ /* 0x000fe2000001ff00 */
[----:B------:R-:W-:Y:S01]  /*1110*/  UIMAD UR4, UR37, UR7, 0x7f ;  /* 0x0000007f250474a4 */ /* 0x000fe2000f8e0207 */
[----:B------:R-:W-:Y:S01]  /*1120*/  CS2R R74, SRZ ;  /* 0x00000000004a7805 */ /* 0x000fe2000001ff00 */
[----:B------:R-:W-:Y:S01]  /*1130*/  UIMAD UR6, UR37, UR7, UR5 ;  /* 0x00000007250672a4 */ /* 0x000fe2000f8e0205 */
[----:B------:R-:W-:Y:S01]  /*1140*/  CS2R R72, SRZ ;  /* 0x0000000000487805 */ /* 0x000fe2000001ff00 */
[----:B------:R-:W-:Y:S01]  /*1150*/  USHF.R.S32.HI UR5, URZ, 0x1f, UR4 ;  /* 0x0000001f3f057899 */ /* 0x000fe20008011404 */
[----:B------:R-:W-:Y:S01]  /*1160*/  CS2R R70, SRZ ;  /* 0x0000000000467805 */ /* 0x000fe2000001ff00 */
[----:B------:R-:W-:Y:S01]  /*1170*/  USHF.R.S32.HI UR7, URZ, 0x1f, UR6 ;  /* 0x0000001f3f077899 */ /* 0x000fe20008011406 */
[----:B------:R-:W-:Y:S01]  /*1180*/  CS2R R68, SRZ ;  /* 0x0000000000447805 */ /* 0x000fe2000001ff00 */
[----:B------:R-:W-:Y:S01]  /*1190*/  ULEA.HI UR5, UR5, UR4, URZ, 0x7 ;  /* 0x0000000405057291 */ /* 0x000fe2000f8f383f */
[----:B------:R-:W-:Y:S01]  /*11a0*/  CS2R R66, SRZ ;  /* 0x0000000000427805 */ /* 0x000fe2000001ff00 */
[----:B------:R-:W-:Y:S01]  /*11b0*/  ULEA.HI UR7, UR7, UR6, URZ, 0x7 ;  /* 0x0000000607077291 */ /* 0x000fe2000f8f383f */
[----:B------:R-:W-:Y:S01]  /*11c0*/  CS2R R64, SRZ ;  /* 0x0000000000407805 */ /* 0x000fe2000001ff00 */
[----:B------:R-:W-:Y:S01]  /*11d0*/  USHF.R.S32.HI UR40, URZ, 0x7, UR5 ;  /* 0x000000073f287899 */ /* 0x000fe20008011405 */
[----:B------:R-:W-:Y:S01]  /*11e0*/  CS2R R62, SRZ ;  /* 0x00000000003e7805 */ /* 0x000fe2000001ff00 */
[----:B------:R-:W-:Y:S01]  /*11f0*/  USHF.R.S32.HI UR7, URZ, 0x7, UR7 ;  /* 0x000000073f077899 */ /* 0x000fe20008011407 */
[----:B------:R-:W-:Y:S01]  /*1200*/  CS2R R60, SRZ ;  /* 0x00000000003c7805 */ /* 0x000fe2000001ff00 */
[----:B------:R-:W-:Y:S01]  /*1210*/  ULDC UR43, c[0x0][0xdb8] ;  /* 0x00036e00002b7ab9 */ /* 0x000fe20000000800 */
[----:B------:R-:W-:Y:S01]  /*1220*/  UMOV UR44, UR10 ;  /* 0x0000000a002c7c82 */ /* 0x000fe20008000000 */
[----:B------:R-:W-:Y:S01]  /*1230*/  UISETP.LT.AND UP0, UPT, UR40, UR7, UPT ;  /* 0x000000072800728c */ /* 0x000fe2000bf01270 */
[----:B------:R-:W-:Y:S01]  /*1240*/  CS2R R58, SRZ ;  /* 0x00000000003a7805 */ /* 0x000fe2000001ff00 */
[----:B------:R-:W-:Y:S01]  /*1250*/  UISETP.NE.AND UP1, UPT, UR43, 0x1, UPT ;  /* 0x000000012b00788c */ /* 0x000fe2000bf25270 */
[----:B------:R-:W-:Y:S01]  /*1260*/  CS2R R56, SRZ ;  /* 0x0000000000387805 */ /* 0x000fe2000001ff00 */
[----:B------:R-:W-:Y:S01]  /*1270*/  USEL UR40, UR40, UR7, UP0 ;  /* 0x0000000728287287 */ /* 0x000fe20008000000 */
[----:B------:R-:W-:-:S02]  /*1280*/  CS2R R54, SRZ ;  /* 0x0000000000367805 */ /* 0x000fc4000001ff00 */
[----:B------:R-:W-:Y:S02]  /*1290*/  CS2R R52, SRZ ;  /* 0x0000000000347805 */ /* 0x000fe4000001ff00 */
[----:B------:R-:W-:Y:S01]  /*12a0*/  CS2R R50, SRZ ;  /* 0x0000000000327805 */ /* 0x000fe2000001ff00 */
[----:B------:R-:W-:Y:S01]  /*12b0*/  UISETP.GE.AND UP0, UPT, UR40, 0x1, UPT ;  /* 0x000000012800788c */ /* 0x000fe2000bf06270 */
[----:B------:R-:W-:Y:S02]  /*12c0*/  CS2R R48, SRZ ;  /* 0x0000000000307805 */ /* 0x000fe4000001ff00 */
[----:B------:R-:W-:Y:S02]  /*12d0*/  CS2R R46, SRZ ;  /* 0x00000000002e7805 */ /* 0x000fe4000001ff00 */
[----:B------:R-:W-:Y:S02]  /*12e0*/  CS2R R44, SRZ ;  /* 0x00000000002c7805 */ /* 0x000fe4000001ff00 */
[----:B------:R-:W-:Y:S01]  /*12f0*/  CS2R R42, SRZ ;  /* 0x00000000002a7805 */ /* 0x000fe2000001ff00 */
[----:B------:R-:W-:Y:S01]  /*1300*/  @UP1 ULDC UR8, c[0x0][0xdbc] ;  /* 0x00036f0000081ab9 */ /* 0x000fe20000000800 */
[----:B------:R-:W-:Y:S01]  /*1310*/  PLOP3.LUT P1, PT, PT, PT, UP0, 0x80, 0x0 ;  /* 0x000000000000781c */ /* 0x000fe20003f2f008 */
[----:B------:R-:W-:Y:S01]  /*1320*/  UIMAD.WIDE.U32 UR4, UR10, UR8, URZ ;  /* 0x000000080a0472a5 */ /* 0x000fe2000f8e003f */
[----:B------:R-:W-:Y:S01]  /*1330*/  CS2R R40, SRZ ;  /* 0x0000000000287805 */ /* 0x000fe2000001ff00 */
[----:B------:R-:W-:Y:S01]  /*1340*/  @UP1 ULDC UR6, c[0x0][0xdc0] ;  /* 0x0003700000061ab9 */ /* 0x000fe20000000800 */
[----:B------:R-:W-:Y:S01]  /*1350*/  CS2R R38, SRZ ;  /* 0x0000000000267805 */ /* 0x000fe2000001ff00 */
[----:B------:R-:W-:Y:S01]  /*1360*/  @UP1 USHF.R.U32.HI UR44, URZ, UR6, UR5 ;  /* 0x000000063f2c1299 */ /* 0x000fe20008011605 */
[----:B------:R-:W-:-:S02]  /*1370*/  CS2R R36, SRZ ;  /* 0x0000000000247805 */ /* 0x000fc4000001ff00 */
[----:B------:R-:W-:Y:S02]  /*1380*/  CS2R R34, SRZ ;  /* 0x0000000000227805 */ /* 0x000fe4000001ff00 */
[----:B------:R-:W-:Y:S01]  /*1390*/  CS2R R32, SRZ ;  /* 0x0000000000207805 */ /* 0x000fe2000001ff00 */
[----:B------:R-:W-:Y:S01]  /*13a0*/  UIADD3 UR4, -UR44, URZ, URZ ;  /* 0x0000003f2c047290 */ /* 0x000fe2000fffe13f */
[----:B------:R-:W-:Y:S01]  /*13b0*/  CS2R R6, SRZ ;  /* 0x0000000000067805 */ /* 0x000fe2000001ff00 */
[----:B------:R-:W-:Y:S01]  /*13c0*/  IMAD.MOV.U32 R30, RZ, RZ, RZ ;  /* 0x000000ffff1e7224 */ /* 0x000fe200078e00ff */
[----:B------:R-:W-:Y:S01]  /*13d0*/  CS2R R8, SRZ ;  /* 0x0000000000087805 */ /* 0x000fe2000001ff00 */
[----:B------:R-:W-:Y:S01]  /*13e0*/  UIMAD UR43, UR43, UR4, UR10 ;  /* 0x000000042b2b72a4 */ /* 0x000fe2000f8e020a */
[----:B------:R-:W-:Y:S01]  /*13f0*/  IMAD.MOV.U32 R25, RZ, RZ, RZ ;  /* 0x000000ffff197224 */ /* 0x000fe200078e00ff */
[----:B------:R-:W-:Y:S01]  /*1400*/  MOV R10, RZ ;  /* 0x000000ff000a7202 */ /* 0x000fe20000000f00 */
[----:B------:R-:W-:Y:S09]  /*1410*/  @!P1 BRA `(.L_x_1858) ;  /* 0x0000009c00949947 */ /* 0x000ff20003800000 */
        /* <DEDUP_REMOVED lines=28> */
.L_x_1859:
[----:B------:R-:W-:Y:S02]  /*15e0*/  R2UR UR6, R186 ;  /* 0x00000000ba0672ca */ /* 0x000fe400000e0000 */
[----:B------:R-:W-:-:S11]  /*15f0*/  R2UR UR5, R190 ;  /* 0x00000000be0572ca */ /* 0x000fd600000e0000 */
[----:B------:R-:W-:Y:S02]  /*1600*/  ULEA.HI UR4, UR6, UR6, URZ, 0x1 ;  /* 0x0000000606047291 */ /* 0x000fe4000f8f083f */
[----:B------:R-:W-:Y:S02]  /*1610*/  IMAD.U32 R2, RZ, RZ, UR5 ;  /* 0x00000005ff027e24 */ /* 0x000fe4000f8e00ff */
[----:B------:R-:W-:-:S03]  /*1620*/  ULOP3.LUT UR4, UR4, 0xfffffffe, URZ, 0xc0, !UPT ;  /* 0xfffffffe04047892 */ /* 0x000fc6000f8ec03f */
[----:B------:R-:W-:Y:S01]  /*1630*/  ISETP.NE.AND P0, PT, R2, 0x3, PT ;  /* 0x000000030200780c */ /* 0x000fe20003f05270 */
[----:B------:R-:W-:-:S06]  /*1640*/  UIADD3 UR4, UR6, -UR4, URZ ;  /* 0x8000000406047290 */ /* 0x000fcc000fffe03f */
[----:B------:R-:W-:-:S05]  /*1650*/  IMAD.U32 R0, RZ, RZ, UR4 ;  /* 0x00000004ff007e24 */ /* 0x000fca000f8e00ff */
[----:B------:R-:W-:-:S04]  /*1660*/  SHF.L.U32 R0, R0, 0x1f, RZ ;  /* 0x0000001f00007819 */ /* 0x000fc800000006ff */
[----:B------:R-:W1:Y:S02]  /*1670*/  SYNCS.PHASECHK.TRANS64.TRYWAIT P1, [UR38+0x34800], R0 ;  /* 0x03480000ff0075a7 */ /* 0x000e640008020166 */
[----:B-1----:R-:W-:Y:S05]  /*1680*/  @!P1 BRA `(.L_x_1860) ;  /* 0x000000dc00a49947 */ /* 0x002fea0003800000 */
.L_x_1961:
[----:B------:R-:W-:Y:S05]  /*1690*/  @!P0 BRA `(.L_x_1861) ;  /* 0x0000000000048947 */ /* 0x000fea0003800000 */
[----:B------:R-:W-:Y:S01]  /*16a0*/  BPT.TRAP 0x1 ;  /* 0x000000040000795c */ /* 0x000fe20000300000 */
.L_x_1861:
[----:B-1----:R-:W-:Y:S01]  /*16b0*/  IMAD.U32 R3, RZ, RZ, UR46 ;  /* 0x0000002eff037e24 */ /* 0x002fe2000f8e00ff */
[----:B------:R-:W-:-:S04]  /*16c0*/  MOV R0, UR36 ;  /* 0x0000002400007c02 */ /* 0x000fc80008000f00 */
[----:B------:R-:W-:Y:S02]  /*16d0*/  LEA R0, R0, UR38, 0x3 ;  /* 0x0000002600007c11 */ /* 0x000fe4000f8e18ff */
[----:B------:R-:W-:-:S04]  /*16e0*/  SHF.L.U32 R3, R3, 0x1f, RZ ;  /* 0x0000001f03037819 */ /* 0x000fc800000006ff */
[----:B------:R1:W2:Y:S01]  /*16f0*/  SYNCS.PHASECHK.TRANS64.TRYWAIT P2, [R0+URZ+0x34830], R3 ;  /* 0x03483003000075a7 */ /* 0x0002a2000804017f */
[----:B------:R-:W-:Y:S05]  /*1700*/  @!P0 BRA `(.L_x_1862) ;  /* 0x0000000000048947 */ /* 0x000fea0003800000 */
[----:B------:R-:W-:Y:S01]  /*1710*/  BPT.TRAP 0x1 ;  /* 0x000000040000795c */ /* 0x000fe20000300000 */
.L_x_1862:
[----:B------:R-:W3:Y:S01]  /*1720*/  S2R R2, SR_TID.X ;  /* 0x0000000000027919 */ /* 0x000ee20000002100 */
[----:B------:R-:W-:Y:S01]  /*1730*/  IMAD.MOV.U32 R151, RZ, RZ, RZ ;  /* 0x000000ffff977224 */ /* 0x000fe200078e00ff */
[----:B---3--:R-:W-:Y:S01]  /*1740*/  LOP3.LUT P1, RZ, R2, 0x7f, RZ, 0xc0, !PT ;  /* 0x0000007f02ff7812 */ /* 0x008fe2000782c0ff */
[----:B--2---:R-:W-:-:S12]  /*1750*/  @P2 BRA `(.L_x_1863) ;  /* 0x0000000000082947 */ /* 0x004fd80003800000 */
[----:B------:R-:W2:Y:S02]  /*1760*/  SYNCS.PHASECHK.TRANS64.TRYWAIT P2, [R0+URZ+0x34830], R3 ;  /* 0x03483003000075a7 */ /* 0x000ea4000804017f */
[----:B--2---:R-:W-:Y:S05]  /*1770*/  @!P2 BRA `(.L_x_1864) ;  /* 0x000000dc0080a947 */ /* 0x004fea0003800000 */
.L_x_1863:
        /* <DEDUP_REMOVED lines=10> */
[----:B-12---:R-:W-:Y:S01]  /*1820*/  @!P1 VIADD R0, R0, 0x34840 ;  /* 0x0003484000009836 */ /* 0x006fe20000000000 */
[----:B------:R-:W-:Y:S01]  /*1830*/  UMOV UR17, 0x40000040 ;  /* 0x4000004000117882 */ /* 0x000fe20000000000 */
[----:B------:R-:W-:Y:S01]  /*1840*/  UMOV UR19, 0x40000040 ;  /* 0x4000004000137882 */ /* 0x000fe20000000000 */
[----:B------:R-:W-:Y:S01]  /*1850*/  ULOP3.LUT UR39, UR4, 0x10000, URZ, 0xfc, !UPT ;  /* 0x0001000004277892 */ /* 0x000fe2000f8efc3f */
[--C-:B------:R-:W-:Y:S01]  /*1860*/  IMAD.MOV.U32 R150, RZ, RZ, R151.reuse ;  /* 0x000000ffff967224 */ /* 0x100fe200078e0097 */
[----:B------:R-:W-:Y:S01]  /*1870*/  ULOP3.LUT UR4, UR41, 0x10000, URZ, 0xfc, !UPT ;  /* 0x0001000029047892 */ /* 0x000fe2000f8efc3f */
[----:B------:R-:W-:Y:S01]  /*1880*/  @!P1 PRMT R0, RZ, 0x654, R0 ;  /* 0x00000654ff009816 */ /* 0x000fe20000000000 */
[----:B------:R-:W-:Y:S01]  /*1890*/  UIMAD UR5, UR36, 0xc00, UR39 ;  /* 0x00000c00240578a4 */ /* 0x000fe2000f8e0227 */
[--C-:B------:R-:W-:Y:S01]  /*18a0*/  IMAD.MOV.U32 R149, RZ, RZ, R151.reuse ;  /* 0x000000ffff957224 */ /* 0x100fe200078e0097 */
[----:B------:R-:W-:Y:S01]  /*18b0*/  UIADD3 UR6, UR4, 0x2, URZ ;  /* 0x0000000204067890 */ /* 0x000fe2000fffe03f */
[-C--:B------:R-:W-:Y:S01]  /*18c0*/  MOV R148, R151.reuse ;  /* 0x0000009700947202 */ /* 0x080fe20000000f00 */
[----:B------:R-:W-:Y:S01]  /*18d0*/  UIADD3 UR7, UR5, 0x2, URZ ;  /* 0x0000000205077890 */ /* 0x000fe2000fffe03f */
[--C-:B------:R-:W-:Y:S01]  /*18e0*/  IMAD.MOV.U32 R147, RZ, RZ, R151.reuse ;  /* 0x000000ffff937224 */ /* 0x100fe200078e0097 */
[----:B------:R-:W-:Y:S01]  /*18f0*/  UMOV UR8, UR4 ;  /* 0x0000000400087c82 */ /* 0x000fe20008000000 */
[----:B------:R-:W-:Y:S01]  /*1900*/  UMOV UR10, UR5 ;  /* 0x00000005000a7c82 */ /* 0x000fe20008000000 */
[----:B------:R-:W-:Y:S01]  /*1910*/  MOV R10, UR8 ;  /* 0x00000008000a7c02 */ /* 0x000fe20008000f00 */
[----:B------:R-:W-:Y:S01]  /*1920*/  HGMMA.64x128x16.F32 R24, gdesc[UR8], RZ, !UPT, gsb0 ;  /* 0x01e00000081879f0 */ /* 0x000fe2000c0008ff */
[----:B------:R-:W-:Y:S01]  /*1930*/  UMOV UR8, UR6 ;  /* 0x0000000600087c82 */ /* 0x000fe20008000000 */
[----:B------:R-:W-:Y:S01]  /*1940*/  UMOV UR9, 0x40000040 ;  /* 0x4000004000097882 */ /* 0x000fe20000000000 */
[----:B------:R-:W-:Y:S01]  /*1950*/  UMOV UR10, UR7 ;  /* 0x00000007000a7c82 */ /* 0x000fe20008000000 */
[----:B------:R-:W-:Y:S01]  /*1960*/  UMOV UR11, 0x40000040 ;  /* 0x40000040000b7882 */ /* 0x000fe20000000000 */
[----:B------:R-:W-:Y:S01]  /*1970*/  UIADD3 UR6, UR4, 0x4, URZ ;  /* 0x0000000404067890 */ /* 0x000fe2000fffe03f */
[----:B------:R-:W-:Y:S01]  /*1980*/  IMAD.U32 R8, RZ, RZ, UR8 ;  /* 0x00000008ff087e24 */ /* 0x000fe2000f8e00ff */
[----:B------:R-:W-:Y:S01]  /*1990*/  UIADD3 UR7, UR5, 0x4, URZ ;  /* 0x0000000405077890 */ /* 0x000fe2000fffe03f */
[----:B------:R-:W-:Y:S01]  /*19a0*/  MOV R9, UR9 ;  /* 0x0000000900097c02 */ /* 0x000fe20008000f00 */
[----:B------:R-:W-:Y:S01]  /*19b0*/  UIADD3 UR12, UR4, 0x400, URZ ;  /* 0x00000400040c7890 */ /* 0x000fe2000fffe03f */
[--C-:B------:R-:W-:Y:S01]  /*19c0*/  IMAD.MOV.U32 R146, RZ, RZ, R151.reuse ;  /* 0x000000ffff927224 */ /* 0x100fe200078e0097 */
[----:B------:R-:W-:Y:S01]  /*19d0*/  UIADD3 UR14, UR5, 0x400, URZ ;  /* 0x00000400050e7890 */ /* 0x000fe2000fffe03f */
[-C--:B------:R-:W-:Y:S01]  /*19e0*/  MOV R145, R151.reuse ;  /* 0x0000009700917202 */ /* 0x080fe20000000f00 */
[----:B------:R-:W-:Y:S01]  /*19f0*/  UIADD3 UR16, UR4, 0x402, URZ ;  /* 0x0000040204107890 */ /* 0x000fe2000fffe03f */
[--C-:B------:R-:W-:Y:S01]  /*1a00*/  IMAD.MOV.U32 R144, RZ, RZ, R151.reuse ;  /* 0x000000ffff907224 */ /* 0x100fe200078e0097 */
[----:B------:R-:W-:Y:S01]  /*1a10*/  UIADD3 UR18, UR5, 0x402, URZ ;  /* 0x0000040205127890 */ /* 0x000fe2000fffe03f */
[--C-:B------:R-:W-:Y:S01]  /*1a20*/  IMAD.MOV.U32 R143, RZ, RZ, R151.reuse ;  /* 0x000000ffff8f7224 */ /* 0x100fe200078e0097 */
        /* <DEDUP_REMOVED lines=61> */
[----:B------:R-:W-:Y:S01]  /*1e00*/  HGMMA.64x128x16.F32 R24, gdesc[UR8], R24, gsb0 ;  /* 0x01e00000081879f0 */ /* 0x000fe20008000818 */
[----:B------:R-:W-:Y:S01]  /*1e10*/  UMOV UR8, UR6 ;  /* 0x0000000600087c82 */ /* 0x000fe20008000000 */
[----:B------:R-:W-:Y:S01]  /*1e20*/  UMOV UR9, 0x40000040 ;  /* 0x4000004000097882 */ /* 0x000fe20000000000 */
[----:B------:R-:W-:Y:S01]  /*1e30*/  UMOV UR10, UR7 ;  /* 0x00000007000a7c82 */ /* 0x000fe20008000000 */
[----:B------:R-:W-:Y:S01]  /*1e40*/  UMOV UR11, 0x40000040 ;  /* 0x40000040000b7882 */ /* 0x000fe20000000000 */
[----:B------:R-:W-:Y:S01]  /*1e50*/  IMAD.U32 R6, RZ, RZ, UR8 ;  /* 0x00000008ff067e24 */ /* 0x000fe2000f8e00ff */
[----:B------:R-:W-:Y:S01]  /*1e60*/  ULDC UR6, c[0x0][0x288] ;  /* 0x0000a20000067ab9 */ /* 0x000fe20000000800 */
[----:B------:R-:W-:Y:S01]  /*1e70*/  IMAD.U32 R7, RZ, RZ, UR9 ;  /* 0x00000009ff077e24 */ /* 0x000fe2000f8e00ff */
[----:B------:R-:W-:Y:S02]  /*1e80*/  WARPGROUP.DEPBAR.LE gsb0, 0x0 ;  /* 0x00008000000079c5 */ /* 0x000fe40000010000 */
[----:B------:R-:W-:-:S06]  /*1e90*/  WARPGROUP.ARRIVE ;  /* 0x00000000000079c5 */ /* 0x000fcc0000000000 */
[----:B------:R-:W-:Y:S01]  /*1ea0*/  HGMMA.64x128x16.F32 R24, gdesc[UR8], R24, gsb0 ;  /* 0x01e00000081879f0 */ /* 0x000fe20008000818 */
[----:B------:R-:W-:Y:S02]  /*1eb0*/  UIADD3 UR8, UR4, 0x6, URZ ;  /* 0x0000000604087890 */ /* 0x000fe4000fffe03f */
[----:B------:R-:W-:Y:S01]  /*1ec0*/  UIADD3 UR10, UR5, 0x6, URZ ;  /* 0x00000006050a7890 */ /* 0x000fe2000fffe03f */
[----:B------:R-:W-:Y:S01]  /*1ed0*/  UMOV UR9, 0x40000040 ;  /* 0x4000004000097882 */ /* 0x000fe20000000000 */
[----:B------:R-:W-:Y:S01]  /*1ee0*/  UMOV UR11, 0x40000040 ;  /* 0x40000040000b7882 */ /* 0x000fe20000000000 */
[----:B------:R-:W-:Y:S01]  /*1ef0*/  UMOV UR4, 0xffffff80 ;  /* 0xffffff8000047882 */ /* 0x000fe20000000000 */
[----:B------:R-:W-:Y:S01]  /*1f00*/  ULDC UR5, c[0x0][0x2e0] ;  /* 0x0000b80000057ab9 */ /* 0x000fe20000000800 */
[----:B------:R-:W-:-:S04]  /*1f10*/  UIMAD UR4, UR40, UR4, 0x80 ;  /* 0x00000080280474a4 */ /* 0x000fc8000f8e0204 */
[----:B------:R-:W-:Y:S02]  /*1f20*/  UIMAD UR4, UR37, UR5, UR4 ;  /* 0x00000005250472a4 */ /* 0x000fe4000f8e0204 */
[----:B------:R-:W-:Y:S02]  /*1f30*/  UIMAD UR37, UR37, UR5, -UR6 ;  /* 0x00000005252572a4 */ /* 0x000fe4000f8e0a06 */
[----:B------:R-:W-:Y:S02]  /*1f40*/  UIADD3 UR7, UR4, 0x1, -UR6 ;  /* 0x0000000104077890 */ /* 0x000fe4000fffe806 */
[----:B------:R-:W-:-:S04]  /*1f50*/  UIADD3 UR37, UR42, UR37, URZ ;  /* 0x000000252a257290 */ /* 0x000fc8000fffe03f */
[----:B------:R-:W-:Y:S01]  /*1f60*/  MOV R5, UR7 ;  /* 0x0000000700057c02 */ /* 0x000fe20008000f00 */
[----:B------:R-:W-:-:S04]  /*1f70*/  UIADD3 UR7, UR40, -0x2, URZ ;  /* 0xfffffffe28077890 */ /* 0x000fc8000fffe03f */
[----:B------:R-:W-:Y:S01]  /*1f80*/  IMAD R94, R22, -0x2, R5 ;  /* 0xfffffffe165e7824 */ /* 0x000fe200078e0205 */
[----:B------:R-:W-:Y:S02]  /*1f90*/  WARPGROUP.DEPBAR.LE gsb0, 0x0 ;  /* 0x00008000000079c5 */ /* 0x000fe40000010000 */
[----:B------:R-:W-:-:S06]  /*1fa0*/  WARPGROUP.ARRIVE ;  /* 0x00000000000079c5 */ /* 0x000fcc0000000000 */
[----:B------:R-:W-:Y:S01]  /*1fb0*/  HGMMA.64x128x16.F32 R24, gdesc[UR8], R24, gsb0 ;  /* 0x01e00000081879f0 */ /* 0x000fe20008000818 */
[----:B------:R-:W-:Y:S02]  /*1fc0*/  ULDC UR10, c[0x0][0x9d8] ;  /* 0x00027600000a7ab9 */ /* 0x000fe40000000800 */
        /* <DEDUP_REMOVED lines=33> */
[----:B------:R-:W-:-:S02]  /*21e0*/  IMAD.U32 R45, RZ, RZ, UR4 ;  /* 0x00000004ff2d7e24 */ /* 0x000fc4000f8e00ff */
[----:B------:R-:W-:Y:S01]  /*21f0*/  FMUL.FTZ R31, R31, UR10 ;  /* 0x0000000a1f1f7c20 */ /* 0x000fe20008410000 */
[----:B------:R-:W-:Y:S02]  /*2200*/  VIADD R49, R23, UR42 ;  /* 0x0000002a17317c36 */ /* 0x000fe40008000000 */
[----:B------:R-:W-:Y:S01]  /*2210*/  FMUL.FTZ R34, R34, UR10 ;  /* 0x0000000a22227c20 */ /* 0x000fe20008410000 */
[----:B------:R-:W-:Y:S02]  /*2220*/  IMAD R45, R22, -0x2, R45 ;  /* 0xfffffffe162d7824 */ /* 0x000fe400078e022d */
[----:B------:R-:W-:Y:S01]  /*2230*/  FMUL.FTZ R35, R35, UR10 ;  /* 0x0000000a23237c20 */ /* 0x000fe20008410000 */
[----:B------:R-:W-:Y:S01]  /*2240*/  FMUL.FTZ R38, R38, UR10 ;  /* 0x0000000a26267c20 */ /* 0x000fe20008410000 */
[----:B------:R-:W2:Y:S01]  /*2250*/  MUFU.TANH R27, R27 ;  /* 0x0000001b001b7308 */ /* 0x000ea20000002400 */
[----:B------:R-:W-:Y:S01]  /*2260*/  IADD3 R14, R94, 0x8, R49 ;  /* 0x000000085e0e7810 */ /* 0x000fe20007ffe031 */
[----:B------:R-:W-:Y:S01]  /*2270*/  FMUL.FTZ R21, R37, UR10 ;  /* 0x0000000a25157c20 */ /* 0x000fe20008410000 */
[----:B------:R-:W-:Y:S01]  /*2280*/  FMUL.FTZ R37, R53, UR10 ;  /* 0x0000000a35257c20 */ /* 0x000fe20008410000 */
[----:B------:R-:W-:Y:S01]  /*2290*/  FMUL.FTZ R39, R39, UR10 ;  /* 0x0000000a27277c20 */ /* 0x000fe20008410000 */
[----:B------:R-:W-:Y:S01]  /*22a0*/  VIMNMX R14, R45, R14, PT ;  /* 0x0000000e2d0e7248 */ /* 0x000fe20003fe0100 */
[----:B------:R-:W-:Y:S01]  /*22b0*/  FMUL.FTZ R42, R42, UR10 ;  /* 0x0000000a2a2a7c20 */ /* 0x000fe20008410000 */
[----:B------:R-:W-:Y:S01]  /*22c0*/  FMUL.FTZ R43, R43, UR10 ;  /* 0x0000000a2b2b7c20 */ /* 0x000fe20008410000 */
[----:B------:R-:W3:Y:S01]  /*22d0*/  MUFU.TANH R30, R30 ;  /* 0x0000001e001e7308 */ /* 0x000ee20000002400 */
[----:B------:R-:W-:Y:S01]  /*22e0*/  ISETP.GT.AND P2, PT, R14, RZ, PT ;  /* 0x000000ff0e00720c */ /* 0x000fe20003f44270 */
[----:B------:R-:W-:Y:S01]  /*22f0*/  FMUL.FTZ R46, R46, UR10 ;  /* 0x0000000a2e2e7c20 */ /* 0x000fe20008410000 */
[C---:B------:R-:W-:Y:S01]  /*2300*/  ISETP.GT.AND P3, PT, R14.reuse, 0x1, PT ;  /* 0x000000010e00780c */ /* 0x040fe20003f64270 */
[----:B------:R-:W-:Y:S01]  /*2310*/  FMUL.FTZ R47, R47, UR10 ;  /* 0x0000000a2f2f7c20 */ /* 0x000fe20008410000 */
[----:B------:R-:W-:Y:S01]  /*2320*/  ISETP.GT.AND P4, PT, R14, 0x8, PT ;  /* 0x000000080e00780c */ /* 0x000fe20003f84270 */
[----:B------:R-:W-:Y:S01]  /*2330*/  FMUL.FTZ R50, R50, UR10 ;  /* 0x0000000a32327c20 */ /* 0x000fe20008410000 */
[----:B-1----:R-:W-:Y:S01]  /*2340*/  FSEL R96, R26, -INF , P2 ;  /* 0xff8000001a607808 */ /* 0x002fe20001000000 */
[----:B------:R-:W1:Y:S01]  /*2350*/  MUFU.TANH R31, R31 ;  /* 0x0000001f001f7308 */ /* 0x000e620000002400 */
[----:B--2---:R-:W-:Y:S01]  /*2360*/  FSEL R53, R27, -INF , P3 ;  /* 0xff8000001b357808 */ /* 0x004fe20001800000 */
[----:B------:R-:W-:Y:S01]  /*2370*/  FMUL.FTZ R51, R51, UR10 ;  /* 0x0000000a33337c20 */ /* 0x000fe20008410000 */
[----:B------:R-:W-:Y:S01]  /*2380*/  ISETP.GT.AND P2, PT, R14, 0x9, PT ;  /* 0x000000090e00780c */ /* 0x000fe20003f44270 */
[----:B------:R-:W-:Y:S01]  /*2390*/  FMUL.FTZ R54, R54, UR10 ;  /* 0x0000000a36367c20 */ /* 0x000fe20008410000 */
[----:B------:R-:W-:Y:S01]  /*23a0*/  FMNMX.FTZ R5, R96, R53, !PT ;  /* 0x0000003560057209 */ /* 0x000fe20007810000 */
[----:B------:R-:W-:Y:S01]  /*23b0*/  FMUL.FTZ R20, R36, UR10 ;  /* 0x0000000a24147c20 */ /* 0x000fe20008410000 */
[----:B------:R-:W-:Y:S01]  /*23c0*/  ISETP.GT.AND P3, PT, R14, 0x10, PT ;  /* 0x000000100e00780c */ /* 0x000fe20003f64270 */
        /* <DEDUP_REMOVED lines=21> */
[----:B------:R-:W-:Y:S01]  /*2520*/  FMNMX.FTZ R27, R102, R27, !PT ;  /* 0x0000001b661b7209 */ /* 0x000fe20007810000 */
[----:B------:R-:W-:Y:S01]  /*2530*/  FMUL.FTZ R4, R28, UR10 ;  /* 0x0000000a1c047c20 */ /* 0x000fe20008410000 */
[----:B------:R-:W-:Y:S01]  /*2540*/  FMUL.FTZ R28, R44, UR10 ;  /* 0x0000000a2c1c7c20 */ /* 0x000fe20008410000 */
[----:B------:R-:W2:Y:S01]  /*2550*/  MUFU.TANH R39, R39 ;  /* 0x0000002700277308 */ /* 0x000ea20000002400 */
[----:B---3--:R-:W-:Y:S01]  /*2560*/  FSEL R106, R35, -INF , P2 ;  /* 0xff800000236a7808 */ /* 0x008fe20001000000 */
[----:B------:R-:W-:Y:S01]  /*2570*/  FMUL.FTZ R70, R70, UR10 ;  /* 0x0000000a46467c20 */ /* 0x000fe20008410000 */
[----:B------:R-:W-:Y:S01]  /*2580*/  ISETP.GT.AND P2, PT, R14, 0x19, PT ;  /* 0x000000190e00780c */ /* 0x000fe20003f44270 */
        /* <DEDUP_REMOVED lines=24> */
[----:B------:R-:W-:Y:S01]  /*2710*/  ULDC UR4, c[0x0][0x988] ;  /* 0x0002620000047ab9 */ /* 0x000fe20000000800 */
[----:B------:R-:W-:Y:S01]  /*2720*/  FMNMX.FTZ R27, R118, R27, !PT ;  /* 0x0000001b761b7209 */ /* 0x000fe20007810000 */
[----:B------:R-:W-:Y:S01]  /*2730*/  FMUL.FTZ R25, R41, UR10 ;  /* 0x0000000a29197c20 */ /* 0x000fe20008410000 */
[----:B------:R-:W-:Y:S01]  /*2740*/  VIADDMNMX R45, R49, R94, R45, PT ;  /* 0x0000005e312d7246 */ /* 0x000fe2000380012d */
[----:B------:R-:W3:Y:S01]  /*2750*/  MUFU.TANH R47, R47 ;  /* 0x0000002f002f7308 */ /* 0x000ee20000002400 */
[----:B-1----:R-:W-:Y:S01]  /*2760*/  FSEL R92, R43, -INF , P2 ;  /* 0xff8000002b5c7808 */ /* 0x002fe20001000000 */
[----:B------:R-:W-:Y:S01]  /*2770*/  FMUL.FTZ R41, R57, UR10 ;  /* 0x0000000a39297c20 */ /* 0x000fe20008410000 */
[----:B------:R-:W-:Y:S01]  /*2780*/  ISETP.GT.AND P2, PT, R14, 0x29, PT ;  /* 0x000000290e00780c */ /* 0x000fe20003f44270 */
[----:B------:R-:W-:Y:S01]  /*2790*/  FMUL.FTZ R61, R61, UR10 ;  /* 0x0000000a3d3d7c20 */ /* 0x000fe20008410000 */
[----:B------:R-:W-:Y:S01]  /*27a0*/  FMNMX.FTZ R27, R92, R27, !PT ;  /* 0x0000001b5c1b7209 */ /* 0x000fe20007810000 */
[----:B------:R-:W-:Y:S01]  /*27b0*/  FMUL.FTZ R64, R64, UR10 ;  /* 0x0000000a40407c20 */ /* 0x000fe20008410000 */
[----:B------:R-:W-:Y:S01]  /*27c0*/  ISETP.GT.AND P4, PT, R45, 0x8, PT ;  /* 0x000000082d00780c */ /* 0x000fe20003f84270 */
[----:B------:R-:W-:Y:S01]  /*27d0*/  MUFU.TANH R50, R50 ;  /* 0x0000003200327308 */ /* 0x000fe20000002400 */
[----:B--2---:R-:W-:Y:S01]  /*27e0*/  FSEL R90, R46, -INF , P3 ;  /* 0xff8000002e5a7808 */ /* 0x004fe20001800000 */
[----:B------:R-:W-:Y:S01]  /*27f0*/  FMUL.FTZ R65, R65, UR10 ;  /* 0x0000000a41417c20 */ /* 0x000fe20008410000 */
[----:B------:R-:W-:Y:S01]  /*2800*/  ISETP.GT.AND P3, PT, R14, 0x30, PT ;  /* 0x000000300e00780c */ /* 0x000fe20003f64270 */
        /* <DEDUP_REMOVED lines=9> */
[----:B------:R-:W-:Y:S01]  /*28a0*/  FMNMX.FTZ R27, R88, R27, !PT ;  /* 0x0000001b581b7209 */ /* 0x000fe20007810000 */
[----:B------:R-:W-:Y:S01]  /*28b0*/  FMUL.FTZ R77, R77, UR10 ;  /* 0x0000000a4d4d7c20 */ /* 0x000fe20008410000 */
[----:B------:R-:W-:Y:S01]  /*28c0*/  FMUL.FTZ R80, R80, UR10 ;  /* 0x0000000a50507c20 */ /* 0x000fe20008410000 */
[----:B------:R-:W-:Y:S01]  /*28d0*/  MUFU.TANH R52, R54 ;  /* 0x0000003600347308 */ /* 0x000fe20000002400 */
[----:B------:R-:W-:Y:S01]  /*28e0*/  FMUL.FTZ R81, R81, UR10 ;  /* 0x0000000a51517c20 */ /* 0x000fe20008410000 */
[----:B------:R-:W-:Y:S01]  /*28f0*/  FMUL.FTZ R84, R84, UR10 ;  /* 0x0000000a54547c20 */ /* 0x000fe20008410000 */
[----:B------:R-:W-:Y:S01]  /*2900*/  FMUL.FTZ R85, R85, UR10 ;  /* 0x0000000a55557c20 */ /* 0x000fe20008410000 */
[----:B------:R2:W-:Y:S04]  /*2910*/  @!P1 SYNCS.ARRIVE.TRANS64.RED.A1T0 RZ, [R0+URZ], RZ ;  /* 0x000000ff00ff99a7 */ /* 0x0005e8000810043f */
[----:B------:R-:W3:Y:S01]  /*2920*/  MUFU.TANH R55, R55 ;  /* 0x0000003700377308 */ /* 0x000ee20000002400 */
[----:B-1----:R-:W-:-:S02]  /*2930*/  FSEL R56, R51, -INF , P2 ;  /* 0xff80000033387808 */ /* 0x002fc40001000000 */
[----:B------:R-:W-:-:S05]  /*2940*/  ISETP.GT.AND P2, PT, R14, 0x39, PT ;  /* 0x000000390e00780c */ /* 0x000fca0003f44270 */
[----:B------:R-:W1:Y:S08]  /*2950*/  MUFU.TANH R58, R58 ;  /* 0x0000003a003a7308 */ /* 0x000e700000002400 */
[----:B------:R4:W-:Y:S01]  /*2960*/  MUFU.TANH R5, R66 ;  /* 0x0000004200057308 */ /* 0x0009e20000002400 */
[----:B---3--:R-:W-:Y:S02]  /*2970*/  FSEL R46, R55, -INF , P2 ;  /* 0xff800000372e7808 */ /* 0x008fe40001000000 */
[----:B------:R-:W-:-:S05]  /*2980*/  ISETP.GT.AND P2, PT, R14, 0x41, PT ;  /* 0x000000410e00780c */ /* 0x000fca0003f44270 */
[----:B------:R-:W3:Y:S01]  /*2990*/  MUFU.TANH R59, R59 ;  /* 0x0000003b003b7308 */ /* 0x000ee20000002400 */
[----:B----4-:R-:W-:Y:S02]  /*29a0*/  FSEL R66, R50, -INF , P3 ;  /* 0xff80000032427808 */ /* 0x010fe40001800000 */
[----:B------:R-:W-:Y:S02]  /*29b0*/  ISETP.GT.AND P3, PT, R14, 0x38, PT ;  /* 0x000000380e00780c */ /* 0x000fe40003f64270 */
[----:B------:R-:W-:Y:S02]  /*29c0*/  FMNMX.FTZ R27, R66, R27, !PT ;  /* 0x0000001b421b7209 */ /* 0x000fe40007810000 */
[----:B------:R-:W-:Y:S01]  /*29d0*/  FSEL R52, R52, -INF , P3 ;  /* 0xff80000034347808 */ /* 0x000fe20001800000 */
[----:B------:R-:W4:Y:S01]  /*29e0*/  MUFU.TANH R62, R62 ;  /* 0x0000003e003e7308 */ /* 0x000f220000002400 */
[----:B------:R-:W-:Y:S02]  /*29f0*/  FMNMX.FTZ R27, R56, R27, !PT ;  /* 0x0000001b381b7209 */ /* 0x000fe40007810000 */
[----:B------:R-:W-:-:S02]  /*2a00*/  ISETP.GT.AND P3, PT, R14, 0x40, PT ;  /* 0x000000400e00780c */ /* 0x000fc40003f64270 */
[----:B------:R-:W-:Y:S02]  /*2a10*/  FMNMX.FTZ R27, R52, R27, !PT ;  /* 0x0000001b341b7209 */ /* 0x000fe40007810000 */
[----:B-1----:R-:W-:Y:S01]  /*2a20*/  FSEL R38, R58, -INF , P3 ;  /* 0xff8000003a267808 */ /* 0x002fe20001800000 */
[----:B------:R-:W1:Y:S01]  /*2a30*/  MUFU.TANH R63, R63 ;  /* 0x0000003f003f7308 */ /* 0x000e620000002400 */
[----:B------:R-:W-:Y:S02]  /*2a40*/  FMNMX.FTZ R27, R46, R27, !PT ;  /* 0x0000001b2e1b7209 */ /* 0x000fe40007810000 */
[----:B------:R-:W-:Y:S02]  /*2a50*/  ISETP.GT.AND P3, PT, R14, 0x48, PT ;  /* 0x000000480e00780c */ /* 0x000fe40003f64270 */
[----:B---3--:R-:W-:Y:S02]  /*2a60*/  FSEL R26, R59, -INF , P2 ;  /* 0xff8000003b1a7808 */ /* 0x008fe40001000000 */
[----:B------:R-:W-:Y:S01]  /*2a70*/  FMNMX.FTZ R27, R38, R27, !PT ;  /* 0x0000001b261b7209 */ /* 0x000fe20007810000 */
[----:B------:R-:W3:Y:S01]  /*2a80*/  MUFU.TANH R44, R67 ;  /* 0x00000043002c7308 */ /* 0x000ee20000002400 */
[----:B------:R-:W-:-:S02]  /*2a90*/  ISETP.GT.AND P2, PT, R14, 0x49, PT ;  /* 0x000000490e00780c */ /* 0x000fc40003f44270 */
[----:B----4-:R-:W-:Y:S02]  /*2aa0*/  FSEL R30, R62, -INF , P3 ;  /* 0xff8000003e1e7808 */ /* 0x010fe40001800000 */
[----:B------:R-:W-:Y:S02]  /*2ab0*/  FMNMX.FTZ R27, R26, R27, !PT ;  /* 0x0000001b1a1b7209 */ /* 0x000fe40007810000 */
[----:B------:R-:W-:Y:S01]  /*2ac0*/  ISETP.GT.AND P3, PT, R14, 0x50, PT ;  /* 0x000000500e00780c */ /* 0x000fe20003f64270 */
[----:B------:R-:W4:Y:S01]  /*2ad0*/  MUFU.TANH R48, R70 ;  /* 0x0000004600307308 */ /* 0x000f220000002400 */
[----:B-1----:R-:W-:Y:S02]  /*2ae0*/  FSEL R34, R63, -INF , P2 ;  /* 0xff8000003f227808 */ /* 0x002fe40001000000 */
[----:B------:R-:W-:Y:S02]  /*2af0*/  FMNMX.FTZ R27, R30, R27, !PT ;  /* 0x0000001b1e1b7209 */ /* 0x000fe40007810000 */
[----:B------:R-:W-:-:S02]  /*2b00*/  ISETP.GT.AND P2, PT, R14, 0x51, PT ;  /* 0x000000510e00780c */ /* 0x000fc40003f44270 */
[----:B------:R-:W-:Y:S01]  /*2b10*/  FSEL R42, R5, -INF , P3 ;  /* 0xff800000052a7808 */ /* 0x000fe20001800000 */
[----:B------:R-:W1:Y:S01]  /*2b20*/  MUFU.TANH R54, R71 ;  /* 0x0000004700367308 */ /* 0x000e620000002400 */
[----:B------:R-:W-:Y:S01]  /*2b30*/  FMNMX.FTZ R27, R34, R27, !PT ;  /* 0x0000001b221b7209 */ /* 0x000fe20007810000 */
[----:B------:R-:W-:Y:S01]  /*2b40*/  FMUL.FTZ R5, R60, UR10 ;  /* 0x0000000a3c057c20 */ /* 0x000fe20008410000 */
        /* <DEDUP_REMOVED lines=12> */
[----:B------:R-:W-:Y:S01]  /*2c10*/  FMNMX.FTZ R27, R54, R27, !PT ;  /* 0x0000001b361b7209 */ /* 0x000fe20007810000 */
[----:B------:R-:W1:Y:S01]  /*2c20*/  MUFU.TANH R70, R78 ;  /* 0x0000004e00467308 */ /* 0x000e620000002400 */
[----:B---3--:R-:W-:Y:S02]  /*2c30*/  FSEL R58, R74, -INF , P3 ;  /* 0xff8000004a3a7808 */ /* 0x008fe40001800000 */
[----:B------:R-:W-:Y:S02]  /*2c40*/  ISETP.GT.AND P3, PT, R14, 0x68, PT ;  /* 0x000000680e00780c */ /* 0x000fe40003f64270 */
[----:B------:R-:W-:-:S03]  /*2c50*/  FMNMX.FTZ R27, R58, R27, !PT ;  /* 0x0000001b3a1b7209 */ /* 0x000fc60007810000 */
[----:B------:R-:W3:Y:S01]  /*2c60*/  MUFU.TANH R79, R79 ;  /* 0x0000004f004f7308 */ /* 0x000ee20000002400 */
[----:B----4-:R-:W-:Y:S02]  /*2c70*/  FSEL R62, R75, -INF , P2 ;  /* 0xff8000004b3e7808 */ /* 0x010fe40001000000 */
[----:B------:R-:W-:Y:S02]  /*2c80*/  ISETP.GT.AND P2, PT, R14, 0x69, PT ;  /* 0x000000690e00780c */ /* 0x000fe40003f44270 */
[----:B------:R-:W-:-:S03]  /*2c90*/  FMNMX.FTZ R27, R62, R27, !PT ;  /* 0x0000001b3e1b7209 */ /* 0x000fc60007810000 */
[----:B------:R-:W4:Y:S01]  /*2ca0*/  MUFU.TANH R82, R82 ;  /* 0x0000005200527308 */ /* 0x000f220000002400 */
[----:B-1----:R-:W-:Y:S02]  /*2cb0*/  FSEL R70, R70, -INF , P3 ;  /* 0xff80000046467808 */ /* 0x002fe40001800000 */
[----:B------:R-:W-:Y:S02]  /*2cc0*/  ISETP.GT.AND P3, PT, R14, 0x70, PT ;  /* 0x000000700e00780c */ /* 0x000fe40003f64270 */
[----:B------:R-:W-:-:S03]  /*2cd0*/  FMNMX.FTZ R27, R70, R27, !PT ;  /* 0x0000001b461b7209 */ /* 0x000fc60007810000 */
        /* <DEDUP_REMOVED lines=12> */
[----:B------:R-:W-:Y:S01]  /*2da0*/  MUFU.TANH R27, R5 ;  /* 0x00000005001b7308 */ /* 0x000fe20000002400 */
[----:B---3--:R-:W-:Y:S02]  /*2db0*/  FSEL R82, R86, -INF , P3 ;  /* 0xff80000056527808 */ /* 0x008fe40001800000 */
[----:B------:R-:W-:Y:S02]  /*2dc0*/  ISETP.GT.AND P3, PT, R45, 0x1, PT ;  /* 0x000000012d00780c */ /* 0x000fe40003f64270 */
[----:B------:R-:W-:-:S03]  /*2dd0*/  FMNMX.FTZ R31, R82, R31, !PT ;  /* 0x0000001f521f7209 */ /* 0x000fc60007810000 */
[----:B------:R-:W-:Y:S01]  /*2de0*/  MUFU.TANH R2, R2 ;  /* 0x0000000200027308 */ /* 0x000fe20000002400 */
[----:B----4-:R-:W-:-:S04]  /*2df0*/  FSEL R86, R87, -INF , P2 ;  /* 0xff80000057567808 */ /* 0x010fc80001000000 */
[----:B------:R-:W-:-:S03]  /*2e00*/  FMNMX.FTZ R31, R86, R31, !PT ;  /* 0x0000001f561f7209 */ /* 0x000fc60007810000 */
[----:B------:R-:W1:Y:S02]  /*2e10*/  MUFU.TANH R3, R3 ;  /* 0x0000000300037308 */ /* 0x000e640000002400 */
[----:B------:R-:W3:Y:S06]  /*2e20*/  SHFL.BFLY PT, R14, R31, 0x2, 0x1f ;  /* 0x0c401f001f0e7f89 */ /* 0x000eec00000e0000 */
[----:B------:R-:W4:Y:S08]  /*2e30*/  MUFU.TANH R4, R4 ;  /* 0x0000000400047308 */ /* 0x000f300000002400 */
[----:B------:R-:W5:Y:S01]  /*2e40*/  MUFU.TANH R12, R12 ;  /* 0x0000000c000c7308 */ /* 0x000f620000002400 */
[----:B-1----:R-:W-:-:S02]  /*2e50*/  FSEL R3, R3, -INF , P3 ;  /* 0xff80000003037808 */ /* 0x002fc40001800000 */
[----:B------:R-:W-:-:S05]  /*2e60*/  ISETP.GT.AND P3, PT, R45, 0x10, PT ;  /* 0x000000102d00780c */ /* 0x000fca0003f64270 */
[----:B------:R-:W1:Y:S01]  /*2e70*/  MUFU.TANH R13, R13 ;  /* 0x0000000d000d7308 */ /* 0x000e620000002400 */
[----:B---3--:R-:W-:-:S05]  /*2e80*/  FMNMX.FTZ R5, R31, R14, !PT ;  /* 0x0000000e1f057209 */ /* 0x008fca0007810000 */
[----:B------:R-:W3:Y:S02]  /*2e90*/  SHFL.BFLY PT, R14, R5, 0x1, 0x1f ;  /* 0x0c201f00050e7f89 */ /* 0x000ee400000e0000 */
[----:B------:R-:W2:Y:S08]  /*2ea0*/  MUFU.TANH R15, R15 ;  /* 0x0000000f000f7308 */ /* 0x000eb00000002400 */
[----:B------:R-:W2:Y:S08]  /*2eb0*/  MUFU.TANH R20, R20 ;  /* 0x0000001400147308 */ /* 0x000eb00000002400 */
[----:B------:R-:W2:Y:S01]  /*2ec0*/  MUFU.TANH R21, R21 ;  /* 0x0000001500157308 */ /* 0x000ea20000002400 */
[----:B---3--:R-:W-:-:S07]  /*2ed0*/  FMNMX.FTZ R14, R5, R14, !PT ;  /* 0x0000000e050e7209 */ /* 0x008fce0007810000 */
[----:B------:R-:W3:Y:S01]  /*2ee0*/  MUFU.TANH R24, R24 ;  /* 0x0000001800187308 */ /* 0x000ee20000002400 */
[----:B------:R-:W-:Y:S01]  /*2ef0*/  MOV R5, UR4 ;  /* 0x0000000400057c02 */ /* 0x000fe20008000f00 */
[----:B------:R-:W-:Y:S01]  /*2f00*/  USHF.R.S32.HI UR4, URZ, 0x1f, UR37 ;  /* 0x0000001f3f047899 */ /* 0x000fe20008011425 */
[----:B------:R-:W-:-:S03]  /*2f10*/  FSETP.NEU.FTZ.AND P2, PT, R14, -INF , PT ;  /* 0xff8000000e00780b */ /* 0x000fc60003f5d000 */
[----:B------:R-:W-:Y:S01]  /*2f20*/  FMUL.FTZ R31, R14, R5 ;  /* 0x000000050e1f7220 */ /* 0x000fe20000410000 */
[----:B------:R-:W-:Y:S01]  /*2f30*/  ULEA.HI UR4, UR4, UR37, URZ, 0x7 ;  /* 0x0000002504047291 */ /* 0x000fe2000f8f383f */
[----:B------:R-:W3:Y:S03]  /*2f40*/  MUFU.TANH R25, R25 ;  /* 0x0000001900197308 */ /* 0x000ee60000002400 */
[----:B------:R-:W-:Y:S01]  /*2f50*/  FSEL R35, R31, RZ, P2 ;  /* 0x000000ff1f237208 */ /* 0x000fe20001000000 */
[----:B------:R-:W-:Y:S01]  /*2f60*/  USHF.R.S32.HI UR4, URZ, 0x7, UR4 ;  /* 0x000000073f047899 */ /* 0x000fe20008011404 */
[----:B------:R-:W-:-:S03]  /*2f70*/  ISETP.GT.AND P2, PT, R45, RZ, PT ;  /* 0x000000ff2d00720c */ /* 0x000fc60003f44270 */
[-CC-:B------:R-:W-:Y:S01]  /*2f80*/  FFMA.FTZ R181, R96, R5.reuse, -R35.reuse ;  /* 0x0000000560b57223 */ /* 0x180fe20000010823 */
[----:B------:R-:W-:Y:S01]  /*2f90*/  FSEL R94, R2, -INF , P2 ;  /* 0xff800000025e7808 */ /* 0x000fe20001000000 */
[-CC-:B------:R-:W-:Y:S01]  /*2fa0*/  FFMA.FTZ R183, R98, R5.reuse, -R35.reuse ;  /* 0x0000000562b77223 */ /* 0x180fe20000010823 */
[C---:B------:R-:W-:Y:S01]  /*2fb0*/  ISETP.GT.AND P2, PT, R45.reuse, 0x9, PT ;  /* 0x000000092d00780c */ /* 0x040fe20003f44270 */
[-CC-:B------:R-:W-:Y:S01]  /*2fc0*/  FFMA.FTZ R2, R100, R5.reuse, -R35.reuse ;  /* 0x0000000564027223 */ /* 0x180fe20000010823 */
[----:B----4-:R-:W-:Y:S01]  /*2fd0*/  FSEL R96, R4, -INF , P4 ;  /* 0xff80000004607808 */ /* 0x010fe20002000000 */
[--C-:B------:R-:W-:Y:S01]  /*2fe0*/  FFMA.FTZ R177, R102, R5, -R35.reuse ;  /* 0x0000000566b17223 */ /* 0x100fe20000010823 */
[----:B------:R-:W-:Y:S01]  /*2ff0*/  FMNMX.FTZ R31, R94, R3, !PT ;  /* 0x000000035e1f7209 */ /* 0x000fe20007810000 */
[----:B------:R-:W4:Y:S01]  /*3000*/  MUFU.TANH R28, R28 ;  /* 0x0000001c001c7308 */ /* 0x000f220000002400 */
[----:B-----5:R-:W-:Y:S01]  /*3010*/  FSEL R98, R12, -INF , P2 ;  /* 0xff8000000c627808 */ /* 0x020fe20001000000 */
[--C-:B------:R-:W-:Y:S01]  /*3020*/  FFMA.FTZ R4, R106, R5, -R35.reuse ;  /* 0x000000056a047223 */ /* 0x100fe20000010823 */
[----:B------:R-:W-:Y:S01]  /*3030*/  FMNMX.FTZ R31, R96, R31, !PT ;  /* 0x0000001f601f7209 */ /* 0x000fe20007810000 */
[-CC-:B------:R-:W-:Y:S01]  /*3040*/  FFMA.FTZ R179, R110, R5.reuse, -R35.reuse ;  /* 0x000000056eb37223 */ /* 0x180fe20000010823 */
[----:B------:R-:W-:Y:S01]  /*3050*/  ISETP.GT.AND P2, PT, R45, 0x11, PT ;  /* 0x000000112d00780c */ /* 0x000fe20003f44270 */
[--C-:B------:R-:W-:Y:S01]  /*3060*/  FFMA.FTZ R173, R118, R5, -R35.reuse ;  /* 0x0000000576ad7223 */ /* 0x100fe20000010823 */
[----:B-1----:R-:W-:Y:S01]  /*3070*/  FSEL R100, R13, -INF , P3 ;  /* 0xff8000000d647808 */ /* 0x002fe20001800000 */
[----:B------:R-:W1:Y:S01]  /*3080*/  MUFU.TANH R29, R29 ;  /* 0x0000001d001d7308 */ /* 0x000e620000002400 */
[----:B------:R-:W-:Y:S01]  /*3090*/  FMNMX.FTZ R31, R98, R31, !PT ;  /* 0x0000001f621f7209 */ /* 0x000fe20007810000 */
[-CC-:B------:R-:W-:Y:S01]  /*30a0*/  FFMA.FTZ R175, R90, R5.reuse, -R35.reuse ;  /* 0x000000055aaf7223 */ /* 0x180fe20000010823 */
[----:B------:R-:W-:Y:S01]  /*30b0*/  ISETP.GT.AND P3, PT, R45, 0x18, PT ;  /* 0x000000182d00780c */ /* 0x000fe20003f64270 */
[-CC-:B------:R-:W-:Y:S01]  /*30c0*/  FFMA.FTZ R169, R66, R5.reuse, -R35.reuse ;  /* 0x0000000542a97223 */ /* 0x180fe20000010823 */
[----:B--2---:R-:W-:Y:S01]  /*30d0*/  FSEL R102, R15, -INF , P2 ;  /* 0xff8000000f667808 */ /* 0x004fe20001000000 */
[--C-:B------:R-:W-:Y:S01]  /*30e0*/  FFMA.FTZ R171, R52, R5, -R35.reuse ;  /* 0x0000000534ab7223 */ /* 0x100fe20000010823 */
[----:B------:R-:W-:Y:S01]  /*30f0*/  FMNMX.FTZ R31, R100, R31, !PT ;  /* 0x0000001f641f7209 */ /* 0x000fe20007810000 */
[----:B------:R-:W2:Y:S01]  /*3100*/  MUFU.TANH R32, R32 ;  /* 0x0000002000207308 */ /* 0x000ea20000002400 */
[----:B------:R-:W-:Y:S01]  /*3110*/  ISETP.GT.AND P2, PT, R45, 0x19, PT ;  /* 0x000000192d00780c */ /* 0x000fe20003f44270 */
[-CC-:B------:R-:W-:Y:S01]  /*3120*/  FFMA.FTZ R50, R53, R5.reuse, -R35.reuse ;  /* 0x0000000535327223 */ /* 0x180fe20000010823 */
[----:B------:R-:W-:Y:S01]  /*3130*/  FSEL R104, R20, -INF , P3 ;  /* 0xff80000014687808 */ /* 0x000fe20001800000 */
[--C-:B------:R-:W-:Y:S01]  /*3140*/  FFMA.FTZ R20, R114, R5, -R35.reuse ;  /* 0x0000000572147223 */ /* 0x100fe20000010823 */
[----:B------:R-:W-:Y:S01]  /*3150*/  FMNMX.FTZ R31, R102, R31, !PT ;  /* 0x0000001f661f7209 */ /* 0x000fe20007810000 */
[-CC-:B------:R-:W-:Y:S01]  /*3160*/  FFMA.FTZ R161, R42, R5.reuse, -R35.reuse ;  /* 0x000000052aa17223 */ /* 0x180fe20000010823 */
[----:B------:R-:W-:Y:S01]  /*3170*/  ISETP.GT.AND P3, PT, R45, 0x20, PT ;  /* 0x000000202d00780c */ /* 0x000fe20003f64270 */
[----:B------:R-:W5:Y:S01]  /*3180*/  MUFU.TANH R33, R33 ;  /* 0x0000002100217308 */ /* 0x000f620000002400 */
[----:B------:R-:W-:Y:S01]  /*3190*/  FSEL R106, R21, -INF , P2 ;  /* 0xff800000156a7808 */ /* 0x000fe20001000000 */
[--C-:B------:R-:W-:Y:S01]  /*31a0*/  FFMA.FTZ R167, R30, R5, -R35.reuse ;  /* 0x000000051ea77223 */ /* 0x100fe20000010823 */
[----:B------:R-:W-:Y:S01]  /*31b0*/  FMNMX.FTZ R31, R104, R31, !PT ;  /* 0x0000001f681f7209 */ /* 0x000fe20007810000 */
[-CC-:B------:R-:W-:Y:S01]  /*31c0*/  FFMA.FTZ R30, R34, R5.reuse, -R35.reuse ;  /* 0x00000005221e7223 */ /* 0x180fe20000010823 */
[C---:B------:R-:W-:Y:S01]  /*31d0*/  ISETP.GT.AND P2, PT, R45.reuse, 0x21, PT ;  /* 0x000000212d00780c */ /* 0x040fe20003f44270 */
[--C-:B------:R-:W-:Y:S01]  /*31e0*/  FFMA.FTZ R34, R44, R5, -R35.reuse ;  /* 0x000000052c227223 */ /* 0x100fe20000010823 */
[----:B---3--:R-:W-:Y:S01]  /*31f0*/  FSEL R108, R24, -INF , P3 ;  /* 0xff800000186c7808 */ /* 0x008fe20001800000 */
[----:B------:R-:W3:Y:S01]  /*3200*/  MUFU.TANH R36, R36 ;  /* 0x0000002400247308 */ /* 0x000ee20000002400 */
[----:B------:R-:W-:Y:S01]  /*3210*/  FMNMX.FTZ R31, R106, R31, !PT ;  /* 0x0000001f6a1f7209 */ /* 0x000fe20007810000 */
[-CC-:B------:R-:W-:Y:S01]  /*3220*/  FFMA.FTZ R24, R92, R5.reuse, -R35.reuse ;  /* 0x000000055c187223 */ /* 0x180fe20000010823 */
[----:B------:R-:W-:Y:S01]  /*3230*/  ISETP.GT.AND P3, PT, R45, 0x28, PT ;  /* 0x000000282d00780c */ /* 0x000fe20003f64270 */
[-CC-:B------:R-:W-:Y:S01]  /*3240*/  FFMA.FTZ R165, R38, R5.reuse, -R35.reuse ;  /* 0x0000000526a57223 */ /* 0x180fe20000010823 */
[----:B------:R-:W-:Y:S01]  /*3250*/  FSEL R110, R25, -INF , P2 ;  /* 0xff800000196e7808 */ /* 0x000fe20001000000 */
[--C-:B------:R-:W-:Y:S01]  /*3260*/  FFMA.FTZ R26, R26, R5, -R35.reuse ;  /* 0x000000051a1a7223 */ /* 0x100fe20000010823 */
[----:B------:R-:W-:Y:S01]  /*3270*/  FMNMX.FTZ R31, R108, R31, !PT ;  /* 0x0000001f6c1f7209 */ /* 0x000fe20007810000 */
[----:B------:R-:W3:Y:S01]  /*3280*/  MUFU.TANH R37, R37 ;  /* 0x0000002500257308 */ /* 0x000ee20000002400 */
[C---:B------:R-:W-:Y:S01]  /*3290*/  ISETP.GT.AND P2, PT, R45.reuse, 0x29, PT ;  /* 0x000000292d00780c */ /* 0x040fe20003f44270 */
[-CC-:B------:R-:W-:Y:S01]  /*32a0*/  FFMA.FTZ R163, R48, R5.reuse, -R35.reuse ;  /* 0x0000000530a37223 */ /* 0x180fe20000010823 */
[----:B----4-:R-:W-:Y:S01]  /*32b0*/  FSEL R112, R28, -INF , P3 ;  /* 0xff8000001c707808 */ /* 0x010fe20001800000 */
[--C-:B------:R-:W-:Y:S01]  /*32c0*/  FFMA.FTZ R28, R88, R5, -R35.reuse ;  /* 0x00000005581c7223 */ /* 0x100fe20000010823 */
[----:B------:R-:W-:Y:S01]  /*32d0*/  FMNMX.FTZ R31, R110, R31, !PT ;  /* 0x0000001f6e1f7209 */ /* 0x000fe20007810000 */
[-CC-:B------:R-:W-:Y:S01]  /*32e0*/  FFMA.FTZ R38, R54, R5.reuse, -R35.reuse ;  /* 0x0000000536267223 */ /* 0x180fe20000010823 */
[----:B------:R-:W-:Y:S01]  /*32f0*/  ISETP.GT.AND P3, PT, R45, 0x30, PT ;  /* 0x000000302d00780c */ /* 0x000fe20003f64270 */
[----:B------:R-:W4:Y:S01]  /*3300*/  MUFU.TANH R40, R40 ;  /* 0x0000002800287308 */ /* 0x000f220000002400 */
[----:B-1----:R-:W-:Y:S01]  /*3310*/  FSEL R114, R29, -INF , P2 ;  /* 0xff8000001d727808 */ /* 0x002fe20001000000 */
[--C-:B------:R-:W-:Y:S01]  /*3320*/  FFMA.FTZ R157, R58, R5, -R35.reuse ;  /* 0x000000053a9d7223 */ /* 0x100fe20000010823 */
[----:B------:R-:W-:Y:S01]  /*3330*/  FMNMX.FTZ R31, R112, R31, !PT ;  /* 0x0000001f701f7209 */ /* 0x000fe20007810000 */
[-CC-:B------:R-:W-:Y:S01]  /*3340*/  FFMA.FTZ R62, R62, R5.reuse, -R35.reuse ;  /* 0x000000053e3e7223 */ /* 0x180fe20000010823 */
[C---:B------:R-:W-:Y:S01]  /*3350*/  ISETP.GT.AND P2, PT, R45.reuse, 0x31, PT ;  /* 0x000000312d00780c */ /* 0x040fe20003f44270 */
[--C-:B------:R-:W-:Y:S01]  /*3360*/  FFMA.FTZ R70, R70, R5, -R35.reuse ;  /* 0x0000000546467223 */ /* 0x100fe20000010823 */
[----:B--2---:R-:W-:Y:S01]  /*3370*/  FSEL R116, R32, -INF , P3 ;  /* 0xff80000020747808 */ /* 0x004fe20001800000 */
[----:B------:R-:W1:Y:S01]  /*3380*/  MUFU.TANH R41, R41 ;  /* 0x0000002900297308 */ /* 0x000e620000002400 */
[----:B------:R-:W-:Y:S01]  /*3390*/  FMNMX.FTZ R31, R114, R31, !PT ;  /* 0x0000001f721f7209 */ /* 0x000fe20007810000 */
[-CC-:B------:R-:W-:Y:S01]  /*33a0*/  FFMA.FTZ R32, R56, R5.reuse, -R35.reuse ;  /* 0x0000000538207223 */ /* 0x180fe20000010823 */
[----:B------:R-:W-:Y:S01]  /*33b0*/  ISETP.GT.AND P3, PT, R45, 0x38, PT ;  /* 0x000000382d00780c */ /* 0x000fe20003f64270 */
[-CC-:B------:R-:W-:Y:S01]  /*33c0*/  FFMA.FTZ R74, R74, R5.reuse, -R35.reuse ;  /* 0x000000054a4a7223 */ /* 0x180fe20000010823 */
[----:B-----5:R-:W-:Y:S01]  /*33d0*/  FSEL R118, R33, -INF , P2 ;  /* 0xff80000021767808 */ /* 0x020fe20001000000 */
[--C-:B------:R-:W-:Y:S01]  /*33e0*/  FFMA.FTZ R60, R60, R5, -R35.reuse ;  /* 0x000000053c3c7223 */ /* 0x100fe20000010823 */
[----:B------:R-:W-:Y:S01]  /*33f0*/  FMNMX.FTZ R31, R116, R31, !PT ;  /* 0x0000001f741f7209 */ /* 0x000fe20007810000 */
[----:B------:R-:W2:Y:S01]  /*3400*/  MUFU.TANH R61, R61 ;  /* 0x0000003d003d7308 */ /* 0x000ea20000002400 */
[C---:B------:R-:W-:Y:S01]  /*3410*/  ISETP.GT.AND P2, PT, R45.reuse, 0x39, PT ;  /* 0x000000392d00780c */ /* 0x040fe20003f44270 */
[-CC-:B------:R-:W-:Y:S01]  /*3420*/  FFMA.FTZ R78, R78, R5.reuse, -R35.reuse ;  /* 0x000000054e4e7223 */ /* 0x180fe20000010823 */
[----:B---3--:R-:W-:Y:S01]  /*3430*/  FSEL R120, R36, -INF , P3 ;  /* 0xff80000024787808 */ /* 0x008fe20001800000 */
[--C-:B------:R-:W-:Y:S01]  /*3440*/  FFMA.FTZ R36, R46, R5, -R35.reuse ;  /* 0x000000052e247223 */ /* 0x100fe20000010823 */
[----:B------:R-:W-:Y:S01]  /*3450*/  FMNMX.FTZ R31, R118, R31, !PT ;  /* 0x0000001f761f7209 */ /* 0x000fe20007810000 */
[-CC-:B------:R-:W-:Y:S01]  /*3460*/  FFMA.FTZ R82, R82, R5.reuse, -R35.reuse ;  /* 0x0000000552527223 */ /* 0x180fe20000010823 */
[----:B------:R-:W-:Y:S01]  /*3470*/  ISETP.GT.AND P3, PT, R45, 0x40, PT ;  /* 0x000000402d00780c */ /* 0x000fe20003f64270 */
[----:B------:R-:W3:Y:S01]  /*3480*/  MUFU.TANH R64, R64 ;  /* 0x0000004000407308 */ /* 0x000ee20000002400 */
[----:B------:R-:W-:Y:S01]  /*3490*/  FSEL R92, R37, -INF , P2 ;  /* 0xff800000255c7808 */ /* 0x000fe20001000000 */
[----:B------:R-:W-:Y:S01]  /*34a0*/  FFMA.FTZ R35, R86, R5, -R35 ;  /* 0x0000000556237223 */ /* 0x000fe20000010823 */
[----:B------:R-:W-:Y:S01]  /*34b0*/  FMNMX.FTZ R31, R120, R31, !PT ;  /* 0x0000001f781f7209 */ /* 0x000fe20007810000 */
[----:B------:R-:W-:Y:S01]  /*34c0*/  UISETP.LT.AND UP0, UPT, URZ, UR4, UPT ;  /* 0x000000043f00728c */ /* 0x000fe2000bf01270 */
[----:B------:R-:W-:-:S02]  /*34d0*/  ISETP.GT.AND P2, PT, R45, 0x41, PT ;  /* 0x000000412d00780c */ /* 0x000fc40003f44270 */
[----:B----4-:R-:W-:Y:S01]  /*34e0*/  FSEL R40, R40, -INF , P3 ;  /* 0xff80000028287808 */ /* 0x010fe20001800000 */
[----:B------:R-:W4:Y:S01]  /*34f0*/  MUFU.TANH R65, R65 ;  /* 0x0000004100417308 */ /* 0x000f220000002400 */
[----:B------:R-:W-:Y:S01]  /*3500*/  FMNMX.FTZ R31, R92, R31, !PT ;  /* 0x0000001f5c1f7209 */ /* 0x000fe20007810000 */
[----:B------:R-:W-:Y:S01]  /*3510*/  USEL UR47, URZ, UR4, !UP0 ;  /* 0x000000043f2f7287 */ /* 0x000fe2000c000000 */
[----:B------:R-:W-:Y:S02]  /*3520*/  ISETP.GT.AND P3, PT, R45, 0x48, PT ;  /* 0x000000482d00780c */ /* 0x000fe40003f64270 */
[----:B-1----:R-:W-:Y:S01]  /*3530*/  FSEL R90, R41, -INF , P2 ;  /* 0xff800000295a7808 */ /* 0x002fe20001000000 */
[----:B------:R-:W-:Y:S01]  /*3540*/  UISETP.GE.AND UP0, UPT, UR7, UR47, UPT ;  /* 0x0000002f0700728c */ /* 0x000fe2000bf06270 */
[----:B------:R-:W-:Y:S01]  /*3550*/  FMNMX.FTZ R31, R40, R31, !PT ;  /* 0x0000001f281f7209 */ /* 0x000fe20007810000 */
[----:B------:R-:W1:Y:S01]  /*3560*/  MUFU.TANH R68, R68 ;  /* 0x0000004400447308 */ /* 0x000e620000002400 */
[----:B------:R-:W-:-:S02]  /*3570*/  ISETP.GT.AND P2, PT, R45, 0x49, PT ;  /* 0x000000492d00780c */ /* 0x000fc40003f44270 */
[----:B------:R-:W-:Y:S02]  /*3580*/  FSEL R122, R27, -INF , P3 ;  /* 0xff8000001b7a7808 */ /* 0x000fe40001800000 */
[----:B------:R-:W-:Y:S02]  /*3590*/  FMNMX.FTZ R31, R90, R31, !PT ;  /* 0x0000001f5a1f7209 */ /* 0x000fe40007810000 */
[----:B------:R-:W-:Y:S01]  /*35a0*/  ISETP.GT.AND P3, PT, R45, 0x50, PT ;  /* 0x000000502d00780c */ /* 0x000fe20003f64270 */
[----:B------:R-:W5:Y:S01]  /*35b0*/  MUFU.TANH R69, R69 ;  /* 0x0000004500457308 */ /* 0x000f620000002400 */
[----:B--2---:R-:W-:Y:S02]  /*35c0*/  FSEL R88, R61, -INF , P2 ;  /* 0xff8000003d587808 */ /* 0x004fe40001000000 */
[----:B------:R-:W-:Y:S02]  /*35d0*/  FMNMX.FTZ R31, R122, R31, !PT ;  /* 0x0000001f7a1f7209 */ /* 0x000fe40007810000 */
[----:B------:R-:W-:-:S02]  /*35e0*/  ISETP.GT.AND P2, PT, R45, 0x51, PT ;  /* 0x000000512d00780c */ /* 0x000fc40003f44270 */
[----:B---3--:R-:W-:Y:S01]  /*35f0*/  FSEL R64, R64, -INF , P3 ;  /* 0xff80000040407808 */ /* 0x008fe20001800000 */
[----:B------:R-:W2:Y:S01]  /*3600*/  MUFU.TANH R72, R72 ;  /* 0x0000004800487308 */ /* 0x000ea20000002400 */
[----:B------:R-:W-:Y:S02]  /*3610*/  FMNMX.FTZ R31, R88, R31, !PT ;  /* 0x0000001f581f7209 */ /* 0x000fe40007810000 */
[----:B------:R-:W-:Y:S02]  /*3620*/  ISETP.GT.AND P3, PT, R45, 0x58, PT ;  /* 0x000000582d00780c */ /* 0x000fe40003f64270 */
[----:B----4-:R-:W-:Y:S02]  /*3630*/  FSEL R66, R65, -INF , P2 ;  /* 0xff80000041427808 */ /* 0x010fe40001000000 */
[----:B------:R-:W-:Y:S01]  /*3640*/  FMNMX.FTZ R31, R64, R31, !PT ;  /* 0x0000001f401f7209 */ /* 0x000fe20007810000 */
[----:B------:R-:W3:Y:S01]  /*3650*/  MUFU.TANH R73, R73 ;  /* 0x0000004900497308 */ /* 0x000ee20000002400 */
[----:B------:R-:W-:-:S02]  /*3660*/  ISETP.GT.AND P2, PT, R45, 0x59, PT ;  /* 0x000000592d00780c */ /* 0x000fc40003f44270 */
[----:B-1----:R-:W-:Y:S02]  /*3670*/  FSEL R68, R68, -INF , P3 ;  /* 0xff80000044447808 */ /* 0x002fe40001800000 */
[----:B------:R-:W-:Y:S02]  /*3680*/  FMNMX.FTZ R31, R66, R31, !PT ;  /* 0x0000001f421f7209 */ /* 0x000fe40007810000 */
[----:B------:R-:W-:Y:S01]  /*3690*/  ISETP.GT.AND P3, PT, R45, 0x60, PT ;  /* 0x000000602d00780c */ /* 0x000fe20003f64270 */
[----:B------:R-:W1:Y:S01]  /*36a0*/  MUFU.TANH R76, R76 ;  /* 0x0000004c004c7308 */ /* 0x000e620000002400 */
[----:B-----5:R-:W-:Y:S02]  /*36b0*/  FSEL R56, R69, -INF , P2 ;  /* 0xff80000045387808 */ /* 0x020fe40001000000 */
[----:B------:R-:W-:Y:S02]  /*36c0*/  FMNMX.FTZ R31, R68, R31, !PT ;  /* 0x0000001f441f7209 */ /* 0x000fe40007810000 */
[----:B------:R-:W-:-:S02]  /*36d0*/  ISETP.GT.AND P2, PT, R45, 0x61, PT ;  /* 0x000000612d00780c */ /* 0x000fc40003f44270 */
[----:B--2---:R-:W-:Y:S01]  /*36e0*/  FSEL R72, R72, -INF , P3 ;  /* 0xff80000048487808 */ /* 0x004fe20001800000 */
[----:B------:R-:W2:Y:S01]  /*36f0*/  MUFU.TANH R77, R77 ;  /* 0x0000004d004d7308 */ /* 0x000ea20000002400 */
[----:B------:R-:W-:Y:S02]  /*3700*/  FMNMX.FTZ R31, R56, R31, !PT ;  /* 0x0000001f381f7209 */ /* 0x000fe40007810000 */
[----:B------:R-:W-:Y:S02]  /*3710*/  ISETP.GT.AND P3, PT, R45, 0x68, PT ;  /* 0x000000682d00780c */ /* 0x000fe40003f64270 */
[----:B---3--:R-:W-:Y:S02]  /*3720*/  FSEL R52, R73, -INF , P2 ;  /* 0xff80000049347808 */ /* 0x008fe40001000000 */
[----:B------:R-:W-:Y:S01]  /*3730*/  FMNMX.FTZ R31, R72, R31, !PT ;  /* 0x0000001f481f7209 */ /* 0x000fe20007810000 */
[----:B------:R-:W3:Y:S01]  /*3740*/  MUFU.TANH R80, R80 ;  /* 0x0000005000507308 */ /* 0x000ee20000002400 */
[----:B------:R-:W-:-:S02]  /*3750*/  ISETP.GT.AND P2, PT, R45, 0x69, PT ;  /* 0x000000692d00780c */ /* 0x000fc40003f44270 */
[----:B-1----:R-:W-:Y:S02]  /*3760*/  FSEL R76, R76, -INF , P3 ;  /* 0xff8000004c4c7808 */ /* 0x002fe40001800000 */
[----:B------:R-:W-:Y:S02]  /*3770*/  FMNMX.FTZ R31, R52, R31, !PT ;  /* 0x0000001f341f7209 */ /* 0x000fe40007810000 */
[----:B------:R-:W-:Y:S01]  /*3780*/  ISETP.GT.AND P3, PT, R45, 0x70, PT ;  /* 0x000000702d00780c */ /* 0x000fe20003f64270 */
[----:B------:R-:W1:Y:S01]  /*3790*/  MUFU.TANH R81, R81 ;  /* 0x0000005100517308 */ /* 0x000e620000002400 */
[----:B--2---:R-:W-:Y:S02]  /*37a0*/  FSEL R46, R77, -INF , P2 ;  /* 0xff8000004d2e7808 */ /* 0x004fe40001000000 */
[----:B------:R-:W-:Y:S02]  /*37b0*/  FMNMX.FTZ R31, R76, R31, !PT ;  /* 0x0000001f4c1f7209 */ /* 0x000fe40007810000 */
[----:B------:R-:W-:-:S02]  /*37c0*/  ISETP.GT.AND P2, PT, R45, 0x71, PT ;  /* 0x000000712d00780c */ /* 0x000fc40003f44270 */
[----:B------:R-:W-:Y:S01]  /*37d0*/  FMNMX.FTZ R31, R46, R31, !PT ;  /* 0x0000001f2e1f7209 */ /* 0x000fe20007810000 */
[----:B------:R-:W2:Y:S01]  /*37e0*/  MUFU.TANH R84, R84 ;  /* 0x0000005400547308 */ /* 0x000ea20000002400 */
[----:B---3--:R-:W-:Y:S02]  /*37f0*/  FSEL R80, R80, -INF , P3 ;  /* 0xff80000050507808 */ /* 0x008fe40001800000 */
[----:B------:R-:W-:Y:S02]  /*3800*/  ISETP.GT.AND P3, PT, R45, 0x78, PT ;  /* 0x000000782d00780c */ /* 0x000fe40003f64270 */
[----:B------:R-:W-:-:S03]  /*3810*/  FMNMX.FTZ R31, R80, R31, !PT ;  /* 0x0000001f501f7209 */ /* 0x000fc60007810000 */
[----:B------:R-:W3:Y:S01]  /*3820*/  MUFU.TANH R85, R85 ;  /* 0x0000005500557308 */ /* 0x000ee20000002400 */
[----:B-1----:R-:W-:Y:S02]  /*3830*/  FSEL R124, R81, -INF , P2 ;  /* 0xff800000517c7808 */ /* 0x002fe40001000000 */
[----:B------:R-:W-:Y:S02]  /*3840*/  ISETP.GT.AND P2, PT, R45, 0x79, PT ;  /* 0x000000792d00780c */ /* 0x000fe40003f44270 */
[----:B------:R-:W-:-:S03]  /*3850*/  FMNMX.FTZ R31, R124, R31, !PT ;  /* 0x0000001f7c1f7209 */ /* 0x000fc60007810000 */
[----:B------:R-:W-:Y:S01]  /*3860*/  MUFU.EX2 R181, R181 ;  /* 0x000000b500b57308 */ /* 0x000fe20000000800 */
[----:B--2---:R-:W-:-:S04]  /*3870*/  FSEL R84, R84, -INF , P3 ;  /* 0xff80000054547808 */ /* 0x004fc80001800000 */
[----:B------:R-:W-:-:S03]  /*3880*/  FMNMX.FTZ R31, R84, R31, !PT ;  /* 0x0000001f541f7209 */ /* 0x000fc60007810000 */
[----:B------:R-:W1:Y:S01]  /*3890*/  MUFU.EX2 R50, R50 ;  /* 0x0000003200327308 */ /* 0x000e620000000800 */
[----:B---3--:R-:W-:-:S04]  /*38a0*/  FSEL R126, R85, -INF , P2 ;  /* 0xff800000557e7808 */ /* 0x008fc80001000000 */
[----:B------:R-:W-:-:S03]  /*38b0*/  FMNMX.FTZ R31, R126, R31, !PT ;  /* 0x0000001f7e1f7209 */ /* 0x000fc60007810000 */
[----:B------:R-:W2:Y:S02]  /*38c0*/  MUFU.EX2 R183, R183 ;  /* 0x000000b700b77308 */ /* 0x000ea40000000800 */
[----:B------:R-:W3:Y:S06]  /*38d0*/  SHFL.BFLY PT, R12, R31, 0x2, 0x1f ;  /* 0x0c401f001f0c7f89 */ /* 0x000eec00000e0000 */
[----:B------:R-:W4:Y:S01]  /*38e0*/  MUFU.EX2 R2, R2 ;  /* 0x0000000200027308 */ /* 0x000f220000000800 */
[----:B-1----:R-:W-:Y:S01]  /*38f0*/  FADD.FTZ R42, R181, R50 ;  /* 0x00000032b52a7221 */ /* 0x002fe20000010000 */
[----:B------:R-:W-:-:S06]  /*3900*/  F2FP.F16.F32.PACK_AB R181, R50, R181 ;  /* 0x000000b532b5723e */ /* 0x000fcc00000000ff */
[----:B------:R-:W1:Y:S08]  /*3910*/  MUFU.EX2 R177, R177 ;  /* 0x000000b100b17308 */ /* 0x000e700000000800 */
[----:B------:R-:W5:Y:S01]  /*3920*/  MUFU.EX2 R4, R4 ;  /* 0x0000000400047308 */ /* 0x000f620000000800 */
[----:B---3--:R-:W-:-:S05]  /*3930*/  FMNMX.FTZ R13, R31, R12, !PT ;  /* 0x0000000c1f0d7209 */ /* 0x008fca0007810000 */
[----:B------:R-:W3:Y:S02]  /*3940*/  SHFL.BFLY PT, R12, R13, 0x1, 0x1f ;  /* 0x0c201f000d0c7f89 */ /* 0x000ee400000e0000 */
[----:B------:R-:W5:Y:S08]  /*3950*/  MUFU.EX2 R179, R179 ;  /* 0x000000b300b37308 */ /* 0x000f700000000800 */
[----:B------:R-:W-:Y:S08]  /*3960*/  MUFU.EX2 R20, R20 ;  /* 0x0000001400147308 */ /* 0x000ff00000000800 */
[----:B------:R-:W-:Y:S01]  /*3970*/  MUFU.EX2 R173, R173 ;  /* 0x000000ad00ad7308 */ /* 0x000fe20000000800 */
[----:B---3--:R-:W-:-:S07]  /*3980*/  FMNMX.FTZ R12, R13, R12, !PT ;  /* 0x0000000c0d0c7209 */ /* 0x008fce0007810000 */
[----:B------:R-:W-:Y:S01]  /*3990*/  MUFU.EX2 R24, R24 ;  /* 0x0000001800187308 */ /* 0x000fe20000000800 */
[C---:B------:R-:W-:Y:S01]  /*39a0*/  FSETP.NEU.FTZ.AND P2, PT, R12.reuse, -INF , PT ;  /* 0xff8000000c00780b */ /* 0x040fe20003f5d000 */
[----:B------:R-:W-:-:S06]  /*39b0*/  FMUL.FTZ R13, R12, R5 ;  /* 0x000000050c0d7220 */ /* 0x000fcc0000410000 */
[----:B------:R-:W-:Y:S01]  /*39c0*/  MUFU.EX2 R175, R175 ;  /* 0x000000af00af7308 */ /* 0x000fe20000000800 */
[----:B------:R-:W-:Y:S02]  /*39d0*/  FSEL R13, R13, RZ, P2 ;  /* 0x000000ff0d0d7208 */ /* 0x000fe40001000000 */
[----:B------:R-:W-:-:S03]  /*39e0*/  PLOP3.LUT P2, PT, PT, PT, UP0, 0x80, 0x0 ;  /* 0x000000000000781c */ /* 0x000fc60003f4f008 */
        /* <DEDUP_REMOVED lines=13> */
[----:B------:R-:W3:Y:S01]  /*3ac0*/  MUFU.EX2 R94, R94 ;  /* 0x0000005e005e7308 */ /* 0x000ee20000000800 */
[----:B--2---:R-:W-:Y:S01]  /*3ad0*/  FADD.FTZ R3, R183, R42 ;  /* 0x0000002ab7037221 */ /* 0x004fe20000010000 */
[-CC-:B------:R-:W-:Y:S01]  /*3ae0*/  FFMA.FTZ R116, R116, R5.reuse, -R13.reuse ;  /* 0x0000000574747223 */ /* 0x180fe2000001080d */
[-CC-:B------:R-:W-:Y:S01]  /*3af0*/  FFMA.FTZ R118, R118, R5.reuse, -R13.reuse ;  /* 0x0000000576767223 */ /* 0x180fe2000001080d */
[-C--:B------:R-:W-:Y:S01]  /*3b00*/  FFMA.FTZ R120, R120, R5.reuse, -R13 ;  /* 0x0000000578787223 */ /* 0x080fe2000001080d */
[----:B----4-:R-:W-:Y:S01]  /*3b10*/  FADD.FTZ R42, R2, R3 ;  /* 0x00000003022a7221 */ /* 0x010fe20000010000 */
[-CC-:B------:R-:W-:Y:S01]  /*3b20*/  FFMA.FTZ R92, R92, R5.reuse, -R13.reuse ;  /* 0x000000055c5c7223 */ /* 0x180fe2000001080d */
[-CC-:B------:R-:W-:Y:S01]  /*3b30*/  FFMA.FTZ R40, R40, R5.reuse, -R13.reuse ;  /* 0x0000000528287223 */ /* 0x180fe2000001080d */
[----:B------:R-:W2:Y:S01]  /*3b40*/  MUFU.EX2 R96, R96 ;  /* 0x0000006000607308 */ /* 0x000ea20000000800 */
[----:B-1----:R-:W-:Y:S01]  /*3b50*/  FADD.FTZ R3, R177, R42 ;  /* 0x0000002ab1037221 */ /* 0x002fe20000010000 */
[-CC-:B------:R-:W-:Y:S01]  /*3b60*/  FFMA.FTZ R90, R90, R5.reuse, -R13.reuse ;  /* 0x000000055a5a7223 */ /* 0x180fe2000001080d */
[-CC-:B------:R-:W-:Y:S01]  /*3b70*/  FFMA.FTZ R122, R122, R5.reuse, -R13.reuse ;  /* 0x000000057a7a7223 */ /* 0x180fe2000001080d */
[-C--:B------:R-:W-:Y:S01]  /*3b80*/  FFMA.FTZ R88, R88, R5.reuse, -R13 ;  /* 0x0000000558587223 */ /* 0x080fe2000001080d */
[----:B-----5:R-:W-:Y:S01]  /*3b90*/  FADD.FTZ R42, R4, R3 ;  /* 0x00000003042a7221 */ /* 0x020fe20000010000 */
[-CC-:B------:R-:W-:Y:S01]  /*3ba0*/  FFMA.FTZ R64, R64, R5.reuse, -R13.reuse ;  /* 0x0000000540407223 */ /* 0x180fe2000001080d */
[-C--:B------:R-:W-:Y:S01]  /*3bb0*/  FFMA.FTZ R66, R66, R5.reuse, -R13 ;  /* 0x0000000542427223 */ /* 0x080fe2000001080d */
[----:B------:R-:W1:Y:S01]  /*3bc0*/  MUFU.EX2 R21, R98 ;  /* 0x0000006200157308 */ /* 0x000e620000000800 */
[----:B------:R-:W-:Y:S01]  /*3bd0*/  FADD.FTZ R39, R179, R42 ;  /* 0x0000002ab3277221 */ /* 0x000fe20000010000 */
[----:B---3--:R-:W-:Y:S01]  /*3be0*/  FADD.FTZ R3, R94, R15 ;  /* 0x0000000f5e037221 */ /* 0x008fe20000010000 */
[----:B------:R-:W-:Y:S01]  /*3bf0*/  FFMA.FTZ R68, R68, R5, -R13 ;  /* 0x0000000544447223 */ /* 0x000fe2000001080d */
[----:B------:R-:W-:Y:S01]  /*3c00*/  F2FP.F16.F32.PACK_AB R183, R2, R183 ;  /* 0x000000b702b7723e */ /* 0x000fe200000000ff */
[----:B------:R-:W-:Y:S01]  /*3c10*/  FADD.FTZ R44, R20, R39 ;  /* 0x00000027142c7221 */ /* 0x000fe20000010000 */
[-CC-:B------:R-:W-:Y:S01]  /*3c20*/  FFMA.FTZ R56, R56, R5.reuse, -R13.reuse ;  /* 0x0000000538387223 */ /* 0x180fe2000001080d */
[-C--:B------:R-:W-:Y:S01]  /*3c30*/  FFMA.FTZ R72, R72, R5.reuse, -R13 ;  /* 0x0000000548487223 */ /* 0x080fe2000001080d */
[----:B------:R-:W3:Y:S01]  /*3c40*/  MUFU.EX2 R100, R100 ;  /* 0x0000006400647308 */ /* 0x000ee20000000800 */
[----:B--2---:R-:W-:Y:S01]  /*3c50*/  FADD.FTZ R42, R96, R3 ;  /* 0x00000003602a7221 */ /* 0x004fe20000010000 */
[----:B------:R-:W-:Y:S01]  /*3c60*/  FADD.FTZ R41, R173, R44 ;  /* 0x0000002cad297221 */ /* 0x000fe20000010000 */
[-CC-:B------:R-:W-:Y:S01]  /*3c70*/  FFMA.FTZ R52, R52, R5.reuse, -R13.reuse ;  /* 0x0000000534347223 */ /* 0x180fe2000001080d */
[-CC-:B------:R-:W-:Y:S01]  /*3c80*/  FFMA.FTZ R76, R76, R5.reuse, -R13.reuse ;  /* 0x000000054c4c7223 */ /* 0x180fe2000001080d */
[-C--:B------:R-:W-:Y:S01]  /*3c90*/  FFMA.FTZ R46, R46, R5.reuse, -R13 ;  /* 0x000000052e2e7223 */ /* 0x080fe2000001080d */
[----:B------:R-:W-:Y:S01]  /*3ca0*/  FADD.FTZ R44, R24, R41 ;  /* 0x00000029182c7221 */ /* 0x000fe20000010000 */
[-CC-:B------:R-:W-:Y:S01]  /*3cb0*/  FFMA.FTZ R80, R80, R5.reuse, -R13.reuse ;  /* 0x0000000550507223 */ /* 0x180fe2000001080d */
[----:B------:R2:W4:Y:S01]  /*3cc0*/  MUFU.EX2 R25, R102 ;  /* 0x0000006600197308 */ /* 0x0005220000000800 */
[----:B-1----:R-:W-:Y:S01]  /*3cd0*/  FADD.FTZ R3, R21, R42 ;  /* 0x0000002a15037221 */ /* 0x002fe20000010000 */
[----:B------:R-:W-:Y:S01]  /*3ce0*/  FADD.FTZ R41, R175, R44 ;  /* 0x0000002caf297221 */ /* 0x000fe20000010000 */
[-CC-:B------:R-:W-:Y:S01]  /*3cf0*/  FFMA.FTZ R124, R124, R5.reuse, -R13.reuse ;  /* 0x000000057c7c7223 */ /* 0x180fe2000001080d */
[-CC-:B------:R-:W-:Y:S01]  /*3d00*/  FFMA.FTZ R84, R84, R5.reuse, -R13.reuse ;  /* 0x0000000554547223 */ /* 0x180fe2000001080d */
[----:B------:R-:W-:Y:S01]  /*3d10*/  FFMA.FTZ R126, R126, R5, -R13 ;  /* 0x000000057e7e7223 */ /* 0x000fe2000001080d */
[----:B------:R-:W-:Y:S01]  /*3d20*/  F2FP.F16.F32.PACK_AB R180, R15, R94 ;  /* 0x0000005e0fb4723e */ /* 0x000fe200000000ff */
[----:B------:R-:W-:Y:S01]  /*3d30*/  IMAD.MOV.U32 R98, RZ, RZ, R151 ;  /* 0x000000ffff627224 */ /* 0x000fe200078e0097 */
[----:B------:R-:W1:Y:S01]  /*3d40*/  MUFU.EX2 R28, R28 ;  /* 0x0000001c001c7308 */ /* 0x000e620000000800 */
[----:B---3--:R-:W-:Y:S01]  /*3d50*/  FADD.FTZ R42, R100, R3 ;  /* 0x00000003642a7221 */ /* 0x008fe20000010000 */
[----:B------:R-:W-:Y:S01]  /*3d60*/  F2FP.F16.F32.PACK_AB R182, R21, R96 ;  /* 0x0000006015b6723e */ /* 0x000fe200000000ff */
[--C-:B--2---:R-:W-:Y:S01]  /*3d70*/  IMAD.MOV.U32 R102, RZ, RZ, R151.reuse ;  /* 0x000000ffff667224 */ /* 0x104fe200078e0097 */
[----:B------:R-:W-:Y:S01]  /*3d80*/  F2FP.F16.F32.PACK_AB R177, R4, R177 ;  /* 0x000000b104b1723e */ /* 0x000fe200000000ff */
[----:B------:R-:W-:Y:S01]  /*3d90*/  IMAD.MOV.U32 R96, RZ, RZ, R151 ;  /* 0x000000ffff607224 */ /* 0x000fe200078e0097 */
[----:B------:R-:W-:-:S02]  /*3da0*/  F2FP.F16.F32.PACK_AB R179, R20, R179 ;  /* 0x000000b314b3723e */ /* 0x000fc400000000ff */
[----:B------:R-:W2:Y:S01]  /*3db0*/  MUFU.EX2 R104, R104 ;  /* 0x0000006800687308 */ /* 0x000ea20000000800 */
[C---:B----4-:R-:W-:Y:S01]  /*3dc0*/  FADD.FTZ R3, R25.reuse, R42 ;  /* 0x0000002a19037221 */ /* 0x050fe20000010000 */
[----:B------:R-:W-:Y:S02]  /*3dd0*/  F2FP.F16.F32.PACK_AB R176, R25, R100 ;  /* 0x0000006419b0723e */ /* 0x000fe400000000ff */
[----:B------:R-:W-:Y:S02]  /*3de0*/  F2FP.F16.F32.PACK_AB R173, R24, R173 ;  /* 0x000000ad18ad723e */ /* 0x000fe400000000ff */
[----:B------:R-:W-:Y:S02]  /*3df0*/  MOV R100, R151 ;  /* 0x0000009700647202 */ /* 0x000fe40000000f00 */
[----:B------:R-:W3:Y:S01]  /*3e00*/  MUFU.EX2 R169, R169 ;  /* 0x000000a900a97308 */ /* 0x000ee20000000800 */
[C---:B-1----:R-:W-:Y:S01]  /*3e10*/  FADD.FTZ R44, R28.reuse, R41 ;  /* 0x000000291c2c7221 */ /* 0x042fe20000010000 */
[----:B------:R-:W-:-:S02]  /*3e20*/  F2FP.F16.F32.PACK_AB R175, R28, R175 ;  /* 0x000000af1caf723e */ /* 0x000fc400000000ff */
[----:B------:R-:W-:-:S04]  /*3e30*/  MOV R94, R151 ;  /* 0x00000097005e7202 */ /* 0x000fc80000000f00 */
[----:B------:R1:W4:Y:S01]  /*3e40*/  MUFU.EX2 R27, R106 ;  /* 0x0000006a001b7308 */ /* 0x0003220000000800 */
[----:B--2---:R-:W-:-:S07]  /*3e50*/  FADD.FTZ R42, R104, R3 ;  /* 0x00000003682a7221 */ /* 0x004fce0000010000 */
[----:B------:R-:W2:Y:S01]  /*3e60*/  MUFU.EX2 R32, R32 ;  /* 0x0000002000207308 */ /* 0x000ea20000000800 */
[----:B---3--:R-:W-:Y:S01]  /*3e70*/  FADD.FTZ R43, R169, R44 ;  /* 0x0000002ca92b7221 */ /* 0x008fe20000010000 */
[----:B-1----:R-:W-:-:S06]  /*3e80*/  MOV R106, R151 ;  /* 0x00000097006a7202 */ /* 0x002fcc0000000f00 */
[----:B------:R-:W1:Y:S01]  /*3e90*/  MUFU.EX2 R108, R108 ;  /* 0x0000006c006c7308 */ /* 0x000e620000000800 */
[C---:B----4-:R-:W-:Y:S01]  /*3ea0*/  FADD.FTZ R3, R27.reuse, R42 ;  /* 0x0000002a1b037221 */ /* 0x050fe20000010000 */
[----:B------:R-:W-:Y:S01]  /*3eb0*/  F2FP.F16.F32.PACK_AB R178, R27, R104 ;  /* 0x000000681bb2723e */ /* 0x000fe200000000ff */
[----:B------:R-:W-:-:S05]  /*3ec0*/  IMAD.MOV.U32 R104, RZ, RZ, R151 ;  /* 0x000000ffff687224 */ /* 0x000fca00078e0097 */
[----:B------:R-:W3:Y:S01]  /*3ed0*/  MUFU.EX2 R171, R171 ;  /* 0x000000ab00ab7308 */ /* 0x000ee20000000800 */
[C---:B--2---:R-:W-:Y:S01]  /*3ee0*/  FADD.FTZ R44, R32.reuse, R43 ;  /* 0x0000002b202c7221 */ /* 0x044fe20000010000 */
[----:B------:R-:W-:-:S06]  /*3ef0*/  F2FP.F16.F32.PACK_AB R169, R32, R169 ;  /* 0x000000a920a9723e */ /* 0x000fcc00000000ff */
[----:B------:R2:W4:Y:S01]  /*3f00*/  MUFU.EX2 R29, R110 ;  /* 0x0000006e001d7308 */ /* 0x0005220000000800 */
[----:B-1----:R-:W-:-:S07]  /*3f10*/  FADD.FTZ R42, R108, R3 ;  /* 0x000000036c2a7221 */ /* 0x002fce0000010000 */
[----:B------:R-:W1:Y:S01]  /*3f20*/  MUFU.EX2 R36, R36 ;  /* 0x0000002400247308 */ /* 0x000e620000000800 */
[----:B---3--:R-:W-:Y:S01]  /*3f30*/  FADD.FTZ R43, R171, R44 ;  /* 0x0000002cab2b7221 */ /* 0x008fe20000010000 */
[----:B--2---:R-:W-:-:S06]  /*3f40*/  IMAD.MOV.U32 R110, RZ, RZ, R151 ;  /* 0x000000ffff6e7224 */ /* 0x004fcc00078e0097 */
[----:B------:R-:W2:Y:S01]  /*3f50*/  MUFU.EX2 R112, R112 ;  /* 0x0000007000707308 */ /* 0x000ea20000000800 */
[C---:B----4-:R-:W-:Y:S01]  /*3f60*/  FADD.FTZ R3, R29.reuse, R42 ;  /* 0x0000002a1d037221 */ /* 0x050fe20000010000 */
[----:B------:R-:W-:Y:S01]  /*3f70*/  F2FP.F16.F32.PACK_AB R172, R29, R108 ;  /* 0x0000006c1dac723e */ /* 0x000fe200000000ff */
[----:B------:R-:W-:-:S05]  /*3f80*/  IMAD.MOV.U32 R108, RZ, RZ, R151 ;  /* 0x000000ffff6c7224 */ /* 0x000fca00078e0097 */
[----:B------:R-:W3:Y:S01]  /*3f90*/  MUFU.EX2 R165, R165 ;  /* 0x000000a500a57308 */ /* 0x000ee20000000800 */
[C---:B-1----:R-:W-:Y:S01]  /*3fa0*/  FADD.FTZ R42, R36.reuse, R43 ;  /* 0x0000002b242a7221 */ /* 0x042fe20000010000 */
[----:B------:R-:W-:-:S06]  /*3fb0*/  F2FP.F16.F32.PACK_AB R171, R36, R171 ;  /* 0x000000ab24ab723e */ /* 0x000fcc00000000ff */
[----:B------:R1:W4:Y:S01]  /*3fc0*/  MUFU.EX2 R31, R114 ;  /* 0x00000072001f7308 */ /* 0x0003220000000800 */
[----:B--2---:R-:W-:-:S07]  /*3fd0*/  FADD.FTZ R0, R112, R3 ;  /* 0x0000000370007221 */ /* 0x004fce0000010000 */
[----:B------:R-:W2:Y:S01]  /*3fe0*/  MUFU.EX2 R26, R26 ;  /* 0x0000001a001a7308 */ /* 0x000ea20000000800 */
[----:B---3--:R-:W-:Y:S01]  /*3ff0*/  FADD.FTZ R45, R165, R42 ;  /* 0x0000002aa52d7221 */ /* 0x008fe20000010000 */
[----:B-1----:R-:W-:-:S06]  /*4000*/  IMAD.MOV.U32 R114, RZ, RZ, R151 ;  /* 0x000000ffff727224 */ /* 0x002fcc00078e0097 */
[----:B------:R-:W1:Y:S01]  /*4010*/  MUFU.EX2 R116, R116 ;  /* 0x0000007400747308 */ /* 0x000e620000000800 */
[C---:B----4-:R-:W-:Y:S01]  /*4020*/  FADD.FTZ R3, R31.reuse, R0 ;  /* 0x000000001f037221 */ /* 0x050fe20000010000 */
[----:B------:R-:W-:Y:S02]  /*4030*/  F2FP.F16.F32.PACK_AB R174, R31, R112 ;  /* 0x000000701fae723e */ /* 0x000fe400000000ff */
[----:B------:R-:W-:-:S04]  /*4040*/  MOV R112, R151 ;  /* 0x0000009700707202 */ /* 0x000fc80000000f00 */
[----:B------:R-:W3:Y:S01]  /*4050*/  MUFU.EX2 R167, R167 ;  /* 0x000000a700a77308 */ /* 0x000ee20000000800 */
[C---:B--2---:R-:W-:Y:S01]  /*4060*/  FADD.FTZ R42, R26.reuse, R45 ;  /* 0x0000002d1a2a7221 */ /* 0x044fe20000010000 */
[----:B------:R-:W-:-:S06]  /*4070*/  F2FP.F16.F32.PACK_AB R165, R26, R165 ;  /* 0x000000a51aa5723e */ /* 0x000fcc00000000ff */
[----:B------:R2:W4:Y:S01]  /*4080*/  MUFU.EX2 R33, R118 ;  /* 0x0000007600217308 */ /* 0x0005220000000800 */
[----:B-1----:R-:W-:-:S07]  /*4090*/  FADD.FTZ R0, R116, R3 ;  /* 0x0000000374007221 */ /* 0x002fce0000010000 */
[----:B------:R-:W1:Y:S01]  /*40a0*/  MUFU.EX2 R30, R30 ;  /* 0x0000001e001e7308 */ /* 0x000e620000000800 */
[----:B---3--:R-:W-:Y:S01]  /*40b0*/  FADD.FTZ R45, R167, R42 ;  /* 0x0000002aa72d7221 */ /* 0x008fe20000010000 */
[----:B--2---:R-:W-:-:S06]  /*40c0*/  MOV R118, R151 ;  /* 0x0000009700767202 */ /* 0x004fcc0000000f00 */
[----:B------:R-:W2:Y:S01]  /*40d0*/  MUFU.EX2 R120, R120 ;  /* 0x0000007800787308 */ /* 0x000ea20000000800 */
[C---:B----4-:R-:W-:Y:S01]  /*40e0*/  FADD.FTZ R3, R33.reuse, R0 ;  /* 0x0000000021037221 */ /* 0x050fe20000010000 */
[----:B------:R-:W-:Y:S01]  /*40f0*/  F2FP.F16.F32.PACK_AB R168, R33, R116 ;  /* 0x0000007421a8723e */ /* 0x000fe200000000ff */
[----:B------:R-:W-:-:S05]  /*4100*/  IMAD.MOV.U32 R116, RZ, RZ, R151 ;  /* 0x000000ffff747224 */ /* 0x000fca00078e0097 */
[----:B------:R-:W3:Y:S01]  /*4110*/  MUFU.EX2 R161, R161 ;  /* 0x000000a100a17308 */ /* 0x000ee20000000800 */
[C---:B-1----:R-:W-:Y:S01]  /*4120*/  FADD.FTZ R42, R30.reuse, R45 ;  /* 0x0000002d1e2a7221 */ /* 0x042fe20000010000 */
[----:B------:R-:W-:-:S06]  /*4130*/  F2FP.F16.F32.PACK_AB R167, R30, R167 ;  /* 0x000000a71ea7723e */ /* 0x000fcc00000000ff */
[----:B------:R-:W-:Y:S01]  /*4140*/  MUFU.EX2 R155, R35 ;  /* 0x00000023009b7308 */ /* 0x000fe20000000800 */
[----:B--2---:R-:W-:-:S07]  /*4150*/  FADD.FTZ R0, R120, R3 ;  /* 0x0000000378007221 */ /* 0x004fce0000010000 */
[----:B------:R1:W2:Y:S01]  /*4160*/  MUFU.EX2 R35, R92 ;  /* 0x0000005c00237308 */ /* 0x0002a20000000800 */
[----:B---3--:R-:W-:-:S07]  /*4170*/  FADD.FTZ R45, R161, R42 ;  /* 0x0000002aa12d7221 */ /* 0x008fce0000010000 */
[----:B------:R-:W3:Y:S01]  /*4180*/  MUFU.EX2 R34, R34 ;  /* 0x0000002200227308 */ /* 0x000ee20000000800 */
[----:B-1----:R-:W-:-:S07]  /*4190*/  IMAD.MOV.U32 R92, RZ, RZ, R151 ;  /* 0x000000ffff5c7224 */ /* 0x002fce00078e0097 */
[----:B------:R-:W1:Y:S01]  /*41a0*/  MUFU.EX2 R40, R40 ;  /* 0x0000002800287308 */ /* 0x000e620000000800 */
[C---:B--2---:R-:W-:Y:S01]  /*41b0*/  FADD.FTZ R3, R35.reuse, R0 ;  /* 0x0000000023037221 */ /* 0x044fe20000010000 */
[----:B------:R-:W-:Y:S01]  /*41c0*/  F2FP.F16.F32.PACK_AB R170, R35, R120 ;  /* 0x0000007823aa723e */ /* 0x000fe200000000ff */
[----:B------:R-:W-:-:S05]  /*41d0*/  IMAD.MOV.U32 R120, RZ, RZ, R151 ;  /* 0x000000ffff787224 */ /* 0x000fca00078e0097 */
[----:B------:R-:W2:Y:S01]  /*41e0*/  MUFU.EX2 R163, R163 ;  /* 0x000000a300a37308 */ /* 0x000ea20000000800 */
[C---:B---3--:R-:W-:Y:S01]  /*41f0*/  FADD.FTZ R42, R34.reuse, R45 ;  /* 0x0000002d222a7221 */ /* 0x048fe20000010000 */
[----:B------:R-:W-:-:S06]  /*4200*/  F2FP.F16.F32.PACK_AB R161, R34, R161 ;  /* 0x000000a122a1723e */ /* 0x000fcc00000000ff */
[----:B------:R3:W4:Y:S01]  /*4210*/  MUFU.EX2 R37, R90 ;  /* 0x0000005a00257308 */ /* 0x0007220000000800 */
[----:B-1----:R-:W-:-:S07]  /*4220*/  FADD.FTZ R0, R40, R3 ;  /* 0x0000000328007221 */ /* 0x002fce0000010000 */
[----:B------:R-:W1:Y:S01]  /*4230*/  MUFU.EX2 R38, R38 ;  /* 0x0000002600267308 */ /* 0x000e620000000800 */
[----:B--2---:R-:W-:Y:S01]  /*4240*/  FADD.FTZ R45, R163, R42 ;  /* 0x0000002aa32d7221 */ /* 0x004fe20000010000 */
[----:B---3--:R-:W-:-:S06]  /*4250*/  IMAD.MOV.U32 R90, RZ, RZ, R151 ;  /* 0x000000ffff5a7224 */ /* 0x008fcc00078e0097 */
[----:B------:R-:W2:Y:S01]  /*4260*/  MUFU.EX2 R122, R122 ;  /* 0x0000007a007a7308 */ /* 0x000ea20000000800 */
[C---:B----4-:R-:W-:Y:S01]  /*4270*/  FADD.FTZ R3, R37.reuse, R0 ;  /* 0x0000000025037221 */ /* 0x050fe20000010000 */
[----:B------:R-:W-:-:S06]  /*4280*/  F2FP.F16.F32.PACK_AB R164, R37, R40 ;  /* 0x0000002825a4723e */ /* 0x000fcc00000000ff */
[----:B------:R-:W3:Y:S01]  /*4290*/  MUFU.EX2 R157, R157 ;  /* 0x0000009d009d7308 */ /* 0x000ee20000000800 */
[C---:B-1----:R-:W-:Y:S01]  /*42a0*/  FADD.FTZ R2, R38.reuse, R45 ;  /* 0x0000002d26027221 */ /* 0x042fe20000010000 */
[----:B------:R-:W-:-:S06]  /*42b0*/  F2FP.F16.F32.PACK_AB R163, R38, R163 ;  /* 0x000000a326a3723e */ /* 0x000fcc00000000ff */
        /* <DEDUP_REMOVED lines=12> */
[----:B------:R-:W2:Y:S01]  /*4380*/  MUFU.EX2 R41, R66 ;  /* 0x0000004200297308 */ /* 0x000ea20000000800 */
[----:B-1----:R-:W-:-:S07]  /*4390*/  FADD.FTZ R0, R64, R3 ;  /* 0x0000000340007221 */ /* 0x002fce0000010000 */
[----:B------:R-:W1:Y:S01]  /*43a0*/  MUFU.EX2 R159, R74 ;  /* 0x0000004a009f7308 */ /* 0x000e620000000800 */
[----:B---3--:R-:W-:-:S07]  /*43b0*/  FADD.FTZ R2, R70, R47 ;  /* 0x0000002f46027221 */ /* 0x008fce0000010000 */
[----:B------:R-:W3:Y:S01]  /*43c0*/  MUFU.EX2 R68, R68 ;  /* 0x0000004400447308 */ /* 0x000ee20000000800 */
[C---:B--2---:R-:W-:Y:S01]  /*43d0*/  FADD.FTZ R3, R41.reuse, R0 ;  /* 0x0000000029037221 */ /* 0x044fe20000010000 */
[----:B------:R-:W-:-:S06]  /*43e0*/  F2FP.F16.F32.PACK_AB R160, R41, R64 ;  /* 0x0000004029a0723e */ /* 0x000fcc00000000ff */
[----:B------:R-:W2:Y:S01]  /*43f0*/  MUFU.EX2 R60, R60 ;  /* 0x0000003c003c7308 */ /* 0x000ea20000000800 */
[C---:B-1----:R-:W-:Y:S01]  /*4400*/  FADD.FTZ R47, R159.reuse, R2 ;  /* 0x000000029f2f7221 */ /* 0x042fe20000010000 */
[----:B------:R-:W-:-:S06]  /*4410*/  F2FP.F16.F32.PACK_AB R159, R159, R70 ;  /* 0x000000469f9f723e */ /* 0x000fcc00000000ff */
[----:B------:R-:W1:Y:S01]  /*4420*/  MUFU.EX2 R43, R56 ;  /* 0x00000038002b7308 */ /* 0x000e620000000800 */
[----:B---3--:R-:W-:-:S07]  /*4430*/  FADD.FTZ R0, R68, R3 ;  /* 0x0000000344007221 */ /* 0x008fce0000010000 */
        /* <DEDUP_REMOVED lines=11> */
[----:B-1----:R-:W-:-:S04]  /*44f0*/  FADD.FTZ R2, R82, R49 ;  /* 0x0000003152027221 */ /* 0x002fc80000010000 */
[C---:B------:R-:W-:Y:S01]  /*4500*/  FADD.FTZ R3, R155.reuse, R2 ;  /* 0x000000029b037221 */ /* 0x040fe20000010000 */
[----:B------:R-:W-:Y:S02]  /*4510*/  F2FP.F16.F32.PACK_AB R155, R155, R82 ;  /* 0x000000529b9b723e */ /* 0x000fe400000000ff */
[----:B------:R-:W1:Y:S01]  /*4520*/  MUFU.EX2 R45, R46 ;  /* 0x0000002e002d7308 */ /* 0x000e620000000800 */
[C---:B---3--:R-:W-:Y:S01]  /*4530*/  FADD.FTZ R49, R13.reuse, R0 ;  /* 0x000000000d317221 */ /* 0x048fe20000010000 */
[----:B------:R-:W-:Y:S02]  /*4540*/  F2FP.F16.F32.PACK_AB R156, R13, R72 ;  /* 0x000000480d9c723e */ /* 0x000fe400000000ff */
[----:B------:R-:W-:-:S04]  /*4550*/  MOV R2, 0x3f800000 ;  /* 0x3f80000000027802 */ /* 0x000fc80000000f00 */
[----:B------:R-:W3:Y:S01]  /*4560*/  MUFU.EX2 R80, R80 ;  /* 0x0000005000507308 */ /* 0x000ee20000000800 */
[----:B--2---:R-:W-:-:S07]  /*4570*/  FADD.FTZ R0, R76, R49 ;  /* 0x000000314c007221 */ /* 0x004fce0000010000 */
[----:B------:R2:W4:Y:S01]  /*4580*/  MUFU.EX2 R47, R124 ;  /* 0x0000007c002f7308 */ /* 0x0005220000000800 */
[C---:B-1----:R-:W-:Y:S01]  /*4590*/  FADD.FTZ R21, R45.reuse, R0 ;  /* 0x000000002d157221 */ /* 0x042fe20000010000 */
[----:B------:R-:W-:-:S06]  /*45a0*/  F2FP.F16.F32.PACK_AB R158, R45, R76 ;  /* 0x0000004c2d9e723e */ /* 0x000fcc00000000ff */
[----:B------:R-:W1:Y:S01]  /*45b0*/  MUFU.EX2 R84, R84 ;  /* 0x0000005400547308 */ /* 0x000e620000000800 */
[----:B---3--:R-:W-:Y:S01]  /*45c0*/  FADD.FTZ R0, R80, R21 ;  /* 0x0000001550007221 */ /* 0x008fe20000010000 */
[----:B--2---:R-:W-:-:S06]  /*45d0*/  MOV R124, R151 ;  /* 0x00000097007c7202 */ /* 0x004fcc0000000f00 */
[----:B------:R2:W3:Y:S01]  /*45e0*/  MUFU.EX2 R15, R126 ;  /* 0x0000007e000f7308 */ /* 0x0004e20000000800 */
[C---:B----4-:R-:W-:Y:S01]  /*45f0*/  FADD.FTZ R21, R47.reuse, R0 ;  /* 0x000000002f157221 */ /* 0x050fe20000010000 */
[----:B------:R-:W-:Y:S01]  /*4600*/  F2FP.F16.F32.PACK_AB R152, R47, R80 ;  /* 0x000000502f98723e */ /* 0x000fe200000000ff */
[----:B------:R-:W-:Y:S02]  /*4610*/  IMAD.MOV.U32 R0, RZ, RZ, 0x3f800000 ;  /* 0x3f800000ff007424 */ /* 0x000fe400078e00ff */
[----:B-1----:R-:W-:Y:S01]  /*4620*/  FADD.FTZ R4, R84, R21 ;  /* 0x0000001554047221 */ /* 0x002fe20000010000 */
[----:B--2---:R-:W-:-:S03]  /*4630*/  IMAD.MOV.U32 R126, RZ, RZ, R151 ;  /* 0x000000ffff7e7224 */ /* 0x004fc600078e0097 */
[C---:B---3--:R-:W-:Y:S01]  /*4640*/  FADD.FTZ R4, R15.reuse, R4 ;  /* 0x000000040f047221 */ /* 0x048fe20000010000 */
[----:B------:R-:W-:Y:S01]  /*4650*/  F2FP.F16.F32.PACK_AB R154, R15, R84 ;  /* 0x000000540f9a723e */ /* 0x000fe200000000ff */
[----:B------:R-:W-:Y:S06]  /*4660*/  @!P2 BRA `(.L_x_1865) ;  /* 0x000000340028a947 */ /* 0x000fec0003800000 */
[----:B------:R-:W-:Y:S01]  /*4670*/  IMAD.MOV.U32 R15, RZ, RZ, R14 ;  /* 0x000000ffff0f7224 */ /* 0x000fe200078e000e */
[----:B------:R-:W-:Y:S01]  /*4680*/  MOV R0, 0x3f800000 ;  /* 0x3f80000000007802 */ /* 0x000fe20000000f00 */
[----:B------:R-:W-:Y:S01]  /*4690*/  IMAD.MOV.U32 R13, RZ, RZ, R12 ;  /* 0x000000ffff0d7224 */ /* 0x000fe200078e000c */
        /* <DEDUP_REMOVED lines=34> */
[----:B------:R-:W-:Y:S01]  /*48c0*/  ULDC UR59, c[0x0][0x2e0] ;  /* 0x0000b800003b7ab9 */ /* 0x000fe20000000800 */
[----:B------:R-:W-:Y:S01]  /*48d0*/  ULDC UR58, c[0x0][0x288] ;  /* 0x0000a200003a7ab9 */ /* 0x000fe20000000800 */
[----:B------:R-:W-:Y:S01]  /*48e0*/  ULDC UR61, c[0x0][0x404] ;  /* 0x00010100003d7ab9 */ /* 0x000fe20000000800 */
[----:B------:R-:W-:Y:S01]  /*48f0*/  ULDC UR5, c[0x0][0x9d8] ;  /* 0x0002760000057ab9 */ /* 0x000fe20000000800 */
[----:B------:R-:W-:-:S05]  /*4900*/  ULDC.64 UR40, c[0x0][0x3f8] ;  /* 0x0000fe0000287ab9 */ /* 0x000fca0000000a00 */
.L_x_1874:
[----:B------:R-:W-:-:S04]  /*4910*/  UIADD3 UR6, UR4, 0x1, URZ ;  /* 0x0000000104067890 */ /* 0x000fc8000fffe03f */
[----:B------:R-:W-:-:S04]  /*4920*/  UISETP.NE.AND UP0, UPT, UR6, 0x2, UPT ;  /* 0x000000020600788c */ /* 0x000fc8000bf05270 */
[----:B------:R-:W-:Y:S02]  /*4930*/  USEL UR46, URZ, 0x1, UP0 ;  /* 0x000000013f2e7887 */ /* 0x000fe40008000000 */
[----:B------:R-:W-:Y:S02]  /*4940*/  USEL UR36, UR6, URZ, UP0 ;  /* 0x0000003f06247287 */ /* 0x000fe40008000000 */
[----:B------:R-:W-:Y:S01]  /*4950*/  ULOP3.LUT UR46, UR45, UR46, URZ, 0x3c, !UPT ;  /* 0x0000002e2d2e7292 */ /* 0x000fe2000f8e3c3f */
[----:B------:R-:W-:Y:S11]  /*4960*/  @!P0 BRA `(.L_x_1866) ;  /* 0x0000000000048947 */ /* 0x000ff60003800000 */
[----:B------:R-:W-:Y:S01]  /*4970*/  BPT.TRAP 0x1 ;  /* 0x000000040000795c */ /* 0x000fe20000300000 */
.L_x_1866:
[----:B------:R-:W-:Y:S01]  /*4980*/  ULEA UR37, UR36, UR38, 0x3 ;  /* 0x0000002624257291 */ /* 0x000fe2000f8e183f */
[----:B------:R-:W-:-:S05]  /*4990*/  IMAD.U32 R5, RZ, RZ, UR46 ;  /* 0x0000002eff057e24 */ /* 0x000fca000f8e00ff */
[----:B------:R-:W-:-:S04]  /*49a0*/  SHF.L.U32 R5, R5, 0x1f, RZ ;  /* 0x0000001f05057819 */ /* 0x000fc800000006ff */
[----:B------:R1:W2:Y:S01]  /*49b0*/  SYNCS.PHASECHK.TRANS64.TRYWAIT P2, [UR37+0x34830], R5 ;  /* 0x03483005ff0075a7 */ /* 0x0002a20008040165 */
[----:B------:R-:W-:Y:S05]  /*49c0*/  @!P0 BRA `(.L_x_1867) ;  /* 0x0000000000048947 */ /* 0x000fea0003800000 */
[----:B------:R-:W-:Y:S01]  /*49d0*/  BPT.TRAP 0x1 ;  /* 0x000000040000795c */ /* 0x000fe20000300000 */
.L_x_1867:
[----:B--2---:R-:W-:Y:S05]  /*49e0*/  @P2 BRA `(.L_x_1868) ;  /* 0x0000000000082947 */ /* 0x004fea0003800000 */
[----:B------:R-:W2:Y:S02]  /*49f0*/  SYNCS.PHASECHK.TRANS64.TRYWAIT P2, [UR37+0x34830], R5 ;  /* 0x03483005ff0075a7 */ /* 0x000ea40008040165 */
[----:B--2---:R-:W-:Y:S05]  /*4a00*/  @!P2 BRA `(.L_x_1869) ;  /* 0x000000a800f0a947 */ /* 0x004fea0003800000 */
.L_x_1868:
        /* <DEDUP_REMOVED lines=94> */
[----:B------:R-:W-:Y:S01]  /*4ff0*/  R2UR UR52, R6 ;  /* 0x00000000063472ca */ /* 0x000fe200000e0000 */
[----:B------:R-:W-:Y:S01]  /*5000*/  UIADD3 UR54, UR6, 0x4, URZ ;  /* 0x0000000406367890 */ /* 0x000fe2000fffe03f */
[----:B------:R-:W-:Y:S01]  /*5010*/  R2UR UR53, R7 ;  /* 0x00000000073572ca */ /* 0x000fe200000e0000 */
[----:B------:R-:W-:Y:S01]  /*5020*/  UMOV UR55, 0x40000040 ;  /* 0x4000004000377882 */ /* 0x000fe20000000000 */
[----:B------:R-:W-:Y:S02]  /*5030*/  WARPGROUP.DEPBAR.LE gsb0, 0x0 ;  /* 0x00008000000079c5 */ /* 0x000fe40000010000 */
[----:B------:R-:W-:-:S09]  /*5040*/  WARPGROUP.ARRIVE ;  /* 0x00000000000079c5 */ /* 0x000fd20000000000 */
        /* <DEDUP_REMOVED lines=35> */
.L_x_1870:
[----:B------:R-:W-:Y:S01]  /*5280*/  ULEA UR6, UR4, UR38, 0x3 ;  /* 0x0000002604067291 */ /* 0x000fe2000f8e183f */
[----:B------:R-:W-:-:S05]  /*5290*/  IMAD.U32 R0, RZ, RZ, UR45 ;  /* 0x0000002dff007e24 */ /* 0x000fca000f8e00ff */
[----:B------:R-:W-:-:S04]  /*52a0*/  SHF.L.U32 R0, R0, 0x1f, RZ ;  /* 0x0000001f00007819 */ /* 0x000fc800000006ff */
[----:B------:R3:W4:Y:S01]  /*52b0*/  SYNCS.PHASECHK.TRANS64.TRYWAIT P2, [UR6+0x34850], R0 ;  /* 0x03485000ff0075a7 */ /* 0x0007220008040146 */
[----:B------:R-:W-:Y:S05]  /*52c0*/  @!P0 BRA `(.L_x_1871) ;  /* 0x0000000000048947 */ /* 0x000fea0003800000 */
[----:B------:R-:W-:Y:S01]  /*52d0*/  BPT.TRAP 0x1 ;  /* 0x000000040000795c */ /* 0x000fe20000300000 */
.L_x_1871:
[----:B----4-:R-:W-:Y:S05]  /*52e0*/  @P2 BRA `(.L_x_1872) ;  /* 0x0000000000082947 */ /* 0x010fea0003800000 */
[----:B------:R-:W4:Y:S02]  /*52f0*/  SYNCS.PHASECHK.TRANS64.TRYWAIT P2, [UR6+0x34850], R0 ;  /* 0x03485000ff0075a7 */ /* 0x000f240008040146 */
[----:B----4-:R-:W-:Y:S05]  /*5300*/  @!P2 BRA `(.L_x_1873) ;  /* 0x000000a000c8a947 */ /* 0x010fea0003800000 */
.L_x_1872:
[----:B------:R-:W-:Y:S01]  /*5310*/  UIADD3 UR10, UR38, 0x400, URZ ;  /* 0x00000400260a7890 */ /* 0x000fe2000fffe03f */
[----:B------:R-:W-:Y:S01]  /*5320*/  WARPGROUP.ARRIVE ;  /* 0x00000000000079c5 */ /* 0x000fe20000000000 */
[----:B------:R-:W-:Y:S01]  /*5330*/  UMOV UR11, 0x40000040 ;  /* 0x40000040000b7882 */ /* 0x000fe20000000000 */
[----:B------:R-:W-:Y:S01]  /*5340*/  UISETP.NE.U32.AND UP0, UPT, UR40, URZ, UPT ;  /* 0x0000003f2800728c */ /* 0x000fe2000bf05070 */
[----:B-1-3--:R-:W-:Y:S01]  /*5350*/  FMUL.FTZ R0, R26, UR5 ;  /* 0x000000051a007c20 */ /* 0x00afe20008410000 */
[----:B------:R-:W-:Y:S01]  /*5360*/  USHF.R.U32.HI UR10, URZ, 0x4, UR10 ;  /* 0x000000043f0a7899 */ /* 0x000fe2000801160a */
[----:B------:R-:W-:Y:S01]  /*5370*/  FMUL.FTZ R26, R39, UR5 ;  /* 0x00000005271a7c20 */ /* 0x000fe20008410000 */
[----:B------:R-:W-:Y:S01]  /*5380*/  UISETP.NE.AND.EX UP0, UPT, UR41, URZ, UPT, UP0 ;  /* 0x0000003f2900728c */ /* 0x000fe2000bf05300 */
[----:B--2---:R-:W-:Y:S01]  /*5390*/  FMUL.FTZ R5, R24, UR5 ;  /* 0x0000000518057c20 */ /* 0x004fe20008410000 */
[----:B------:R-:W-:Y:S01]  /*53a0*/  ULOP3.LUT UR10, UR10, 0x3fff, URZ, 0xc0, !UPT ;  /* 0x00003fff0a0a7892 */ /* 0x000fe2000f8ec03f */
[----:B------:R-:W-:Y:S01]  /*53b0*/  FMUL.FTZ R12, R25, UR5 ;  /* 0x00000005190c7c20 */ /* 0x000fe20008410000 */
[----:B------:R-:W-:Y:S01]  /*53c0*/  FMUL.FTZ R25, R38, UR5 ;  /* 0x0000000526197c20 */ /* 0x000fe20008410000 */
[----:B------:R-:W-:Y:S01]  /*53d0*/  FMUL.FTZ R38, R40, UR5 ;  /* 0x0000000528267c20 */ /* 0x000fe20008410000 */
[----:B------:R-:W-:Y:S01]  /*53e0*/  ULOP3.LUT UR10, UR10, 0x4000000, URZ, 0xfc, !UPT ;  /* 0x040000000a0a7892 */ /* 0x000fe2000f8efc3f */
[----:B------:R-:W1:Y:S01]  /*53f0*/  MUFU.TANH R5, R5 ;  /* 0x0000000500057308 */ /* 0x000e620000002400 */
[----:B------:R-:W-:Y:S01]  /*5400*/  FMUL.FTZ R198, R41, UR5 ;  /* 0x0000000529c67c20 */ /* 0x000fe20008410000 */
[----:B------:R-:W-:Y:S01]  /*5410*/  FMUL.FTZ R37, R37, UR5 ;  /* 0x0000000525257c20 */ /* 0x000fe20008410000 */
[----:B------:R-:W-:Y:S01]  /*5420*/  ULEA UR4, UR4, UR10, 0xb ;  /* 0x0000000a04047291 */ /* 0x000fe2000f8e583f */
[----:B------:R-:W-:Y:S01]  /*5430*/  FMUL.FTZ R44, R44, UR5 ;  /* 0x000000052c2c7c20 */ /* 0x000fe20008410000 */
[----:B------:R-:W-:Y:S01]  /*5440*/  FMUL.FTZ R196, R45, UR5 ;  /* 0x000000052dc47c20 */ /* 0x000fe20008410000 */
[----:B------:R-:W-:Y:S01]  /*5450*/  FMUL.FTZ R48, R48, UR5 ;  /* 0x0000000530307c20 */ /* 0x000fe20008410000 */
[----:B------:R-:W-:Y:S01]  /*5460*/  FMUL.FTZ R49, R49, UR5 ;  /* 0x0000000531317c20 */ /* 0x000fe20008410000 */
[----:B------:R-:W2:Y:S01]  /*5470*/  MUFU.TANH R12, R12 ;  /* 0x0000000c000c7308 */ /* 0x000ea20000002400 */
[----:B------:R-:W-:Y:S01]  /*5480*/  FMUL.FTZ R52, R52, UR5 ;  /* 0x0000000534347c20 */ /* 0x000fe20008410000 */
[----:B------:R-:W-:Y:S01]  /*5490*/  UMOV UR10, UR4 ;  /* 0x00000004000a7c82 */ /* 0x000fe20008000000 */
[----:B------:R-:W-:Y:S01]  /*54a0*/  FMUL.FTZ R53, R53, UR5 ;  /* 0x0000000535357c20 */ /* 0x000fe20008410000 */
[----:B------:R-:W-:Y:S01]  /*54b0*/  HGMMA.64x128x16.F32 R88, R180, gdesc[UR8].tnspB, R88, gsb0 ;  /* 0x41e00008b4587df0 */ /* 0x000fe20008000858 */
[----:B------:R-:W-:Y:S01]  /*54c0*/  UIADD3 UR10, UR4, 0x80, URZ ;  /* 0x00000080040a7890 */ /* 0x000fe2000fffe03f */
[----:B------:R-:W-:Y:S01]  /*54d0*/  FMUL.FTZ R56, R56, UR5 ;  /* 0x0000000538387c20 */ /* 0x000fe20008410000 */
[----:B------:R-:W-:Y:S01]  /*54e0*/  UMOV UR11, 0x40000040 ;  /* 0x40000040000b7882 */ /* 0x000fe20000000000 */
        /* <DEDUP_REMOVED lines=34> */
[----:B------:R-:W-:-:S06]  /*5710*/  UMOV UR45, UR46 ;  /* 0x0000002e002d7c82 */ /* 0x000fcc0008000000 */
[----:B------:R-:W-:Y:S08]  /*5720*/  MUFU.TANH R48, R48 ;  /* 0x0000003000307308 */ /* 0x000ff00000002400 */
[----:B------:R-:W-:Y:S08]  /*5730*/  MUFU.TANH R49, R49 ;  /* 0x0000003100317308 */ /* 0x000ff00000002400 */
[----:B------:R-:W-:Y:S08]  /*5740*/  MUFU.TANH R52, R52 ;  /* 0x0000003400347308 */ /* 0x000ff00000002400 */
[----:B------:R-:W-:Y:S08]  /*5750*/  MUFU.TANH R53, R53 ;  /* 0x0000003500357308 */ /* 0x000ff00000002400 */
[----:B------:R-:W-:Y:S08]  /*5760*/  MUFU.TANH R56, R56 ;  /* 0x0000003800387308 */ /* 0x000ff00000002400 */
[----:B------:R-:W-:Y:S08]  /*5770*/  MUFU.TANH R57, R57 ;  /* 0x0000003900397308 */ /* 0x000ff00000002400 */
[----:B------:R3:W-:Y:S08]  /*5780*/  MUFU.TANH R42, R61 ;  /* 0x0000003d002a7308 */ /* 0x0007f00000002400 */
[----:B------:R-:W-:Y:S01]  /*5790*/  MUFU.TANH R64, R64 ;  /* 0x0000004000407308 */ /* 0x000fe20000002400 */
[----:B---3--:R-:W-:-:S07]  /*57a0*/  FMUL.FTZ R61, R79, UR5 ;  /* 0x000000054f3d7c20 */ /* 0x008fce0008410000 */
[----:B------:R-:W-:Y:S08]  /*57b0*/  MUFU.TANH R68, R68 ;  /* 0x0000004400447308 */ /* 0x000ff00000002400 */
[----:B------:R3:W-:Y:S08]  /*57c0*/  MUFU.TANH R50, R69 ;  /* 0x0000004500327308 */ /* 0x0007f00000002400 */
[----:B------:R-:W-:Y:S01]  /*57d0*/  MUFU.TANH R58, R77 ;  /* 0x0000004d003a7308 */ /* 0x000fe20000002400 */
[----:B---3--:R-:W-:-:S07]  /*57e0*/  FMUL.FTZ R69, R87, UR5 ;  /* 0x0000000557457c20 */ /* 0x008fce0008410000 */
[----:B------:R-:W-:Y:S08]  /*57f0*/  MUFU.TANH R81, R81 ;  /* 0x0000005100517308 */ /* 0x000ff00000002400 */
[----:B------:R-:W-:Y:S01]  /*5800*/  MUFU.TANH R0, R0 ;  /* 0x0000000000007308 */ /* 0x000fe20000002400 */
[----:B------:R-:W-:Y:S02]  /*5810*/  WARPGROUP.DEPBAR.LE gsb0, 0x0 ;  /* 0x00008000000079c5 */ /* 0x000fe40000010000 */
[----:B------:R-:W-:Y:S01]  /*5820*/  WARPGROUP.ARRIVE ;  /* 0x00000000000079c5 */ /* 0x000fe20000000000 */
[----:B------:R-:W-:Y:S01]  /*5830*/  FMUL.FTZ R180, R36, UR5 ;  /* 0x0000000524b47c20 */ /* 0x000fe20008410000 */
[----:B------:R-:W-:Y:S01]  /*5840*/  FMUL.FTZ R36, R59, UR5 ;  /* 0x000000053b247c20 */ /* 0x000fe20008410000 */
[----:B------:R-:W-:-:S02]  /*5850*/  FMUL.FTZ R59, R78, UR5 ;  /* 0x000000054e3b7c20 */ /* 0x000fc40008410000 */
[----:B------:R-:W-:Y:S01]  /*5860*/  MUFU.TANH R2, R2 ;  /* 0x0000000200027308 */ /* 0x000fe20000002400 */
[----:B------:R-:W-:Y:S01]  /*5870*/  HGMMA.64x128x16.F32 R88, R176, gdesc[UR8].tnspB, R88, gsb0 ;  /* 0x41e00008b0587df0 */ /* 0x000fe20008000858 */
[----:B------:R-:W-:Y:S01]  /*5880*/  UIADD3 UR10, UR4, 0x100, URZ ;  /* 0x00000100040a7890 */ /* 0x000fe2000fffe03f */
[----:B------:R-:W-:-:S05]  /*5890*/  UMOV UR11, 0x40000040 ;  /* 0x40000040000b7882 */ /* 0x000fca0000000000 */
        /* <DEDUP_REMOVED lines=25> */
[----:B------:R-:W-:Y:S01]  /*5a30*/  UMOV UR10, 0xffffff80 ;  /* 0xffffff80000a7882 */ /* 0x000fe20000000000 */
[----:B------:R-:W-:Y:S01]  /*5a40*/  USEL UR11, UR61, 0x1, UP0 ;  /* 0x000000013d0b7887 */ /* 0x000fe20008000000 */
[----:B------:R-:W3:Y:S01]  /*5a50*/  MUFU.TANH R176, R176 ;  /* 0x000000b000b07308 */ /* 0x000ee20000002400 */
[----:B------:R-:W-:Y:S01]  /*5a60*/  UIMAD UR10, UR7, UR10, 0x1 ;  /* 0x00000001070a74a4 */ /* 0x000fe2000f8e020a */
[----:B------:R-:W-:Y:S01]  /*5a70*/  FMUL.FTZ R33, R54, UR5 ;  /* 0x0000000536217c20 */ /* 0x000fe20008410000 */
[----:B------:R-:W-:Y:S01]  /*5a80*/  FMUL.FTZ R28, R43, UR5 ;  /* 0x000000052b1c7c20 */ /* 0x000fe20008410000 */
[----:B------:R-:W-:Y:S01]  /*5a90*/  FMUL.FTZ R43, R62, UR5 ;  /* 0x000000053e2b7c20 */ /* 0x000fe20008410000 */
[----:B------:R-:W-:Y:S01]  /*5aa0*/  UIADD3 UR10, UR42, UR10, URZ ;  /* 0x0000000a2a0a7290 */ /* 0x000fe2000fffe03f */
[----:B------:R-:W-:Y:S01]  /*5ab0*/  FMUL.FTZ R32, R51, UR5 ;  /* 0x0000000533207c20 */ /* 0x000fe20008410000 */
[----:B------:R-:W-:Y:S01]  /*5ac0*/  FMUL.FTZ R51, R67, UR5 ;  /* 0x0000000543337c20 */ /* 0x000fe20008410000 */
[----:B------:R-:W4:Y:S01]  /*5ad0*/  MUFU.TANH R177, R177 ;  /* 0x000000b100b17308 */ /* 0x000f220000002400 */
[----:B------:R-:W-:Y:S01]  /*5ae0*/  UIMAD UR10, UR11, UR59, UR10 ;  /* 0x0000003b0b0a72a4 */ /* 0x000fe2000f8e020a */
[----:B------:R-:W-:Y:S01]  /*5af0*/  FMUL.FTZ R67, R86, UR5 ;  /* 0x0000000556437c20 */ /* 0x000fe20008410000 */
[----:B------:R-:W-:-:S02]  /*5b00*/  UISETP.GT.AND UP0, UPT, UR7, UR47, UPT ;  /* 0x0000002f0700728c */ /* 0x000fc4000bf04270 */
[----:B------:R-:W-:Y:S01]  /*5b10*/  UIADD3 UR10, UR10, -UR58, URZ ;  /* 0x8000003a0a0a7290 */ /* 0x000fe2000fffe03f */
[----:B------:R-:W-:Y:S02]  /*5b20*/  UMOV UR11, 0x40000040 ;  /* 0x40000040000b7882 */ /* 0x000fe40000000000 */
[----:B------:R-:W5:Y:S01]  /*5b30*/  MUFU.TANH R178, R178 ;  /* 0x000000b200b27308 */ /* 0x000f620000002400 */
[----:B------:R-:W-:Y:S02]  /*5b40*/  UIADD3 UR7, UR7, -0x1, URZ ;  /* 0xffffffff07077890 */ /* 0x000fe4000fffe03f */
[----:B------:R-:W-:Y:S01]  /*5b50*/  MOV R39, UR10 ;  /* 0x0000000a00277c02 */ /* 0x000fe20008000f00 */
[----:B------:R-:W-:-:S04]  /*5b60*/  UIADD3 UR10, UR4, 0x180, URZ ;  /* 0x00000180040a7890 */ /* 0x000fc8000fffe03f */
[----:B------:R-:W-:Y:S01]  /*5b70*/  IMAD R40, R22, -0x2, R39 ;  /* 0xfffffffe16287824 */ /* 0x000fe200078e0227 */
[----:B------:R-:W5:Y:S03]  /*5b80*/  MUFU.TANH R179, R179 ;  /* 0x000000b300b37308 */ /* 0x000f660000002400 */
[----:B------:R-:W-:-:S04]  /*5b90*/  IMAD.IADD R41, R23, 0x1, R40 ;  /* 0x0000000117297824 */ /* 0x000fc800078e0228 */
[C---:B------:R-:W-:Y:S01]  /*5ba0*/  VIADD R71, R41.reuse, 0x8 ;  /* 0x0000000829477836 */ /* 0x040fe20000000000 */
[C---:B------:R-:W-:Y:S01]  /*5bb0*/  ISETP.GT.AND P2, PT, R41.reuse, RZ, PT ;  /* 0x000000ff2900720c */ /* 0x040fe20003f44270 */
[----:B------:R-:W-:Y:S01]  /*5bc0*/  MUFU.TANH R40, R60 ;  /* 0x0000003c00287308 */ /* 0x000fe20000002400 */
[----:B------:R-:W-:Y:S02]  /*5bd0*/  ISETP.GT.AND P3, PT, R41, 0x1, PT ;  /* 0x000000012900780c */ /* 0x000fe40003f64270 */
[----:B-1----:R-:W-:Y:S02]  /*5be0*/  FSEL R182, R5, -INF , P2 ;  /* 0xff80000005b67808 */ /* 0x002fe40001000000 */
[----:B------:R-:W-:Y:S02]  /*5bf0*/  ISETP.GT.AND P2, PT, R41, 0x8, PT ;  /* 0x000000082900780c */ /* 0x000fe40003f44270 */
[----:B--2---:R-:W-:Y:S01]  /*5c00*/  FSEL R206, R12, -INF , P3 ;  /* 0xff8000000cce7808 */ /* 0x004fe20001800000 */
[----:B------:R1:W-:Y:S01]  /*5c10*/  MUFU.TANH R46, R65 ;  /* 0x00000041002e7308 */ /* 0x0003e20000002400 */
[----:B------:R-:W-:-:S02]  /*5c20*/  FMNMX.FTZ R5, R182, R13, !PT ;  /* 0x0000000db6057209 */ /* 0x000fc40007810000 */
[C---:B------:R-:W-:Y:S02]  /*5c30*/  ISETP.GT.AND P3, PT, R41.reuse, 0x9, PT ;  /* 0x000000092900780c */ /* 0x040fe40003f64270 */
[----:B---3--:R-:W-:Y:S02]  /*5c40*/  FSEL R204, R176, -INF , P2 ;  /* 0xff800000b0cc7808 */ /* 0x008fe40001000000 */
[----:B------:R-:W-:Y:S01]  /*5c50*/  FMNMX.FTZ R5, R206, R5, !PT ;  /* 0x00000005ce057209 */ /* 0x000fe20007810000 */
[----:B------:R2:W-:Y:S01]  /*5c60*/  MUFU.TANH R54, R73 ;  /* 0x0000004900367308 */ /* 0x0005e20000002400 */
[----:B------:R-:W-:Y:S01]  /*5c70*/  ISETP.GT.AND P2, PT, R41, 0x10, PT ;  /* 0x000000102900780c */ /* 0x000fe20003f44270 */
[----:B-1----:R-:W-:Y:S01]  /*5c80*/  FMUL.FTZ R65, R83, UR5 ;  /* 0x0000000553417c20 */ /* 0x002fe20008410000 */
[----:B----4-:R-:W-:Y:S02]  /*5c90*/  FSEL R208, R177, -INF , P3 ;  /* 0xff800000b1d07808 */ /* 0x010fe40001800000 */
[----:B------:R-:W-:-:S02]  /*5ca0*/  FMNMX.FTZ R5, R204, R5, !PT ;  /* 0x00000005cc057209 */ /* 0x000fc40007810000 */
[C---:B------:R-:W-:Y:S01]  /*5cb0*/  ISETP.GT.AND P3, PT, R41.reuse, 0x11, PT ;  /* 0x000000112900780c */ /* 0x040fe20003f64270 */
[----:B------:R-:W-:Y:S01]  /*5cc0*/  MUFU.TANH R60, R85 ;  /* 0x00000055003c7308 */ /* 0x000fe20000002400 */
[----:B-----5:R-:W-:Y:S02]  /*5cd0*/  FSEL R176, R178, -INF , P2 ;  /* 0xff800000b2b07808 */ /* 0x020fe40001000000 */
[----:B------:R-:W-:Y:S02]  /*5ce0*/  FMNMX.FTZ R5, R208, R5, !PT ;  /* 0x00000005d0057209 */ /* 0x000fe40007810000 */
[----:B------:R-:W-:Y:S02]  /*5cf0*/  ISETP.GT.AND P2, PT, R41, 0x18, PT ;  /* 0x000000182900780c */ /* 0x000fe40003f44270 */
[----:B------:R-:W-:Y:S01]  /*5d00*/  FSEL R202, R179, -INF , P3 ;  /* 0xff800000b3ca7808 */ /* 0x000fe20001800000 */
[----:B------:R-:W1:Y:S01]  /*5d10*/  MUFU.TANH R28, R28 ;  /* 0x0000001c001c7308 */ /* 0x000e620000002400 */
[----:B------:R-:W-:-:S02]  /*5d20*/  FMNMX.FTZ R5, R176, R5, !PT ;  /* 0x00000005b0057209 */ /* 0x000fc40007810000 */
[C---:B------:R-:W-:Y:S02]  /*5d30*/  ISETP.GT.AND P3, PT, R41.reuse, 0x19, PT ;  /* 0x000000192900780c */ /* 0x040fe40003f64270 */
[----:B------:R-:W-:Y:S02]  /*5d40*/  FSEL R178, R180, -INF , P2 ;  /* 0xff800000b4b27808 */ /* 0x000fe40001000000 */
[----:B------:R-:W-:Y:S01]  /*5d50*/  FMNMX.FTZ R5, R202, R5, !PT ;  /* 0x00000005ca057209 */ /* 0x000fe20007810000 */
[----:B------:R-:W-:Y:S01]  /*5d60*/  MUFU.TANH R29, R29 ;  /* 0x0000001d001d7308 */ /* 0x000fe20000002400 */
[----:B------:R-:W-:Y:S02]  /*5d70*/  ISETP.GT.AND P2, PT, R41, 0x20, PT ;  /* 0x000000202900780c */ /* 0x000fe40003f44270 */
[----:B------:R-:W-:Y:S02]  /*5d80*/  FSEL R200, R37, -INF , P3 ;  /* 0xff80000025c87808 */ /* 0x000fe40001800000 */
[----:B------:R-:W-:-:S02]  /*5d90*/  FMNMX.FTZ R5, R178, R5, !PT ;  /* 0x00000005b2057209 */ /* 0x000fc40007810000 */
[C---:B------:R-:W-:Y:S01]  /*5da0*/  ISETP.GT.AND P3, PT, R41.reuse, 0x21, PT ;  /* 0x000000212900780c */ /* 0x040fe20003f64270 */
[----:B------:R-:W3:Y:S01]  /*5db0*/  MUFU.TANH R32, R32 ;  /* 0x0000002000207308 */ /* 0x000ee20000002400 */
[----:B------:R-:W-:Y:S02]  /*5dc0*/  FMNMX.FTZ R5, R200, R5, !PT ;  /* 0x00000005c8057209 */ /* 0x000fe40007810000 */
[----:B------:R-:W-:Y:S02]  /*5dd0*/  FSEL R198, R198, -INF , P3 ;  /* 0xff800000c6c67808 */ /* 0x000fe40001800000 */
[----:B------:R-:W-:Y:S02]  /*5de0*/  ISETP.GT.AND P3, PT, R41, 0x29, PT ;  /* 0x000000292900780c */ /* 0x000fe40003f64270 */
[----:B------:R-:W-:Y:S01]  /*5df0*/  ISETP.GT.AND P5, PT, R71, RZ, PT ;  /* 0x000000ff4700720c */ /* 0x000fe20003fa4270 */
[----:B------:R-:W-:Y:S01]  /*5e00*/  MUFU.TANH R33, R33 ;  /* 0x0000002100217308 */ /* 0x000fe20000002400 */
[----:B------:R-:W-:-:S02]  /*5e10*/  FSEL R196, R196, -INF , P3 ;  /* 0xff800000c4c47808 */ /* 0x000fc40001800000 */
[----:B------:R-:W-:Y:S02]  /*5e20*/  ISETP.GT.AND P3, PT, R41, 0x31, PT ;  /* 0x000000312900780c */ /* 0x000fe40003f64270 */
[----:B------:R-:W-:Y:S02]  /*5e30*/  ISETP.GT.AND P6, PT, R71, 0x1, PT ;  /* 0x000000014700780c */ /* 0x000fe40003fc4270 */
[----:B------:R-:W-:Y:S01]  /*5e40*/  FSEL R192, R49, -INF , P3 ;  /* 0xff80000031c07808 */ /* 0x000fe20001800000 */
[----:B------:R-:W-:Y:S01]  /*5e50*/  FMUL.FTZ R49, R70, UR5 ;  /* 0x0000000546317c20 */ /* 0x000fe20008410000 */
[----:B------:R-:W-:Y:S01]  /*5e60*/  ISETP.GT.AND P3, PT, R41, 0x39, PT ;  /* 0x000000392900780c */ /* 0x000fe20003f64270 */
[----:B------:R-:W-:Y:S01]  /*5e70*/  MUFU.TANH R43, R43 ;  /* 0x0000002b002b7308 */ /* 0x000fe20000002400 */
[----:B------:R-:W-:Y:S02]  /*5e80*/  FSEL R66, R0, -INF , P5 ;  /* 0xff80000000427808 */ /* 0x000fe40002800000 */
[----:B------:R-:W-:-:S02]  /*5e90*/  FSEL R70, R2, -INF , P6 ;  /* 0xff80000002467808 */ /* 0x000fc40003000000 */
[----:B--2---:R-:W-:Y:S02]  /*5ea0*/  FMNMX.FTZ R73, R66, R15, !PT ;  /* 0x0000000f42497209 */ /* 0x004fe40007810000 */
[C---:B------:R-:W-:Y:S01]  /*5eb0*/  ISETP.GT.AND P4, PT, R71.reuse, 0x9, PT ;  /* 0x000000094700780c */ /* 0x040fe20003f84270 */
[----:B------:R-:W-:Y:S01]  /*5ec0*/  MUFU.TANH R51, R51 ;  /* 0x0000003300337308 */ /* 0x000fe20000002400 */
[----:B------:R-:W-:Y:S02]  /*5ed0*/  FMNMX.FTZ R73, R70, R73, !PT ;  /* 0x0000004946497209 */ /* 0x000fe40007810000 */
[C---:B------:R-:W-:Y:S02]  /*5ee0*/  ISETP.GT.AND P5, PT, R71.reuse, 0x10, PT ;  /* 0x000000104700780c */ /* 0x040fe40003fa4270 */
[----:B------:R-:W-:Y:S02]  /*5ef0*/  FSEL R20, R20, -INF , P4 ;  /* 0xff80000014147808 */ /* 0x000fe40002000000 */
[C---:B------:R-:W-:Y:S01]  /*5f00*/  ISETP.GT.AND P6, PT, R71.reuse, 0x11, PT ;  /* 0x000000114700780c */ /* 0x040fe20003fc4270 */
[----:B------:R-:W-:Y:S01]  /*5f10*/  MUFU.TANH R49, R49 ;  /* 0x0000003100317308 */ /* 0x000fe20000002400 */
[----:B------:R-:W-:-:S02]  /*5f20*/  ISETP.GT.AND P4, PT, R71, 0x19, PT ;  /* 0x000000194700780c */ /* 0x000fc40003f84270 */
[----:B------:R-:W-:Y:S02]  /*5f30*/  FSEL R24, R24, -INF , P6 ;  /* 0xff80000018187808 */ /* 0x000fe40003000000 */
[----:B------:R-:W-:Y:S02]  /*5f40*/  FSEL R26, R26, -INF , P4 ;  /* 0xff8000001a1a7808 */ /* 0x000fe40002000000 */
[C---:B------:R-:W-:Y:S01]  /*5f50*/  ISETP.GT.AND P6, PT, R71.reuse, 0x21, PT ;  /* 0x000000214700780c */ /* 0x040fe20003fc4270 */
[----:B------:R-:W-:Y:S01]  /*5f60*/  MUFU.TANH R61, R61 ;  /* 0x0000003d003d7308 */ /* 0x000fe20000002400 */
[----:B------:R-:W-:Y:S02]  /*5f70*/  ISETP.GT.AND P4, PT, R71, 0x29, PT ;  /* 0x000000294700780c */ /* 0x000fe40003f84270 */
[----:B-1----:R-:W-:Y:S02]  /*5f80*/  FSEL R28, R28, -INF , P6 ;  /* 0xff8000001c1c7808 */ /* 0x002fe40003000000 */
[----:B------:R-:W-:-:S02]  /*5f90*/  FSEL R82, R30, -INF , P4 ;  /* 0xff8000001e527808 */ /* 0x000fc40002000000 */
[C---:B------:R-:W-:Y:S01]  /*5fa0*/  ISETP.GT.AND P6, PT, R71.reuse, 0x31, PT ;  /* 0x000000314700780c */ /* 0x040fe20003fc4270 */
[----:B------:R-:W-:Y:S01]  /*5fb0*/  MUFU.TANH R63, R63 ;  /* 0x0000003f003f7308 */ /* 0x000fe20000002400 */
[C---:B------:R-:W-:Y:S02]  /*5fc0*/  ISETP.GT.AND P4, PT, R71.reuse, 0x39, PT ;  /* 0x000000394700780c */ /* 0x040fe40003f84270 */
[----:B---3--:R-:W-:Y:S02]  /*5fd0*/  FSEL R32, R32, -INF , P6 ;  /* 0xff80000020207808 */ /* 0x008fe40003000000 */
[----:B------:R-:W-:Y:S01]  /*5fe0*/  ISETP.GT.AND P6, PT, R71, 0x41, PT ;  /* 0x000000414700780c */ /* 0x000fe20003fc4270 */
[----:B------:R-:W-:Y:S02]  /*5ff0*/  WARPGROUP.DEPBAR.LE gsb0, 0x0 ;  /* 0x00008000000079c5 */ /* 0x000fe40000010000 */
[----:B------:R-:W-:Y:S01]  /*6000*/  WARPGROUP.ARRIVE ;  /* 0x00000000000079c5 */ /* 0x000fe20000000000 */
[----:B------:R-:W-:Y:S01]  /*6010*/  FSEL R172, R38, -INF , P2 ;  /* 0xff80000026ac7808 */ /* 0x000fe20001000000 */
[----:B------:R-:W-:Y:S01]  /*6020*/  MUFU.TANH R65, R65 ;  /* 0x0000004100417308 */ /* 0x000fe20000002400 */
[----:B------:R-:W-:-:S02]  /*6030*/  ISETP.GT.AND P2, PT, R41, 0x28, PT ;  /* 0x000000282900780c */ /* 0x000fc40003f44270 */
[----:B------:R-:W-:Y:S01]  /*6040*/  FMNMX.FTZ R5, R172, R5, !PT ;  /* 0x00000005ac057209 */ /* 0x000fe20007810000 */
[----:B------:R-:W-:Y:S01]  /*6050*/  HGMMA.64x128x16.F32 R88, R168, gdesc[UR8].tnspB, R88, gsb0 ;  /* 0x41e00008a8587df0 */ /* 0x000fe20008000858 */
[----:B------:R-:W-:Y:S01]  /*6060*/  UIADD3 UR10, UR4, 0x200, URZ ;  /* 0x00000200040a7890 */ /* 0x000fe2000fffe03f */
[----:B------:R-:W-:Y:S01]  /*6070*/  FSEL R174, R44, -INF , P2 ;  /* 0xff8000002cae7808 */ /* 0x000fe20001000000 */
[----:B------:R-:W-:Y:S01]  /*6080*/  UMOV UR11, 0x40000040 ;  /* 0x40000040000b7882 */ /* 0x000fe20000000000 */
[----:B------:R-:W-:Y:S01]  /*6090*/  FMNMX.FTZ R5, R198, R5, !PT ;  /* 0x00000005c6057209 */ /* 0x000fe20007810000 */
[----:B------:R-:W-:Y:S01]  /*60a0*/  MUFU.TANH R67, R67 ;  /* 0x0000004300437308 */ /* 0x000fe20000002400 */
[----:B------:R-:W-:Y:S02]  /*60b0*/  ISETP.GT.AND P2, PT, R41, 0x30, PT ;  /* 0x000000302900780c */ /* 0x000fe40003f44270 */
[----:B------:R-:W-:Y:S02]  /*60c0*/  FMNMX.FTZ R5, R174, R5, !PT ;  /* 0x00000005ae057209 */ /* 0x000fe40007810000 */
[----:B------:R-:W-:-:S02]  /*60d0*/  FSEL R194, R48, -INF , P2 ;  /* 0xff80000030c27808 */ /* 0x000fc40001000000 */
[----:B------:R-:W-:Y:S01]  /*60e0*/  FMNMX.FTZ R37, R196, R5, !PT ;  /* 0x00000005c4257209 */ /* 0x000fe20007810000 */
[----:B------:R-:W-:Y:S01]  /*60f0*/  MUFU.TANH R69, R69 ;  /* 0x0000004500457308 */ /* 0x000fe20000002400 */
[----:B------:R-:W-:Y:S02]  /*6100*/  ISETP.GT.AND P2, PT, R41, 0x38, PT ;  /* 0x000000382900780c */ /* 0x000fe40003f44270 */
[----:B------:R-:W-:Y:S02]  /*6110*/  FMNMX.FTZ R37, R194, R37, !PT ;  /* 0x00000025c2257209 */ /* 0x000fe40007810000 */
[----:B------:R-:W-:Y:S02]  /*6120*/  FSEL R36, R36, -INF , P6 ;  /* 0xff80000024247808 */ /* 0x000fe40003000000 */
[----:B------:R-:W-:Y:S01]  /*6130*/  FMNMX.FTZ R37, R192, R37, !PT ;  /* 0x00000025c0257209 */ /* 0x000fe20007810000 */
[----:B------:R1:W2:Y:S01]  /*6140*/  MUFU.TANH R5, R72 ;  /* 0x0000004800057308 */ /* 0x0002a20000002400 */
[----:B------:R-:W-:Y:S01]  /*6150*/  ISETP.GT.AND P6, PT, R71, 0x51, PT ;  /* 0x000000514700780c */ /* 0x000fe20003fc4270 */
[----:B------:R-:W-:-:S02]  /*6160*/  WARPGROUP.DEPBAR.LE gsb0, 0x0 ;  /* 0x00008000000079c5 */ /* 0x000fc40000010000 */
[----:B------:R-:W-:Y:S01]  /*6170*/  WARPGROUP.ARRIVE ;  /* 0x00000000000079c5 */ /* 0x000fe20000000000 */
[----:B------:R-:W-:Y:S02]  /*6180*/  FSEL R170, R52, -INF , P2 ;  /* 0xff80000034aa7808 */ /* 0x000fe40001000000 */
[----:B------:R-:W-:Y:S02]  /*6190*/  ISETP.GT.AND P2, PT, R41, 0x40, PT ;  /* 0x000000402900780c */ /* 0x000fe40003f44270 */
[----:B------:R-:W-:Y:S01]  /*61a0*/  FSEL R168, R53, -INF , P3 ;  /* 0xff80000035a87808 */ /* 0x000fe20001800000 */
[----:B------:R-:W-:Y:S01]  /*61b0*/  HGMMA.64x128x16.F32 R88, R164, gdesc[UR8].tnspB, R88, gsb0 ;  /* 0x41e00008a4587df0 */ /* 0x000fe20008000858 */
[----:B------:R-:W-:Y:S01]  /*61c0*/  FMNMX.FTZ R37, R170, R37, !PT ;  /* 0x00000025aa257209 */ /* 0x000fe20007810000 */
[----:B------:R-:W-:Y:S01]  /*61d0*/  UIADD3 UR10, UR4, 0x280, URZ ;  /* 0x00000280040a7890 */ /* 0x000fe2000fffe03f */
[C---:B------:R-:W-:Y:S01]  /*61e0*/  ISETP.GT.AND P3, PT, R41.reuse, 0x41, PT ;  /* 0x000000412900780c */ /* 0x040fe20003f64270 */
[----:B------:R-:W-:Y:S01]  /*61f0*/  UMOV UR11, 0x40000040 ;  /* 0x40000040000b7882 */ /* 0x000fe20000000000 */
[----:B-1----:R-:W-:Y:S01]  /*6200*/  FSEL R72, R56, -INF , P2 ;  /* 0xff80000038487808 */ /* 0x002fe20001000000 */
[----:B------:R-:W-:Y:S01]  /*6210*/  FMUL.FTZ R53, R74, UR5 ;  /* 0x000000054a357c20 */ /* 0x000fe20008410000 */
[----:B------:R-:W-:Y:S01]  /*6220*/  FMNMX.FTZ R37, R168, R37, !PT ;  /* 0x00000025a8257209 */ /* 0x000fe20007810000 */
[----:B------:R-:W1:Y:S01]  /*6230*/  MUFU.TANH R56, R76 ;  /* 0x0000004c00387308 */ /* 0x000e620000002400 */
[----:B------:R-:W-:-:S02]  /*6240*/  ISETP.GT.AND P2, PT, R41, 0x48, PT ;  /* 0x000000482900780c */ /* 0x000fc40003f44270 */
[----:B------:R-:W-:Y:S01]  /*6250*/  FSEL R38, R57, -INF , P3 ;  /* 0xff80000039267808 */ /* 0x000fe20001800000 */
[----:B------:R-:W-:Y:S01]  /*6260*/  FMUL.FTZ R57, R75, UR5 ;  /* 0x000000054b397c20 */ /* 0x000fe20008410000 */
[----:B------:R-:W-:Y:S02]  /*6270*/  FMNMX.FTZ R37, R72, R37, !PT ;  /* 0x0000002548257209 */ /* 0x000fe40007810000 */
[C---:B------:R-:W-:Y:S01]  /*6280*/  ISETP.GT.AND P3, PT, R41.reuse, 0x49, PT ;  /* 0x000000492900780c */ /* 0x040fe20003f64270 */
[----:B------:R-:W-:Y:S01]  /*6290*/  MUFU.TANH R53, R53 ;  /* 0x0000003500357308 */ /* 0x000fe20000002400 */
[----:B------:R-:W-:Y:S02]  /*62a0*/  FSEL R40, R40, -INF , P2 ;  /* 0xff80000028287808 */ /* 0x000fe40001000000 */
[----:B------:R-:W-:Y:S02]  /*62b0*/  FMNMX.FTZ R37, R38, R37, !PT ;  /* 0x0000002526257209 */ /* 0x000fe40007810000 */
[----:B------:R-:W-:-:S02]  /*62c0*/  ISETP.GT.AND P2, PT, R41, 0x50, PT ;  /* 0x000000502900780c */ /* 0x000fc40003f44270 */
[----:B------:R-:W-:Y:S01]  /*62d0*/  FSEL R42, R42, -INF , P3 ;  /* 0xff8000002a2a7808 */ /* 0x000fe20001800000 */
[----:B------:R-:W-:Y:S01]  /*62e0*/  MUFU.TANH R57, R57 ;  /* 0x0000003900397308 */ /* 0x000fe20000002400 */
[----:B------:R-:W-:Y:S02]  /*62f0*/  FMNMX.FTZ R37, R40, R37, !PT ;  /* 0x0000002528257209 */ /* 0x000fe40007810000 */
[C---:B------:R-:W-:Y:S02]  /*6300*/  ISETP.GT.AND P3, PT, R41.reuse, 0x51, PT ;  /* 0x000000512900780c */ /* 0x040fe40003f64270 */
[----:B------:R-:W-:Y:S02]  /*6310*/  FSEL R44, R64, -INF , P2 ;  /* 0xff800000402c7808 */ /* 0x000fe40001000000 */
[----:B------:R-:W-:Y:S01]  /*6320*/  FMNMX.FTZ R37, R42, R37, !PT ;  /* 0x000000252a257209 */ /* 0x000fe20007810000 */
[----:B------:R-:W3:Y:S01]  /*6330*/  MUFU.TANH R64, R80 ;  /* 0x0000005000407308 */ /* 0x000ee20000002400 */
[----:B------:R-:W-:-:S02]  /*6340*/  ISETP.GT.AND P2, PT, R41, 0x58, PT ;  /* 0x000000582900780c */ /* 0x000fc40003f44270 */
[----:B------:R-:W-:Y:S02]  /*6350*/  FSEL R46, R46, -INF , P3 ;  /* 0xff8000002e2e7808 */ /* 0x000fe40001800000 */
[----:B------:R-:W-:Y:S02]  /*6360*/  FMNMX.FTZ R37, R44, R37, !PT ;  /* 0x000000252c257209 */ /* 0x000fe40007810000 */
[C---:B------:R-:W-:Y:S02]  /*6370*/  ISETP.GT.AND P3, PT, R41.reuse, 0x59, PT ;  /* 0x000000592900780c */ /* 0x040fe40003f64270 */
[----:B------:R-:W-:Y:S02]  /*6380*/  FSEL R48, R68, -INF , P2 ;  /* 0xff80000044307808 */ /* 0x000fe40001000000 */
[----:B------:R-:W-:Y:S01]  /*6390*/  FMNMX.FTZ R37, R46, R37, !PT ;  /* 0x000000252e257209 */ /* 0x000fe20007810000 */
[----:B------:R-:W4:Y:S01]  /*63a0*/  MUFU.TANH R68, R84 ;  /* 0x0000005400447308 */ /* 0x000f220000002400 */
[----:B------:R-:W-:-:S02]  /*63b0*/  ISETP.GT.AND P2, PT, R41, 0x60, PT ;  /* 0x000000602900780c */ /* 0x000fc40003f44270 */
[----:B------:R-:W-:Y:S02]  /*63c0*/  FSEL R50, R50, -INF , P3 ;  /* 0xff80000032327808 */ /* 0x000fe40001800000 */
[----:B------:R-:W-:Y:S02]  /*63d0*/  FMNMX.FTZ R37, R48, R37, !PT ;  /* 0x0000002530257209 */ /* 0x000fe40007810000 */
[----:B------:R-:W-:Y:S02]  /*63e0*/  ISETP.GT.AND P3, PT, R41, 0x61, PT ;  /* 0x000000612900780c */ /* 0x000fe40003f64270 */
[----:B--2---:R-:W-:Y:S02]  /*63f0*/  FSEL R52, R5, -INF , P2 ;  /* 0xff80000005347808 */ /* 0x004fe40001000000 */
[----:B------:R-:W-:Y:S01]  /*6400*/  FMNMX.FTZ R37, R50, R37, !PT ;  /* 0x0000002532257209 */ /* 0x000fe20007810000 */
[----:B------:R-:W2:Y:S01]  /*6410*/  LDC R5, c[0x0][0x988] ;  /* 0x00026200ff057b82 */ /* 0x000ea20000000800 */
[----:B------:R-:W-:-:S02]  /*6420*/  ISETP.GT.AND P2, PT, R41, 0x68, PT ;  /* 0x000000682900780c */ /* 0x000fc40003f44270 */
[----:B------:R-:W-:Y:S02]  /*6430*/  FSEL R54, R54, -INF , P3 ;  /* 0xff80000036367808 */ /* 0x000fe40001800000 */
[----:B------:R-:W-:Y:S02]  /*6440*/  FMNMX.FTZ R37, R52, R37, !PT ;  /* 0x0000002534257209 */ /* 0x000fe40007810000 */
[C---:B------:R-:W-:Y:S02]  /*6450*/  ISETP.GT.AND P3, PT, R41.reuse, 0x69, PT ;  /* 0x000000692900780c */ /* 0x040fe40003f64270 */
[----:B-1----:R-:W-:Y:S02]  /*6460*/  FSEL R56, R56, -INF , P2 ;  /* 0xff80000038387808 */ /* 0x002fe40001000000 */
[----:B------:R-:W-:Y:S02]  /*6470*/  FMNMX.FTZ R37, R54, R37, !PT ;  /* 0x0000002536257209 */ /* 0x000fe40007810000 */
[----:B------:R-:W-:-:S02]  /*6480*/  ISETP.GT.AND P2, PT, R41, 0x70, PT ;  /* 0x000000702900780c */ /* 0x000fc40003f44270 */
[----:B------:R-:W-:Y:S02]  /*6490*/  FSEL R58, R58, -INF , P3 ;  /* 0xff8000003a3a7808 */ /* 0x000fe40001800000 */
[----:B------:R-:W-:Y:S02]  /*64a0*/  FMNMX.FTZ R37, R56, R37, !PT ;  /* 0x0000002538257209 */ /* 0x000fe40007810000 */
[C---:B------:R-:W-:Y:S02]  /*64b0*/  ISETP.GT.AND P3, PT, R41.reuse, 0x71, PT ;  /* 0x000000712900780c */ /* 0x040fe40003f64270 */
[----:B---3--:R-:W-:Y:S02]  /*64c0*/  FSEL R64, R64, -INF , P2 ;  /* 0xff80000040407808 */ /* 0x008fe40001000000 */
[----:B------:R-:W-:Y:S02]  /*64d0*/  FMNMX.FTZ R37, R58, R37, !PT ;  /* 0x000000253a257209 */ /* 0x000fe40007810000 */
[----:B------:R-:W-:-:S02]  /*64e0*/  ISETP.GT.AND P2, PT, R41, 0x78, PT ;  /* 0x000000782900780c */ /* 0x000fc40003f44270 */
[----:B------:R-:W-:Y:S02]  /*64f0*/  FSEL R62, R81, -INF , P3 ;  /* 0xff800000513e7808 */ /* 0x000fe40001800000 */
[----:B------:R-:W-:Y:S02]  /*6500*/  FMNMX.FTZ R37, R64, R37, !PT ;  /* 0x0000002540257209 */ /* 0x000fe40007810000 */
[----:B------:R-:W-:Y:S02]  /*6510*/  ISETP.GT.AND P3, PT, R41, 0x79, PT ;  /* 0x000000792900780c */ /* 0x000fe40003f64270 */
[----:B----4-:R-:W-:Y:S02]  /*6520*/  FSEL R68, R68, -INF , P2 ;  /* 0xff80000044447808 */ /* 0x010fe40001000000 */
[----:B------:R-:W-:Y:S02]  /*6530*/  FMNMX.FTZ R37, R62, R37, !PT ;  /* 0x000000253e257209 */ /* 0x000fe40007810000 */
[----:B------:R-:W-:-:S02]  /*6540*/  FSEL R60, R60, -INF , P3 ;  /* 0xff8000003c3c7808 */ /* 0x000fc40001800000 */
[----:B------:R-:W-:Y:S02]  /*6550*/  FMNMX.FTZ R37, R68, R37, !PT ;  /* 0x0000002544257209 */ /* 0x000fe40007810000 */
[----:B------:R-:W-:Y:S02]  /*6560*/  ISETP.GT.AND P3, PT, R71, 0x8, PT ;  /* 0x000000084700780c */ /* 0x000fe40003f64270 */
[----:B------:R-:W-:Y:S02]  /*6570*/  FMNMX.FTZ R37, R60, R37, !PT ;  /* 0x000000253c257209 */ /* 0x000fe40007810000 */
[----:B------:R-:W-:Y:S02]  /*6580*/  FSEL R0, R14, -INF , P3 ;  /* 0xff8000000e007808 */ /* 0x000fe40001800000 */
[----:B------:R-:W-:Y:S01]  /*6590*/  FSEL R74, R21, -INF , P5 ;  /* 0xff800000154a7808 */ /* 0x000fe20002800000 */
[----:B------:R-:W1:Y:S01]  /*65a0*/  SHFL.BFLY PT, R12, R37, 0x2, 0x1f ;  /* 0x0c401f00250c7f89 */ /* 0x000e6200000e0000 */
[----:B------:R-:W-:-:S02]  /*65b0*/  FMNMX.FTZ R73, R0, R73, !PT ;  /* 0x0000004900497209 */ /* 0x000fc40007810000 */
[----:B------:R-:W-:Y:S02]  /*65c0*/  ISETP.GT.AND P3, PT, R71, 0x18, PT ;  /* 0x000000184700780c */ /* 0x000fe40003f64270 */
[----:B------:R-:W-:Y:S02]  /*65d0*/  FMNMX.FTZ R73, R20, R73, !PT ;  /* 0x0000004914497209 */ /* 0x000fe40007810000 */
[----:B------:R-:W-:Y:S02]  /*65e0*/  FSEL R76, R25, -INF , P3 ;  /* 0xff800000194c7808 */ /* 0x000fe40001800000 */
[----:B------:R-:W-:Y:S02]  /*65f0*/  FMNMX.FTZ R73, R74, R73, !PT ;  /* 0x000000494a497209 */ /* 0x000fe40007810000 */
[----:B------:R-:W-:Y:S02]  /*6600*/  ISETP.GT.AND P5, PT, R71, 0x20, PT ;  /* 0x000000204700780c */ /* 0x000fe40003fa4270 */
[----:B------:R-:W-:-:S02]  /*6610*/  FMNMX.FTZ R73, R24, R73, !PT ;  /* 0x0000004918497209 */ /* 0x000fc40007810000 */
[----:B------:R-:W-:Y:S02]  /*6620*/  FSEL R78, R27, -INF , P5 ;  /* 0xff8000001b4e7808 */ /* 0x000fe40002800000 */
[----:B------:R-:W-:Y:S02]  /*6630*/  FMNMX.FTZ R73, R76, R73, !PT ;  /* 0x000000494c497209 */ /* 0x000fe40007810000 */
[----:B------:R-:W-:Y:S02]  /*6640*/  ISETP.GT.AND P3, PT, R71, 0x28, PT ;  /* 0x000000284700780c */ /* 0x000fe40003f64270 */
[----:B------:R-:W-:Y:S02]  /*6650*/  FMNMX.FTZ R73, R26, R73, !PT ;  /* 0x000000491a497209 */ /* 0x000fe40007810000 */
[----:B------:R-:W-:Y:S02]  /*6660*/  FSEL R80, R29, -INF , P3 ;  /* 0xff8000001d507808 */ /* 0x000fe40001800000 */
[----:B-1----:R-:W-:-:S02]  /*6670*/  FMNMX.FTZ R39, R37, R12, !PT ;  /* 0x0000000c25277209 */ /* 0x002fc40007810000 */
[----:B------:R-:W-:Y:S02]  /*6680*/  FMNMX.FTZ R73, R78, R73, !PT ;  /* 0x000000494e497209 */ /* 0x000fe40007810000 */
[----:B------:R-:W-:Y:S01]  /*6690*/  ISETP.GT.AND P5, PT, R71, 0x30, PT ;  /* 0x000000304700780c */ /* 0x000fe20003fa4270 */
[----:B------:R-:W1:Y:S01]  /*66a0*/  SHFL.BFLY PT, R12, R39, 0x1, 0x1f ;  /* 0x0c201f00270c7f89 */ /* 0x000e6200000e0000 */
[----:B------:R-:W-:Y:S02]  /*66b0*/  FMNMX.FTZ R73, R28, R73, !PT ;  /* 0x000000491c497209 */ /* 0x000fe40007810000 */
[----:B------:R-:W-:Y:S02]  /*66c0*/  FSEL R84, R31, -INF , P5 ;  /* 0xff8000001f547808 */ /* 0x000fe40002800000 */
[----:B------:R-:W-:Y:S02]  /*66d0*/  FMNMX.FTZ R73, R80, R73, !PT ;  /* 0x0000004950497209 */ /* 0x000fe40007810000 */
[----:B------:R-:W-:Y:S01]  /*66e0*/  ISETP.GT.AND P3, PT, R71, 0x38, PT ;  /* 0x000000384700780c */ /* 0x000fe20003f64270 */
[----:B------:R-:W-:-:S02]  /*66f0*/  WARPGROUP.DEPBAR.LE gsb0, 0x0 ;  /* 0x00008000000079c5 */ /* 0x000fc40000010000 */
[----:B------:R-:W-:Y:S01]  /*6700*/  WARPGROUP.ARRIVE ;  /* 0x00000000000079c5 */ /* 0x000fe20000000000 */
[----:B------:R-:W-:Y:S02]  /*6710*/  FMNMX.FTZ R73, R82, R73, !PT ;  /* 0x0000004952497209 */ /* 0x000fe40007810000 */
[----:B------:R-:W-:Y:S02]  /*6720*/  FSEL R86, R33, -INF , P3 ;  /* 0xff80000021567808 */ /* 0x000fe40001800000 */
[----:B------:R-:W-:Y:S01]  /*6730*/  FMNMX.FTZ R73, R84, R73, !PT ;  /* 0x0000004954497209 */ /* 0x000fe20007810000 */
[----:B------:R-:W-:Y:S01]  /*6740*/  HGMMA.64x128x16.F32 R88, R160, gdesc[UR8].tnspB, R88, gsb0 ;  /* 0x41e00008a0587df0 */ /* 0x000fe20008000858 */
[----:B------:R-:W-:Y:S01]  /*6750*/  UIADD3 UR10, UR4, 0x300, URZ ;  /* 0x00000300040a7890 */ /* 0x000fe2000fffe03f */
[----:B------:R-:W-:Y:S01]  /*6760*/  ISETP.GT.AND P5, PT, R71, 0x40, PT ;  /* 0x000000404700780c */ /* 0x000fe20003fa4270 */
[----:B------:R-:W-:Y:S01]  /*6770*/  UMOV UR11, 0x40000040 ;  /* 0x40000040000b7882 */ /* 0x000fe20000000000 */
[----:B------:R-:W-:-:S02]  /*6780*/  FMNMX.FTZ R73, R32, R73, !PT ;  /* 0x0000004920497209 */ /* 0x000fc40007810000 */
[----:B------:R-:W-:Y:S02]  /*6790*/  FSEL R164, R34, -INF , P4 ;  /* 0xff80000022a47808 */ /* 0x000fe40002000000 */
[----:B-1----:R-:W-:Y:S02]  /*67a0*/  FMNMX.FTZ R12, R39, R12, !PT ;  /* 0x0000000c270c7209 */ /* 0x002fe40007810000 */
[----:B------:R-:W-:Y:S02]  /*67b0*/  FMNMX.FTZ R73, R86, R73, !PT ;  /* 0x0000004956497209 */ /* 0x000fe40007810000 */
[----:B------:R-:W-:Y:S01]  /*67c0*/  FSEL R34, R35, -INF , P5 ;  /* 0xff80000023227808 */ /* 0x000fe20002800000 */
[----:B--2---:R-:W-:Y:S01]  /*67d0*/  FMUL.FTZ R39, R12, R5 ;  /* 0x000000050c277220 */ /* 0x004fe20000410000 */
[----:B------:R-:W-:Y:S02]  /*67e0*/  FMNMX.FTZ R73, R164, R73, !PT ;  /* 0x00000049a4497209 */ /* 0x000fe40007810000 */
[----:B------:R-:W-:-:S02]  /*67f0*/  FSETP.NEU.FTZ.AND P2, PT, R12, -INF , PT ;  /* 0xff8000000c00780b */ /* 0x000fc40003f5d000 */
[----:B------:R-:W-:Y:S02]  /*6800*/  ISETP.GT.AND P3, PT, R71, 0x48, PT ;  /* 0x000000484700780c */ /* 0x000fe40003f64270 */
[----:B------:R-:W-:Y:S02]  /*6810*/  FMNMX.FTZ R73, R34, R73, !PT ;  /* 0x0000004922497209 */ /* 0x000fe40007810000 */
[----:B------:R-:W-:Y:S02]  /*6820*/  FSEL R39, R39, RZ, P2 ;  /* 0x000000ff27277208 */ /* 0x000fe40001000000 */
[----:B------:R-:W-:Y:S02]  /*6830*/  ISETP.GT.AND P4, PT, R71, 0x49, PT ;  /* 0x000000494700780c */ /* 0x000fe40003f84270 */
[----:B------:R-:W-:Y:S01]  /*6840*/  FSEL R166, R43, -INF , P3 ;  /* 0xff8000002ba67808 */ /* 0x000fe20001800000 */
[--C-:B------:R-:W-:Y:S01]  /*6850*/  FFMA.FTZ R30, R194, R5, -R39.reuse ;  /* 0x00000005c21e7223 */ /* 0x100fe20000010827 */
[----:B------:R-:W-:Y:S01]  /*6860*/  FMNMX.FTZ R73, R36, R73, !PT ;  /* 0x0000004924497209 */ /* 0x000fe20007810000 */
[-CC-:B------:R-:W-:Y:S01]  /*6870*/  FFMA.FTZ R29, R196, R5.reuse, -R39.reuse ;  /* 0x00000005c41d7223 */ /* 0x180fe20000010827 */
[----:B------:R-:W-:Y:S01]  /*6880*/  ISETP.GT.AND P5, PT, R71, 0x50, PT ;  /* 0x000000504700780c */ /* 0x000fe20003fa4270 */
        /* <DEDUP_REMOVED lines=54> */
[----:B------:R-:W-:Y:S01]  /*6bf0*/  FFMA.FTZ R60, R60, R5, -R39 ;  /* 0x000000053c3c7223 */ /* 0x000fe20000010827 */
[----:B------:R-:W-:Y:S01]  /*6c00*/  FMNMX.FTZ R73, R72, R73, !PT ;  /* 0x0000004948497209 */ /* 0x000fe20007810000 */
[----:B------:R-:W-:Y:S01]  /*6c10*/  MUFU.EX2 R37, R37 ;  /* 0x0000002500257308 */ /* 0x000fe20000000800 */
[----:B------:R-:W-:-:S02]  /*6c20*/  ISETP.GT.AND P3, PT, R71, 0x78, PT ;  /* 0x000000784700780c */ /* 0x000fc40003f64270 */
[----:B------:R-:W-:Y:S02]  /*6c30*/  FSEL R208, R65, -INF , P6 ;  /* 0xff80000041d07808 */ /* 0x000fe40003000000 */
[----:B------:R-:W-:Y:S02]  /*6c40*/  FMNMX.FTZ R73, R206, R73, !PT ;  /* 0x00000049ce497209 */ /* 0x000fe40007810000 */
[----:B------:R-:W-:Y:S01]  /*6c50*/  ISETP.GT.AND P4, PT, R71, 0x79, PT ;  /* 0x000000794700780c */ /* 0x000fe20003f84270 */
[----:B------:R-:W-:Y:S01]  /*6c60*/  MUFU.EX2 R180, R180 ;  /* 0x000000b400b47308 */ /* 0x000fe20000000800 */
[----:B------:R-:W-:Y:S02]  /*6c70*/  FMNMX.FTZ R73, R208, R73, !PT ;  /* 0x00000049d0497209 */ /* 0x000fe40007810000 */
[----:B------:R-:W-:-:S05]  /*6c80*/  FSEL R210, R69, -INF , P4 ;  /* 0xff80000045d27808 */ /* 0x000fca0002000000 */
[----:B------:R-:W-:Y:S08]  /*6c90*/  MUFU.EX2 R182, R182 ;  /* 0x000000b600b67308 */ /* 0x000ff00000000800 */
[----:B------:R-:W-:Y:S08]  /*6ca0*/  MUFU.EX2 R41, R41 ;  /* 0x0000002900297308 */ /* 0x000ff00000000800 */
[----:B------:R-:W-:Y:S08]  /*6cb0*/  MUFU.EX2 R176, R176 ;  /* 0x000000b000b07308 */ /* 0x000ff00000000800 */
[----:B------:R-:W-:Y:S08]  /*6cc0*/  MUFU.EX2 R21, R21 ;  /* 0x0000001500157308 */ /* 0x000ff00000000800 */
[----:B------:R-:W-:Y:S01]  /*6cd0*/  MUFU.EX2 R178, R178 ;  /* 0x000000b200b27308 */ /* 0x000fe20000000800 */
[----:B------:R-:W-:-:S02]  /*6ce0*/  WARPGROUP.DEPBAR.LE gsb0, 0x0 ;  /* 0x00008000000079c5 */ /* 0x000fc40000010000 */
[----:B------:R-:W-:Y:S01]  /*6cf0*/  WARPGROUP.ARRIVE ;  /* 0x00000000000079c5 */ /* 0x000fe20000000000 */
[----:B------:R-:W-:Y:S01]  /*6d00*/  FSEL R160, R67, -INF , P3 ;  /* 0xff80000043a07808 */ /* 0x000fe20001800000 */
[-CC-:B------:R-:W-:Y:S01]  /*6d10*/  FFMA.FTZ R162, R48, R5.reuse, -R39.reuse ;  /* 0x0000000530a27223 */ /* 0x180fe20000010827 */
[----:B------:R-:W-:Y:S02]  /*6d20*/  FFMA.FTZ R48, R64, R5, -R39 ;  /* 0x0000000540307223 */ /* 0x000fe40000010827 */
[----:B------:R-:W-:Y:S01]  /*6d30*/  MUFU.EX2 R25, R25 ;  /* 0x0000001900197308 */ /* 0x000fe20000000800 */
[----:B------:R-:W-:Y:S01]  /*6d40*/  FMNMX.FTZ R73, R160, R73, !PT ;  /* 0x00000049a0497209 */ /* 0x000fe20007810000 */
[----:B------:R-:W-:Y:S01]  /*6d50*/  HGMMA.64x128x16.F32 R88, R156, gdesc[UR8].tnspB, R88, gsb0 ;  /* 0x41e000089c587df0 */ /* 0x000fe20008000858 */
[----:B------:R-:W-:Y:S02]  /*6d60*/  UIADD3 UR10, UR4, 0x380, URZ ;  /* 0x00000380040a7890 */ /* 0x000fe4000fffe03f */
[----:B------:R-:W-:Y:S01]  /*6d70*/  FMNMX.FTZ R73, R210, R73, !PT ;  /* 0x00000049d2497209 */ /* 0x000fe20007810000 */
[----:B------:R-:W-:Y:S01]  /*6d80*/  UMOV UR11, 0x40000040 ;  /* 0x40000040000b7882 */ /* 0x000fe20000000000 */
[----:B------:R-:W-:Y:S01]  /*6d90*/  UMOV UR4, UR36 ;  /* 0x0000002400047c82 */ /* 0x000fe20008000000 */
[----:B------:R-:W-:Y:S02]  /*6da0*/  MUFU.EX2 R172, R172 ;  /* 0x000000ac00ac7308 */ /* 0x000fe40000000800 */
[----:B------:R-:W1:Y:S06]  /*6db0*/  SHFL.BFLY PT, R2, R73, 0x2, 0x1f ;  /* 0x0c401f0049027f89 */ /* 0x000e6c00000e0000 */
        /* <DEDUP_REMOVED lines=8> */
[----:B-1----:R-:W-:-:S07]  /*6e40*/  FMNMX.FTZ R14, R2, R55, !PT ;  /* 0x00000037020e7209 */ /* 0x002fce0007810000 */
[----:B------:R-:W-:Y:S01]  /*6e50*/  MUFU.EX2 R33, R33 ;  /* 0x0000002100217308 */ /* 0x000fe20000000800 */
[----:B------:R-:W-:Y:S02]  /*6e60*/  FSEL R2, R12, RZ, P2 ;  /* 0x000000ff0c027208 */ /* 0x000fe40001000000 */
[C---:B------:R-:W-:Y:S01]  /*6e70*/  FSETP.NEU.FTZ.AND P2, PT, R14.reuse, -INF , PT ;  /* 0xff8000000e00780b */ /* 0x040fe20003f5d000 */
[-C--:B------:R-:W-:Y:S02]  /*6e80*/  FMUL.FTZ R39, R14, R5.reuse ;  /* 0x000000050e277220 */ /* 0x080fe40000410000 */
[----:B------:R-:W-:Y:S02]  /*6e90*/  FADD.FTZ R2, -R2, R13 ;  /* 0x0000000d02027221 */ /* 0x000fe40000010100 */
[----:B------:R-:W-:Y:S01]  /*6ea0*/  MUFU.EX2 R35, R35 ;  /* 0x0000002300237308 */ /* 0x000fe20000000800 */
[----:B------:R-:W-:Y:S01]  /*6eb0*/  FSEL R39, R39, RZ, P2 ;  /* 0x000000ff27277208 */ /* 0x000fe20001000000 */
[----:B------:R-:W-:-:S04]  /*6ec0*/  FMUL.FTZ R2, R2, R5 ;  /* 0x0000000502027220 */ /* 0x000fc80000410000 */
[-CC-:B------:R-:W-:Y:S01]  /*6ed0*/  FFMA.FTZ R183, R0, R5.reuse, -R39.reuse ;  /* 0x0000000500b77223 */ /* 0x180fe20000010827 */
[----:B------:R-:W-:Y:S01]  /*6ee0*/  FSEL R0, R14, RZ, P2 ;  /* 0x000000ff0e007208 */ /* 0x000fe20001000000 */
[----:B------:R-:W1:Y:S01]  /*6ef0*/  MUFU.EX2 R2, R2 ;  /* 0x0000000200027308 */ /* 0x000e620000000800 */
[-CC-:B------:R-:W-:Y:S01]  /*6f00*/  FFMA.FTZ R181, R66, R5.reuse, -R39.reuse ;  /* 0x0000000542b57223 */ /* 0x180fe20000010827 */
[-CC-:B------:R-:W-:Y:S01]  /*6f10*/  FFMA.FTZ R52, R70, R5.reuse, -R39.reuse ;  /* 0x0000000546347223 */ /* 0x180fe20000010827 */
[-C--:B------:R-:W-:Y:S01]  /*6f20*/  FFMA.FTZ R20, R20, R5.reuse, -R39 ;  /* 0x0000000514147223 */ /* 0x080fe20000010827 */
        /* <DEDUP_REMOVED lines=8> */
[----:B------:R-:W-:Y:S01]  /*6fb0*/  MOV R36, UR37 ;  /* 0x0000002500247c02 */ /* 0x000fe20008000f00 */
[-CC-:B------:R-:W-:Y:S01]  /*6fc0*/  FFMA.FTZ R26, R26, R5.reuse, -R39.reuse ;  /* 0x000000051a1a7223 */ /* 0x180fe20000010827 */
[-CC-:B------:R-:W-:Y:S01]  /*6fd0*/  FFMA.FTZ R173, R78, R5.reuse, -R39.reuse ;  /* 0x000000054ead7223 */ /* 0x180fe20000010827 */
[-CC-:B------:R-:W-:Y:S01]  /*6fe0*/  FFMA.FTZ R28, R28, R5.reuse, -R39.reuse ;  /* 0x000000051c1c7223 */ /* 0x180fe20000010827 */
[-C--:B------:R-:W-:Y:S01]  /*6ff0*/  FFMA.FTZ R175, R80, R5.reuse, -R39 ;  /* 0x0000000550af7223 */ /* 0x080fe20000010827 */
[----:B-1----:R-:W-:Y:S01]  /*7000*/  FFMA.FTZ R15, R2, R4, R37 ;  /* 0x00000004020f7223 */ /* 0x002fe20000010025 */
[----:B------:R-:W1:Y:S01]  /*7010*/  MUFU.EX2 R0, R0 ;  /* 0x0000000000007308 */ /* 0x000e620000000800 */
[-CC-:B------:R-:W-:Y:S01]  /*7020*/  FFMA.FTZ R54, R82, R5.reuse, -R39.reuse ;  /* 0x0000000552367223 */ /* 0x180fe20000010827 */
[-C--:B------:R-:W-:Y:S01]  /*7030*/  FFMA.FTZ R169, R84, R5.reuse, -R39 ;  /* 0x0000000554a97223 */ /* 0x080fe20000010827 */
[----:B------:R-:W-:Y:S01]  /*7040*/  FADD.FTZ R15, R180, R15 ;  /* 0x0000000fb40f7221 */ /* 0x000fe20000010000 */
[-CC-:B------:R-:W-:Y:S01]  /*7050*/  FFMA.FTZ R32, R32, R5.reuse, -R39.reuse ;  /* 0x0000000520207223 */ /* 0x180fe20000010827 */
[-CC-:B------:R-:W-:Y:S01]  /*7060*/  FFMA.FTZ R171, R86, R5.reuse, -R39.reuse ;  /* 0x0000000556ab7223 */ /* 0x180fe20000010827 */
[-C--:B------:R-:W-:Y:S01]  /*7070*/  FFMA.FTZ R56, R164, R5.reuse, -R39 ;  /* 0x00000005a4387223 */ /* 0x080fe20000010827 */
[----:B------:R-:W-:Y:S01]  /*7080*/  FADD.FTZ R4, R182, R15 ;  /* 0x0000000fb6047221 */ /* 0x000fe20000010000 */
[----:B------:R-:W2:Y:S01]  /*7090*/  MUFU.EX2 R52, R52 ;  /* 0x0000003400347308 */ /* 0x000ea20000000800 */
[-CC-:B------:R-:W-:Y:S01]  /*70a0*/  FFMA.FTZ R167, R166, R5.reuse, -R39.reuse ;  /* 0x00000005a6a77223 */ /* 0x180fe20000010827 */
[-CC-:B------:R-:W-:Y:S01]  /*70b0*/  FFMA.FTZ R161, R196, R5.reuse, -R39.reuse ;  /* 0x00000005c4a17223 */ /* 0x180fe20000010827 */
[----:B------:R-:W-:Y:S01]  /*70c0*/  FADD.FTZ R15, R41, R4 ;  /* 0x00000004290f7221 */ /* 0x000fe20000010000 */
[-CC-:B------:R-:W-:Y:S01]  /*70d0*/  FFMA.FTZ R163, R198, R5.reuse, -R39.reuse ;  /* 0x00000005c6a37223 */ /* 0x180fe20000010827 */
[-CC-:B------:R-:W-:Y:S01]  /*70e0*/  FFMA.FTZ R200, R200, R5.reuse, -R39.reuse ;  /* 0x00000005c8c87223 */ /* 0x180fe20000010827 */
[----:B------:R-:W-:Y:S01]  /*70f0*/  FFMA.FTZ R168, R168, R5, -R39 ;  /* 0x00000005a8a87223 */ /* 0x000fe20000010827 */
[----:B------:R-:W-:Y:S01]  /*7100*/  FADD.FTZ R4, R176, R15 ;  /* 0x0000000fb0047221 */ /* 0x000fe20000010000 */
[----:B------:R-:W3:Y:S01]  /*7110*/  MUFU.EX2 R183, R183 ;  /* 0x000000b700b77308 */ /* 0x000ee20000000800 */
[----:B-1----:R-:W-:Y:S01]  /*7120*/  FFMA.FTZ R3, R0, R3, R181 ;  /* 0x0000000300037223 */ /* 0x002fe200000100b5 */
[C---:B------:R-:W-:Y:S01]  /*7130*/  F2FP.F16.F32.PACK_AB R176, R21.reuse, R176 ;  /* 0x000000b015b0723e */ /* 0x040fe200000000ff */
[----:B------:R-:W-:Y:S01]  /*7140*/  FADD.FTZ R15, R21, R4 ;  /* 0x00000004150f7221 */ /* 0x000fe20000010000 */
[-CC-:B------:R-:W-:Y:S01]  /*7150*/  FFMA.FTZ R202, R202, R5.reuse, -R39.reuse ;  /* 0x00000005caca7223 */ /* 0x180fe20000010827 */
[-CC-:B------:R-:W-:Y:S01]  /*7160*/  FFMA.FTZ R204, R204, R5.reuse, -R39.reuse ;  /* 0x00000005cccc7223 */ /* 0x180fe20000010827 */
[-C--:B------:R-:W-:Y:S01]  /*7170*/  FFMA.FTZ R72, R72, R5.reuse, -R39 ;  /* 0x0000000548487223 */ /* 0x080fe20000010827 */
[----:B------:R-:W-:Y:S01]  /*7180*/  FADD.FTZ R4, R178, R15 ;  /* 0x0000000fb2047221 */ /* 0x000fe20000010000 */
[----:B------:R-:W1:Y:S01]  /*7190*/  MUFU.EX2 R20, R20 ;  /* 0x0000001400147308 */ /* 0x000e620000000800 */
[-CC-:B------:R-:W-:Y:S01]  /*71a0*/  FFMA.FTZ R206, R206, R5.reuse, -R39.reuse ;  /* 0x00000005cece7223 */ /* 0x180fe20000010827 */
[----:B------:R-:W-:Y:S01]  /*71b0*/  FFMA.FTZ R208, R208, R5, -R39 ;  /* 0x00000005d0d07223 */ /* 0x000fe20000010827 */
[----:B------:R-:W-:Y:S01]  /*71c0*/  FADD.FTZ R15, R25, R4 ;  /* 0x00000004190f7221 */ /* 0x000fe20000010000 */
[----:B--2---:R-:W-:Y:S01]  /*71d0*/  FADD.FTZ R4, R52, R3 ;  /* 0x0000000334047221 */ /* 0x004fe20000010000 */
[----:B------:R-:W-:-:S02]  /*71e0*/  @!P1 VIADD R3, R36, 0x34840 ;  /* 0x0003484024039836 */ /* 0x000fc40000000000 */
[----:B------:R-:W-:Y:S01]  /*71f0*/  FFMA.FTZ R36, R194, R5, -R39 ;  /* 0x00000005c2247223 */ /* 0x000fe20000010827 */
[----:B------:R-:W-:Y:S01]  /*7200*/  FADD.FTZ R58, R172, R15 ;  /* 0x0000000fac3a7221 */ /* 0x000fe20000010000 */
[----:B------:R-:W-:Y:S01]  /*7210*/  MUFU.EX2 R177, R177 ;  /* 0x000000b100b17308 */ /* 0x000fe20000000800 */
[----:B---3--:R-:W-:Y:S01]  /*7220*/  FADD.FTZ R15, R183, R4 ;  /* 0x00000004b70f7221 */ /* 0x008fe20000010000 */
[----:B------:R-:W-:Y:S01]  /*7230*/  @!P1 PRMT R3, RZ, 0x654, R3 ;  /* 0x00000654ff039816 */ /* 0x000fe20000000003 */
[----:B------:R-:W-:Y:S01]  /*7240*/  FADD.FTZ R55, R27, R58 ;  /* 0x0000003a1b377221 */ /* 0x000fe20000010000 */
[----:B------:R-:W-:Y:S02]  /*7250*/  PLOP3.LUT P2, PT, PT, PT, UP0, 0x80, 0x0 ;  /* 0x000000000000781c */ /* 0x000fe40003f4f008 */
[----:B------:R-:W-:Y:S01]  /*7260*/  F2FP.F16.F32.PACK_AB R180, R180, R37 ;  /* 0x00000025b4b4723e */ /* 0x000fe200000000ff */
[----:B------:R-:W-:Y:S01]  /*7270*/  FADD.FTZ R58, R174, R55 ;  /* 0x00000037ae3a7221 */ /* 0x000fe20000010000 */
[----:B------:R-:W-:Y:S01]  /*7280*/  MUFU.EX2 R24, R24 ;  /* 0x0000001800187308 */ /* 0x000fe20000000800 */
[----:B-1----:R-:W-:Y:S01]  /*7290*/  FADD.FTZ R4, R20, R15 ;  /* 0x0000000f14047221 */ /* 0x002fe20000010000 */
[----:B------:R-:W-:-:S02]  /*72a0*/  IMAD.U32 R55, RZ, RZ, UR6 ;  /* 0x00000006ff377e24 */ /* 0x000fc4000f8e00ff */
[----:B------:R-:W-:Y:S01]  /*72b0*/  FADD.FTZ R15, R29, R58 ;  /* 0x0000003a1d0f7221 */ /* 0x000fe20000010000 */
[----:B------:R-:W-:Y:S01]  /*72c0*/  FFMA.FTZ R58, R192, R5, -R39 ;  /* 0x00000005c03a7223 */ /* 0x000fe20000010827 */
[----:B------:R-:W-:Y:S01]  /*72d0*/  F2FP.F16.F32.PACK_AB R182, R41, R182 ;  /* 0x000000b629b6723e */ /* 0x000fe200000000ff */
[----:B------:R-:W-:Y:S02]  /*72e0*/  WARPGROUP.DEPBAR.LE gsb0, 0x0 ;  /* 0x00008000000079c5 */ /* 0x000fe40000010000 */
[----:B------:R-:W-:Y:S01]  /*72f0*/  WARPGROUP.ARRIVE ;  /* 0x00000000000079c5 */ /* 0x000fe20000000000 */
[----:B------:R-:W-:Y:S01]  /*7300*/  MUFU.EX2 R179, R179 ;  /* 0x000000b300b37308 */ /* 0x000fe20000000800 */
[----:B------:R-:W-:Y:S02]  /*7310*/  @!P1 IADD3 R55, R55, 0x34860, RZ ;  /* 0x0003486037379810 */ /* 0x000fe40007ffe0ff */
[----:B------:R-:W-:Y:S02]  /*7320*/  F2FP.F16.F32.PACK_AB R178, R25, R178 ;  /* 0x000000b219b2723e */ /* 0x000fe400000000ff */
[----:B------:R-:W-:Y:S01]  /*7330*/  HGMMA.64x128x16.F32 R88, R152, gdesc[UR8].tnspB, R88, gsb0 ;  /* 0x41e0000898587df0 */ /* 0x000fe20008000858 */
[----:B------:R-:W-:-:S02]  /*7340*/  @!P1 PRMT R55, RZ, 0x654, R55 ;  /* 0x00000654ff379816 */ /* 0x000fc40000000037 */
[----:B------:R-:W-:Y:S01]  /*7350*/  MUFU.EX2 R26, R26 ;  /* 0x0000001a001a7308 */ /* 0x000fe20000000800 */
[----:B------:R-:W-:Y:S02]  /*7360*/  F2FP.F16.F32.PACK_AB R172, R27, R172 ;  /* 0x000000ac1bac723e */ /* 0x000fe400000000ff */
[----:B------:R-:W-:Y:S02]  /*7370*/  F2FP.F16.F32.PACK_AB R174, R29, R174 ;  /* 0x000000ae1dae723e */ /* 0x000fe400000000ff */
[----:B------:R-:W-:Y:S02]  /*7380*/  F2FP.F16.F32.PACK_AB R181, R52, R181 ;  /* 0x000000b534b5723e */ /* 0x000fe400000000ff */
[----:B------:R-:W-:Y:S01]  /*7390*/  F2FP.F16.F32.PACK_AB R183, R20, R183 ;  /* 0x000000b714b7723e */ /* 0x000fe200000000ff */
[----:B------:R-:W-:Y:S08]  /*73a0*/  MUFU.EX2 R173, R173 ;  /* 0x000000ad00ad7308 */ /* 0x000ff00000000800 */
[----:B------:R-:W-:Y:S08]  /*73b0*/  MUFU.EX2 R28, R28 ;  /* 0x0000001c001c7308 */ /* 0x000ff00000000800 */
[----:B------:R1:W-:Y:S08]  /*73c0*/  MUFU.EX2 R13, R60 ;  /* 0x0000003c000d7308 */ /* 0x0003f00000000800 */
[----:B------:R-:W-:Y:S01]  /*73d0*/  MUFU.EX2 R175, R175 ;  /* 0x000000af00af7308 */ /* 0x000fe20000000800 */
[----:B-1----:R-:W-:-:S04]  /*73e0*/  FADD.FTZ R60, R30, R15 ;  /* 0x0000000f1e3c7221 */ /* 0x002fc80000010000 */
[----:B------:R-:W-:-:S03]  /*73f0*/  FADD.FTZ R15, R31, R60 ;  /* 0x0000003c1f0f7221 */ /* 0x000fc60000010000 */
[----:B------:R-:W1:Y:S01]  /*7400*/  MUFU.EX2 R38, R38 ;  /* 0x0000002600267308 */ /* 0x000e620000000800 */
[----:B------:R-:W-:Y:S01]  /*7410*/  FADD.FTZ R60, R170, R15 ;  /* 0x0000000faa3c7221 */ /* 0x000fe20000010000 */
[----:B------:R-:W-:-:S03]  /*7420*/  F2FP.F16.F32.PACK_AB R170, R33, R170 ;  /* 0x000000aa21aa723e */ /* 0x000fc600000000ff */
[----:B------:R-:W-:-:S03]  /*7430*/  FADD.FTZ R60, R33, R60 ;  /* 0x0000003c213c7221 */ /* 0x000fc60000010000 */
[----:B------:R-:W-:Y:S01]  /*7440*/  MUFU.EX2 R54, R54 ;  /* 0x0000003600367308 */ /* 0x000fe20000000800 */
[----:B------:R-:W-:-:S07]  /*7450*/  FADD.FTZ R15, R35, R60 ;  /* 0x0000003c230f7221 */ /* 0x000fce0000010000 */
[----:B------:R-:W2:Y:S01]  /*7460*/  MUFU.EX2 R40, R40 ;  /* 0x0000002800287308 */ /* 0x000ea20000000800 */
[C---:B-1----:R-:W-:Y:S01]  /*7470*/  FADD.FTZ R15, R38.reuse, R15 ;  /* 0x0000000f260f7221 */ /* 0x042fe20000010000 */
[----:B------:R-:W-:-:S06]  /*7480*/  F2FP.F16.F32.PACK_AB R164, R38, R35 ;  /* 0x0000002326a4723e */ /* 0x000fcc00000000ff */
[----:B------:R-:W-:Y:S08]  /*7490*/  MUFU.EX2 R169, R169 ;  /* 0x000000a900a97308 */ /* 0x000ff00000000800 */
[----:B------:R-:W1:Y:S01]  /*74a0*/  MUFU.EX2 R43, R43 ;  /* 0x0000002b002b7308 */ /* 0x000e620000000800 */
[----:B--2---:R-:W-:-:S07]  /*74b0*/  FADD.FTZ R60, R40, R15 ;  /* 0x0000000f283c7221 */ /* 0x004fce0000010000 */
[----:B------:R-:W-:Y:S08]  /*74c0*/  MUFU.EX2 R32, R32 ;  /* 0x0000002000207308 */ /* 0x000ff00000000800 */
[----:B------:R-:W2:Y:S01]  /*74d0*/  MUFU.EX2 R42, R42 ;  /* 0x0000002a002a7308 */ /* 0x000ea20000000800 */
[C---:B-1----:R-:W-:Y:S01]  /*74e0*/  FADD.FTZ R15, R43.reuse, R60 ;  /* 0x0000003c2b0f7221 */ /* 0x042fe20000010000 */
[----:B------:R-:W-:-:S06]  /*74f0*/  F2FP.F16.F32.PACK_AB R166, R43, R40 ;  /* 0x000000282ba6723e */ /* 0x000fcc00000000ff */
[----:B------:R-:W-:Y:S08]  /*7500*/  MUFU.EX2 R171, R171 ;  /* 0x000000ab00ab7308 */ /* 0x000ff00000000800 */
[----:B------:R-:W1:Y:S01]  /*7510*/  MUFU.EX2 R45, R45 ;  /* 0x0000002d002d7308 */ /* 0x000e620000000800 */
[----:B--2---:R-:W-:-:S07]  /*7520*/  FADD.FTZ R60, R42, R15 ;  /* 0x0000000f2a3c7221 */ /* 0x004fce0000010000 */
[----:B------:R-:W-:Y:S08]  /*7530*/  MUFU.EX2 R56, R56 ;  /* 0x0000003800387308 */ /* 0x000ff00000000800 */
[----:B------:R-:W2:Y:S08]  /*7540*/  MUFU.EX2 R162, R162 ;  /* 0x000000a200a27308 */ /* 0x000eb00000000800 */
[----:B------:R-:W-:Y:S08]  /*7550*/  MUFU.EX2 R165, R165 ;  /* 0x000000a500a57308 */ /* 0x000ff00000000800 */
[----:B------:R-:W3:Y:S01]  /*7560*/  MUFU.EX2 R47, R47 ;  /* 0x0000002f002f7308 */ /* 0x000ee20000000800 */
[----:B------:R-:W-:-:S02]  /*7570*/  WARPGROUP.DEPBAR.LE gsb0, 0x0 ;  /* 0x00008000000079c5 */ /* 0x000fc40000010000 */
[----:B------:R4:W-:Y:S05]  /*7580*/  @!P1 SYNCS.ARRIVE.TRANS64.RED.A1T0 RZ, [R3+URZ], RZ ;  /* 0x000000ff03ff99a7 */ /* 0x0009ea000810043f */
[----:B------:R-:W-:Y:S01]  /*7590*/  MUFU.EX2 R34, R34 ;  /* 0x0000002200227308 */ /* 0x000fe20000000800 */
[----:B----4-:R-:W-:Y:S01]  /*75a0*/  FADD.FTZ R3, R177, R4 ;  /* 0x00000004b1037221 */ /* 0x010fe20000010000 */
[----:B------:R1:W-:Y:S01]  /*75b0*/  @!P1 SYNCS.ARRIVE.TRANS64.RED.A1T0 RZ, [R55+URZ], RZ ;  /* 0x000000ff37ff99a7 */ /* 0x0003e2000810043f */
[----:B------:R-:W-:-:S05]  /*75c0*/  F2FP.F16.F32.PACK_AB R177, R24, R177 ;  /* 0x000000b118b1723e */ /* 0x000fca00000000ff */
[----:B------:R-:W4:Y:S01]  /*75d0*/  MUFU.EX2 R44, R44 ;  /* 0x0000002c002c7308 */ /* 0x000f220000000800 */
[----:B------:R-:W-:-:S04]  /*75e0*/  FADD.FTZ R4, R24, R3 ;  /* 0x0000000318047221 */ /* 0x000fc80000010000 */
[----:B------:R-:W-:Y:S01]  /*75f0*/  FADD.FTZ R3, R179, R4 ;  /* 0x00000004b3037221 */ /* 0x000fe20000010000 */
[----:B-1----:R-:W-:Y:S01]  /*7600*/  FADD.FTZ R55, R45, R60 ;  /* 0x0000003c2d377221 */ /* 0x002fe20000010000 */
[C---:B------:R-:W-:Y:S01]  /*7610*/  F2FP.F16.F32.PACK_AB R179, R26.reuse, R179 ;  /* 0x000000b31ab3723e */ /* 0x040fe200000000ff */
[----:B------:R-:W-:Y:S01]  /*7620*/  MUFU.EX2 R167, R167 ;  /* 0x000000a700a77308 */ /* 0x000fe20000000800 */
[----:B------:R-:W-:Y:S01]  /*7630*/  FADD.FTZ R4, R26, R3 ;  /* 0x000000031a047221 */ /* 0x000fe20000010000 */
[----:B--2---:R-:W-:Y:S01]  /*7640*/  FADD.FTZ R60, R162, R55 ;  /* 0x00000037a23c7221 */ /* 0x004fe20000010000 */
[----:B---3--:R-:W-:Y:S02]  /*7650*/  F2FP.F16.F32.PACK_AB R162, R47, R162 ;  /* 0x000000a22fa2723e */ /* 0x008fe400000000ff */
[----:B------:R-:W-:Y:S01]  /*7660*/  FADD.FTZ R3, R173, R4 ;  /* 0x00000004ad037221 */ /* 0x000fe20000010000 */
[----:B------:R-:W-:Y:S01]  /*7670*/  FADD.FTZ R21, R47, R60 ;  /* 0x0000003c2f157221 */ /* 0x000fe20000010000 */
[C---:B------:R-:W-:Y:S01]  /*7680*/  F2FP.F16.F32.PACK_AB R173, R28.reuse, R173 ;  /* 0x000000ad1cad723e */ /* 0x040fe200000000ff */
[----:B------:R-:W1:Y:S01]  /*7690*/  MUFU.EX2 R49, R49 ;  /* 0x0000003100317308 */ /* 0x000e620000000800 */
[----:B------:R-:W-:Y:S01]  /*76a0*/  FADD.FTZ R4, R28, R3 ;  /* 0x000000031c047221 */ /* 0x000fe20000010000 */
[----:B----4-:R-:W-:-:S03]  /*76b0*/  FADD.FTZ R60, R44, R21 ;  /* 0x000000152c3c7221 */ /* 0x010fc60000010000 */
[----:B------:R-:W-:Y:S01]  /*76c0*/  FADD.FTZ R3, R175, R4 ;  /* 0x00000004af037221 */ /* 0x000fe20000010000 */
[C---:B------:R-:W-:Y:S02]  /*76d0*/  F2FP.F16.F32.PACK_AB R175, R54.reuse, R175 ;  /* 0x000000af36af723e */ /* 0x040fe400000000ff */
[----:B------:R-:W2:Y:S01]  /*76e0*/  MUFU.EX2 R36, R36 ;  /* 0x0000002400247308 */ /* 0x000ea20000000800 */
[----:B------:R-:W-:-:S04]  /*76f0*/  FADD.FTZ R4, R54, R3 ;  /* 0x0000000336047221 */ /* 0x000fc80000010000 */
[----:B------:R-:W-:Y:S01]  /*7700*/  FADD.FTZ R3, R169, R4 ;  /* 0x00000004a9037221 */ /* 0x000fe20000010000 */
[C---:B------:R-:W-:Y:S02]  /*7710*/  F2FP.F16.F32.PACK_AB R169, R32.reuse, R169 ;  /* 0x000000a920a9723e */ /* 0x040fe400000000ff */
[----:B------:R-:W-:Y:S01]  /*7720*/  MUFU.EX2 R46, R46 ;  /* 0x0000002e002e7308 */ /* 0x000fe20000000800 */
[----:B------:R-:W-:Y:S01]  /*7730*/  FADD.FTZ R4, R32, R3 ;  /* 0x0000000320047221 */ /* 0x000fe20000010000 */
[----:B-1----:R-:W-:Y:S01]  /*7740*/  FADD.FTZ R21, R49, R60 ;  /* 0x0000003c31157221 */ /* 0x002fe20000010000 */
[-CC-:B------:R-:W-:Y:S01]  /*7750*/  FFMA.FTZ R3, R160, R5.reuse, -R39.reuse ;  /* 0x00000005a0037223 */ /* 0x180fe20000010827 */
[----:B------:R-:W-:Y:S01]  /*7760*/  FFMA.FTZ R39, R210, R5, -R39 ;  /* 0x00000005d2277223 */ /* 0x000fe20000010827 */
[----:B------:R-:W-:Y:S01]  /*7770*/  FADD.FTZ R15, R171, R4 ;  /* 0x00000004ab0f7221 */ /* 0x000fe20000010000 */
[----:B------:R-:W-:Y:S02]  /*7780*/  F2FP.F16.F32.PACK_AB R160, R45, R42 ;  /* 0x0000002a2da0723e */ /* 0x000fe400000000ff */
[----:B------:R-:W1:Y:S01]  /*7790*/  MUFU.EX2 R161, R161 ;  /* 0x000000a100a17308 */ /* 0x000e620000000800 */
[----:B------:R-:W-:Y:S01]  /*77a0*/  FADD.FTZ R4, R56, R15 ;  /* 0x0000000f38047221 */ /* 0x000fe20000010000 */
[----:B------:R-:W-:-:S02]  /*77b0*/  F2FP.F16.F32.PACK_AB R156, R49, R44 ;  /* 0x0000002c319c723e */ /* 0x000fc400000000ff */
[----:B------:R-:W-:Y:S01]  /*77c0*/  F2FP.F16.F32.PACK_AB R171, R56, R171 ;  /* 0x000000ab38ab723e */ /* 0x000fe200000000ff */
[----:B------:R-:W-:Y:S01]  /*77d0*/  FADD.FTZ R15, R165, R4 ;  /* 0x00000004a50f7221 */ /* 0x000fe20000010000 */
[C---:B------:R-:W-:Y:S02]  /*77e0*/  F2FP.F16.F32.PACK_AB R165, R34.reuse, R165 ;  /* 0x000000a522a5723e */ /* 0x040fe400000000ff */
[----:B------:R-:W3:Y:S01]  /*77f0*/  MUFU.EX2 R51, R51 ;  /* 0x0000003300337308 */ /* 0x000ee20000000800 */
[----:B------:R-:W-:-:S04]  /*7800*/  FADD.FTZ R4, R34, R15 ;  /* 0x0000000f22047221 */ /* 0x000fc80000010000 */
[----:B------:R-:W-:Y:S01]  /*7810*/  FADD.FTZ R15, R167, R4 ;  /* 0x00000004a70f7221 */ /* 0x000fe20000010000 */
[C---:B--2---:R-:W-:Y:S02]  /*7820*/  F2FP.F16.F32.PACK_AB R167, R36.reuse, R167 ;  /* 0x000000a724a7723e */ /* 0x044fe400000000ff */
[----:B------:R-:W2:Y:S01]  /*7830*/  MUFU.EX2 R58, R58 ;  /* 0x0000003a003a7308 */ /* 0x000ea20000000800 */
[----:B------:R-:W-:-:S04]  /*7840*/  FADD.FTZ R4, R36, R15 ;  /* 0x0000000f24047221 */ /* 0x000fc80000010000 */
[----:B-1----:R-:W-:-:S03]  /*7850*/  FADD.FTZ R15, R161, R4 ;  /* 0x00000004a10f7221 */ /* 0x002fc60000010000 */
[----:B------:R-:W-:Y:S01]  /*7860*/  MUFU.EX2 R48, R48 ;  /* 0x0000003000307308 */ /* 0x000fe20000000800 */
[----:B---3--:R-:W-:-:S07]  /*7870*/  F2FP.F16.F32.PACK_AB R158, R51, R46 ;  /* 0x0000002e339e723e */ /* 0x008fce00000000ff */
[----:B------:R-:W1:Y:S01]  /*7880*/  MUFU.EX2 R163, R163 ;  /* 0x000000a300a37308 */ /* 0x000e620000000800 */
[C---:B--2---:R-:W-:Y:S01]  /*7890*/  FADD.FTZ R4, R58.reuse, R15 ;  /* 0x0000000f3a047221 */ /* 0x044fe20000010000 */
[----:B------:R-:W-:-:S06]  /*78a0*/  F2FP.F16.F32.PACK_AB R161, R58, R161 ;  /* 0x000000a13aa1723e */ /* 0x000fcc00000000ff */
[----:B------:R-:W2:Y:S08]  /*78b0*/  MUFU.EX2 R53, R53 ;  /* 0x0000003500357308 */ /* 0x000eb00000000800 */
[----:B------:R-:W3:Y:S01]  /*78c0*/  MUFU.EX2 R200, R200 ;  /* 0x000000c800c87308 */ /* 0x000ee20000000800 */
[----:B-1----:R-:W-:-:S07]  /*78d0*/  FADD.FTZ R4, R163, R4 ;  /* 0x00000004a3047221 */ /* 0x002fce0000010000 */
[----:B------:R1:W-:Y:S01]  /*78e0*/  MUFU.EX2 R62, R168 ;  /* 0x000000a8003e7308 */ /* 0x0003e20000000800 */
[----:B--2---:R-:W-:-:S07]  /*78f0*/  F2FP.F16.F32.PACK_AB R152, R53, R48 ;  /* 0x000000303598723e */ /* 0x004fce00000000ff */
[----:B------:R-:W2:Y:S01]  /*7900*/  MUFU.EX2 R50, R50 ;  /* 0x0000003200327308 */ /* 0x000ea20000000800 */
[----:B-1----:R-:W-:Y:S01]  /*7910*/  F2FP.F16.F32.PACK_AB R168, R31, R30 ;  /* 0x0000001e1fa8723e */ /* 0x002fe200000000ff */
[----:B------:R-:W-:Y:S01]  /*7920*/  FADD.FTZ R30, R46, R21 ;  /* 0x000000152e1e7221 */ /* 0x000fe20000010000 */
[C---:B---3--:R-:W-:Y:S01]  /*7930*/  FADD.FTZ R4, R200.reuse, R4 ;  /* 0x00000004c8047221 */ /* 0x048fe20000010000 */
[----:B------:R-:W-:Y:S02]  /*7940*/  F2FP.F16.F32.PACK_AB R163, R200, R163 ;  /* 0x000000a3c8a3723e */ /* 0x000fe400000000ff */
[----:B------:R-:W-:Y:S02]  /*7950*/  FADD.FTZ R21, R51, R30 ;  /* 0x0000001e33157221 */ /* 0x000fe40000010000 */
[----:B------:R-:W1:Y:S02]  /*7960*/  MUFU.EX2 R157, R202 ;  /* 0x000000ca009d7308 */ /* 0x000e640000000800 */
[----:B------:R-:W-:-:S04]  /*7970*/  FADD.FTZ R30, R48, R21 ;  /* 0x00000015301e7221 */ /* 0x000fc80000010000 */
[----:B------:R-:W-:Y:S02]  /*7980*/  FADD.FTZ R15, R53, R30 ;  /* 0x0000001e350f7221 */ /* 0x000fe40000010000 */
[----:B------:R-:W3:Y:S01]  /*7990*/  MUFU.EX2 R204, R204 ;  /* 0x000000cc00cc7308 */ /* 0x000ee20000000800 */
[----:B--2---:R-:W-:Y:S01]  /*79a0*/  F2FP.F16.F32.PACK_AB R154, R13, R50 ;  /* 0x000000320d9a723e */ /* 0x004fe200000000ff */
[----:B------:R-:W-:-:S06]  /*79b0*/  FADD.FTZ R30, R50, R15 ;  /* 0x0000000f321e7221 */ /* 0x000fcc0000010000 */
[----:B------:R-:W2:Y:S01]  /*79c0*/  MUFU.EX2 R72, R72 ;  /* 0x0000004800487308 */ /* 0x000ea20000000800 */
[----:B-1----:R-:W-:Y:S01]  /*79d0*/  FADD.FTZ R15, R157, R4 ;  /* 0x000000049d0f7221 */ /* 0x002fe20000010000 */
[----:B------:R-:W-:Y:S01]  /*79e0*/  FADD.FTZ R4, R13, R30 ;  /* 0x0000001e0d047221 */ /* 0x000fe20000010000 */
[C---:B------:R-:W-:Y:S01]  /*79f0*/  F2FP.F16.F32.PACK_AB R157, R62.reuse, R157 ;  /* 0x0000009d3e9d723e */ /* 0x040fe200000000ff */
[----:B------:R-:W-:Y:S02]  /*7a00*/  IMAD.MOV.U32 R13, RZ, RZ, R12 ;  /* 0x000000ffff0d7224 */ /* 0x000fe400078e000c */
[----:B------:R-:W-:Y:S02]  /*7a10*/  FADD.FTZ R15, R62, R15 ;  /* 0x0000000f3e0f7221 */ /* 0x000fe40000010000 */
[----:B------:R-:W1:Y:S02]  /*7a20*/  MUFU.EX2 R206, R206 ;  /* 0x000000ce00ce7308 */ /* 0x000e640000000800 */
[----:B---3--:R-:W-:-:S06]  /*7a30*/  FADD.FTZ R15, R204, R15 ;  /* 0x0000000fcc0f7221 */ /* 0x008fcc0000010000 */
[----:B------:R-:W3:Y:S01]  /*7a40*/  MUFU.EX2 R153, R208 ;  /* 0x000000d000997308 */ /* 0x000ee20000000800 */
[C---:B--2---:R-:W-:Y:S01]  /*7a50*/  FADD.FTZ R15, R72.reuse, R15 ;  /* 0x0000000f480f7221 */ /* 0x044fe20000010000 */
[----:B------:R-:W-:-:S06]  /*7a60*/  F2FP.F16.F32.PACK_AB R159, R72, R204 ;  /* 0x000000cc489f723e */ /* 0x000fcc00000000ff */
[----:B------:R-:W2:Y:S01]  /*7a70*/  MUFU.EX2 R30, R3 ;  /* 0x00000003001e7308 */ /* 0x000ea20000000800 */
[----:B-1----:R-:W-:-:S07]  /*7a80*/  FADD.FTZ R15, R206, R15 ;  /* 0x0000000fce0f7221 */ /* 0x002fce0000010000 */
[----:B------:R-:W1:Y:S01]  /*7a90*/  MUFU.EX2 R39, R39 ;  /* 0x0000002700277308 */ /* 0x000e620000000800 */
[C---:B---3--:R-:W-:Y:S01]  /*7aa0*/  FADD.FTZ R15, R153.reuse, R15 ;  /* 0x0000000f990f7221 */ /* 0x048fe20000010000 */
[----:B------:R-:W-:-:S03]  /*7ab0*/  F2FP.F16.F32.PACK_AB R153, R153, R206 ;  /* 0x000000ce9999723e */ /* 0x000fc600000000ff */
[----:B--2---:R-:W-:-:S04]  /*7ac0*/  FADD.FTZ R15, R30, R15 ;  /* 0x0000000f1e0f7221 */ /* 0x004fc80000010000 */
[C---:B-1----:R-:W-:Y:S01]  /*7ad0*/  FADD.FTZ R3, R39.reuse, R15 ;  /* 0x0000000f27037221 */ /* 0x042fe20000010000 */
[----:B------:R-:W-:Y:S01]  /*7ae0*/  F2FP.F16.F32.PACK_AB R155, R39, R30 ;  /* 0x0000001e279b723e */ /* 0x000fe200000000ff */
[----:B------:R-:W-:Y:S01]  /*7af0*/  IMAD.MOV.U32 R15, RZ, RZ, R14 ;  /* 0x000000ffff0f7224 */ /* 0x000fe200078e000e */
[----:B------:R-:W-:Y:S06]  /*7b00*/  @P2 BRA `(.L_x_1874) ;  /* 0xffffffcc00802947 */ /* 0x000fec000383ffff */
.L_x_1865:
[----:B------:R-:W-:-:S13]  /*7b10*/  ISETP.LE.AND P2, PT, RZ, UR7, PT ;  /* 0x00000007ff007c0c */ /* 0x000fda000bf43270 */
[----:B------:R-:W-:Y:S05]  /*7b20*/  @!P2 BRA `(.L_x_1875) ;  /* 0x000000280054a947 */ /* 0x000fea0003800000 */
[----:B------:R-:W-:Y:S01]  /*7b30*/  MOV R13, R14 ;  /* 0x0000000e000d7202 */ /* 0x000fe20000000f00 */
[----:B------:R-:W-:Y:S01]  /*7b40*/  IMAD.MOV.U32 R15, RZ, RZ, R12 ;  /* 0x000000ffff0f7224 */ /* 0x000fe200078e000c */
[----:B------:R-:W-:Y:S01]  /*7b50*/  UMOV UR37, UR46 ;  /* 0x0000002e00257c82 */ /* 0x000fe20008000000 */
[----:B------:R-:W-:Y:S01]  /*7b60*/  UMOV UR4, UR36 ;  /* 0x0000002400047c82 */ /* 0x000fe20008000000 */
[----:B------:R-:W-:-:S05]  /*7b70*/  ULDC UR5, c[0x0][0x9d8] ;  /* 0x0002760000057ab9 */ /* 0x000fca0000000800 */
.L_x_1884:
[----:B------:R-:W-:-:S04]  /*7b80*/  UIADD3 UR36, UR4, 0x1, URZ ;  /* 0x0000000104247890 */ /* 0x000fc8000fffe03f */
[----:B------:R-:W-:-:S04]  /*7b90*/  UISETP.NE.AND UP0, UPT, UR36, 0x2, UPT ;  /* 0x000000022400788c */ /* 0x000fc8000bf05270 */
[----:B------:R-:W-:Y:S02]  /*7ba0*/  USEL UR46, URZ, 0x1, UP0 ;  /* 0x000000013f2e7887 */ /* 0x000fe40008000000 */
[----:B------:R-:W-:Y:S02]  /*7bb0*/  USEL UR36, UR36, URZ, UP0 ;  /* 0x0000003f24247287 */ /* 0x000fe40008000000 */
[----:B------:R-:W-:Y:S01]  /*7bc0*/  ULOP3.LUT UR46, UR37, UR46, URZ, 0x3c, !UPT ;  /* 0x0000002e252e7292 */ /* 0x000fe2000f8e3c3f */
[----:B------:R-:W-:Y:S11]  /*7bd0*/  @!P0 BRA `(.L_x_1876) ;  /* 0x0000000000048947 */ /* 0x000ff60003800000 */
[----:B------:R-:W-:Y:S01]  /*7be0*/  BPT.TRAP 0x1 ;  /* 0x000000040000795c */ /* 0x000fe20000300000 */
.L_x_1876:
[----:B------:R-:W-:Y:S01]  /*7bf0*/  ULEA UR6, UR36, UR38, 0x3 ;  /* 0x0000002624067291 */ /* 0x000fe2000f8e183f */
[----:B------:R-:W-:-:S05]  /*7c00*/  IMAD.U32 R5, RZ, RZ, UR46 ;  /* 0x0000002eff057e24 */ /* 0x000fca000f8e00ff */
[----:B------:R-:W-:-:S04]  /*7c10*/  SHF.L.U32 R5, R5, 0x1f, RZ ;  /* 0x0000001f05057819 */ /* 0x000fc800000006ff */
[----:B------:R1:W2:Y:S01]  /*7c20*/  SYNCS.PHASECHK.TRANS64.TRYWAIT P2, [UR6+0x34830], R5 ;  /* 0x03483005ff0075a7 */ /* 0x0002a20008040146 */
[----:B------:R-:W-:Y:S05]  /*7c30*/  @!P0 BRA `(.L_x_1877) ;  /* 0x0000000000048947 */ /* 0x000fea0003800000 */
[----:B------:R-:W-:Y:S01]  /*7c40*/  BPT.TRAP 0x1 ;  /* 0x000000040000795c */ /* 0x000fe20000300000 */
.L_x_1877:
[----:B--2---:R-:W-:Y:S05]  /*7c50*/  @P2 BRA `(.L_x_1878) ;  /* 0x0000000000082947 */ /* 0x004fea0003800000 */
[----:B------:R-:W2:Y:S02]  /*7c60*/  SYNCS.PHASECHK.TRANS64.TRYWAIT P2, [UR6+0x34830], R5 ;  /* 0x03483005ff0075a7 */ /* 0x000ea40008040146 */
[----:B--2---:R-:W-:Y:S05]  /*7c70*/  @!P2 BRA `(.L_x_1879) ;  /* 0x000000780084a947 */ /* 0x004fea0003800000 */
.L_x_1878:
        /* <DEDUP_REMOVED lines=135> */
.L_x_1880:
[----:B------:R-:W-:Y:S01]  /*84f0*/  ULEA UR6, UR4, UR38, 0x3 ;  /* 0x0000002604067291 */ /* 0x000fe2000f8e183f */
[----:B------:R-:W-:-:S04]  /*8500*/  MOV R0, UR37 ;  /* 0x0000002500007c02 */ /* 0x000fc80008000f00 */
[----:B------:R-:W-:-:S04]  /*8510*/  SHF.L.U32 R0, R0, 0x1f, RZ ;  /* 0x0000001f00007819 */ /* 0x000fc800000006ff */
[----:B------:R3:W4:Y:S01]  /*8520*/  SYNCS.PHASECHK.TRANS64.TRYWAIT P2, [UR6+0x34850], R0 ;  /* 0x03485000ff0075a7 */ /* 0x0007220008040146 */
[----:B------:R-:W-:Y:S05]  /*8530*/  @!P0 BRA `(.L_x_1881) ;  /* 0x0000000000048947 */ /* 0x000fea0003800000 */
[----:B------:R-:W-:Y:S01]  /*8540*/  BPT.TRAP 0x1 ;  /* 0x000000040000795c */ /* 0x000fe20000300000 */
.L_x_1881:
[----:B----4-:R-:W-:Y:S05]  /*8550*/  @P2 BRA `(.L_x_1882) ;  /* 0x0000000000082947 */ /* 0x010fea0003800000 */
[----:B------:R-:W4:Y:S02]  /*8560*/  SYNCS.PHASECHK.TRANS64.TRYWAIT P2, [UR6+0x34850], R0 ;  /* 0x03485000ff0075a7 */ /* 0x000f240008040146 */
[----:B----4-:R-:W-:Y:S05]  /*8570*/  @!P2 BRA `(.L_x_1883) ;  /* 0x00000070005ca947 */ /* 0x010fea0003800000 */
.L_x_1882:
        /* <DEDUP_REMOVED lines=27> */
[----:B------:R-:W3:Y:S01]  /*8730*/  MUFU.TANH R26, R26 ;  /* 0x0000001a001a7308 */ /* 0x000ee20000002400 */
[----:B------:R-:W-:Y:S01]  /*8740*/  UMOV UR11, 0x40000040 ;  /* 0x40000040000b7882 */ /* 0x000fe20000000000 */
[----:B--2---:R-:W-:Y:S01]  /*8750*/  FMNMX.FTZ R5, R0, R15, !PT ;  /* 0x0000000f00057209 */ /* 0x004fe20007810000 */
[----:B------:R-:W-:Y:S01]  /*8760*/  FMUL.FTZ R212, R57, UR5 ;  /* 0x0000000539d47c20 */ /* 0x000fe20008410000 */
[----:B------:R-:W-:Y:S01]  /*8770*/  FMUL.FTZ R214, R60, UR5 ;  /* 0x000000053cd67c20 */ /* 0x000fe20008410000 */
[----:B------:R-:W-:Y:S01]  /*8780*/  FMUL.FTZ R216, R61, UR5 ;  /* 0x000000053dd87c20 */ /* 0x000fe20008410000 */
[----:B------:R-:W-:Y:S01]  /*8790*/  FMUL.FTZ R24, R27, UR5 ;  /* 0x000000051b187c20 */ /* 0x000fe20008410000 */
[----:B-1----:R-:W-:Y:S01]  /*87a0*/  FMNMX.FTZ R5, R14, R5, !PT ;  /* 0x000000050e057209 */ /* 0x002fe20007810000 */
        /* <DEDUP_REMOVED lines=39> */
[----:B------:R-:W-:Y:S01]  /*8a20*/  UMOV UR37, UR46 ;  /* 0x0000002e00257c82 */ /* 0x000fe20008000000 */
        /* <DEDUP_REMOVED lines=12> */
[----:B------:R-:W-:Y:S01]  /*8af0*/  MUFU.TANH R218, R218 ;  /* 0x000000da00da7308 */ /* 0x000fe20000002400 */
[----:B------:R-:W-:Y:S02]  /*8b00*/  WARPGROUP.DEPBAR.LE gsb0, 0x0 ;  /* 0x00008000000079c5 */ /* 0x000fe40000010000 */
[----:B------:R-:W-:Y:S01]  /*8b10*/  WARPGROUP.ARRIVE ;  /* 0x00000000000079c5 */ /* 0x000fe20000000000 */
[----:B------:R-:W-:Y:S01]  /*8b20*/  FMUL.FTZ R180, R29, UR5 ;  /* 0x000000051db47c20 */ /* 0x000fe20008410000 */
[----:B------:R-:W-:-:S03]  /*8b30*/  FMUL.FTZ R182, R32, UR5 ;  /* 0x0000000520b67c20 */ /* 0x000fc60008410000 */
[----:B------:R-:W1:Y:S01]  /*8b40*/  MUFU.TANH R28, R28 ;  /* 0x0000001c001c7308 */ /* 0x000e620000002400 */
[----:B------:R-:W-:Y:S01]  /*8b50*/  FMUL.FTZ R32, R34, UR5 ;  /* 0x0000000522207c20 */ /* 0x000fe20008410000 */
[----:B------:R-:W-:Y:S01]  /*8b60*/  FMUL.FTZ R34, R35, UR5 ;  /* 0x0000000523227c20 */ /* 0x000fe20008410000 */
[----:B------:R-:W-:Y:S01]  /*8b70*/  HGMMA.64x128x16.F32 R88, R176, gdesc[UR8].tnspB, R88, gsb0 ;  /* 0x41e00008b0587df0 */ /* 0x000fe20008000858 */
[----:B------:R-:W-:Y:S01]  /*8b80*/  UIADD3 UR10, UR4, 0x100, URZ ;  /* 0x00000100040a7890 */ /* 0x000fe2000fffe03f */
[----:B--2---:R-:W-:Y:S01]  /*8b90*/  FMNMX.FTZ R27, R24, R27, !PT ;  /* 0x0000001b181b7209 */ /* 0x004fe20007810000 */
[----:B------:R-:W-:Y:S02]  /*8ba0*/  UMOV UR11, 0x40000040 ;  /* 0x40000040000b7882 */ /* 0x000fe40000000000 */
[----:B------:R-:W2:Y:S08]  /*8bb0*/  MUFU.TANH R180, R180 ;  /* 0x000000b400b47308 */ /* 0x000eb00000002400 */
[----:B------:R-:W3:Y:S01]  /*8bc0*/  MUFU.TANH R182, R182 ;  /* 0x000000b600b67308 */ /* 0x000ee20000002400 */
[----:B-1----:R-:W-:-:S07]  /*8bd0*/  FMNMX.FTZ R27, R28, R27, !PT ;  /* 0x0000001b1c1b7209 */ /* 0x002fce0007810000 */
[----:B------:R-:W1:Y:S01]  /*8be0*/  MUFU.TANH R30, R30 ;  /* 0x0000001e001e7308 */ /* 0x000e620000002400 */
[----:B--2---:R-:W-:-:S07]  /*8bf0*/  FMNMX.FTZ R5, R180, R5, !PT ;  /* 0x00000005b4057209 */ /* 0x004fce0007810000 */
[----:B------:R-:W2:Y:S01]  /*8c00*/  MUFU.TANH R32, R32 ;  /* 0x0000002000207308 */ /* 0x000ea20000002400 */
[----:B---3--:R-:W-:-:S04]  /*8c10*/  FMNMX.FTZ R5, R182, R5, !PT ;  /* 0x00000005b6057209 */ /* 0x008fc80007810000 */
        /* <DEDUP_REMOVED lines=9> */
[----:B------:R-:W-:Y:S01]  /*8cb0*/  MUFU.TANH R222, R222 ;  /* 0x000000de00de7308 */ /* 0x000fe20000002400 */
[----:B------:R-:W-:-:S04]  /*8cc0*/  FMNMX.FTZ R5, R44, R5, !PT ;  /* 0x000000052c057209 */ /* 0x000fc80007810000 */
[----:B------:R-:W-:-:S03]  /*8cd0*/  FMNMX.FTZ R5, R202, R5, !PT ;  /* 0x00000005ca057209 */ /* 0x000fc60007810000 */
        /* <DEDUP_REMOVED lines=15> */
[----:B------:R-:W-:Y:S01]  /*8dd0*/  MUFU.TANH R84, R84 ;  /* 0x0000005400547308 */ /* 0x000fe20000002400 */
[----:B------:R-:W-:Y:S02]  /*8de0*/  WARPGROUP.DEPBAR.LE gsb0, 0x0 ;  /* 0x00008000000079c5 */ /* 0x000fe40000010000 */
[----:B------:R-:W-:Y:S01]  /*8df0*/  WARPGROUP.ARRIVE ;  /* 0x00000000000079c5 */ /* 0x000fe20000000000 */
[----:B------:R-:W-:Y:S01]  /*8e00*/  FMUL.FTZ R178, R48, UR5 ;  /* 0x0000000530b27c20 */ /* 0x000fe20008410000 */
[----:B------:R-:W-:Y:S01]  /*8e10*/  FMUL.FTZ R176, R47, UR5 ;  /* 0x000000052fb07c20 */ /* 0x000fe20008410000 */
[----:B------:R-:W-:Y:S01]  /*8e20*/  FMUL.FTZ R48, R50, UR5 ;  /* 0x0000000532307c20 */ /* 0x000fe20008410000 */
[----:B------:R-:W-:Y:S01]  /*8e30*/  FMUL.FTZ R50, R51, UR5 ;  /* 0x0000000533327c20 */ /* 0x000fe20008410000 */
[----:B------:R-:W-:Y:S01]  /*8e40*/  MUFU.TANH R234, R234 ;  /* 0x000000ea00ea7308 */ /* 0x000fe20000002400 */
[----:B------:R-:W-:Y:S01]  /*8e50*/  HGMMA.64x128x16.F32 R88, R172, gdesc[UR8].tnspB, R88, gsb0 ;  /* 0x41e00008ac587df0 */ /* 0x000fe20008000858 */
[----:B------:R-:W-:Y:S01]  /*8e60*/  UIADD3 UR10, UR4, 0x180, URZ ;  /* 0x00000180040a7890 */ /* 0x000fe2000fffe03f */
[----:B--2---:R-:W-:Y:S01]  /*8e70*/  FMNMX.FTZ R31, R46, R31, !PT ;  /* 0x0000001f2e1f7209 */ /* 0x004fe20007810000 */
[----:B------:R-:W-:-:S04]  /*8e80*/  UMOV UR11, 0x40000040 ;  /* 0x40000040000b7882 */ /* 0x000fc80000000000 */
[----:B------:R-:W1:Y:S08]  /*8e90*/  MUFU.TANH R178, R178 ;  /* 0x000000b200b27308 */ /* 0x000e700000002400 */
[----:B------:R-:W2:Y:S08]  /*8ea0*/  MUFU.TANH R176, R176 ;  /* 0x000000b000b07308 */ /* 0x000eb00000002400 */
[----:B------:R-:W3:Y:S01]  /*8eb0*/  MUFU.TANH R48, R48 ;  /* 0x0000003000307308 */ /* 0x000ee20000002400 */
[----:B-1----:R-:W-:-:S04]  /*8ec0*/  FMNMX.FTZ R5, R178, R5, !PT ;  /* 0x00000005b2057209 */ /* 0x002fc80007810000 */
[----:B------:R-:W-:-:S03]  /*8ed0*/  FMNMX.FTZ R5, R204, R5, !PT ;  /* 0x00000005cc057209 */ /* 0x000fc60007810000 */
[----:B------:R-:W1:Y:S01]  /*8ee0*/  MUFU.TANH R50, R50 ;  /* 0x0000003200327308 */ /* 0x000e620000002400 */
[----:B------:R-:W-:Y:S02]  /*8ef0*/  FMNMX.FTZ R5, R206, R5, !PT ;  /* 0x00000005ce057209 */ /* 0x000fe40007810000 */
[----:B--2---:R-:W-:Y:S02]  /*8f00*/  FMNMX.FTZ R31, R176, R31, !PT ;  /* 0x0000001fb01f7209 */ /* 0x004fe40007810000 */
[----:B------:R-:W-:-:S03]  /*8f10*/  FMNMX.FTZ R5, R208, R5, !PT ;  /* 0x00000005d0057209 */ /* 0x000fc60007810000 */
[----:B------:R-:W2:Y:S01]  /*8f20*/  MUFU.TANH R52, R52 ;  /* 0x0000003400347308 */ /* 0x000ea20000002400 */
[----:B------:R-:W-:Y:S02]  /*8f30*/  FMNMX.FTZ R5, R210, R5, !PT ;  /* 0x00000005d2057209 */ /* 0x000fe40007810000 */
[----:B---3--:R-:W-:Y:S02]  /*8f40*/  FMNMX.FTZ R33, R48, R31, !PT ;  /* 0x0000001f30217209 */ /* 0x008fe40007810000 */
[----:B------:R-:W-:-:S03]  /*8f50*/  FMNMX.FTZ R5, R212, R5, !PT ;  /* 0x00000005d4057209 */ /* 0x000fc60007810000 */
[----:B------:R-:W3:Y:S01]  /*8f60*/  MUFU.TANH R54, R54 ;  /* 0x0000003600367308 */ /* 0x000ee20000002400 */
[----:B------:R-:W-:Y:S02]  /*8f70*/  FMNMX.FTZ R5, R214, R5, !PT ;  /* 0x00000005d6057209 */ /* 0x000fe40007810000 */
[----:B-1----:R-:W-:Y:S02]  /*8f80*/  FMNMX.FTZ R33, R50, R33, !PT ;  /* 0x0000002132217209 */ /* 0x002fe40007810000 */
[----:B------:R-:W-:-:S03]  /*8f90*/  FMNMX.FTZ R5, R216, R5, !PT ;  /* 0x00000005d8057209 */ /* 0x000fc60007810000 */
[----:B------:R-:W1:Y:S01]  /*8fa0*/  MUFU.TANH R56, R56 ;  /* 0x0000003800387308 */ /* 0x000e620000002400 */
[----:B------:R-:W-:Y:S02]  /*8fb0*/  FMNMX.FTZ R5, R218, R5, !PT ;  /* 0x00000005da057209 */ /* 0x000fe40007810000 */
[----:B--2---:R-:W-:-:S05]  /*8fc0*/  FMNMX.FTZ R33, R52, R33, !PT ;  /* 0x0000002134217209 */ /* 0x004fca0007810000 */
[----:B------:R-:W2:Y:S01]  /*8fd0*/  MUFU.TANH R58, R58 ;  /* 0x0000003a003a7308 */ /* 0x000ea20000002400 */
[----:B---3--:R-:W-:-:S07]  /*8fe0*/  FMNMX.FTZ R33, R54, R33, !PT ;  /* 0x0000002136217209 */ /* 0x008fce0007810000 */
[----:B------:R-:W3:Y:S01]  /*8ff0*/  MUFU.TANH R60, R60 ;  /* 0x0000003c003c7308 */ /* 0x000ee20000002400 */
[----:B-1----:R-:W-:-:S07]  /*9000*/  FMNMX.FTZ R35, R56, R33, !PT ;  /* 0x0000002138237209 */ /* 0x002fce0007810000 */
[----:B------:R-:W1:Y:S01]  /*9010*/  MUFU.TANH R62, R62 ;  /* 0x0000003e003e7308 */ /* 0x000e620000002400 */
[----:B--2---:R-:W-:-:S07]  /*9020*/  FMNMX.FTZ R35, R58, R35, !PT ;  /* 0x000000233a237209 */ /* 0x004fce0007810000 */
[----:B------:R-:W2:Y:S01]  /*9030*/  MUFU.TANH R64, R64 ;  /* 0x0000004000407308 */ /* 0x000ea20000002400 */
[----:B---3--:R-:W-:-:S07]  /*9040*/  FMNMX.FTZ R35, R60, R35, !PT ;  /* 0x000000233c237209 */ /* 0x008fce0007810000 */
[----:B------:R-:W3:Y:S01]  /*9050*/  MUFU.TANH R66, R66 ;  /* 0x0000004200427308 */ /* 0x000ee20000002400 */
[----:B-1----:R-:W-:-:S07]  /*9060*/  FMNMX.FTZ R35, R62, R35, !PT ;  /* 0x000000233e237209 */ /* 0x002fce0007810000 */
[----:B------:R-:W-:Y:S01]  /*9070*/  MUFU.TANH R72, R72 ;  /* 0x0000004800487308 */ /* 0x000fe20000002400 */
[----:B--2---:R-:W-:-:S07]  /*9080*/  FMNMX.FTZ R39, R64, R35, !PT ;  /* 0x0000002340277209 */ /* 0x004fce0007810000 */
[----:B------:R-:W-:Y:S01]  /*9090*/  MUFU.TANH R74, R74 ;  /* 0x0000004a004a7308 */ /* 0x000fe20000002400 */
[----:B---3--:R-:W-:-:S07]  /*90a0*/  FMNMX.FTZ R39, R66, R39, !PT ;  /* 0x0000002742277209 */ /* 0x008fce0007810000 */
        /* <DEDUP_REMOVED lines=12> */
[----:B------:R-:W-:-:S05]  /*9170*/  UMOV UR11, 0x40000040 ;  /* 0x40000040000b7882 */ /* 0x000fca0000000000 */
[----:B------:R-:W1:Y:S08]  /*9180*/  MUFU.TANH R172, R172 ;  /* 0x000000ac00ac7308 */ /* 0x000e700000002400 */
        /* <DEDUP_REMOVED lines=9> */
[----:B------:R-:W-:-:S04]  /*9220*/  FMNMX.FTZ R5, R224, R5, !PT ;  /* 0x00000005e0057209 */ /* 0x000fc80007810000 */
[----:B------:R-:W-:Y:S02]  /*9230*/  FMNMX.FTZ R5, R226, R5, !PT ;  /* 0x00000005e2057209 */ /* 0x000fe40007810000 */
[----:B-1----:R-:W-:Y:S02]  /*9240*/  FMNMX.FTZ R39, R70, R39, !PT ;  /* 0x0000002746277209 */ /* 0x002fe40007810000 */
        /* <DEDUP_REMOVED lines=9> */
[----:B------:R-:W-:-:S03]  /*92e0*/  FMNMX.FTZ R43, R80, R41, !PT ;  /* 0x00000029502b7209 */ /* 0x000fc60007810000 */
[----:B------:R-:W1:Y:S01]  /*92f0*/  SHFL.BFLY PT, R2, R5, 0x2, 0x1f ;  /* 0x0c401f0005027f89 */ /* 0x000e6200000e0000 */
[----:B------:R-:W-:-:S04]  /*9300*/  FMNMX.FTZ R43, R82, R43, !PT ;  /* 0x0000002b522b7209 */ /* 0x000fc80007810000 */
[----:B--2---:R-:W-:Y:S02]  /*9310*/  FMNMX.FTZ R43, R86, R43, !PT ;  /* 0x0000002b562b7209 */ /* 0x004fe40007810000 */
        /* <DEDUP_REMOVED lines=11> */
[----:B------:R-:W-:Y:S01]  /*93d0*/  MUFU.EX2 R31, R0 ;  /* 0x00000000001f7308 */ /* 0x000fe20000000800 */
[-C--:B------:R-:W-:Y:S01]  /*93e0*/  FMUL.FTZ R2, R2, R5.reuse ;  /* 0x0000000502027220 */ /* 0x080fe20000410000 */
[----:B------:R-:W-:Y:S02]  /*93f0*/  WARPGROUP.DEPBAR.LE gsb0, 0x0 ;  /* 0x00008000000079c5 */ /* 0x000fe40000010000 */
[----:B------:R-:W-:Y:S01]  /*9400*/  WARPGROUP.ARRIVE ;  /* 0x00000000000079c5 */ /* 0x000fe20000000000 */
[----:B------:R-:W-:Y:S01]  /*9410*/  FMUL.FTZ R168, R87, UR5 ;  /* 0x0000000557a87c20 */ /* 0x000fe20008410000 */
[-CC-:B------:R-:W-:Y:S01]  /*9420*/  FFMA.FTZ R170, R14, R5.reuse, -R37.reuse ;  /* 0x000000050eaa7223 */ /* 0x180fe20000010825 */
[-CC-:B------:R-:W-:Y:S01]  /*9430*/  FFMA.FTZ R21, R26, R5.reuse, -R37.reuse ;  /* 0x000000051a157223 */ /* 0x180fe20000010825 */
[----:B------:R1:W-:Y:S01]  /*9440*/  MUFU.EX2 R27, R194 ;  /* 0x000000c2001b7308 */ /* 0x0003e20000000800 */
[-CC-:B------:R-:W-:Y:S01]  /*9450*/  FFMA.FTZ R44, R202, R5.reuse, -R37.reuse ;  /* 0x00000005ca2c7223 */ /* 0x180fe20000010825 */
[----:B------:R-:W-:Y:S01]  /*9460*/  HGMMA.64x128x16.F32 R88, R164, gdesc[UR8].tnspB, R88, gsb0 ;  /* 0x41e00008a4587df0 */ /* 0x000fe20008000858 */
[----:B------:R-:W-:Y:S01]  /*9470*/  UIADD3 UR10, UR4, 0x280, URZ ;  /* 0x00000280040a7890 */ /* 0x000fe2000fffe03f */
[-CC-:B------:R-:W-:Y:S01]  /*9480*/  FFMA.FTZ R53, R84, R5.reuse, -R37.reuse ;  /* 0x0000000554357223 */ /* 0x180fe20000010825 */
[----:B------:R-:W-:Y:S01]  /*9490*/  UMOV UR11, 0x40000040 ;  /* 0x40000040000b7882 */ /* 0x000fe20000000000 */
[-CC-:B------:R-:W-:Y:S01]  /*94a0*/  FFMA.FTZ R26, R180, R5.reuse, -R37.reuse ;  /* 0x00000005b41a7223 */ /* 0x180fe20000010825 */
[-CC-:B------:R-:W-:Y:S01]  /*94b0*/  FFMA.FTZ R25, R182, R5.reuse, -R37.reuse ;  /* 0x00000005b6197223 */ /* 0x180fe20000010825 */
[----:B------:R-:W2:Y:S01]  /*94c0*/  MUFU.TANH R168, R168 ;  /* 0x000000a800a87308 */ /* 0x000ea20000002400 */
[-CC-:B-1----:R-:W-:Y:S01]  /*94d0*/  FFMA.FTZ R194, R204, R5.reuse, -R37.reuse ;  /* 0x00000005ccc27223 */ /* 0x182fe20000010825 */
        /* <DEDUP_REMOVED lines=9> */
[----:B------:R-:W-:-:S05]  /*9570*/  FFMA.FTZ R84, R234, R5, -R37 ;  /* 0x00000005ea547223 */ /* 0x000fca0000010825 */
[----:B------:R3:W-:Y:S01]  /*9580*/  MUFU.EX2 R35, R206 ;  /* 0x000000ce00237308 */ /* 0x0007e20000000800 */
[----:B--2---:R-:W-:Y:S01]  /*9590*/  FMNMX.FTZ R0, R168, R43, !PT ;  /* 0x0000002ba8007209 */ /* 0x004fe20007810000 */
[-CC-:B------:R-:W-:Y:S01]  /*95a0*/  FFMA.FTZ R43, R218, R5.reuse, -R37.reuse ;  /* 0x00000005da2b7223 */ /* 0x180fe20000010825 */
[----:B-1----:R-:W-:-:S03]  /*95b0*/  FFMA.FTZ R198, R172, R5, -R37 ;  /* 0x00000005acc67223 */ /* 0x002fc60000010825 */
[----:B------:R-:W1:Y:S02]  /*95c0*/  SHFL.BFLY PT, R49, R0, 0x2, 0x1f ;  /* 0x0c401f0000317f89 */ /* 0x000e6400000e0000 */
[----:B------:R-:W-:Y:S01]  /*95d0*/  MUFU.EX2 R2, R2 ;  /* 0x0000000200027308 */ /* 0x000fe20000000800 */
[----:B---3--:R-:W-:-:S07]  /*95e0*/  FFMA.FTZ R206, R232, R5, -R37 ;  /* 0x00000005e8ce7223 */ /* 0x008fce0000010825 */
[----:B------:R-:W-:Y:S08]  /*95f0*/  MUFU.EX2 R15, R15 ;  /* 0x0000000f000f7308 */ /* 0x000ff00000000800 */
[----:B------:R-:W2:Y:S01]  /*9600*/  MUFU.EX2 R170, R170 ;  /* 0x000000aa00aa7308 */ /* 0x000ea20000000800 */
[----:B-1----:R-:W-:Y:S01]  /*9610*/  FMNMX.FTZ R55, R0, R49, !PT ;  /* 0x0000003100377209 */ /* 0x002fe20007810000 */
[----:B------:R-:W-:-:S06]  /*9620*/  FFMA.FTZ R49, R226, R5, -R37 ;  /* 0x00000005e2317223 */ /* 0x000fcc0000010825 */
[----:B------:R-:W-:Y:S01]  /*9630*/  MUFU.EX2 R21, R21 ;  /* 0x0000001500157308 */ /* 0x000fe20000000800 */
[----:B------:R-:W1:Y:S07]  /*9640*/  SHFL.BFLY PT, R14, R55, 0x1, 0x1f ;  /* 0x0c201f00370e7f89 */ /* 0x000e6e00000e0000 */
[----:B------:R-:W3:Y:S01]  /*9650*/  MUFU.EX2 R26, R26 ;  /* 0x0000001a001a7308 */ /* 0x000ee20000000800 */
[----:B--2---:R-:W-:-:S07]  /*9660*/  F2FP.F16.F32.PACK_AB R180, R170, R15 ;  /* 0x0000000faab4723e */ /* 0x004fce00000000ff */
[----:B------:R-:W-:Y:S08]  /*9670*/  MUFU.EX2 R25, R25 ;  /* 0x0000001900197308 */ /* 0x000ff00000000800 */
[----:B------:R-:W-:Y:S01]  /*9680*/  MUFU.EX2 R44, R44 ;  /* 0x0000002c002c7308 */ /* 0x000fe20000000800 */
[----:B---3--:R-:W-:Y:S02]  /*9690*/  F2FP.F16.F32.PACK_AB R182, R26, R21 ;  /* 0x000000151ab6723e */ /* 0x008fe400000000ff */
[----:B-1----:R-:W-:-:S05]  /*96a0*/  FMNMX.FTZ R14, R55, R14, !PT ;  /* 0x0000000e370e7209 */ /* 0x002fca0007810000 */
[C---:B------:R-:W-:Y:S01]  /*96b0*/  FADD.FTZ R0, -R14.reuse, R13 ;  /* 0x0000000d0e007221 */ /* 0x040fe20000010100 */
[-C--:B------:R-:W-:Y:S01]  /*96c0*/  FMUL.FTZ R13, R14, R5.reuse ;  /* 0x000000050e0d7220 */ /* 0x080fe20000410000 */
[----:B------:R-:W-:Y:S02]  /*96d0*/  MUFU.EX2 R33, R178 ;  /* 0x000000b200217308 */ /* 0x000fe40000000800 */
[-C--:B------:R-:W-:Y:S01]  /*96e0*/  FMUL.FTZ R0, R0, R5.reuse ;  /* 0x0000000500007220 */ /* 0x080fe20000410000 */
[-CC-:B------:R-:W-:Y:S01]  /*96f0*/  FFMA.FTZ R181, R20, R5.reuse, -R13.reuse ;  /* 0x0000000514b57223 */ /* 0x180fe2000001080d */
[-CC-:B------:R-:W-:Y:S01]  /*9700*/  FFMA.FTZ R20, R24, R5.reuse, -R13.reuse ;  /* 0x0000000518147223 */ /* 0x180fe2000001080d */
[-CC-:B------:R-:W-:Y:S01]  /*9710*/  FFMA.FTZ R183, R28, R5.reuse, -R13.reuse ;  /* 0x000000051cb77223 */ /* 0x180fe2000001080d */
[-CC-:B------:R-:W-:Y:S01]  /*9720*/  FFMA.FTZ R24, R30, R5.reuse, -R13.reuse ;  /* 0x000000051e187223 */ /* 0x180fe2000001080d */
[-CC-:B------:R-:W-:Y:S01]  /*9730*/  FFMA.FTZ R177, R32, R5.reuse, -R13.reuse ;  /* 0x0000000520b17223 */ /* 0x180fe2000001080d */
[----:B------:R-:W-:Y:S01]  /*9740*/  MUFU.EX2 R0, R0 ;  /* 0x0000000000007308 */ /* 0x000fe20000000800 */
[-CC-:B------:R-:W-:Y:S01]  /*9750*/  FFMA.FTZ R32, R42, R5.reuse, -R13.reuse ;  /* 0x000000052a207223 */ /* 0x180fe2000001080d */
[----:B------:R-:W-:Y:S01]  /*9760*/  MOV R42, UR6 ;  /* 0x00000006002a7c02 */ /* 0x000fe20008000f00 */
[-CC-:B------:R-:W-:Y:S01]  /*9770*/  FFMA.FTZ R28, R34, R5.reuse, -R13.reuse ;  /* 0x00000005221c7223 */ /* 0x180fe2000001080d */
[-CC-:B------:R-:W-:Y:S01]  /*9780*/  FFMA.FTZ R179, R36, R5.reuse, -R13.reuse ;  /* 0x0000000524b37223 */ /* 0x180fe2000001080d */
[-CC-:B------:R-:W-:Y:S01]  /*9790*/  FFMA.FTZ R175, R46, R5.reuse, -R13.reuse ;  /* 0x000000052eaf7223 */ /* 0x180fe2000001080d */
[-CC-:B------:R-:W-:Y:S01]  /*97a0*/  FFMA.FTZ R30, R38, R5.reuse, -R13.reuse ;  /* 0x00000005261e7223 */ /* 0x180fe2000001080d */
[----:B------:R-:W-:Y:S01]  /*97b0*/  @!P1 VIADD R42, R42, 0x34860 ;  /* 0x000348602a2a9836 */ /* 0x000fe20000000000 */
[----:B------:R-:W1:Y:S01]  /*97c0*/  MUFU.EX2 R181, R181 ;  /* 0x000000b500b57308 */ /* 0x000e620000000800 */
[-CC-:B------:R-:W-:Y:S01]  /*97d0*/  FFMA.FTZ R173, R40, R5.reuse, -R13.reuse ;  /* 0x0000000528ad7223 */ /* 0x180fe2000001080d */
[-CC-:B------:R-:W-:Y:S01]  /*97e0*/  FFMA.FTZ R34, R176, R5.reuse, -R13.reuse ;  /* 0x00000005b0227223 */ /* 0x180fe2000001080d */
[-CC-:B------:R-:W-:Y:S01]  /*97f0*/  FFMA.FTZ R169, R48, R5.reuse, -R13.reuse ;  /* 0x0000000530a97223 */ /* 0x180fe2000001080d */
[----:B------:R-:W-:Y:S01]  /*9800*/  @!P1 PRMT R46, RZ, 0x654, R42 ;  /* 0x00000654ff2e9816 */ /* 0x000fe2000000002a */
[-CC-:B------:R-:W-:Y:S01]  /*9810*/  FFMA.FTZ R36, R50, R5.reuse, -R13.reuse ;  /* 0x0000000532247223 */ /* 0x180fe2000001080d */
[-CC-:B------:R-:W-:Y:S01]  /*9820*/  FFMA.FTZ R171, R52, R5.reuse, -R13.reuse ;  /* 0x0000000534ab7223 */ /* 0x180fe2000001080d */
[-CC-:B------:R-:W-:Y:S01]  /*9830*/  FFMA.FTZ R38, R54, R5.reuse, -R13.reuse ;  /* 0x0000000536267223 */ /* 0x180fe2000001080d */
[----:B------:R-:W2:Y:S01]  /*9840*/  MUFU.EX2 R20, R20 ;  /* 0x0000001400147308 */ /* 0x000ea20000000800 */
[-CC-:B------:R-:W-:Y:S01]  /*9850*/  FFMA.FTZ R40, R58, R5.reuse, -R13.reuse ;  /* 0x000000053a287223 */ /* 0x180fe2000001080d */
[-CC-:B------:R-:W-:Y:S01]  /*9860*/  FFMA.FTZ R64, R64, R5.reuse, -R13.reuse ;  /* 0x0000000540407223 */ /* 0x180fe2000001080d */
[-CC-:B------:R-:W-:Y:S01]  /*9870*/  FFMA.FTZ R66, R66, R5.reuse, -R13.reuse ;  /* 0x0000000542427223 */ /* 0x180fe2000001080d */
[-CC-:B------:R-:W-:Y:S01]  /*9880*/  FFMA.FTZ R68, R68, R5.reuse, -R13.reuse ;  /* 0x0000000544447223 */ /* 0x180fe2000001080d */
[-CC-:B------:R-:W-:Y:S01]  /*9890*/  FFMA.FTZ R70, R70, R5.reuse, -R13.reuse ;  /* 0x0000000546467223 */ /* 0x180fe2000001080d */
[-CC-:B------:R-:W-:Y:S01]  /*98a0*/  FFMA.FTZ R72, R72, R5.reuse, -R13.reuse ;  /* 0x0000000548487223 */ /* 0x180fe2000001080d */
[----:B------:R-:W-:Y:S01]  /*98b0*/  FFMA.FTZ R74, R74, R5, -R13 ;  /* 0x000000054a4a7223 */ /* 0x000fe2000001080d */
[----:B------:R-:W-:Y:S01]  /*98c0*/  MUFU.EX2 R183, R183 ;  /* 0x000000b700b77308 */ /* 0x000fe20000000800 */
[----:B-1----:R-:W-:Y:S01]  /*98d0*/  FFMA.FTZ R3, R0, R3, R181 ;  /* 0x0000000300037223 */ /* 0x002fe200000100b5 */
[-CC-:B------:R-:W-:Y:S01]  /*98e0*/  FFMA.FTZ R76, R76, R5.reuse, -R13.reuse ;  /* 0x000000054c4c7223 */ /* 0x180fe2000001080d */
[-CC-:B------:R-:W-:Y:S01]  /*98f0*/  FFMA.FTZ R78, R78, R5.reuse, -R13.reuse ;  /* 0x000000054e4e7223 */ /* 0x180fe2000001080d */
[-CC-:B------:R-:W-:Y:S01]  /*9900*/  FFMA.FTZ R80, R80, R5.reuse, -R13.reuse ;  /* 0x0000000550507223 */ /* 0x180fe2000001080d */
[-CC-:B------:R-:W-:Y:S01]  /*9910*/  FFMA.FTZ R82, R82, R5.reuse, -R13.reuse ;  /* 0x0000000552527223 */ /* 0x180fe2000001080d */
[----:B------:R-:W-:Y:S01]  /*9920*/  FFMA.FTZ R86, R86, R5, -R13 ;  /* 0x0000000556567223 */ /* 0x000fe2000001080d */
[----:B------:R-:W-:Y:S01]  /*9930*/  F2FP.F16.F32.PACK_AB R174, R44, R31 ;  /* 0x0000001f2cae723e */ /* 0x000fe200000000ff */
[----:B------:R-:W-:Y:S01]  /*9940*/  MUFU.EX2 R24, R24 ;  /* 0x0000001800187308 */ /* 0x000fe20000000800 */
[C---:B--2---:R-:W-:Y:S01]  /*9950*/  FADD.FTZ R42, R20.reuse, R3 ;  /* 0x00000003142a7221 */ /* 0x044fe20000010000 */
[----:B------:R-:W-:-:S06]  /*9960*/  F2FP.F16.F32.PACK_AB R181, R20, R181 ;  /* 0x000000b514b5723e */ /* 0x000fcc00000000ff */
[----:B------:R-:W-:Y:S01]  /*9970*/  MUFU.EX2 R177, R177 ;  /* 0x000000b100b17308 */ /* 0x000fe20000000800 */
[----:B------:R-:W-:Y:S02]  /*9980*/  WARPGROUP.DEPBAR.LE gsb0, 0x0 ;  /* 0x00008000000079c5 */ /* 0x000fe40000010000 */
[----:B------:R-:W-:Y:S01]  /*9990*/  WARPGROUP.ARRIVE ;  /* 0x00000000000079c5 */ /* 0x000fe20000000000 */
[-CC-:B------:R-:W-:Y:S01]  /*99a0*/  FFMA.FTZ R164, R192, R5.reuse, -R37.reuse ;  /* 0x00000005c0a47223 */ /* 0x180fe20000010825 */
[-CC-:B------:R-:W-:Y:S01]  /*99b0*/  FFMA.FTZ R166, R196, R5.reuse, -R37.reuse ;  /* 0x00000005c4a67223 */ /* 0x180fe20000010825 */
[-CC-:B------:R-:W-:Y:S01]  /*99c0*/  FFMA.FTZ R192, R200, R5.reuse, -R37.reuse ;  /* 0x00000005c8c07223 */ /* 0x180fe20000010825 */
[-CC-:B------:R-:W-:Y:S01]  /*99d0*/  FFMA.FTZ R196, R208, R5.reuse, -R37.reuse ;  /* 0x00000005d0c47223 */ /* 0x180fe20000010825 */
[-C--:B------:R-:W-:Y:S01]  /*99e0*/  FFMA.FTZ R200, R220, R5.reuse, -R37 ;  /* 0x00000005dcc87223 */ /* 0x080fe20000010825 */
[----:B------:R-:W-:Y:S01]  /*99f0*/  HGMMA.64x128x16.F32 R88, R160, gdesc[UR8].tnspB, R88, gsb0 ;  /* 0x41e00008a0587df0 */ /* 0x000fe20008000858 */
[----:B------:R-:W-:Y:S01]  /*9a00*/  UIADD3 UR10, UR4, 0x300, URZ ;  /* 0x00000300040a7890 */ /* 0x000fe2000fffe03f */
[----:B------:R-:W1:Y:S01]  /*9a10*/  MUFU.EX2 R164, R164 ;  /* 0x000000a400a47308 */ /* 0x000e620000000800 */
[----:B------:R-:W-:Y:S01]  /*9a20*/  UMOV UR11, 0x40000040 ;  /* 0x40000040000b7882 */ /* 0x000fe20000000000 */
[----:B------:R-:W-:Y:S01]  /*9a30*/  UIADD3 UR4, UR4, 0x380, URZ ;  /* 0x0000038004047890 */ /* 0x000fe2000fffe03f */
[-CC-:B------:R-:W-:Y:S01]  /*9a40*/  FFMA.FTZ R165, R56, R5.reuse, -R13.reuse ;  /* 0x0000000538a57223 */ /* 0x180fe2000001080d */
[----:B------:R-:W-:-:S04]  /*9a50*/  FFMA.FTZ R167, R60, R5, -R13 ;  /* 0x000000053ca77223 */ /* 0x000fc8000001080d */
[----:B------:R-:W-:Y:S08]  /*9a60*/  MUFU.EX2 R28, R28 ;  /* 0x0000001c001c7308 */ /* 0x000ff00000000800 */
[----:B------:R-:W-:Y:S01]  /*9a70*/  MUFU.EX2 R179, R179 ;  /* 0x000000b300b37308 */ /* 0x000fe20000000800 */
[----:B-1----:R-:W-:-:S07]  /*9a80*/  F2FP.F16.F32.PACK_AB R176, R164, R25 ;  /* 0x00000019a4b0723e */ /* 0x002fce00000000ff */
[----:B------:R-:W1:Y:S08]  /*9a90*/  MUFU.EX2 R166, R166 ;  /* 0x000000a600a67308 */ /* 0x000e700000000800 */
[----:B------:R-:W-:Y:S08]  /*9aa0*/  MUFU.EX2 R30, R30 ;  /* 0x0000001e001e7308 */ /* 0x000ff00000000800 */
[----:B------:R-:W-:Y:S01]  /*9ab0*/  MUFU.EX2 R173, R173 ;  /* 0x000000ad00ad7308 */ /* 0x000fe20000000800 */
[----:B-1----:R-:W-:-:S07]  /*9ac0*/  F2FP.F16.F32.PACK_AB R178, R166, R27 ;  /* 0x0000001ba6b2723e */ /* 0x002fce00000000ff */
[----:B------:R-:W1:Y:S08]  /*9ad0*/  MUFU.EX2 R192, R192 ;  /* 0x000000c000c07308 */ /* 0x000e700000000800 */
[----:B------:R-:W-:Y:S08]  /*9ae0*/  MUFU.EX2 R32, R32 ;  /* 0x0000002000207308 */ /* 0x000ff00000000800 */
        /* <DEDUP_REMOVED lines=14> */
[----:B------:R-:W-:Y:S01]  /*9bd0*/  FFMA.FTZ R162, R216, R5, -R37 ;  /* 0x00000005d8a27223 */ /* 0x000fe20000010825 */
[----:B------:R-:W-:Y:S02]  /*9be0*/  IMAD.U32 R37, RZ, RZ, UR36 ;  /* 0x00000024ff257e24 */ /* 0x000fe4000f8e00ff */
[----:B------:R-:W-:Y:S01]  /*9bf0*/  MUFU.EX2 R40, R40 ;  /* 0x0000002800287308 */ /* 0x000fe20000000800 */
[----:B------:R-:W-:Y:S01]  /*9c00*/  HGMMA.64x128x16.F32 R88, R156, gdesc[UR8].tnspB, R88, gsb0 ;  /* 0x41e000089c587df0 */ /* 0x000fe20008000858 */
[----:B------:R-:W-:Y:S01]  /*9c10*/  UMOV UR10, UR4 ;  /* 0x00000004000a7c82 */ /* 0x000fe20008000000 */
[----:B------:R-:W-:Y:S01]  /*9c20*/  UMOV UR11, 0x40000040 ;  /* 0x40000040000b7882 */ /* 0x000fe20000000000 */
[----:B------:R-:W-:Y:S01]  /*9c30*/  @!P1 LEA R37, R37, UR38, 0x3 ;  /* 0x0000002625259c11 */ /* 0x000fe2000f8e18ff */
[----:B------:R-:W-:-:S03]  /*9c40*/  UIADD3 UR4, UR7, -0x1, URZ ;  /* 0xffffffff07047890 */ /* 0x000fc6000fffe03f */
[----:B------:R-:W-:Y:S01]  /*9c50*/  MUFU.EX2 R160, R160 ;  /* 0x000000a000a07308 */ /* 0x000fe20000000800 */
[----:B------:R-:W-:-:S03]  /*9c60*/  @!P1 VIADD R37, R37, 0x34840 ;  /* 0x0003484025259836 */ /* 0x000fc60000000000 */
[----:B------:R-:W-:Y:S01]  /*9c70*/  UMOV UR7, UR4 ;  /* 0x0000000400077c82 */ /* 0x000fe20008000000 */
[----:B------:R-:W-:Y:S01]  /*9c80*/  UMOV UR4, UR36 ;  /* 0x0000002400047c82 */ /* 0x000fe20008000000 */
[----:B------:R-:W-:Y:S02]  /*9c90*/  @!P1 PRMT R37, RZ, 0x654, R37 ;  /* 0x00000654ff259816 */ /* 0x000fe40000000025 */
        /* <DEDUP_REMOVED lines=8> */
[----:B------:R-:W-:Y:S01]  /*9d20*/  MUFU.EX2 R68, R68 ;  /* 0x0000004400447308 */ /* 0x000fe20000000800 */
[----:B-1----:R-:W-:-:S07]  /*9d30*/  F2FP.F16.F32.PACK_AB R161, R66, R64 ;  /* 0x0000004042a1723e */ /* 0x002fce00000000ff */
[----:B------:R-:W-:Y:S08]  /*9d40*/  MUFU.EX2 R200, R200 ;  /* 0x000000c800c87308 */ /* 0x000ff00000000800 */
[----:B------:R-:W1:Y:S08]  /*9d50*/  MUFU.EX2 R70, R70 ;  /* 0x0000004600467308 */ /* 0x000e700000000800 */
[----:B------:R-:W-:Y:S08]  /*9d60*/  MUFU.EX2 R47, R47 ;  /* 0x0000002f002f7308 */ /* 0x000ff00000000800 */
[----:B------:R-:W-:Y:S01]  /*9d70*/  MUFU.EX2 R72, R72 ;  /* 0x0000004800487308 */ /* 0x000fe20000000800 */
[----:B-1----:R-:W-:-:S07]  /*9d80*/  F2FP.F16.F32.PACK_AB R163, R70, R68 ;  /* 0x0000004446a3723e */ /* 0x002fce00000000ff */
[----:B------:R-:W1:Y:S08]  /*9d90*/  MUFU.EX2 R202, R202 ;  /* 0x000000ca00ca7308 */ /* 0x000e700000000800 */
[----:B------:R-:W2:Y:S08]  /*9da0*/  MUFU.EX2 R74, R74 ;  /* 0x0000004a004a7308 */ /* 0x000eb00000000800 */
[----:B------:R-:W-:Y:S01]  /*9db0*/  MUFU.EX2 R49, R49 ;  /* 0x0000003100317308 */ /* 0x000fe20000000800 */
[----:B------:R-:W-:-:S02]  /*9dc0*/  WARPGROUP.DEPBAR.LE gsb0, 0x0 ;  /* 0x00008000000079c5 */ /* 0x000fc40000010000 */
[----:B------:R-:W-:-:S05]  /*9dd0*/  WARPGROUP.ARRIVE ;  /* 0x00000000000079c5 */ /* 0x000fca0000000000 */
[----:B------:R-:W-:Y:S01]  /*9de0*/  MUFU.EX2 R76, R76 ;  /* 0x0000004c004c7308 */ /* 0x000fe20000000800 */
[----:B-1----:R-:W-:Y:S02]  /*9df0*/  F2FP.F16.F32.PACK_AB R156, R202, R47 ;  /* 0x0000002fca9c723e */ /* 0x002fe400000000ff */
[----:B--2---:R-:W-:Y:S01]  /*9e00*/  F2FP.F16.F32.PACK_AB R157, R74, R72 ;  /* 0x000000484a9d723e */ /* 0x004fe200000000ff */
[----:B------:R-:W-:Y:S04]  /*9e10*/  HGMMA.64x128x16.F32 R88, R152, gdesc[UR8].tnspB, R88, gsb0 ;  /* 0x41e0000898587df0 */ /* 0x000fe80008000858 */
[----:B------:R-:W1:Y:S08]  /*9e20*/  MUFU.EX2 R204, R204 ;  /* 0x000000cc00cc7308 */ /* 0x000e700000000800 */
[----:B------:R-:W2:Y:S08]  /*9e30*/  MUFU.EX2 R78, R78 ;  /* 0x0000004e004e7308 */ /* 0x000eb00000000800 */
[----:B------:R-:W-:Y:S01]  /*9e40*/  MUFU.EX2 R51, R51 ;  /* 0x0000003300337308 */ /* 0x000fe20000000800 */
[----:B-1----:R-:W-:-:S07]  /*9e50*/  F2FP.F16.F32.PACK_AB R158, R204, R49 ;  /* 0x00000031cc9e723e */ /* 0x002fce00000000ff */
[----:B------:R-:W-:Y:S01]  /*9e60*/  MUFU.EX2 R80, R80 ;  /* 0x0000005000507308 */ /* 0x000fe20000000800 */
[----:B--2---:R-:W-:-:S07]  /*9e70*/  F2FP.F16.F32.PACK_AB R159, R78, R76 ;  /* 0x0000004c4e9f723e */ /* 0x004fce00000000ff */
[----:B------:R-:W1:Y:S08]  /*9e80*/  MUFU.EX2 R206, R206 ;  /* 0x000000ce00ce7308 */ /* 0x000e700000000800 */
[----:B------:R-:W2:Y:S08]  /*9e90*/  MUFU.EX2 R82, R82 ;  /* 0x0000005200527308 */ /* 0x000eb00000000800 */
[----:B------:R-:W-:Y:S08]  /*9ea0*/  MUFU.EX2 R53, R53 ;  /* 0x0000003500357308 */ /* 0x000ff00000000800 */
[----:B------:R-:W-:Y:S08]  /*9eb0*/  MUFU.EX2 R86, R86 ;  /* 0x0000005600567308 */ /* 0x000ff00000000800 */
[----:B------:R-:W3:Y:S01]  /*9ec0*/  MUFU.EX2 R84, R84 ;  /* 0x0000005400547308 */ /* 0x000ee20000000800 */
[----:B------:R-:W-:-:S02]  /*9ed0*/  WARPGROUP.DEPBAR.LE gsb0, 0x0 ;  /* 0x00008000000079c5 */ /* 0x000fc40000010000 */
[----:B------:R4:W-:Y:S01]  /*9ee0*/  @!P1 SYNCS.ARRIVE.TRANS64.RED.A1T0 RZ, [R37+URZ], RZ ;  /* 0x000000ff25ff99a7 */ /* 0x0009e2000810043f */
[----:B-1----:R-:W-:Y:S02]  /*9ef0*/  F2FP.F16.F32.PACK_AB R152, R206, R51 ;  /* 0x00000033ce98723e */ /* 0x002fe400000000ff */
[----:B--2---:R-:W-:Y:S02]  /*9f00*/  F2FP.F16.F32.PACK_AB R153, R82, R80 ;  /* 0x000000505299723e */ /* 0x004fe400000000ff */
[----:B---3--:R-:W-:Y:S01]  /*9f10*/  F2FP.F16.F32.PACK_AB R154, R84, R53 ;  /* 0x00000035549a723e */ /* 0x008fe200000000ff */
[----:B----4-:R-:W-:Y:S01]  /*9f20*/  FFMA.FTZ R37, R2, R4, R15 ;  /* 0x0000000402257223 */ /* 0x010fe2000001000f */
[----:B------:R1:W-:Y:S03]  /*9f30*/  @!P1 SYNCS.ARRIVE.TRANS64.RED.A1T0 RZ, [R46+URZ], RZ ;  /* 0x000000ff2eff99a7 */ /* 0x0003e6000810043f */
[----:B------:R-:W-:Y:S01]  /*9f40*/  FADD.FTZ R4, R170, R37 ;  /* 0x00000025aa047221 */ /* 0x000fe20000010000 */
[----:B------:R-:W-:Y:S01]  /*9f50*/  FADD.FTZ R37, R183, R42 ;  /* 0x0000002ab7257221 */ /* 0x000fe20000010000 */
[----:B------:R-:W-:-:S02]  /*9f60*/  F2FP.F16.F32.PACK_AB R183, R24, R183 ;  /* 0x000000b718b7723e */ /* 0x000fc400000000ff */
[----:B------:R-:W-:Y:S01]  /*9f70*/  FADD.FTZ R3, R21, R4 ;  /* 0x0000000415037221 */ /* 0x000fe20000010000 */
[----:B-1----:R-:W-:Y:S01]  /*9f80*/  FADD.FTZ R46, R24, R37 ;  /* 0x00000025182e7221 */ /* 0x002fe20000010000 */
[-CC-:B------:R-:W-:Y:S01]  /*9f90*/  FFMA.FTZ R4, R62, R5.reuse, -R13.reuse ;  /* 0x000000053e047223 */ /* 0x180fe2000001080d */
[----:B------:R-:W-:Y:S01]  /*9fa0*/  FFMA.FTZ R13, R168, R5, -R13 ;  /* 0x00000005a80d7223 */ /* 0x000fe2000001080d */
[----:B------:R-:W-:Y:S01]  /*9fb0*/  FADD.FTZ R42, R26, R3 ;  /* 0x000000031a2a7221 */ /* 0x000fe20000010000 */
[----:B------:R-:W-:Y:S01]  /*9fc0*/  FADD.FTZ R37, R177, R46 ;  /* 0x0000002eb1257221 */ /* 0x000fe20000010000 */
[C---:B------:R-:W-:Y:S02]  /*9fd0*/  F2FP.F16.F32.PACK_AB R177, R28.reuse, R177 ;  /* 0x000000b11cb1723e */ /* 0x040fe400000000ff */
[----:B------:R-:W-:Y:S01]  /*9fe0*/  FADD.FTZ R3, R25, R42 ;  /* 0x0000002a19037221 */ /* 0x000fe20000010000 */
[----:B------:R-:W-:Y:S01]  /*9ff0*/  FADD.FTZ R46, R28, R37 ;  /* 0x000000251c2e7221 */ /* 0x000fe20000010000 */
[----:B------:R-:W-:Y:S01]  /*a000*/  MUFU.EX2 R4, R4 ;  /* 0x0000000400047308 */ /* 0x000fe20000000800 */
[----:B------:R-:W-:Y:S01]  /*a010*/  F2FP.F16.F32.PACK_AB R168, R194, R33 ;  /* 0x00000021c2a8723e */ /* 0x000fe200000000ff */
[----:B------:R-:W-:Y:S01]  /*a020*/  FADD.FTZ R42, R164, R3 ;  /* 0x00000003a42a7221 */ /* 0x000fe20000010000 */
[----:B------:R-:W-:Y:S01]  /*a030*/  FADD.FTZ R37, R179, R46 ;  /* 0x0000002eb3257221 */ /* 0x000fe20000010000 */
[----:B------:R-:W-:-:S02]  /*a040*/  F2FP.F16.F32.PACK_AB R164, R160, R39 ;  /* 0x00000027a0a4723e */ /* 0x000fc400000000ff */
[----:B------:R-:W-:Y:S01]  /*a050*/  FADD.FTZ R3, R27, R42 ;  /* 0x0000002a1b037221 */ /* 0x000fe20000010000 */
[C---:B------:R-:W-:Y:S01]  /*a060*/  FADD.FTZ R46, R30.reuse, R37 ;  /* 0x000000251e2e7221 */ /* 0x040fe20000010000 */
[----:B------:R-:W1:Y:S01]  /*a070*/  MUFU.EX2 R13, R13 ;  /* 0x0000000d000d7308 */ /* 0x000e620000000800 */
[----:B------:R-:W-:Y:S01]  /*a080*/  F2FP.F16.F32.PACK_AB R179, R30, R179 ;  /* 0x000000b31eb3723e */ /* 0x000fe200000000ff */
[----:B------:R-:W-:Y:S01]  /*a090*/  FADD.FTZ R42, R166, R3 ;  /* 0x00000003a62a7221 */ /* 0x000fe20000010000 */
[----:B------:R-:W-:Y:S01]  /*a0a0*/  FADD.FTZ R37, R173, R46 ;  /* 0x0000002ead257221 */ /* 0x000fe20000010000 */
[----:B------:R-:W-:Y:S02]  /*a0b0*/  F2FP.F16.F32.PACK_AB R166, R162, R41 ;  /* 0x00000029a2a6723e */ /* 0x000fe400000000ff */
[----:B------:R-:W-:Y:S01]  /*a0c0*/  FADD.FTZ R3, R29, R42 ;  /* 0x0000002a1d037221 */ /* 0x000fe20000010000 */
[C---:B------:R-:W-:Y:S01]  /*a0d0*/  FADD.FTZ R46, R32.reuse, R37 ;  /* 0x00000025202e7221 */ /* 0x040fe20000010000 */
        /* <DEDUP_REMOVED lines=9> */
[----:B-1----:R-:W-:-:S02]  /*a170*/  F2FP.F16.F32.PACK_AB R155, R13, R86 ;  /* 0x000000560d9b723e */ /* 0x002fc400000000ff */
[----:B------:R-:W-:Y:S01]  /*a180*/  FADD.FTZ R3, R33, R42 ;  /* 0x0000002a21037221 */ /* 0x000fe20000010000 */
[C---:B------:R-:W-:Y:S01]  /*a190*/  FADD.FTZ R26, R36.reuse, R15 ;  /* 0x0000000f241a7221 */ /* 0x040fe20000010000 */
        /* <DEDUP_REMOVED lines=40> */
[----:B------:R-:W-:-:S04]  /*a420*/  FADD.FTZ R3, R53, R4 ;  /* 0x0000000435037221 */ /* 0x000fc80000010000 */
[----:B------:R-:W-:Y:S01]  /*a430*/  FADD.FTZ R4, R84, R3 ;  /* 0x0000000354047221 */ /* 0x000fe20000010000 */
[----:B------:R-:W-:Y:S01]  /*a440*/  FADD.FTZ R3, R13, R15 ;  /* 0x0000000f0d037221 */ /* 0x000fe20000010000 */
[----:B------:R-:W-:Y:S01]  /*a450*/  IMAD.MOV.U32 R13, RZ, RZ, R14 ;  /* 0x000000ffff0d7224 */ /* 0x000fe200078e000e */
[----:B------:R-:W-:Y:S01]  /*a460*/  MOV R15, R12 ;  /* 0x0000000c000f7202 */ /* 0x000fe20000000f00 */
[----:B------:R-:W-:Y:S06]  /*a470*/  @P2 BRA `(.L_x_1884) ;  /* 0xffffffd400c02947 */ /* 0x000fec000383ffff */
.L_x_1875:
        /* <DEDUP_REMOVED lines=67> */
.L_x_1885:
[----:B------:R-:W-:Y:S01]  /*a8b0*/  ULEA UR5, UR36, UR38, 0x3 ;  /* 0x0000002624057291 */ /* 0x000fe2000f8e183f */
[----:B------:R-:W-:-:S05]  /*a8c0*/  IMAD.U32 R0, RZ, RZ, UR46 ;  /* 0x0000002eff007e24 */ /* 0x000fca000f8e00ff */
[----:B------:R-:W-:-:S04]  /*a8d0*/  SHF.L.U32 R0, R0, 0x1f, RZ ;  /* 0x0000001f00007819 */ /* 0x000fc800000006ff */
[----:B------:R1:W2:Y:S01]  /*a8e0*/  SYNCS.PHASECHK.TRANS64.TRYWAIT P2, [UR5+0x34850], R0 ;  /* 0x03485000ff0075a7 */ /* 0x0002a20008040145 */
[----:B------:R-:W-:Y:S05]  /*a8f0*/  @!P0 BRA `(.L_x_1886) ;  /* 0x0000000000048947 */ /* 0x000fea0003800000 */
[----:B------:R-:W-:Y:S01]  /*a900*/  BPT.TRAP 0x1 ;  /* 0x000000040000795c */ /* 0x000fe20000300000 */
.L_x_1886:
[----:B--2---:R-:W-:Y:S05]  /*a910*/  @P2 BRA `(.L_x_1887) ;  /* 0x0000000000082947 */ /* 0x004fea0003800000 */
[----:B------:R-:W2:Y:S02]  /*a920*/  SYNCS.PHASECHK.TRANS64.TRYWAIT P0, [UR5+0x34850], R0 ;  /* 0x03485000ff0075a7 */ /* 0x000ea40008000145 */
[----:B--2---:R-:W-:Y:S05]  /*a930*/  @!P0 BRA `(.L_x_1888) ;  /* 0x0000004c00848947 */ /* 0x004fea0003800000 */
.L_x_1887:
[----:B------:R-:W-:Y:S01]  /*a940*/  UIADD3 UR38, UR38, 0x400, URZ ;  /* 0x0000040026267890 */ /* 0x000fe2000fffe03f */
[----:B------:R-:W-:Y:S01]  /*a950*/  WARPGROUP.ARRIVE ;  /* 0x00000000000079c5 */ /* 0x000fe20000000000 */
[----:B------:R-:W-:Y:S01]  /*a960*/  UMOV UR7, 0x40000040 ;  /* 0x4000004000077882 */ /* 0x000fe20000000000 */
[----:B--2---:R-:W2:Y:S01]  /*a970*/  SHFL.BFLY PT, R7, R4, 0x2, 0x1f ;  /* 0x0c401f0004077f89 */ /* 0x004ea200000e0000 */
[----:B------:R-:W-:Y:S01]  /*a980*/  USHF.R.U32.HI UR38, URZ, 0x4, UR38 ;  /* 0x000000043f267899 */ /* 0x000fe20008011626 */
[----:B------:R-:W-:Y:S02]  /*a990*/  MOV R11, RZ ;  /* 0x000000ff000b7202 */ /* 0x000fe40000000f00 */
[----:B-1----:R-:W1:Y:S01]  /*a9a0*/  SHFL.BFLY PT, R0, R3, 0x2, 0x1f ;  /* 0x0c401f0003007f89 */ /* 0x002e6200000e0000 */
[----:B------:R-:W-:Y:S01]  /*a9b0*/  ULOP3.LUT UR38, UR38, 0x3fff, URZ, 0xc0, !UPT ;  /* 0x00003fff26267892 */ /* 0x000fe2000f8ec03f */
[----:B------:R-:W-:-:S03]  /*a9c0*/  R2UR UR8, R186 ;  /* 0x00000000ba0872ca */ /* 0x000fc600000e0000 */
[----:B------:R-:W-:-:S04]  /*a9d0*/  ULOP3.LUT UR4, UR38, 0x4000000, URZ, 0xfc, !UPT ;  /* 0x0400000026047892 */ /* 0x000fc8000f8efc3f */
[----:B------:R-:W-:Y:S02]  /*a9e0*/  ULEA UR4, UR36, UR4, 0xb ;  /* 0x0000000424047291 */ /* 0x000fe4000f8e583f */
[----:B------:R-:W-:-:S04]  /*a9f0*/  UIADD3 UR36, UR36, 0x1, URZ ;  /* 0x0000000124247890 */ /* 0x000fc8000fffe03f */
[----:B------:R-:W-:Y:S01]  /*aa00*/  UIADD3 UR8, UR8, 0x1, URZ ;  /* 0x0000000108087890 */ /* 0x000fe2000fffe03f */
[----:B------:R-:W-:Y:S01]  /*aa10*/  UMOV UR6, UR4 ;  /* 0x0000000400067c82 */ /* 0x000fe20008000000 */
[----:B------:R-:W-:Y:S01]  /*aa20*/  UISETP.NE.AND UP0, UPT, UR36, 0x2, UPT ;  /* 0x000000022400788c */ /* 0x000fe2000bf05270 */
[----:B------:R-:W-:Y:S01]  /*aa30*/  HGMMA.64x128x16.F32 R24, R180, gdesc[UR4].tnspB, R24, gsb0 ;  /* 0x41e00004b4187df0 */ /* 0x000fe20008000818 */
[----:B------:R-:W-:Y:S01]  /*aa40*/  UIADD3 UR6, UR4, 0x80, URZ ;  /* 0x0000008004067890 */ /* 0x000fe2000fffe03f */
[----:B--2---:R-:W-:Y:S01]  /*aa50*/  FADD.FTZ R7, R7, R4 ;  /* 0x0000000407077221 */ /* 0x004fe20000010000 */
[----:B------:R-:W-:Y:S01]  /*aa60*/  UMOV UR7, 0x40000040 ;  /* 0x4000004000077882 */ /* 0x000fe20000000000 */
[----:B------:R-:W-:Y:S02]  /*aa70*/  IMAD.MOV.U32 R4, RZ, RZ, RZ ;  /* 0x000000ffff047224 */ /* 0x000fe400078e00ff */
[----:B-1----:R-:W-:Y:S01]  /*aa80*/  FADD.FTZ R2, R0, R3 ;  /* 0x0000000300027221 */ /* 0x002fe20000010000 */
[----:B------:R-:W-:Y:S01]  /*aa90*/  IMAD.U32 R186, RZ, RZ, UR8 ;  /* 0x00000008ffba7e24 */ /* 0x000fe2000f8e00ff */
[----:B------:R-:W1:Y:S01]  /*aaa0*/  SHFL.BFLY PT, R0, R7, 0x1, 0x1f ;  /* 0x0c201f0007007f89 */ /* 0x000e6200000e0000 */
[----:B------:R-:W-:-:S03]  /*aab0*/  USEL UR36, UR36, URZ, UP0 ;  /* 0x0000003f24247287 */ /* 0x000fc60008000000 */
[----:B------:R-:W2:Y:S01]  /*aac0*/  SHFL.BFLY PT, R9, R2, 0x1, 0x1f ;  /* 0x0c201f0002097f89 */ /* 0x000ea200000e0000 */
[----:B-1----:R-:W-:Y:S01]  /*aad0*/  FADD.FTZ R10, R7, R0 ;  /* 0x00000000070a7221 */ /* 0x002fe20000010000 */
[----:B------:R-:W-:Y:S01]  /*aae0*/  MOV R7, UR5 ;  /* 0x0000000500077c02 */ /* 0x000fe20008000f00 */
[----:B------:R-:W-:Y:S02]  /*aaf0*/  IMAD.MOV.U32 R0, RZ, RZ, -0x800000 ;  /* 0xff800000ff007424 */ /* 0x000fe400078e00ff */
[----:B--2---:R-:W-:Y:S01]  /*ab00*/  FADD.FTZ R9, R2, R9 ;  /* 0x0000000902097221 */ /* 0x004fe20000010000 */
[----:B------:R-:W-:Y:S01]  /*ab10*/  FSETP.NE.FTZ.AND P0, PT, R10, RZ, PT ;  /* 0x000000ff0a00720b */ /* 0x000fe20003f15000 */
[----:B------:R-:W-:Y:S02]  /*ab20*/  @!P1 VIADD R7, R7, 0x34860 ;  /* 0x0003486007079836 */ /* 0x000fe40000000000 */
[----:B------:R-:W-:Y:S01]  /*ab30*/  IMAD.MOV.U32 R2, RZ, RZ, -0x800000 ;  /* 0xff800000ff027424 */ /* 0x000fe200078e00ff */
[----:B------:R-:W-:-:S02]  /*ab40*/  FSETP.NE.FTZ.AND P2, PT, R9, RZ, PT ;  /* 0x000000ff0900720b */ /* 0x000fc40003f55000 */
[----:B------:R-:W-:-:S07]  /*ab50*/  @!P1 PRMT R7, RZ, 0x654, R7 ;  /* 0x00000654ff079816 */ /* 0x000fce0000000007 */
[----:B------:R-:W1:Y:S01]  /*ab60*/  @P0 MUFU.LG2 R6, R10 ;  /* 0x0000000a00060308 */ /* 0x000e620000000c00 */
[----:B------:R-:W-:-:S03]  /*ab70*/  @P0 FMUL.FTZ R3, R5, 0.69314718246459960938 ;  /* 0x3f31721805030820 */ /* 0x000fc60000410000 */
[----:B------:R-:W-:-:S04]  /*ab80*/  @P2 FMUL.FTZ R20, R5, 0.69314718246459960938 ;  /* 0x3f31721805142820 */ /* 0x000fc80000410000 */
[----:B------:R-:W2:Y:S08]  /*ab90*/  @P2 MUFU.LG2 R8, R9 ;  /* 0x0000000900082308 */ /* 0x000eb00000000c00 */
[----:B------:R-:W3:Y:S01]  /*aba0*/  @P0 MUFU.RCP R4, R10 ;  /* 0x0000000a00040308 */ /* 0x000ee20000001000 */
[----:B-1----:R-:W-:-:S04]  /*abb0*/  @P0 FMUL.FTZ R6, R6, 0.69314718246459960938 ;  /* 0x3f31721806060820 */ /* 0x002fc80000410000 */
[----:B------:R-:W-:Y:S01]  /*abc0*/  @P0 FFMA.FTZ R2, R3, R12, R6 ;  /* 0x0000000c03020223 */ /* 0x000fe20000010006 */
[----:B------:R-:W-:Y:S02]  /*abd0*/  PLOP3.LUT P0, PT, PT, PT, PT, 0x8, 0x0 ;  /* 0x000000000000781c */ /* 0x000fe40003f0e170 */
[----:B------:R-:W1:Y:S01]  /*abe0*/  @P2 MUFU.RCP R11, R9 ;  /* 0x00000009000b2308 */ /* 0x000e620000001000 */
        /* <DEDUP_REMOVED lines=40> */
[-C--:B---3--:R-:W-:Y:S01]  /*ae70*/  FMUL.FTZ R10, R24, R4.reuse ;  /* 0x00000004180a7220 */ /* 0x088fe20000410000 */
        /* <DEDUP_REMOVED lines=31> */
[-C--:B-1----:R-:W-:Y:S01]  /*b070*/  FMUL.FTZ R9, R26, R11.reuse ;  /* 0x0000000b1a097220 */ /* 0x082fe20000410000 */
        /* <DEDUP_REMOVED lines=31> */
.L_x_1858:
        /* <DEDUP_REMOVED lines=8> */
[----:B------:R-:W-:Y:S01]  /*b2f0*/  IADD3 R31, R23, UR42, RZ ;  /* 0x0000002a171f7c10 */ /* 0x000fe2000fffe0ff */
[----:B------:R-:W-:Y:S01]  /*b300*/  BAR.SYNC.DEFER_BLOCKING 0x1, 0x100 ;  /* 0x0044000000007b1d */ /* 0x000fe20000010000 */
[C---:B------:R-:W-:Y:S01]  /*b310*/  IADD3 R27, P2, R16.reuse, 0x20, RZ ;  /* 0x00000020101b7810 */ /* 0x040fe20007f5e0ff */
[----:B------:R-:W-:Y:S01]  /*b320*/  USHF.R.S32.HI UR5, URZ, 0x1f, UR43 ;  /* 0x0000001f3f057899 */ /* 0x000fe2000801142b */
[C---:B------:R-:W-:Y:S01]  /*b330*/  IADD3 R15, P4, R16.reuse, 0x4000, RZ ;  /* 0x00004000100f7810 */ /* 0x040fe20007f9e0ff */
[----:B------:R-:W-:Y:S01]  /*b340*/  VIADD R4, R31, 0x8 ;  /* 0x000000081f047836 */ /* 0x000fe20000000000 */
[C---:B------:R-:W-:Y:S01]  /*b350*/  LOP3.LUT R5, R16.reuse, 0x380, RZ, 0xc0, !PT ;  /* 0x0000038010057812 */ /* 0x040fe200078ec0ff */
[----:B------:R-:W-:Y:S01]  /*b360*/  ULDC UR10, c[0x0][0xa88] ;  /* 0x0002a200000a7ab9 */ /* 0x000fe20000000800 */
[C---:B------:R-:W-:Y:S01]  /*b370*/  IADD3 R11, P6, R16.reuse, 0x40, RZ ;  /* 0x00000040100b7810 */ /* 0x040fe20007fde0ff */
[----:B------:R-:W1:Y:S01]  /*b380*/  LDC.64 R88, c[0x0][0xb78] ;  /* 0x0002de00ff587b82 */ /* 0x000e620000000a00 */
[----:B------:R-:W-:Y:S01]  /*b390*/  LOP3.LUT R26, R27, 0x380, RZ, 0xc0, !PT ;  /* 0x000003801b1a7812 */ /* 0x000fe200078ec0ff */
[----:B------:R-:W-:Y:S01]  /*b3a0*/  ULDC.64 UR8, c[0x0][0xb70] ;  /* 0x0002dc0000087ab9 */ /* 0x000fe20000000a00 */
[----:B------:R-:W-:Y:S01]  /*b3b0*/  LOP3.LUT P0, RZ, R187, 0x3, RZ, 0xc0, !PT ;  /* 0x00000003bbff7812 */ /* 0x000fe2000780c0ff */
[----:B------:R-:W-:Y:S01]  /*b3c0*/  UIMAD UR5, UR5, UR8, URZ ;  /* 0x00000008050572a4 */ /* 0x000fe2000f8e023f */
[----:B------:R-:W-:Y:S01]  /*b3d0*/  LOP3.LUT R14, R15, 0x380, RZ, 0xc0, !PT ;  /* 0x000003800f0e7812 */ /* 0x000fe200078ec0ff */
[----:B------:R-:W-:Y:S01]  /*b3e0*/  UIMAD.WIDE.U32 UR6, UR43, UR8, URZ ;  /* 0x000000082b0672a5 */ /* 0x000fe2000f8e003f */
[----:B------:R-:W-:Y:S01]  /*b3f0*/  IADD3 R21, P5, R16, 0x60, RZ ;  /* 0x0000006010157810 */ /* 0x000fe20007fbe0ff */
[----:B------:R-:W-:Y:S01]  /*b400*/  USHF.R.S32.HI UR8, URZ, 0x1f, UR44 ;  /* 0x0000001f3f087899 */ /* 0x000fe2000801142c */
[----:B------:R-:W-:Y:S01]  /*b410*/  SHF.R.U64 R5, R5, 0x3, RZ ;  /* 0x0000000305057819 */ /* 0x000fe200000012ff */
[----:B------:R-:W-:Y:S01]  /*b420*/  UIMAD UR5, UR43, UR9, UR5 ;  /* 0x000000092b0572a4 */ /* 0x000fe2000f8e0205 */
[----:B------:R-:W-:Y:S01]  /*b430*/  LOP3.LUT R24, R11, 0x380, RZ, 0xc0, !PT ;  /* 0x000003800b187812 */ /* 0x000fe200078ec0ff */
[----:B------:R-:W-:Y:S01]  /*b440*/  ULDC.64 UR12, c[0x0][0x208] ;  /* 0x00008200000c7ab9 */ /* 0x000fe20000000a00 */
[----:B------:R-:W-:Y:S01]  /*b450*/  SHF.R.U64 R26, R26, 0x3, RZ ;  /* 0x000000031a1a7819 */ /* 0x000fe200000012ff */
[----:B------:R-:W-:Y:S01]  /*b460*/  UIADD3 UR5, UR7, UR5, URZ ;  /* 0x0000000507057290 */ /* 0x000fe2000fffe03f */
[----:B------:R-:W-:-:S02]  /*b470*/  ISETP.GE.OR P1, PT, R4, UR10, P0 ;  /* 0x0000000a04007c0c */ /* 0x000fc40008726670 */
[----:B------:R-:W-:Y:S02]  /*b480*/  SHF.R.U64 R14, R14, 0x3, RZ ;  /* 0x000000030e0e7819 */ /* 0x000fe400000012ff */
[----:B------:R-:W-:Y:S02]  /*b490*/  LOP3.LUT R20, R21, 0x380, RZ, 0xc0, !PT ;  /* 0x0000038015147812 */ /* 0x000fe400078ec0ff */
[----:B------:R-:W-:Y:S01]  /*b4a0*/  LOP3.LUT R4, R5, R16, RZ, 0x3c, !PT ;  /* 0x0000001005047212 */ /* 0x000fe200078e3cff */
[----:B------:R-:W-:Y:S01]  /*b4b0*/  IMAD.MOV.U32 R5, RZ, RZ, R17 ;  /* 0x000000ffff057224 */ /* 0x000fe200078e0011 */
[----:B------:R-:W-:Y:S02]  /*b4c0*/  SHF.R.U64 R24, R24, 0x3, RZ ;  /* 0x0000000318187819 */ /* 0x000fe400000012ff */
[----:B------:R-:W-:Y:S02]  /*b4d0*/  LOP3.LUT R26, R26, R27, RZ, 0x3c, !PT ;  /* 0x0000001b1a1a7212 */ /* 0x000fe400078e3cff */
[----:B------:R-:W-:-:S02]  /*b4e0*/  LOP3.LUT R14, R14, R15, RZ, 0x3c, !PT ;  /* 0x0000000f0e0e7212 */ /* 0x000fc400078e3cff */
[----:B------:R-:W-:Y:S02]  /*b4f0*/  IADD3.X R27, RZ, R17, RZ, P2, !PT ;  /* 0x00000011ff1b7210 */ /* 0x000fe400017fe4ff */
[----:B------:R-:W-:Y:S02]  /*b500*/  SHF.R.U64 R20, R20, 0x3, RZ ;  /* 0x0000000314147819 */ /* 0x000fe400000012ff */
[----:B------:R-:W-:Y:S02]  /*b510*/  IADD3 R15, P2, R16, 0x4040, RZ ;  /* 0x00004040100f7810 */ /* 0x000fe40007f5e0ff */
[----:B------:R-:W-:Y:S02]  /*b520*/  LOP3.LUT R24, R24, R11, RZ, 0x3c, !PT ;  /* 0x0000000b18187212 */ /* 0x000fe400078e3cff */
[----:B------:R-:W-:Y:S02]  /*b530*/  MOV R11, R4 ;  /* 0x00000004000b7202 */ /* 0x000fe40000000f00 */
[----:B------:R-:W-:Y:S01]  /*b540*/  F2FP.F16.F32.PACK_AB R4, R25, R10 ;  /* 0x0000000a1904723e */ /* 0x000fe200000000ff */
[----:B------:R-:W-:Y:S01]  /*b550*/  IMAD.X R25, RZ, RZ, R17, P6 ;  /* 0x000000ffff197224 */ /* 0x000fe200030e0611 */
[----:B------:R-:W-:-:S02]  /*b560*/  LOP3.LUT R20, R20, R21, RZ, 0x3c, !PT ;  /* 0x0000001514147212 */ /* 0x000fc400078e3cff */
[C---:B------:R-:W-:Y:S02]  /*b570*/  IADD3 R13, P3, R16.reuse, 0x4020, RZ ;  /* 0x00004020100d7810 */ /* 0x040fe40007f7e0ff */
[----:B------:R-:W-:Y:S02]  /*b580*/  LOP3.LUT R10, R15, 0x380, RZ, 0xc0, !PT ;  /* 0x000003800f0a7812 */ /* 0x000fe400078ec0ff */
[----:B------:R-:W-:Y:S02]  /*b590*/  IADD3 R21, P6, R16, 0x4060, RZ ;  /* 0x0000406010157810 */ /* 0x000fe40007fde0ff */
[----:B------:R-:W-:Y:S02]  /*b5a0*/  F2FP.F16.F32.PACK_AB R5, R8, R9 ;  /* 0x000000090805723e */ /* 0x000fe400000000ff */
[----:B------:R-:W-:Y:S02]  /*b5b0*/  F2FP.F16.F32.PACK_AB R6, R6, R3 ;  /* 0x000000030606723e */ /* 0x000fe400000000ff */
[----:B------:R-:W-:-:S02]  /*b5c0*/  F2FP.F16.F32.PACK_AB R7, R7, R30 ;  /* 0x0000001e0707723e */ /* 0x000fc400000000ff */
[----:B------:R-:W-:Y:S02]  /*b5d0*/  LOP3.LUT R12, R13, 0x380, RZ, 0xc0, !PT ;  /* 0x000003800d0c7812 */ /* 0x000fe400078ec0ff */
[----:B------:R-:W-:Y:S01]  /*b5e0*/  SHF.R.U64 R10, R10, 0x3, RZ ;  /* 0x000000030a0a7819 */ /* 0x000fe200000012ff */
[----:B------:R2:W-:Y:S01]  /*b5f0*/  STSM.16.M88.4 [R11], R4 ;  /* 0x000000040b007844 */ /* 0x0005e20000000200 */
[----:B------:R-:W-:Y:S02]  /*b600*/  LOP3.LUT R8, R21, 0x380, RZ, 0xc0, !PT ;  /* 0x0000038015087812 */ /* 0x000fe400078ec0ff */
[----:B------:R-:W-:Y:S02]  /*b610*/  SHF.R.U64 R12, R12, 0x3, RZ ;  /* 0x000000030c0c7819 */ /* 0x000fe400000012ff */
[----:B------:R-:W-:Y:S02]  /*b620*/  LOP3.LUT R10, R10, R15, RZ, 0x3c, !PT ;  /* 0x0000000f0a0a7212 */ /* 0x000fe400078e3cff */
[----:B------:R-:W-:-:S02]  /*b630*/  SHF.R.U64 R8, R8, 0x3, RZ ;  /* 0x0000000308087819 */ /* 0x000fc400000012ff */
[----:B------:R-:W-:Y:S02]  /*b640*/  MOV R28, R24 ;  /* 0x00000018001c7202 */ /* 0x000fe40000000f00 */
[----:B------:R-:W-:Y:S01]  /*b650*/  LOP3.LUT R12, R12, R13, RZ, 0x3c, !PT ;  /* 0x0000000d0c0c7212 */ /* 0x000fe200078e3cff */
[--C-:B------:R-:W-:Y:S01]  /*b660*/  IMAD.X R13, RZ, RZ, R17.reuse, P3 ;  /* 0x000000ffff0d7224 */ /* 0x100fe200018e0611 */
[----:B------:R-:W-:Y:S01]  /*b670*/  LOP3.LUT R8, R8, R21, RZ, 0x3c, !PT ;  /* 0x0000001508087212 */ /* 0x000fe200078e3cff */
[--C-:B------:R-:W-:Y:S01]  /*b680*/  IMAD.X R21, RZ, RZ, R17.reuse, P5 ;  /* 0x000000ffff157224 */ /* 0x100fe200028e0611 */
[----:B------:R-:W-:Y:S01]  /*b690*/  IADD3.X R9, RZ, R17, RZ, P6, !PT ;  /* 0x00000011ff097210 */ /* 0x000fe200037fe4ff */
[----:B--2---:R-:W-:Y:S01]  /*b6a0*/  IMAD.X R11, RZ, RZ, R17, P2 ;  /* 0x000000ffff0b7224 */ /* 0x004fe200010e0611 */
[----:B------:R-:W-:Y:S02]  /*b6b0*/  MOV R29, R26 ;  /* 0x0000001a001d7202 */ /* 0x000fe40000000f00 */
[----:B------:R-:W-:-:S02]  /*b6c0*/  IADD3.X R15, RZ, R17, RZ, P4, !PT ;  /* 0x00000011ff0f7210 */ /* 0x000fc400027fe4ff */
[----:B------:R-:W-:Y:S01]  /*b6d0*/  MOV R24, R10 ;  /* 0x0000000a00187202 */ /* 0x000fe20000000f00 */
[----:B-1----:R-:W-:Y:S01]  /*b6e0*/  IMAD R10, R88, UR8, RZ ;  /* 0x00000008580a7c24 */ /* 0x002fe2000f8e02ff */
[----:B------:R-:W-:Y:S02]  /*b6f0*/  F2FP.F16.F32.PACK_AB R4, R33, R32 ;  /* 0x000000202104723e */ /* 0x000fe400000000ff */
[----:B------:R-:W-:Y:S01]  /*b700*/  F2FP.F16.F32.PACK_AB R5, R35, R34 ;  /* 0x000000222305723e */ /* 0x000fe200000000ff */
[----:B------:R-:W-:Y:S01]  /*b710*/  IMAD R30, R89, UR44, R10 ;  /* 0x0000002c591e7c24 */ /* 0x000fe2000f8e020a */
[----:B------:R-:W-:Y:S02]  /*b720*/  F2FP.F16.F32.PACK_AB R6, R37, R36 ;  /* 0x000000242506723e */ /* 0x000fe400000000ff */
[----:B------:R-:W-:Y:S02]  /*b730*/  F2FP.F16.F32.PACK_AB R7, R39, R38 ;  /* 0x000000262707723e */ /* 0x000fe400000000ff */
[----:B------:R-:W-:-:S02]  /*b740*/  MOV R3, R8 ;  /* 0x0000000800037202 */ /* 0x000fc40000000f00 */
[----:B------:R-:W-:Y:S01]  /*b750*/  MOV R26, R14 ;  /* 0x0000000e001a7202 */ /* 0x000fe20000000f00 */
[----:B------:R1:W-:Y:S01]  /*b760*/  STSM.16.M88.4 [R29], R4 ;  /* 0x000000041d007844 */ /* 0x0003e20000000200 */
[----:B------:R-:W-:Y:S02]  /*b770*/  MOV R25, R12 ;  /* 0x0000000c00197202 */ /* 0x000fe40000000f00 */
[----:B------:R-:W-:Y:S02]  /*b780*/  F2FP.F16.F32.PACK_AB R8, R41, R40 ;  /* 0x000000282908723e */ /* 0x000fe400000000ff */
[----:B------:R-:W-:Y:S02]  /*b790*/  F2FP.F16.F32.PACK_AB R9, R43, R42 ;  /* 0x0000002a2b09723e */ /* 0x000fe400000000ff */
[----:B------:R-:W-:Y:S02]  /*b7a0*/  F2FP.F16.F32.PACK_AB R10, R45, R44 ;  /* 0x0000002c2d0a723e */ /* 0x000fe400000000ff */
[----:B------:R-:W-:-:S02]  /*b7b0*/  F2FP.F16.F32.PACK_AB R11, R47, R46 ;  /* 0x0000002e2f0b723e */ /* 0x000fc400000000ff */
[----:B------:R-:W-:Y:S01]  /*b7c0*/  MOV R27, R20 ;  /* 0x00000014001b7202 */ /* 0x000fe20000000f00 */
[----:B------:R-:W-:Y:S01]  /*b7d0*/  IMAD.U32 R21, RZ, RZ, UR7 ;  /* 0x00000007ff157e24 */ /* 0x000fe2000f8e00ff */
[----:B------:R-:W-:Y:S01]  /*b7e0*/  F2FP.F16.F32.PACK_AB R12, R49, R48 ;  /* 0x00000030310c723e */ /* 0x000fe200000000ff */
[----:B------:R-:W-:Y:S01]  /*b7f0*/  STSM.16.M88.4 [R28], R8 ;  /* 0x000000081c007844 */ /* 0x000fe20000000200 */
[----:B------:R-:W-:Y:S01]  /*b800*/  F2FP.F16.F32.PACK_AB R13, R51, R50 ;  /* 0x00000032330d723e */ /* 0x000fe200000000ff */
[----:B------:R-:W-:Y:S01]  /*b810*/  IMAD.U32 R20, RZ, RZ, UR6 ;  /* 0x00000006ff147e24 */ /* 0x000fe2000f8e00ff */
[----:B------:R-:W-:Y:S01]  /*b820*/  F2FP.F16.F32.PACK_AB R14, R53, R52 ;  /* 0x00000034350e723e */ /* 0x000fe200000000ff */
[----:B------:R-:W-:Y:S01]  /*b830*/  ULDC.64 UR6, c[0x0][0xb40] ;  /* 0x0002d00000067ab9 */ /* 0x000fe20000000a00 */
[----:B------:R-:W-:Y:S02]  /*b840*/  F2FP.F16.F32.PACK_AB R15, R55, R54 ;  /* 0x00000036370f723e */ /* 0x000fe400000000ff */
[----:B------:R-:W-:-:S02]  /*b850*/  F2FP.F16.F32.PACK_AB R64, R65, R64 ;  /* 0x000000404140723e */ /* 0x000fc400000000ff */
[----:B-1----:R-:W-:Y:S01]  /*b860*/  F2FP.F16.F32.PACK_AB R4, R57, R56 ;  /* 0x000000383904723e */ /* 0x002fe200000000ff */
[----:B------:R-:W-:Y:S01]  /*b870*/  STSM.16.M88.4 [R27], R12 ;  /* 0x0000000c1b007844 */ /* 0x000fe20000000200 */
[----:B------:R-:W-:Y:S02]  /*b880*/  F2FP.F16.F32.PACK_AB R5, R59, R58 ;  /* 0x0000003a3b05723e */ /* 0x000fe400000000ff */
[----:B------:R-:W-:Y:S02]  /*b890*/  F2FP.F16.F32.PACK_AB R6, R61, R60 ;  /* 0x0000003c3d06723e */ /* 0x000fe400000000ff */
[----:B------:R-:W-:Y:S02]  /*b8a0*/  F2FP.F16.F32.PACK_AB R7, R63, R62 ;  /* 0x0000003e3f07723e */ /* 0x000fe400000000ff */
[----:B------:R-:W-:Y:S02]  /*b8b0*/  F2FP.F16.F32.PACK_AB R65, R67, R66 ;  /* 0x000000424341723e */ /* 0x000fe400000000ff */
[----:B------:R-:W-:Y:S01]  /*b8c0*/  F2FP.F16.F32.PACK_AB R72, R73, R72 ;  /* 0x000000484948723e */ /* 0x000fe200000000ff */
[----:B------:R1:W-:Y:S01]  /*b8d0*/  STSM.16.M88.4 [R26], R4 ;  /* 0x000000041a007844 */ /* 0x0003e20000000200 */
[----:B------:R-:W-:-:S02]  /*b8e0*/  F2FP.F16.F32.PACK_AB R66, R69, R68 ;  /* 0x000000444542723e */ /* 0x000fc400000000ff */
[----:B------:R-:W-:Y:S01]  /*b8f0*/  F2FP.F16.F32.PACK_AB R67, R71, R70 ;  /* 0x000000464743723e */ /* 0x000fe200000000ff */
[----:B------:R-:W2:Y:S01]  /*b900*/  SHFL.IDX PT, R6, R189, RZ, 0x1f ;  /* 0x00001fffbd067589 */ /* 0x000ea200000e0000 */
[----:B------:R-:W-:Y:S02]  /*b910*/  F2FP.F16.F32.PACK_AB R73, R75, R74 ;  /* 0x0000004a4b49723e */ /* 0x000fe400000000ff */
[----:B------:R-:W-:Y:S01]  /*b920*/  F2FP.F16.F32.PACK_AB R80, R81, R80 ;  /* 0x000000505150723e */ /* 0x000fe200000000ff */
[----:B------:R3:W-:Y:S01]  /*b930*/  STSM.16.M88.4 [R25], R64 ;  /* 0x0000004019007844 */ /* 0x0007e20000000200 */
[----:B------:R-:W-:Y:S02]  /*b940*/  F2FP.F16.F32.PACK_AB R74, R77, R76 ;  /* 0x0000004c4d4a723e */ /* 0x000fe400000000ff */
[----:B------:R-:W-:Y:S02]  /*b950*/  F2FP.F16.F32.PACK_AB R75, R79, R78 ;  /* 0x0000004e4f4b723e */ /* 0x000fe400000000ff */
[----:B------:R-:W-:-:S02]  /*b960*/  F2FP.F16.F32.PACK_AB R81, R83, R82 ;  /* 0x000000525351723e */ /* 0x000fc400000000ff */
[----:B------:R-:W-:Y:S01]  /*b970*/  F2FP.F16.F32.PACK_AB R82, R85, R84 ;  /* 0x000000545552723e */ /* 0x000fe200000000ff */
[----:B------:R3:W-:Y:S01]  /*b980*/  STSM.16.M88.4 [R24], R72 ;  /* 0x0000004818007844 */ /* 0x0007e20000000200 */
[----:B------:R-:W-:Y:S02]  /*b990*/  F2FP.F16.F32.PACK_AB R83, R87, R86 ;  /* 0x000000565753723e */ /* 0x000fe400000000ff */
[----:B------:R-:W-:Y:S02]  /*b9a0*/  MOV R21, UR5 ;  /* 0x0000000500157c02 */ /* 0x000fe40008000f00 */
[----:B------:R-:W-:Y:S01]  /*b9b0*/  SHF.R.S32.HI R29, RZ, 0x1f, R31 ;  /* 0x0000001fff1d7819 */ /* 0x000fe2000001141f */
[----:B------:R3:W-:Y:S01]  /*b9c0*/  STSM.16.M88.4 [R3], R80 ;  /* 0x0000005003007844 */ /* 0x0007e20000000200 */
[C---:B------:R-:W-:Y:S01]  /*b9d0*/  ISETP.GE.OR P0, PT, R31.reuse, UR10, P0 ;  /* 0x0000000a1f007c0c */ /* 0x040fe20008706670 */
[----:B------:R-:W-:Y:S01]  /*b9e0*/  IMAD.WIDE.U32 R20, R88, UR44, R20 ;  /* 0x0000002c58147c25 */ /* 0x000fe2000f8e0014 */
[----:B------:R-:W-:Y:S01]  /*b9f0*/  @!PT LDS RZ, [RZ] ;  /* 0x00000000fffff984 */ /* 0x000fe20000000800 */
[----:B------:R-:W-:Y:S01]  /*ba00*/  @!PT LDS RZ, [RZ] ;  /* 0x00000000fffff984 */ /* 0x000fe20000000800 */
[----:B------:R-:W-:Y:S01]  /*ba10*/  @!PT LDS RZ, [RZ] ;  /* 0x00000000fffff984 */ /* 0x000fe20000000800 */
[----:B------:R4:W-:Y:S06]  /*ba20*/  MEMBAR.ALL.CTA ;  /* 0x0000000000007992 */ /* 0x0009ec0000008000 */
[----:B----4-:R-:W4:Y:S02]  /*ba30*/  FENCE.VIEW.ASYNC.S ;  /* 0x00000000000073c6 */ /* 0x010f240000000000 */
[----:B----4-:R-:W-:Y:S06]  /*ba40*/  BAR.ARV 0x1, 0x120 ;  /* 0x0044800000007b1d */ /* 0x010fec0000002000 */
[----:B------:R-:W-:-:S04]  /*ba50*/  IADD3 R20, P2, R31, R20, RZ ;  /* 0x000000141f147210 */ /* 0x000fc80007f5e0ff */
[----:B------:R-:W-:Y:S02]  /*ba60*/  IADD3.X R29, R29, R21, R30, P2, !PT ;  /* 0x000000151d1d7210 */ /* 0x000fe400017fe41e */
[----:B-1----:R-:W-:-:S04]  /*ba70*/  LEA R4, P2, R20, UR6, 0x2 ;  /* 0x0000000614047c11 */ /* 0x002fc8000f8410ff */
[----:B------:R-:W-:-:S05]  /*ba80*/  LEA.HI.X R5, R20, UR7, R29, 0x2, P2 ;  /* 0x0000000714057c11 */ /* 0x000fca00090f141d */
        /* <DEDUP_REMOVED lines=25> */
.L_x_1892:
[----:B------:R-:W-:Y:S05]  /*bc20*/  BSYNC B0 ;  /* 0x0000000000007941 */ /* 0x000fea0003800000 */
.L_x_1891:
[----:B------:R-:W-:Y:S05]  /*bc30*/  BRA `(.L_x_1890) ;  /* 0x0000000800307947 */ /* 0x000fea0003800000 */
.L_x_1889:
        /* <DEDUP_REMOVED lines=10> */
[----:B------:R-:W-:Y:S01]  /*bce0*/  IMAD.U32 R2, RZ, RZ, UR42 ;  /* 0x0000002aff027e24 */ /* 0x000fe2000f8e00ff */
[----:B------:R-:W-:-:S04]  /*bcf0*/  ULDC UR5, c[0x0][0xa88] ;  /* 0x0002a20000057ab9 */ /* 0x000fc80000000800 */
[----:B----4-:R-:W-:-:S04]  /*bd00*/  IADD3 R2, R2, -0x80, R0 ;  /* 0xffffff8002027810 */ /* 0x010fc80007ffe000 */
[----:B------:R-:W-:-:S13]  /*bd10*/  ISETP.GE.AND P0, PT, R2, UR5, PT ;  /* 0x0000000502007c0c */ /* 0x000fda000bf06270 */
[----:B------:R-:W-:Y:S05]  /*bd20*/  @P0 BRA `(.L_x_1894) ;  /* 0x0000000000440947 */ /* 0x000fea0003800000 */
[----:B------:R-:W4:Y:S01]  /*bd30*/  LDC.64 R4, c[0x0][0xb70] ;  /* 0x0002dc00ff047b82 */ /* 0x000f220000000a00 */
[----:B------:R-:W-:Y:S01]  /*bd40*/  SHF.R.S32.HI R3, RZ, 0x1f, R2 ;  /* 0x0000001fff037819 */ /* 0x000fe20000011402 */
[----:B------:R-:W-:Y:S01]  /*bd50*/  ULDC.64 UR8, c[0x0][0xb40] ;  /* 0x0002d00000087ab9 */ /* 0x000fe20000000a00 */
[----:B------:R-:W-:-:S05]  /*bd60*/  ULDC.64 UR10, c[0x0][0x208] ;  /* 0x00008200000a7ab9 */ /* 0x000fca0000000a00 */
[----:B------:R-:W5:Y:S01]  /*bd70*/  LDC.64 R10, c[0x0][0xb78] ;  /* 0x0002de00ff0a7b82 */ /* 0x000f620000000a00 */
[C---:B----4-:R-:W-:Y:S02]  /*bd80*/  IMAD R0, R4.reuse, UR6, RZ ;  /* 0x0000000604007c24 */ /* 0x050fe4000f8e02ff */
[----:B------:R-:W-:-:S04]  /*bd90*/  IMAD.WIDE.U32 R2, R4, UR43, R2 ;  /* 0x0000002b04027c25 */ /* 0x000fc8000f8e0002 */
[----:B------:R-:W-:Y:S02]  /*bda0*/  IMAD R5, R5, UR43, R0 ;  /* 0x0000002b05057c24 */ /* 0x000fe4000f8e0200 */
[C---:B-----5:R-:W-:Y:S02]  /*bdb0*/  IMAD R0, R10.reuse, UR7, RZ ;  /* 0x000000070a007c24 */ /* 0x060fe4000f8e02ff */
[----:B------:R-:W-:Y:S02]  /*bdc0*/  IMAD.IADD R3, R3, 0x1, R5 ;  /* 0x0000000103037824 */ /* 0x000fe400078e0205 */
[----:B------:R-:W-:Y:S02]  /*bdd0*/  IMAD R5, R11, UR44, R0 ;  /* 0x0000002c0b057c24 */ /* 0x000fe4000f8e0200 */
[----:B------:R-:W-:-:S05]  /*bde0*/  IMAD.WIDE.U32 R2, R10, UR44, R2 ;  /* 0x0000002c0a027c25 */ /* 0x000fca000f8e0002 */
[----:B------:R-:W-:Y:S02]  /*bdf0*/  IADD3 R3, R3, R5, RZ ;  /* 0x0000000503037210 */ /* 0x000fe40007ffe0ff */
[----:B------:R-:W-:-:S04]  /*be00*/  LEA R4, P0, R2, UR8, 0x2 ;  /* 0x0000000802047c11 */ /* 0x000fc8000f8010ff */
[----:B------:R-:W-:Y:S01]  /*be10*/  LEA.HI.X R5, R2, UR9, R3, 0x2, P0 ;  /* 0x0000000902057c11 */ /* 0x000fe200080f1403 */
[----:B------:R-:W-:-:S05]  /*be20*/  IMAD.MOV.U32 R3, RZ, RZ, -0x800000 ;  /* 0xff800000ff037424 */ /* 0x000fca00078e00ff */
[----:B------:R4:W-:Y:S03]  /*be30*/  STG.E desc[UR10][R4.64], R3 ;  /* 0x0000000304007986 */ /* 0x0009e6000c10190a */
.L_x_1894:
[----:B------:R-:W-:Y:S05]  /*be40*/  BSYNC B0 ;  /* 0x0000000000007941 */ /* 0x000fea0003800000 */
.L_x_1893:
        /* <DEDUP_REMOVED lines=9> */
[C---:B------:R-:W-:Y:S01]  /*bee0*/  VIADD R4, R184.reuse, 0x20 ;  /* 0x00000020b8047836 */ /* 0x040fe20000000000 */
[----:B------:R-:W-:Y:S01]  /*bef0*/  IADD3 R0, R184, 0x40, RZ ;  /* 0x00000040b8007810 */ /* 0x000fe20007ffe0ff */
[----:B------:R-:W-:Y:S01]  /*bf00*/  IMAD.IADD R3, R3, 0x1, R5 ;  /* 0x0000000103037824 */ /* 0x000fe200078e0205 */
[----:B-1----:R-:W-:-:S02]  /*bf10*/  IADD3 R5, R12, UR60, RZ ;  /* 0x0000003c0c057c10 */ /* 0x002fc4000fffe0ff */
[----:B------:R-:W-:Y:S01]  /*bf20*/  ISETP.GE.AND P0, PT, R0, UR42, PT ;  /* 0x0000002a00007c0c */ /* 0x000fe2000bf06270 */
[----:B---3--:R-:W-:Y:S01]  /*bf30*/  IMAD R0, R8, UR7, RZ ;  /* 0x0000000708007c24 */ /* 0x008fe2000f8e02ff */
[----:B------:R-:W-:Y:S01]  /*bf40*/  ISETP.GE.AND P4, PT, R4, UR42, PT ;  /* 0x0000002a04007c0c */ /* 0x000fe2000bf86270 */
[----:B------:R-:W-:Y:S02]  /*bf50*/  VIADD R4, R184, 0x60 ;  /* 0x00000060b8047836 */ /* 0x000fe40000000000 */
[----:B------:R-:W-:Y:S02]  /*bf60*/  IMAD R9, R9, UR44, R0 ;  /* 0x0000002c09097c24 */ /* 0x000fe4000f8e0200 */
[----:B------:R-:W-:Y:S01]  /*bf70*/  IMAD.WIDE.U32 R6, R8, UR44, R2 ;  /* 0x0000002c08067c25 */ /* 0x000fe2000f8e0002 */
[----:B------:R-:W-:-:S03]  /*bf80*/  ISETP.GE.AND P1, PT, R4, UR42, PT ;  /* 0x0000002a04007c0c */ /* 0x000fc6000bf26270 */
        /* <DEDUP_REMOVED lines=20> */
.L_x_1896:
[----:B------:R-:W-:Y:S05]  /*c0d0*/  BSYNC B0 ;  /* 0x0000000000007941 */ /* 0x000fea0003800000 */
.L_x_1895:
[----:B------:R-:W-:Y:S04]  /*c0e0*/  BSSY B0, `(.L_x_1897) ;  /* 0x0000015000007945 */ /* 0x000fe80003800000 */
[----:B------:R-:W-:Y:S05]  /*c0f0*/  @P4 BRA `(.L_x_1898) ;  /* 0x00000000004c4947 */ /* 0x000fea0003800000 */
[----:B-1----:R-:W-:Y:S01]  /*c100*/  IADD3 R9, P2, R4, 0x20, RZ ;  /* 0x0000002004097810 */ /* 0x002fe20007f5e0ff */
[----:B------:R-:W-:Y:S01]  /*c110*/  ULDC.64 UR6, c[0x0][0xad8] ;  /* 0x0002b60000067ab9 */ /* 0x000fe20000000a00 */
[----:B------:R-:W-:Y:S01]  /*c120*/  MOV R3, R11 ;  /* 0x0000000b00037202 */ /* 0x000fe20000000f00 */
[----:B------:R-:W-:Y:S01]  /*c130*/  IMAD.MOV.U32 R2, RZ, RZ, R6 ;  /* 0x000000ffff027224 */ /* 0x000fe200078e0006 */
[----:B------:R-:W-:Y:S01]  /*c140*/  IADD3.X R0, RZ, R5, RZ, P2, !PT ;  /* 0x00000005ff007210 */ /* 0x000fe200017fe4ff */
[C---:B------:R-:W-:Y:S01]  /*c150*/  VIADD R8, R18.reuse, 0x40 ;  /* 0x0000004012087836 */ /* 0x040fe20000000000 */
[----:B------:R-:W-:Y:S01]  /*c160*/  ULDC UR5, c[0x0][0xa8c] ;  /* 0x0002a30000057ab9 */ /* 0x000fe20000000800 */
[----:B------:R-:W-:Y:S01]  /*c170*/  IMAD.WIDE.U32 R2, R9, UR6, R2 ;  /* 0x0000000609027c25 */ /* 0x000fe2000f8e0002 */
[----:B------:R-:W-:Y:S01]  /*c180*/  ISETP.GE.AND P3, PT, R18, UR5, PT ;  /* 0x0000000512007c0c */ /* 0x000fe2000bf66270 */
[----:B------:R-:W-:Y:S01]  /*c190*/  ULDC.64 UR8, c[0x0][0x208] ;  /* 0x0000820000087ab9 */ /* 0x000fe20000000a00 */
[----:B------:R-:W-:Y:S01]  /*c1a0*/  ISETP.GE.AND P4, PT, R8, UR5, PT ;  /* 0x0000000508007c0c */ /* 0x000fe2000bf86270 */
        /* <DEDUP_REMOVED lines=8> */
.L_x_1898:
[----:B------:R-:W-:Y:S05]  /*c230*/  BSYNC B0 ;  /* 0x0000000000007941 */ /* 0x000fea0003800000 */
.L_x_1897:
[----:B------:R-:W-:Y:S04]  /*c240*/  BSSY B0, `(.L_x_1899) ;  /* 0x0000015000007945 */ /* 0x000fe80003800000 */
[----:B------:R-:W-:Y:S05]  /*c250*/  @P0 BRA `(.L_x_1900) ;  /* 0x00000000004c0947 */ /* 0x000fea0003800000 */
[----:B-12---:R-:W-:Y:S01]  /*c260*/  IADD3 R9, P0, R4, 0x40, RZ ;  /* 0x0000004004097810 */ /* 0x006fe20007f1e0ff */
        /* <DEDUP_REMOVED lines=13> */
[----:B------:R-:W-:Y:S02]  /*c340*/  LEA R8, P0, R2, UR6, 0x1 ;  /* 0x0000000602087c11 */ /* 0x000fe4000f8008ff */
[----:B------:R-:W-:-:S04]  /*c350*/  IADD3 R3, R3, R9, RZ ;  /* 0x0000000903037210 */ /* 0x000fc80007ffe0ff */
[----:B------:R-:W-:-:S05]  /*c360*/  LEA.HI.X R9, R2, UR7, R3, 0x1, P0 ;  /* 0x0000000702097c11 */ /* 0x000fca00080f0c03 */
[----:B------:R3:W-:Y:S04]  /*c370*/  @!P2 STG.E.128 desc[UR8][R8.64], RZ ;  /* 0x000000ff0800a986 */ /* 0x0007e8000c101d08 */
[----:B------:R3:W-:Y:S02]  /*c380*/  @!P3 STG.E.128 desc[UR8][R8.64+0x80], RZ ;  /* 0x000080ff0800b986 */ /* 0x0007e4000c101d08 */
.L_x_1900:
[----:B------:R-:W-:Y:S05]  /*c390*/  BSYNC B0 ;  /* 0x0000000000007941 */ /* 0x000fea0003800000 */
.L_x_1899:
        /* <DEDUP_REMOVED lines=21> */
.L_x_1901:
[----:B------:R-:W-:Y:S05]  /*c4f0*/  BSYNC B0 ;  /* 0x0000000000007941 */ /* 0x000fea0003800000 */
.L_x_1890:
[----:B---3--:R-:W3:Y:S02]  /*c500*/  LDC R0, c[0x0][0xda8] ;  /* 0x00036a00ff007b82 */ /* 0x008ee40000000800 */
[----:B---3--:R-:W-:-:S13]  /*c510*/  ISETP.LE.AND P0, PT, R0, UR4, PT ;  /* 0x0000000400007c0c */ /* 0x008fda000bf03270 */
[----:B------:R-:W-:Y:S05]  /*c520*/  @!P0 BRA `(.L_x_1902) ;  /* 0xffffff48002c8947 */ /* 0x000fea000383ffff */
[----:B------:R-:W-:Y:S05]  /*c530*/  EXIT ;  /* 0x000000000000794d */ /* 0x000fea0003800000 */
.L_x_1854:
        /* <DEDUP_REMOVED lines=8> */
[----:B------:R-:W-:Y:S01]  /*c5c0*/  MOV R17, 0x1 ;  /* 0x0000000100117802 */ /* 0x000fe20000000f00 */
[----:B------:R-:W-:-:S05]  /*c5d0*/  IMAD.MOV.U32 R16, RZ, RZ, RZ ;  /* 0x000000ffff107224 */ /* 0x000fca00078e00ff */
[----:B------:R-:W1:Y:S02]  /*c5e0*/  LDC R0, c[0x0][0xda8] ;  /* 0x00036a00ff007b82 */ /* 0x000e640000000800 */
[----:B-1----:R-:W-:-:S13]  /*c5f0*/  ISETP.LE.AND P0, PT, R0, UR4, PT ;  /* 0x0000000400007c0c */ /* 0x002fda000bf03270 */
[----:B------:R-:W-:Y:S05]  /*c600*/  @P0 BRA `(.L_x_1903) ;  /* 0x0000002800ec0947 */ /* 0x000fea0003800000 */
[----:B------:R-:W1:Y:S01]  /*c610*/  S2R R2, SR_TID.X ;  /* 0x0000000000027919 */ /* 0x000e620000002100 */
[----:B------:R-:W-:Y:S01]  /*c620*/  IMAD.U32 R18, RZ, RZ, UR4 ;  /* 0x00000004ff127e24 */ /* 0x000fe2000f8e00ff */
[----:B------:R-:W-:Y:S01]  /*c630*/  MOV R16, RZ ;  /* 0x000000ff00107202 */ /* 0x000fe20000000f00 */
[----:B------:R-:W-:Y:S01]  /*c640*/  IMAD.MOV.U32 R17, RZ, RZ, 0x1 ;  /* 0x00000001ff117424 */ /* 0x000fe200078e00ff */
[----:B------:R-:W-:Y:S01]  /*c650*/  ULDC UR48, c[0x0][0xc] ;  /* 0x0000030000307ab9 */ /* 0x000fe20000000800 */
[----:B------:R-:W-:Y:S01]  /*c660*/  ULDC.64 UR44, c[0x0][0x198] ;  /* 0x00006600002c7ab9 */ /* 0x000fe20000000a00 */
[----:B------:R-:W-:Y:S01]  /*c670*/  UMOV UR47, URZ ;  /* 0x0000003f002f7c82 */ /* 0x000fe20008000000 */
[----:B-1----:R-:W-:-:S07]  /*c680*/  LOP3.LUT R19, R2, 0x1f, RZ, 0xc0, !PT ;  /* 0x0000001f02137812 */ /* 0x002fce00078ec0ff */
.L_x_1951:
        /* <DEDUP_REMOVED lines=21> */
.L_x_1904:
[----:B------:R-:W-:Y:S01]  /*c7e0*/  ULDC UR9, c[0x0][0xdc4] ;  /* 0x0003710000097ab9 */ /* 0x000fe20000000800 */
[----:B------:R-:W-:Y:S01]  /*c7f0*/  UMOV UR7, UR8 ;  /* 0x0000000800077c82 */ /* 0x000fe20008000000 */
[----:B------:R-:W-:-:S11]  /*c800*/  UISETP.NE.AND UP0, UPT, UR9, 0x1, UPT ;  /* 0x000000010900788c */ /* 0x000fd6000bf05270 */
[----:B------:R-:W-:Y:S02]  /*c810*/  @UP0 ULDC.64 UR10, c[0x0][0xdc8] ;  /* 0x00037200000a0ab9 */ /* 0x000fe40000000a00 */
[----:B------:R-:W-:-:S04]  /*c820*/  UIMAD.WIDE.U32 UR4, UR8, UR10, URZ ;  /* 0x0000000a080472a5 */ /* 0x000fc8000f8e003f */
[----:B------:R-:W-:-:S04]  /*c830*/  @UP0 USHF.R.U32.HI UR7, URZ, UR11, UR5 ;  /* 0x0000000b3f070299 */ /* 0x000fc80008011605 */
[----:B------:R-:W-:-:S12]  /*c840*/  UIMAD UR4, UR7, UR9, URZ ;  /* 0x00000009070472a4 */ /* 0x000fd8000f8e023f */
.L_x_1905:
[----:B------:R-:W-:Y:S01]  /*c850*/  ULOP3.LUT UR5, URZ, UR7, URZ, 0x33, !UPT ;  /* 0x000000073f057292 */ /* 0x000fe2000f8e333f */
[----:B------:R-:W-:Y:S01]  /*c860*/  BSSY B6, `(.L_x_1906) ;  /* 0x0000286000067945 */ /* 0x000fe20003800000 */
[----:B------:R-:W-:Y:S01]  /*c870*/  ULDC.64 UR10, c[0x0][0x3f8] ;  /* 0x0000fe00000a7ab9 */ /* 0x000fe20000000a00 */
[----:B------:R-:W-:Y:S01]  /*c880*/  ULDC UR7, c[0x0][0xdac] ;  /* 0x00036b0000077ab9 */ /* 0x000fe20000000800 */
[----:B------:R-:W-:Y:S02]  /*c890*/  UISETP.NE.U32.AND UP0, UPT, UR10, URZ, UPT ;  /* 0x0000003f0a00728c */ /* 0x000fe4000bf05070 */
[----:B------:R-:W-:Y:S02]  /*c8a0*/  UIADD3 UR5, UR5, UR7, URZ ;  /* 0x0000000705057290 */ /* 0x000fe4000fffe03f */
[----:B------:R-:W-:Y:S02]  /*c8b0*/  UISETP.NE.AND.EX UP0, UPT, UR11, URZ, UPT, UP0 ;  /* 0x0000003f0b00728c */ /* 0x000fe4000bf05300 */
[----:B------:R-:W-:Y:S01]  /*c8c0*/  USHF.L.U32 UR41, UR5, 0x7, URZ ;  /* 0x0000000705297899 */ /* 0x000fe2000800063f */
[----:B------:R-:W-:Y:S01]  /*c8d0*/  ULDC UR7, c[0x0][0x404] ;  /* 0x0001010000077ab9 */ /* 0x000fe20000000800 */
[----:B------:R-:W-:Y:S01]  /*c8e0*/  ULDC UR10, c[0x0][0x288] ;  /* 0x0000a200000a7ab9 */ /* 0x000fe20000000800 */
[----:B------:R-:W-:-:S02]  /*c8f0*/  USEL UR7, UR7, 0x1, UP0 ;  /* 0x0000000107077887 */ /* 0x000fc40008000000 */
[----:B------:R-:W-:Y:S01]  /*c900*/  UIADD3 UR5, UR41, 0xff, -UR10 ;  /* 0x000000ff29057890 */ /* 0x000fe2000fffe80a */
[----:B------:R-:W-:Y:S02]  /*c910*/  ULDC UR9, c[0x0][0xdb8] ;  /* 0x00036e0000097ab9 */ /* 0x000fe40000000800 */
[----:B------:R-:W-:Y:S01]  /*c920*/  ULDC UR10, c[0x0][0x2e0] ;  /* 0x0000b800000a7ab9 */ /* 0x000fe20000000800 */
[----:B------:R-:W-:Y:S02]  /*c930*/  UISETP.NE.AND UP1, UPT, UR9, 0x1, UPT ;  /* 0x000000010900788c */ /* 0x000fe4000bf25270 */
[----:B------:R-:W-:Y:S02]  /*c940*/  UIMAD UR11, UR7, UR10, 0x7f ;  /* 0x0000007f070b74a4 */ /* 0x000fe4000f8e020a */
[----:B------:R-:W-:Y:S02]  /*c950*/  UIMAD UR5, UR7, UR10, UR5 ;  /* 0x0000000a070572a4 */ /* 0x000fe4000f8e0205 */
[----:B------:R-:W-:-:S02]  /*c960*/  USHF.R.S32.HI UR10, URZ, 0x1f, UR11 ;  /* 0x0000001f3f0a7899 */ /* 0x000fc4000801140b */
[----:B------:R-:W-:Y:S02]  /*c970*/  USHF.R.S32.HI UR7, URZ, 0x1f, UR5 ;  /* 0x0000001f3f077899 */ /* 0x000fe40008011405 */
[----:B------:R-:W-:Y:S02]  /*c980*/  ULEA.HI UR10, UR10, UR11, URZ, 0x7 ;  /* 0x0000000b0a0a7291 */ /* 0x000fe4000f8f383f */
[----:B------:R-:W-:Y:S02]  /*c990*/  ULEA.HI UR7, UR7, UR5, URZ, 0x7 ;  /* 0x0000000507077291 */ /* 0x000fe4000f8f383f */
[----:B------:R-:W-:Y:S02]  /*c9a0*/  USHF.R.S32.HI UR10, URZ, 0x7, UR10 ;  /* 0x000000073f0a7899 */ /* 0x000fe4000801140a */
[----:B------:R-:W-:Y:S02]  /*c9b0*/  USHF.R.S32.HI UR7, URZ, 0x7, UR7 ;  /* 0x000000073f077899 */ /* 0x000fe40008011407 */
[----:B------:R-:W-:-:S02]  /*c9c0*/  UIADD3 UR4, UR8, -UR4, URZ ;  /* 0x8000000408047290 */ /* 0x000fc4000fffe03f */
[----:B------:R-:W-:Y:S01]  /*c9d0*/  UISETP.LT.AND UP0, UPT, UR10, UR7, UPT ;  /* 0x000000070a00728c */ /* 0x000fe2000bf01270 */
[----:B------:R-:W-:-:S03]  /*c9e0*/  ULDC UR8, c[0x0][0xdc4] ;  /* 0x0003710000087ab9 */ /* 0x000fc60000000800 */
[----:B------:R-:W-:Y:S02]  /*c9f0*/  USEL UR39, UR10, UR7, UP0 ;  /* 0x000000070a277287 */ /* 0x000fe40008000000 */
[----:B------:R-:W-:-:S03]  /*ca00*/  UIMAD UR6, UR6, UR8, UR4 ;  /* 0x00000008060672a4 */ /* 0x000fc6000f8e0204 */
[----:B------:R-:W-:Y:S01]  /*ca10*/  @UP1 ULDC UR4, c[0x0][0xdbc] ;  /* 0x00036f0000041ab9 */ /* 0x000fe20000000800 */
[----:B------:R-:W-:Y:S01]  /*ca20*/  ISETP.LT.AND P0, PT, RZ, UR39, PT ;  /* 0x00000027ff007c0c */ /* 0x000fe2000bf01270 */
[----:B------:R-:W-:Y:S01]  /*ca30*/  UIMAD.WIDE.U32 UR4, UR6, UR4, URZ ;  /* 0x00000004060472a5 */ /* 0x000fe2000f8e003f */
[----:B------:R-:W-:Y:S01]  /*ca40*/  @UP1 ULDC UR8, c[0x0][0xdc0] ;  /* 0x0003700000081ab9 */ /* 0x000fe20000000800 */
[----:B------:R-:W-:Y:S02]  /*ca50*/  UMOV UR43, UR6 ;  /* 0x00000006002b7c82 */ /* 0x000fe40008000000 */
[----:B------:R-:W-:-:S04]  /*ca60*/  @UP1 USHF.R.U32.HI UR43, URZ, UR8, UR5 ;  /* 0x000000083f2b1299 */ /* 0x000fc80008011605 */
[----:B------:R-:W-:-:S04]  /*ca70*/  UIADD3 UR42, -UR43, URZ, URZ ;  /* 0x0000003f2b2a7290 */ /* 0x000fc8000fffe13f */
[----:B------:R-:W-:Y:S01]  /*ca80*/  UIMAD UR42, UR9, UR42, UR6 ;  /* 0x0000002a092a72a4 */ /* 0x000fe2000f8e0206 */
[----:B------:R-:W-:Y:S11]  /*ca90*/  @P0 BRA `(.L_x_1907) ;  /* 0x0000000000440947 */ /* 0x000ff60003800000 */
[----:B------:R-:W-:Y:S01]  /*caa0*/  ISETP.NE.AND P0, PT, R19, RZ, PT ;  /* 0x000000ff1300720c */ /* 0x000fe20003f05270 */
[----:B------:R-:W-:-:S12]  /*cab0*/  IMAD.MOV.U32 R13, RZ, RZ, R18 ;  /* 0x000000ffff0d7224 */ /* 0x000fd800078e0012 */
        /* <DEDUP_REMOVED lines=15> */
.L_x_1907:
        /* <DEDUP_REMOVED lines=11> */
[----:B------:R-:W-:Y:S01]  /*cc60*/  MOV R4, UR6 ;  /* 0x0000000600047c02 */ /* 0x000fe20008000f00 */
[----:B------:R-:W-:Y:S01]  /*cc70*/  IMAD.U32 R5, RZ, RZ, UR7 ;  /* 0x00000007ff057e24 */ /* 0x000fe2000f8e00ff */
[----:B------:R-:W1:Y:S01]  /*cc80*/  LDC.64 R2, c[0x4][R2] ;  /* 0x0100000002027b82 */ /* 0x000e620000000a00 */
        /* <DEDUP_REMOVED lines=9> */
.L_x_1909:
        /* <DEDUP_REMOVED lines=9> */
[----:B------:R-:W-:Y:S01]  /*cdb0*/  MOV R4, UR6 ;  /* 0x0000000600047c02 */ /* 0x000fe20008000f00 */
[----:B------:R-:W-:Y:S01]  /*cdc0*/  IMAD.U32 R5, RZ, RZ, UR7 ;  /* 0x00000007ff057e24 */ /* 0x000fe2000f8e00ff */
[----:B------:R-:W-:Y:S01]  /*cdd0*/  MOV R7, UR9 ;  /* 0x0000000900077c02 */ /* 0x000fe20008000f00 */
[----:B------:R-:W-:Y:S01]  /*cde0*/  IMAD.U32 R6, RZ, RZ, UR8 ;  /* 0x00000008ff067e24 */ /* 0x000fe2000f8e00ff */
[----:B------:R-:W-:Y:S01]  /*cdf0*/  MOV R8, 0x70 ;  /* 0x0000007000087802 */ /* 0x000fe20000000f00 */
[----:B------:R-:W-:-:S02]  /*ce00*/  IMAD.U32 R10, RZ, RZ, UR4 ;  /* 0x00000004ff0a7e24 */ /* 0x000fc4000f8e00ff */
[----:B------:R-:W-:Y:S02]  /*ce10*/  IMAD.U32 R11, RZ, RZ, UR5 ;  /* 0x00000005ff0b7e24 */ /* 0x000fe4000f8e00ff */
[----:B------:R-:W-:Y:S02]  /*ce20*/  IMAD.MOV.U32 R12, RZ, RZ, 0x1 ;  /* 0x00000001ff0c7424 */ /* 0x000fe400078e00ff */
[----:B-1----:R-:W-:-:S07]  /*ce30*/  IMAD.MOV.U32 R13, RZ, RZ, RZ ;  /* 0x000000ffff0d7224 */ /* 0x002fce00078e00ff */
[----:B------:R-:W-:-:S07]  /*ce40*/  LEPC R20, `(.L_x_1911) ;  /* 0x000000001014794e */ /* 0x000fce0000000000 */
[----:B--2---:R-:W-:Y:S05]  /*ce50*/  CALL.ABS.NOINC R2 ;  /* 0x0000000002007343 */ /* 0x004fea0003c00000 */
.L_x_1911:
        /* <DEDUP_REMOVED lines=16> */
.L_x_1910:
[----:B------:R-:W-:Y:S01]  /*cf60*/  ULDC.64 UR4, c[0x0][0x9f8] ;  /* 0x00027e0000047ab9 */ /* 0x000fe20000000a00 */
[----:B------:R-:W-:Y:S01]  /*cf70*/  MOV R5, UR43 ;  /* 0x0000002b00057c02 */ /* 0x000fe20008000f00 */
[----:B------:R-:W-:Y:S01]  /*cf80*/  IMAD.U32 R0, RZ, RZ, UR43 ;  /* 0x0000002bff007e24 */ /* 0x000fe2000f8e00ff */
[----:B------:R-:W-:Y:S01]  /*cf90*/  ISETP.NE.U32.AND P0, PT, RZ, UR4, PT ;  /* 0x00000004ff007c0c */ /* 0x000fe2000bf05070 */
[----:B------:R-:W-:Y:S01]  /*cfa0*/  ULDC.64 UR6, c[0x0][0x208] ;  /* 0x0000820000067ab9 */ /* 0x000fe20000000a00 */
[----:B------:R-:W1:Y:S02]  /*cfb0*/  LDC R4, c[0x0][0x428] ;  /* 0x00010a00ff047b82 */ /* 0x000e640000000800 */
[----:B------:R-:W-:-:S13]  /*cfc0*/  ISETP.NE.AND.EX P0, PT, RZ, UR5, PT, P0 ;  /* 0x00000005ff007c0c */ /* 0x000fda000bf05300 */
[----:B------:R-:W2:Y:S02]  /*cfd0*/  @P0 LDC.64 R2, c[0x0][0x9f8] ;  /* 0x00027e00ff020b82 */ /* 0x000ea40000000a00 */
[----:B--2---:R-:W-:-:S05]  /*cfe0*/  @P0 IMAD.WIDE R2, R5, 0x4, R2 ;  /* 0x0000000405020825 */ /* 0x004fca00078e0202 */
[----:B------:R2:W3:Y:S01]  /*cff0*/  @P0 LDG.E R0, desc[UR6][R2.64] ;  /* 0x0000000602000981 */ /* 0x0004e2000c1e1900 */
[----:B-1----:R-:W-:Y:S01]  /*d000*/  ISETP.NE.AND P0, PT, R4, 0x1, PT ;  /* 0x000000010400780c */ /* 0x002fe20003f05270 */
[----:B------:R-:W-:Y:S01]  /*d010*/  IMAD.U32 R4, RZ, RZ, UR42 ;  /* 0x0000002aff047e24 */ /* 0x000fe2000f8e00ff */
[----:B------:R-:W-:Y:S01]  /*d020*/  ISETP.NE.AND P1, PT, R19, RZ, PT ;  /* 0x000000ff1300720c */ /* 0x000fe20003f25270 */
[----:B------:R-:W-:Y:S01]  /*d030*/  UMOV UR40, URZ ;  /* 0x0000003f00287c82 */ /* 0x000fe20008000000 */
[----:B------:R-:W-:Y:S01]  /*d040*/  UMOV UR8, 0x40 ;  /* 0x0000004000087882 */ /* 0x000fe20000000000 */
[----:B------:R-:W-:Y:S01]  /*d050*/  UMOV UR9, UR41 ;  /* 0x0000002900097c82 */ /* 0x000fe20008000000 */
[----:B------:R-:W-:Y:S01]  /*d060*/  UMOV UR10, UR42 ;  /* 0x0000002a000a7c82 */ /* 0x000fe20008000000 */
[----:B------:R-:W-:Y:S01]  /*d070*/  UMOV UR11, UR43 ;  /* 0x0000002b000b7c82 */ /* 0x000fe20008000000 */
[----:B------:R-:W-:Y:S01]  /*d080*/  UMOV UR12, 0x80 ;  /* 0x00000080000c7882 */ /* 0x000fe20000000000 */
[----:B--2---:R-:W1:Y:S01]  /*d090*/  LDC.64 R2, c[0x0][0x3f8] ;  /* 0x0000fe00ff027b82 */ /* 0x004e620000000a00 */
[----:B------:R-:W-:Y:S01]  /*d0a0*/  UMOV UR13, UR41 ;  /* 0x00000029000d7c82 */ /* 0x000fe20008000000 */
[----:B------:R-:W-:Y:S01]  /*d0b0*/  UMOV UR14, UR42 ;  /* 0x0000002a000e7c82 */ /* 0x000fe20008000000 */
[----:B------:R-:W-:Y:S01]  /*d0c0*/  UMOV UR15, UR43 ;  /* 0x0000002b000f7c82 */ /* 0x000fe20008000000 */
[----:B------:R-:W-:-:S02]  /*d0d0*/  UMOV UR6, 0xffffffff ;  /* 0xffffffff00067882 */ /* 0x000fc40000000000 */
[----:B------:R-:W-:Y:S02]  /*d0e0*/  VOTEU.ALL UP1, P1 ;  /* 0x00000000003f7886 */ /* 0x000fe40000820000 */
[----:B------:R-:W2:Y:S03]  /*d0f0*/  @P0 LDC R5, c[0x0][0x42c] ;  /* 0x00010b00ff050b82 */ /* 0x000ea60000000800 */
[----:B------:R-:W-:-:S04]  /*d100*/  @!UP1 UIADD3 UR4, UP0, UR44, 0x270, URZ ;  /* 0x000002702c049890 */ /* 0x000fc8000ff1e03f */
[----:B------:R-:W-:Y:S01]  /*d110*/  @!UP1 UIADD3.X UR5, URZ, UR45, URZ, UP0, !UPT ;  /* 0x0000002d3f059290 */ /* 0x000fe200087fe43f */
[----:B------:R-:W4:Y:S08]  /*d120*/  @P0 LDC R6, c[0x0][0x430] ;  /* 0x00010c00ff060b82 */ /* 0x000f300000000800 */
[----:B------:R1:W-:Y:S01]  /*d130*/  @!UP1 UTMAPF.L2.4D [UR40], [UR4] ;  /* 0x00000028040095b8 */ /* 0x0003e20008018000 */
[----:B--2---:R-:W-:Y:S01]  /*d140*/  @P0 IMAD.HI.U32 R5, R5, UR42, RZ ;  /* 0x0000002a05050c27 */ /* 0x004fe2000f8e00ff */
[----:B------:R2:W-:Y:S04]  /*d150*/  @!UP1 UTMAPF.L2.4D [UR8], [UR4] ;  /* 0x00000008040095b8 */ /* 0x0005e80008018000 */
[----:B----4-:R-:W-:Y:S01]  /*d160*/  @P0 SHF.R.U32.HI R4, RZ, R6, R5 ;  /* 0x00000006ff040219 */ /* 0x010fe20000011605 */
[----:B------:R2:W-:Y:S01]  /*d170*/  @!UP1 UTMAPF.L2.4D [UR12], [UR4] ;  /* 0x0000000c040095b8 */ /* 0x0005e20008018000 */
[----:B-1----:R-:W-:-:S02]  /*d180*/  ISETP.NE.U32.AND P0, PT, R2, RZ, PT ;  /* 0x000000ff0200720c */ /* 0x002fc40003f05070 */
[----:B------:R-:W-:Y:S02]  /*d190*/  MOV R5, UR39 ;  /* 0x0000002700057c02 */ /* 0x000fe40008000f00 */
[----:B------:R-:W-:-:S03]  /*d1a0*/  ISETP.NE.AND.EX P0, PT, R3, RZ, PT, P0 ;  /* 0x000000ff0300720c */ /* 0x000fc60003f05300 */
[----:B------:R-:W-:Y:S01]  /*d1b0*/  VIADD R5, R5, 0xffffffff ;  /* 0xffffffff05057836 */ /* 0x000fe20000000000 */
[----:B---3--:R-:W-:Y:S01]  /*d1c0*/  SEL R6, R0, RZ, !P0 ;  /* 0x000000ff00067207 */ /* 0x008fe20004000000 */
[----:B--2---:R-:W-:Y:S08]  /*d1d0*/  BRA.DIV UR6, `(.L_x_1912) ;  /* 0x0000002606747947 */ /* 0x004ff0000b800000 */
.L_x_1963:
[----:B------:R-:W-:Y:S01]  /*d1e0*/  UMOV UR4, 0xffffffff ;  /* 0xffffffff00047882 */ /* 0x000fe20000000000 */
[----:B------:R-:W-:Y:S02]  /*d1f0*/  SHF.R.S32.HI R12, RZ, 0x1f, R0 ;  /* 0x0000001fff0c7819 */ /* 0x000fe40000011400 */
[----:B------:R-:W-:Y:S05]  /*d200*/  BRA.DIV UR4, `(.L_x_1913) ;  /* 0x0000002604947947 */ /* 0x000fea000b800000 */
[----:B------:R-:W-:-:S13]  /*d210*/  ELECT P6, URZ, PT ;  /* 0x00000000003f782f */ /* 0x000fda00038c0000 */
.L_x_1966:
[----:B------:R-:W-:Y:S05]  /*d220*/  @!P6 BRA `(.L_x_1914) ;  /* 0x0000000000f4e947 */ /* 0x000fea0003800000 */
[----:B------:R-:W-:Y:S01]  /*d230*/  IMAD.MOV.U32 R6, RZ, RZ, R0 ;  /* 0x000000ffff067224 */ /* 0x000fe200078e0000 */
[----:B------:R-:W-:Y:S06]  /*d240*/  @!P0 BRA `(.L_x_1915) ;  /* 0x00000000004c8947 */ /* 0x000fec0003800000 */
[----:B------:R-:W1:Y:S01]  /*d250*/  LDC R11, c[0x0][0x41c] ;  /* 0x00010700ff0b7b82 */ /* 0x000e620000000800 */
[----:B------:R-:W-:Y:S01]  /*d260*/  MOV R10, R5 ;  /* 0x00000005000a7202 */ /* 0x000fe20000000f00 */
[----:B------:R-:W-:Y:S01]  /*d270*/  ULDC.64 UR4, c[0x0][0x408] ;  /* 0x0001020000047ab9 */ /* 0x000fe20000000a00 */
[----:B------:R-:W-:Y:S01]  /*d280*/  ULDC.64 UR6, c[0x0][0x208] ;  /* 0x0000820000067ab9 */ /* 0x000fe20000000a00 */
        /* <DEDUP_REMOVED lines=13> */
[----:B------:R-:W-:-:S05]  /*d360*/  IADD3 R10, -R10, RZ, RZ ;  /* 0x000000ff0a0a7210 */ /* 0x000fca0007ffe1ff */
[----:B------:R-:W-:-:S07]  /*d370*/  IMAD R5, R11, R10, R5 ;  /* 0x0000000a0b057224 */ /* 0x000fce00078e0205 */
.L_x_1915:
[----:B------:R-:W2:Y:S01]  /*d380*/  S2R R7, SR_TID.X ;  /* 0x0000000000077919 */ /* 0x000ea20000002100 */
[----:B-1----:R-:W-:Y:S02]  /*d390*/  LEA R8, R16, UR38, 0x3 ;  /* 0x0000002610087c11 */ /* 0x002fe4000f8e18ff */
[----:B--2---:R-:W-:Y:S02]  /*d3a0*/  LOP3.LUT R9, R7, 0x7f, RZ, 0xc0, !PT ;  /* 0x0000007f07097812 */ /* 0x004fe400078ec0ff */
[----:B------:R-:W-:Y:S02]  /*d3b0*/  SHF.L.U32 R7, R17, 0x1f, RZ ;  /* 0x0000001f11077819 */ /* 0x000fe400000006ff */
[----:B------:R-:W-:Y:S02]  /*d3c0*/  ISETP.NE.AND P3, PT, R9, RZ, PT ;  /* 0x000000ff0900720c */ /* 0x000fe40003f65270 */
[----:B------:R-:W1:Y:S02]  /*d3d0*/  SYNCS.PHASECHK.TRANS64.TRYWAIT P2, [R8+URZ+0x34840], R7 ;  /* 0x03484007080075a7 */ /* 0x000e64000804017f */
[----:B-1----:R-:W-:Y:S09]  /*d3e0*/  @!P2 BRA `(.L_x_1916) ;  /* 0x00000024003ca947 */ /* 0x002ff20003800000 */
.L_x_1967:
[----:B------:R-:W-:Y:S05]  /*d3f0*/  @P3 BRA `(.L_x_1917) ;  /* 0x0000000000143947 */ /* 0x000fea0003800000 */
[----:B------:R-:W-:Y:S01]  /*d400*/  ISETP.NE.AND P2, PT, R19, RZ, PT ;  /* 0x000000ff1300720c */ /* 0x000fe20003f45270 */
[----:B-1----:R-:W-:-:S04]  /*d410*/  IMAD.MOV.U32 R7, RZ, RZ, 0xc000 ;  /* 0x0000c000ff077424 */ /* 0x002fc800078e00ff */
[----:B------:R2:W-:Y:S08]  /*d420*/  SYNCS.ARRIVE.TRANS64 RZ, [R8+URZ+0x34830], R7 ;  /* 0x0348300708ff79a7 */ /* 0x0005f0000800003f */
[----:B------:R-:W-:Y:S05]  /*d430*/  @!P2 BRA `(.L_x_1917) ;  /* 0x000000000004a947 */ /* 0x000fea0003800000 */
[----:B------:R-:W-:Y:S01]  /*d440*/  BPT.TRAP 0x1 ;  /* 0x000000040000795c */ /* 0x000fe20000300000 */
.L_x_1917:
        /* <DEDUP_REMOVED lines=13> */
[----:B------:R-:W-:Y:S02]  /*d520*/  USHF.L.U32 UR11, UR11, 0x7, URZ ;  /* 0x000000070b0b7899 */ /* 0x000fe4000800063f */
[----:B------:R-:W-:Y:S02]  /*d530*/  UIADD3 UR14, UR8, 0x1c400, URZ ;  /* 0x0001c400080e7890 */ /* 0x000fe4000fffe03f */
[----:B------:R-:W-:Y:S02]  /*d540*/  UIADD3 UR15, UR8, 0x20400, URZ ;  /* 0x00020400080f7890 */ /* 0x000fe4000fffe03f */
[----:B------:R-:W-:-:S03]  /*d550*/  UIADD3 UR17, UR8, 0x24400, URZ ;  /* 0x0002440008117890 */ /* 0x000fc6000fffe03f */
[----:B------:R-:W-:Y:S01]  /*d560*/  UMOV UR8, UR14 ;  /* 0x0000000e00087c82 */ /* 0x000fe20008000000 */
[----:B------:R-:W-:Y:S01]  /*d570*/  UMOV UR14, 0x80 ;  /* 0x00000080000e7882 */ /* 0x000fe20000000000 */
[----:B------:R3:W-:Y:S02]  /*d580*/  UTMALDG.4D [UR8], [UR4], desc[UR6] ;  /* 0x00000608040075b4 */ /* 0x0007e40008019000 */
[----:B---3--:R-:W-:Y:S01]  /*d590*/  UMOV UR8, UR15 ;  /* 0x0000000f00087c82 */ /* 0x008fe20008000000 */
[----:B------:R-:W-:Y:S02]  /*d5a0*/  UMOV UR10, UR16 ;  /* 0x00000010000a7c82 */ /* 0x000fe40008000000 */
[----:B------:R3:W-:Y:S02]  /*d5b0*/  UTMALDG.4D [UR8], [UR4], desc[UR6] ;  /* 0x00000608040075b4 */ /* 0x0007e40008019000 */
[----:B---3--:R-:W-:Y:S01]  /*d5c0*/  UMOV UR8, UR17 ;  /* 0x0000001100087c82 */ /* 0x008fe20008000000 */
[----:B------:R-:W-:-:S02]  /*d5d0*/  UMOV UR10, UR14 ;  /* 0x0000000e000a7c82 */ /* 0x000fc40008000000 */
[----:B------:R3:W-:Y:S02]  /*d5e0*/  UTMALDG.4D [UR8], [UR4], desc[UR6] ;  /* 0x00000608040075b4 */ /* 0x0007e40008019000 */
[----:B---3--:R-:W-:Y:S01]  /*d5f0*/  NOP ;  /* 0x0000000000007918 */ /* 0x008fe20000000000 */
.L_x_1914:
        /* <DEDUP_REMOVED lines=9> */
[----:B-12---:R-:W-:Y:S01]  /*d690*/  @P2 IMAD.MOV.U32 R7, RZ, RZ, 0xc000 ;  /* 0x0000c000ff072424 */ /* 0x006fe200078e00ff */
        /* <DEDUP_REMOVED lines=13> */
[----:B-1----:R-:W-:Y:S01]  /*d770*/  MOV R7, UR14 ;  /* 0x0000000e00077c02 */ /* 0x002fe20008000f00 */
[----:B------:R-:W-:Y:S01]  /*d780*/  UMOV UR29, UR43 ;  /* 0x0000002b001d7c82 */ /* 0x000fe20008000000 */
[----:B------:R-:W-:Y:S01]  /*d790*/  UMOV UR26, 0x40 ;  /* 0x00000040001a7882 */ /* 0x000fe20000000000 */
[----:B------:R-:W-:Y:S01]  /*d7a0*/  UMOV UR25, UR9 ;  /* 0x0000000900197c82 */ /* 0x000fe20008000000 */
[----:B------:R-:W-:Y:S01]  /*d7b0*/  SHF.L.U32 R7, R7, 0x1f, RZ ;  /* 0x0000001f07077819 */ /* 0x000fe200000006ff */
[----:B------:R-:W-:Y:S01]  /*d7c0*/  UMOV UR19, UR41 ;  /* 0x0000002900137c82 */ /* 0x000fe20008000000 */
        /* <DEDUP_REMOVED lines=9> */
.L_x_1968:
[----:B------:R-:W-:-:S06]  /*d860*/  UISETP.GE.AND UP0, UPT, UR39, 0x2, UPT ;  /* 0x000000022700788c */ /* 0x000fcc000bf06270 */
[----:B------:R-:W-:-:S13]  /*d870*/  PLOP3.LUT P2, PT, PT, PT, UP0, 0x80, 0x0 ;  /* 0x000000000000781c */ /* 0x000fda0003f4f008 */
[----:B------:R-:W-:Y:S05]  /*d880*/  @!P2 BRA `(.L_x_1919) ;  /* 0x000000140020a947 */ /* 0x000fea0003800000 */
[----:B------:R-:W-:Y:S02]  /*d890*/  ULOP3.LUT UR4, UR39, 0x1, URZ, 0xc0, !UPT ;  /* 0x0000000127047892 */ /* 0x000fe4000f8ec03f */
[----:B------:R-:W-:Y:S02]  /*d8a0*/  UIADD3 UR46, UR39, -0x2, URZ ;  /* 0xfffffffe272e7890 */ /* 0x000fe4000fffe03f */
[----:B------:R-:W-:Y:S01]  /*d8b0*/  UISETP.NE.U32.AND UP0, UPT, UR4, 0x1, UPT ;  /* 0x000000010400788c */ /* 0x000fe2000bf05070 */
[----:B------:R-:W-:-:S03]  /*d8c0*/  ULDC.64 UR36, c[0x0][0x408] ;  /* 0x0001020000247ab9 */ /* 0x000fc60000000a00 */
[----:B-1----:R-:W-:Y:S02]  /*d8d0*/  IMAD.U32 R7, RZ, RZ, UR46 ;  /* 0x0000002eff077e24 */ /* 0x002fe4000f8e00ff */
[----:B------:R-:W-:-:S13]  /*d8e0*/  PLOP3.LUT P2, PT, PT, PT, UP0, 0x80, 0x0 ;  /* 0x000000000000781c */ /* 0x000fda0003f4f008 */
[----:B------:R-:W-:Y:S05]  /*d8f0*/  @!P2 BRA `(.L_x_1920) ;  /* 0x0000000400b8a947 */ /* 0x000fea0003800000 */
[----:B------:R-:W-:Y:S01]  /*d900*/  VIADD R7, R16, 0x1 ;  /* 0x0000000110077836 */ /* 0x000fe20000000000 */
[----:B------:R-:W-:Y:S04]  /*d910*/  BSSY B0, `(.L_x_1921) ;  /* 0x0000068000007945 */ /* 0x000fe80003800000 */
[----:B------:R-:W-:-:S04]  /*d920*/  ISETP.NE.AND P2, PT, R7, 0x2, PT ;  /* 0x000000020700780c */ /* 0x000fc80003f45270 */
[----:B------:R-:W-:Y:S02]  /*d930*/  SEL R10, RZ, 0x1, P2 ;  /* 0x00000001ff0a7807 */ /* 0x000fe40001000000 */
[----:B------:R-:W-:Y:S02]  /*d940*/  SEL R7, R7, RZ, P2 ;  /* 0x000000ff07077207 */ /* 0x000fe40001000000 */
[----:B------:R-:W-:Y:S01]  /*d950*/  LOP3.LUT R10, R17, R10, RZ, 0x3c, !PT ;  /* 0x0000000a110a7212 */ /* 0x000fe200078e3cff */
[----:B------:R-:W-:Y:S06]  /*d960*/  @!P6 BRA `(.L_x_1922) ;  /* 0x000000040088e947 */ /* 0x000fec0003800000 */
[----:B------:R-:W-:Y:S01]  /*d970*/  MOV R9, R6 ;  /* 0x0000000600097202 */ /* 0x000fe20000000f00 */
[----:B------:R-:W-:Y:S01]  /*d980*/  IMAD.U32 R8, RZ, RZ, UR46 ;  /* 0x0000002eff087e24 */ /* 0x000fe2000f8e00ff */
[----:B------:R-:W-:Y:S06]  /*d990*/  @!P0 BRA `(.L_x_1923) ;  /* 0x0000000000548947 */ /* 0x000fec0003800000 */
[----:B------:R-:W-:Y:S01]  /*d9a0*/  ULDC UR7, c[0x0][0x41c] ;  /* 0x0001070000077ab9 */ /* 0x000fe20000000800 */
[----:B------:R-:W-:Y:S01]  /*d9b0*/  UMOV UR6, UR46 ;  /* 0x0000002e00067c82 */ /* 0x000fe20008000000 */
[----:B------:R-:W-:Y:S01]  /*d9c0*/  UISETP.NE.AND UP0, UPT, UR7, 0x1, UPT ;  /* 0x000000010700788c */ /* 0x000fe2000bf05270 */
[----:B------:R-:W-:-:S10]  /*d9d0*/  ULDC.64 UR10, c[0x0][0x208] ;  /* 0x00008200000a7ab9 */ /* 0x000fd40000000a00 */
[----:B------:R-:W-:Y:S02]  /*d9e0*/  @UP0 ULDC.64 UR8, c[0x0][0x420] ;  /* 0x0001080000080ab9 */ /* 0x000fe40000000a00 */
[----:B------:R-:W-:-:S04]  /*d9f0*/  UIMAD.WIDE.U32 UR4, UR46, UR8, URZ ;  /* 0x000000082e0472a5 */ /* 0x000fc8000f8e003f */
[----:B------:R-:W-:-:S03]  /*da00*/  @UP0 USHF.R.U32.HI UR6, URZ, UR9, UR5 ;  /* 0x000000093f060299 */ /* 0x000fc60008011605 */
[----:B------:R-:W-:Y:S01]  /*da10*/  ULDC.64 UR8, c[0x0][0x408] ;  /* 0x0001020000087ab9 */ /* 0x000fe20000000a00 */
[----:B------:R-:W-:Y:S01]  /*da20*/  USHF.R.S32.HI UR4, URZ, 0x1f, UR6 ;  /* 0x0000001f3f047899 */ /* 0x000fe20008011406 */
[----:B------:R-:W-:Y:S02]  /*da30*/  IMAD R11, R12, UR8, RZ ;  /* 0x000000080c0b7c24 */ /* 0x000fe4000f8e02ff */
[----:B------:R-:W-:Y:S02]  /*da40*/  IMAD.U32 R8, RZ, RZ, UR6 ;  /* 0x00000006ff087e24 */ /* 0x000fe4000f8e00ff */
[----:B------:R-:W-:Y:S01]  /*da50*/  IMAD R11, R0, UR9, R11 ;  /* 0x00000009000b7c24 */ /* 0x000fe2000f8e020b */
[----:B------:R-:W-:-:S03]  /*da60*/  MOV R9, UR4 ;  /* 0x0000000400097c02 */ /* 0x000fc60008000f00 */
[----:B------:R-:W-:-:S04]  /*da70*/  IMAD.WIDE.U32 R8, R0, UR8, R8 ;  /* 0x0000000800087c25 */ /* 0x000fc8000f8e0008 */
[----:B------:R-:W-:Y:S01]  /*da80*/  IMAD.IADD R9, R11, 0x1, R9 ;  /* 0x000000010b097824 */ /* 0x000fe200078e0209 */
[----:B------:R-:W-:-:S04]  /*da90*/  LEA R2, P2, R8, R2, 0x2 ;  /* 0x0000000208027211 */ /* 0x000fc800078410ff */
[----:B------:R-:W-:-:S05]  /*daa0*/  LEA.HI.X R3, R8, R3, R9, 0x2, P2 ;  /* 0x0000000308037211 */ /* 0x000fca00010f1409 */
[----:B------:R1:W5:Y:S01]  /*dab0*/  LDG.E R9, desc[UR10][R2.64] ;  /* 0x0000000a02097981 */ /* 0x000362000c1e1900 */
[----:B------:R-:W-:-:S04]  /*dac0*/  UIADD3 UR4, -UR6, URZ, URZ ;  /* 0x0000003f06047290 */ /* 0x000fc8000fffe13f */
[----:B------:R-:W-:-:S06]  /*dad0*/  UIMAD UR4, UR7, UR4, UR46 ;  /* 0x00000004070472a4 */ /* 0x000fcc000f8e022e */
[----:B-1----:R-:W-:-:S07]  /*dae0*/  IMAD.U32 R8, RZ, RZ, UR4 ;  /* 0x00000004ff087e24 */ /* 0x002fce000f8e00ff */
.L_x_1923:
[----:B------:R-:W1:Y:S01]  /*daf0*/  S2R R2, SR_TID.X ;  /* 0x0000000000027919 */ /* 0x000e620000002100 */
[----:B------:R-:W-:Y:S02]  /*db00*/  LEA R3, R7, UR38, 0x3 ;  /* 0x0000002607037c11 */ /* 0x000fe4000f8e18ff */
[----:B-1----:R-:W-:Y:S02]  /*db10*/  LOP3.LUT R11, R2, 0x7f, RZ, 0xc0, !PT ;  /* 0x0000007f020b7812 */ /* 0x002fe400078ec0ff */
[----:B------:R-:W-:Y:S02]  /*db20*/  SHF.L.U32 R2, R10, 0x1f, RZ ;  /* 0x0000001f0a027819 */ /* 0x000fe400000006ff */
[----:B------:R-:W-:Y:S02]  /*db30*/  ISETP.NE.AND P2, PT, R11, RZ, PT ;  /* 0x000000ff0b00720c */ /* 0x000fe40003f45270 */
[----:B------:R-:W1:Y:S02]  /*db40*/  SYNCS.PHASECHK.TRANS64.TRYWAIT P3, [R3+URZ+0x34840], R2 ;  /* 0x03484002030075a7 */ /* 0x000e64000806017f */
[----:B-1----:R-:W-:Y:S09]  /*db50*/  @!P3 BRA `(.L_x_1924) ;  /* 0x0000001c008cb947 */ /* 0x002ff20003800000 */
.L_x_1969:
[----:B------:R-:W-:Y:S05]  /*db60*/  @P2 BRA `(.L_x_1925) ;  /* 0x0000000000142947 */ /* 0x000fea0003800000 */
[----:B------:R-:W-:Y:S02]  /*db70*/  ISETP.NE.AND P3, PT, R19, RZ, PT ;  /* 0x000000ff1300720c */ /* 0x000fe40003f65270 */
[----:B-1----:R-:W-:-:S04]  /*db80*/  MOV R2, 0xc000 ;  /* 0x0000c00000027802 */ /* 0x002fc80000000f00 */
[----:B------:R2:W-:Y:S07]  /*db90*/  SYNCS.ARRIVE.TRANS64 RZ, [R3+URZ+0x34830], R2 ;  /* 0x0348300203ff79a7 */ /* 0x0005ee000800003f */
[----:B------:R-:W-:Y:S05]  /*dba0*/  @!P3 BRA `(.L_x_1925) ;  /* 0x000000000004b947 */ /* 0x000fea0003800000 */
[----:B------:R-:W-:Y:S01]  /*dbb0*/  BPT.TRAP 0x1 ;  /* 0x000000040000795c */ /* 0x000fe20000300000 */
.L_x_1925:
        /* <DEDUP_REMOVED lines=14> */
[----:B-12---:R-:W-:Y:S01]  /*dca0*/  SHF.L.U32 R3, R17, 0x1f, RZ ;  /* 0x0000001f11037819 */ /* 0x006fe200000006ff */
[----:B------:R-:W-:Y:S01]  /*dcb0*/  UIADD3 UR9, UR9, 0x34830, URZ ;  /* 0x0003483009097890 */ /* 0x000fe2000fffe03f */
[----:B------:R-:W-:Y:S01]  /*dcc0*/  LEA R2, R16, UR19, 0x3 ;  /* 0x0000001310027c11 */ /* 0x000fe2000f8e18ff */
[----:B------:R-:W-:-:S02]  /*dcd0*/  USHF.L.U32 UR11, UR11, 0x7, URZ ;  /* 0x000000070b0b7899 */ /* 0x000fc4000800063f */
        /* <DEDUP_REMOVED lines=13> */
.L_x_1970:
[----:B------:R-:W-:Y:S05]  /*ddb0*/  @P2 BRA `(.L_x_1927) ;  /* 0x0000000000182947 */ /* 0x000fea0003800000 */
[----:B------:R-:W-:Y:S01]  /*ddc0*/  ISETP.NE.AND P2, PT, R19, RZ, PT ;  /* 0x000000ff1300720c */ /* 0x000fe20003f45270 */
[----:B-1----:R-:W-:Y:S01]  /*ddd0*/  IMAD.MOV.U32 R3, RZ, RZ, 0x8000 ;  /* 0x00008000ff037424 */ /* 0x002fe200078e00ff */
[----:B------:R-:W-:-:S04]  /*dde0*/  LEA R2, R16, UR38, 0x3 ;  /* 0x0000002610027c11 */ /* 0x000fc8000f8e18ff */
[----:B------:R2:W-:Y:S07]  /*ddf0*/  SYNCS.ARRIVE.TRANS64 RZ, [R2+URZ+0x34850], R3 ;  /* 0x0348500302ff79a7 */ /* 0x0005ee000800003f */
[----:B------:R-:W-:Y:S05]  /*de00*/  @!P2 BRA `(.L_x_1927) ;  /* 0x000000000004a947 */ /* 0x000fea0003800000 */
[----:B------:R-:W-:Y:S01]  /*de10*/  BPT.TRAP 0x1 ;  /* 0x000000040000795c */ /* 0x000fe20000300000 */
.L_x_1927:
        /* <DEDUP_REMOVED lines=10> */
[----:B------:R-:W-:-:S03]  /*dec0*/  MOV R5, R8 ;  /* 0x0000000800057202 */ /* 0x000fc60000000f00 */
[----:B------:R-:W-:Y:S02]  /*ded0*/  ULEA UR6, UR9, UR38, 0xf ;  /* 0x0000002609067291 */ /* 0x000fe4000f8e783f */
[----:B------:R-:W-:Y:S02]  /*dee0*/  ULEA UR9, UR9, UR38, 0x3 ;  /* 0x0000002609097291 */ /* 0x000fe4000f8e183f */
[----:B------:R-:W-:Y:S02]  /*def0*/  USHF.L.U32 UR11, UR11, 0x7, URZ ;  /* 0x000000070b0b7899 */ /* 0x000fe4000800063f */
[----:B------:R-:W-:Y:S02]  /*df00*/  UIADD3 UR8, UR6, 0x400, URZ ;  /* 0x0000040006087890 */ /* 0x000fe4000fffe03f */
[----:B------:R-:W-:Y:S02]  /*df10*/  UIADD3 UR9, UR9, 0x34850, URZ ;  /* 0x0003485009097890 */ /* 0x000fe4000fffe03f */
[----:B------:R-:W-:-:S03]  /*df20*/  UIADD3 UR14, UR6, 0x4400, URZ ;  /* 0x00004400060e7890 */ /* 0x000fc6000fffe03f */
[----:B------:R-:W-:-:S04]  /*df30*/  UMOV UR6, 0x0 ;  /* 0x0000000000067882 */ /* 0x000fc80000000000 */
[----:B------:R3:W-:Y:S02]  /*df40*/  UTMALDG.4D [UR8], [UR4], desc[UR6] ;  /* 0x00000608040075b4 */ /* 0x0007e40008019000 */
[----:B---3--:R-:W-:Y:S01]  /*df50*/  UMOV UR8, UR14 ;  /* 0x0000000e00087c82 */ /* 0x008fe20008000000 */
[----:B------:R-:W-:Y:S02]  /*df60*/  UMOV UR10, UR15 ;  /* 0x0000000f000a7c82 */ /* 0x000fe40008000000 */
[----:B------:R3:W-:Y:S02]  /*df70*/  UTMALDG.4D [UR8], [UR4], desc[UR6] ;  /* 0x00000608040075b4 */ /* 0x0007e40008019000 */
[----:B---3--:R-:W-:Y:S01]  /*df80*/  NOP ;  /* 0x0000000000007918 */ /* 0x008fe20000000000 */
.L_x_1922:
[----:B------:R-:W-:Y:S05]  /*df90*/  BSYNC B0 ;  /* 0x0000000000007941 */ /* 0x000fea0003800000 */
.L_x_1921:
[----:B------:R-:W-:Y:S01]  /*dfa0*/  UIADD3 UR4, UR39, -0x3, URZ ;  /* 0xfffffffd27047890 */ /* 0x000fe2000fffe03f */
[----:B------:R-:W-:Y:S02]  /*dfb0*/  IMAD.MOV.U32 R16, RZ, RZ, R7 ;  /* 0x000000ffff107224 */ /* 0x000fe400078e0007 */
[----:B------:R-:W-:-:S03]  /*dfc0*/  IMAD.MOV.U32 R17, RZ, RZ, R10 ;  /* 0x000000ffff117224 */ /* 0x000fc600078e000a */
[----:B------:R-:W-:-:S07]  /*dfd0*/  MOV R7, UR4 ;  /* 0x0000000400077c02 */ /* 0x000fce0008000f00 */
.L_x_1920:
[----:B------:R-:W-:Y:S01]  /*dfe0*/  ISETP.NE.AND P2, PT, RZ, UR46, PT ;  /* 0x0000002eff007c0c */ /* 0x000fe2000bf45270 */
[----:B------:R-:W-:-:S12]  /*dff0*/  BSSY B0, `(.L_x_1919) ;  /* 0x00000d1000007945 */ /* 0x000fd80003800000 */
[----:B------:R-:W-:Y:S05]  /*e000*/  @!P2 BRA `(.L_x_1928) ;  /* 0x0000000c003ca947 */ /* 0x000fea0003800000 */
[----:B------:R-:W-:-:S07]  /*e010*/  IMAD.MOV.U32 R8, RZ, RZ, R6 ;  /* 0x000000ffff087224 */ /* 0x000fce00078e0006 */
.L_x_1943:
[----:B------:R-:W-:Y:S01]  /*e020*/  VIADD R10, R16, 0x1 ;  /* 0x00000001100a7836 */ /* 0x000fe20000000000 */
[----:B------:R-:W-:Y:S05]  /*e030*/  YIELD ;  /* 0x0000000000007946 */ /* 0x000fea0003800000 */
[----:B------:R-:W-:Y:S01]  /*e040*/  ISETP.NE.AND P2, PT, R10, 0x2, PT ;  /* 0x000000020a00780c */ /* 0x000fe20003f45270 */
[----:B------:R-:W-:Y:S03]  /*e050*/  BSSY B1, `(.L_x_1929) ;  /* 0x0000062000017945 */ /* 0x000fe60003800000 */
[----:B-12---:R-:W-:-:S02]  /*e060*/  SEL R2, RZ, 0x1, P2 ;  /* 0x00000001ff027807 */ /* 0x006fc40001000000 */
[----:B------:R-:W-:Y:S02]  /*e070*/  SEL R10, R10, RZ, P2 ;  /* 0x000000ff0a0a7207 */ /* 0x000fe40001000000 */
[----:B------:R-:W-:Y:S01]  /*e080*/  LOP3.LUT R11, R17, R2, RZ, 0x3c, !PT ;  /* 0x00000002110b7212 */ /* 0x000fe200078e3cff */
[----:B------:R-:W-:Y:S06]  /*e090*/  @!P6 BRA `(.L_x_1930) ;  /* 0x000000040074e947 */ /* 0x000fec0003800000 */
[----:B------:R-:W-:Y:S01]  /*e0a0*/  MOV R13, R7 ;  /* 0x00000007000d7202 */ /* 0x000fe20000000f00 */
[----:B------:R-:W-:Y:S06]  /*e0b0*/  @!P0 BRA `(.L_x_1931) ;  /* 0x0000000000488947 */ /* 0x000fec0003800000 */
[----:B------:R-:W1:Y:S01]  /*e0c0*/  LDC R13, c[0x0][0x41c] ;  /* 0x00010700ff0d7b82 */ /* 0x000e620000000800 */
[----:B------:R-:W-:Y:S01]  /*e0d0*/  IMAD R14, R12, UR36, RZ ;  /* 0x000000240c0e7c24 */ /* 0x000fe2000f8e02ff */
[----:B------:R-:W-:-:S03]  /*e0e0*/  ULDC.64 UR4, c[0x0][0x208] ;  /* 0x0000820000047ab9 */ /* 0x000fc60000000a00 */
        /* <DEDUP_REMOVED lines=10> */
[----:B------:R-:W-:-:S05]  /*e190*/  IMAD.WIDE.U32 R2, R0, UR36, R2 ;  /* 0x0000002400027c25 */ /* 0x000fca000f8e0002 */
[----:B------:R-:W-:Y:S02]  /*e1a0*/  IADD3 R14, R14, R3, RZ ;  /* 0x000000030e0e7210 */ /* 0x000fe40007ffe0ff */
[----:B-1----:R-:W-:-:S04]  /*e1b0*/  LEA R8, P2, R2, R8, 0x2 ;  /* 0x0000000802087211 */ /* 0x002fc800078410ff */
[----:B------:R-:W-:-:S05]  /*e1c0*/  LEA.HI.X R9, R2, R9, R14, 0x2, P2 ;  /* 0x0000000902097211 */ /* 0x000fca00010f140e */
[----:B------:R1:W5:Y:S04]  /*e1d0*/  LDG.E R8, desc[UR4][R8.64] ;  /* 0x0000000408087981 */ /* 0x000368000c1e1900 */
.L_x_1931:
[----:B------:R-:W1:Y:S01]  /*e1e0*/  S2R R2, SR_TID.X ;  /* 0x0000000000027919 */ /* 0x000e620000002100 */
[----:B------:R-:W-:Y:S02]  /*e1f0*/  LEA R3, R10, UR38, 0x3 ;  /* 0x000000260a037c11 */ /* 0x000fe4000f8e18ff */
[----:B-1----:R-:W-:Y:S02]  /*e200*/  LOP3.LUT R9, R2, 0x7f, RZ, 0xc0, !PT ;  /* 0x0000007f02097812 */ /* 0x002fe400078ec0ff */
[----:B------:R-:W-:Y:S02]  /*e210*/  SHF.L.U32 R2, R11, 0x1f, RZ ;  /* 0x0000001f0b027819 */ /* 0x000fe400000006ff */
[----:B------:R-:W-:Y:S02]  /*e220*/  ISETP.NE.AND P2, PT, R9, RZ, PT ;  /* 0x000000ff0900720c */ /* 0x000fe40003f45270 */
[----:B------:R-:W1:Y:S02]  /*e230*/  SYNCS.PHASECHK.TRANS64.TRYWAIT P3, [R3+URZ+0x34840], R2 ;  /* 0x03484002030075a7 */ /* 0x000e64000806017f */
[----:B-1----:R-:W-:Y:S09]  /*e240*/  @!P3 BRA `(.L_x_1932) ;  /* 0x0000001400f8b947 */ /* 0x002ff20003800000 */
.L_x_1971:
[----:B------:R-:W-:Y:S05]  /*e250*/  @P2 BRA `(.L_x_1933) ;  /* 0x0000000000142947 */ /* 0x000fea0003800000 */
[----:B------:R-:W-:Y:S01]  /*e260*/  ISETP.NE.AND P3, PT, R19, RZ, PT ;  /* 0x000000ff1300720c */ /* 0x000fe20003f65270 */
[----:B-1----:R-:W-:-:S04]  /*e270*/  IMAD.MOV.U32 R2, RZ, RZ, 0xc000 ;  /* 0x0000c000ff027424 */ /* 0x002fc800078e00ff */
[----:B------:R2:W-:Y:S08]  /*e280*/  SYNCS.ARRIVE.TRANS64 RZ, [R3+URZ+0x34830], R2 ;  /* 0x0348300203ff79a7 */ /* 0x0005f0000800003f */
[----:B------:R-:W-:Y:S05]  /*e290*/  @!P3 BRA `(.L_x_1933) ;  /* 0x000000000004b947 */ /* 0x000fea0003800000 */
[----:B------:R-:W-:Y:S01]  /*e2a0*/  BPT.TRAP 0x1 ;  /* 0x000000040000795c */ /* 0x000fe20000300000 */
.L_x_1933:
        /* <DEDUP_REMOVED lines=16> */
[----:B-12---:R-:W-:Y:S01]  /*e3b0*/  LEA R2, R16, UR19, 0x3 ;  /* 0x0000001310027c11 */ /* 0x006fe2000f8e18ff */
        /* <DEDUP_REMOVED lines=14> */
.L_x_1972:
[----:B------:R-:W-:Y:S05]  /*e4a0*/  @P2 BRA `(.L_x_1935) ;  /* 0x0000000000142947 */ /* 0x000fea0003800000 */
[----:B------:R-:W-:Y:S01]  /*e4b0*/  ISETP.NE.AND P2, PT, R19, RZ, PT ;  /* 0x000000ff1300720c */ /* 0x000fe20003f45270 */
[----:B------:R-:W-:-:S04]  /*e4c0*/  IMAD.MOV.U32 R3, RZ, RZ, 0x8000 ;  /* 0x00008000ff037424 */ /* 0x000fc800078e00ff */
[----:B------:R2:W-:Y:S08]  /*e4d0*/  SYNCS.ARRIVE.TRANS64 RZ, [R2+URZ+0x50], R3 ;  /* 0x0000500302ff79a7 */ /* 0x0005f0000800003f */
[----:B------:R-:W-:Y:S05]  /*e4e0*/  @!P2 BRA `(.L_x_1935) ;  /* 0x000000000004a947 */ /* 0x000fea0003800000 */
[----:B------:R-:W-:Y:S01]  /*e4f0*/  BPT.TRAP 0x1 ;  /* 0x000000040000795c */ /* 0x000fe20000300000 */
.L_x_1935:
        /* <DEDUP_REMOVED lines=10> */
[----:B------:R-:W-:Y:S01]  /*e5a0*/  MOV R5, R13 ;  /* 0x0000000d00057202 */ /* 0x000fe20000000f00 */
[----:B------:R-:W-:-:S02]  /*e5b0*/  IMAD.MOV.U32 R6, RZ, RZ, R8 ;  /* 0x000000ffff067224 */ /* 0x000fc400078e0008 */
        /* <DEDUP_REMOVED lines=11> */
.L_x_1930:
[----:B------:R-:W-:Y:S05]  /*e670*/  BSYNC B1 ;  /* 0x0000000000017941 */ /* 0x000fea0003800000 */
.L_x_1929:
[----:B------:R-:W-:Y:S01]  /*e680*/  VIADD R16, R10, 0x1 ;  /* 0x000000010a107836 */ /* 0x000fe20000000000 */
[----:B------:R-:W-:Y:S04]  /*e690*/  BSSY B1, `(.L_x_1936) ;  /* 0x0000063000017945 */ /* 0x000fe80003800000 */
[----:B------:R-:W-:-:S04]  /*e6a0*/  ISETP.NE.AND P2, PT, R16, 0x2, PT ;  /* 0x000000021000780c */ /* 0x000fc80003f45270 */
[----:B-12---:R-:W-:Y:S02]  /*e6b0*/  SEL R2, RZ, 0x1, P2 ;  /* 0x00000001ff027807 */ /* 0x006fe40001000000 */
[----:B------:R-:W-:Y:S02]  /*e6c0*/  SEL R16, R16, RZ, P2 ;  /* 0x000000ff10107207 */ /* 0x000fe40001000000 */
[----:B------:R-:W-:Y:S01]  /*e6d0*/  LOP3.LUT R17, R11, R2, RZ, 0x3c, !PT ;  /* 0x000000020b117212 */ /* 0x000fe200078e3cff */
[----:B------:R-:W-:Y:S06]  /*e6e0*/  @!P6 BRA `(.L_x_1937) ;  /* 0x000000040074e947 */ /* 0x000fec0003800000 */
[----:B------:R-:W-:Y:S01]  /*e6f0*/  IADD3 R13, R7, -0x1, RZ ;  /* 0xffffffff070d7810 */ /* 0x000fe20007ffe0ff */
[----:B------:R-:W-:Y:S06]  /*e700*/  @!P0 BRA `(.L_x_1938) ;  /* 0x0000000000488947 */ /* 0x000fec0003800000 */
[----:B------:R-:W1:Y:S01]  /*e710*/  LDC R8, c[0x0][0x41c] ;  /* 0x00010700ff087b82 */ /* 0x000e620000000800 */
        /* <DEDUP_REMOVED lines=12> */
[----:B------:R-:W-:-:S05]  /*e7e0*/  IMAD.WIDE.U32 R2, R0, UR36, R2 ;  /* 0x0000002400027c25 */ /* 0x000fca000f8e0002 */
[----:B------:R-:W-:Y:S02]  /*e7f0*/  IADD3 R14, R14, R3, RZ ;  /* 0x000000030e0e7210 */ /* 0x000fe40007ffe0ff */
[----:B-1----:R-:W-:-:S04]  /*e800*/  LEA R8, P2, R2, R8, 0x2 ;  /* 0x0000000802087211 */ /* 0x002fc800078410ff */
[----:B------:R-:W-:-:S05]  /*e810*/  LEA.HI.X R9, R2, R9, R14, 0x2, P2 ;  /* 0x0000000902097211 */ /* 0x000fca00010f140e */
[----:B------:R1:W5:Y:S04]  /*e820*/  LDG.E R8, desc[UR4][R8.64] ;  /* 0x0000000408087981 */ /* 0x000368000c1e1900 */
.L_x_1938:
[----:B------:R-:W1:Y:S01]  /*e830*/  S2R R2, SR_TID.X ;  /* 0x0000000000027919 */ /* 0x000e620000002100 */
[----:B------:R-:W-:Y:S02]  /*e840*/  SHF.L.U32 R3, R17, 0x1f, RZ ;  /* 0x0000001f11037819 */ /* 0x000fe400000006ff */
[----:B-1----:R-:W-:Y:S02]  /*e850*/  LOP3.LUT R9, R2, 0x7f, RZ, 0xc0, !PT ;  /* 0x0000007f02097812 */ /* 0x002fe400078ec0ff */
[----:B------:R-:W-:Y:S02]  /*e860*/  LEA R2, R16, UR38, 0x3 ;  /* 0x0000002610027c11 */ /* 0x000fe4000f8e18ff */
[----:B------:R-:W-:Y:S02]  /*e870*/  ISETP.NE.AND P2, PT, R9, RZ, PT ;  /* 0x000000ff0900720c */ /* 0x000fe40003f45270 */
[----:B------:R-:W1:Y:S02]  /*e880*/  SYNCS.PHASECHK.TRANS64.TRYWAIT P3, [R2+URZ+0x34840], R3 ;  /* 0x03484003020075a7 */ /* 0x000e64000806017f */
[----:B-1----:R-:W-:Y:S09]  /*e890*/  @!P3 BRA `(.L_x_1939) ;  /* 0x00000010008cb947 */ /* 0x002ff20003800000 */
.L_x_1973:
[----:B------:R-:W-:Y:S05]  /*e8a0*/  @P2 BRA `(.L_x_1940) ;  /* 0x0000000000142947 */ /* 0x000fea0003800000 */
[----:B------:R-:W-:Y:S01]  /*e8b0*/  ISETP.NE.AND P3, PT, R19, RZ, PT ;  /* 0x000000ff1300720c */ /* 0x000fe20003f65270 */
[----:B-1----:R-:W-:-:S04]  /*e8c0*/  IMAD.MOV.U32 R3, RZ, RZ, 0xc000 ;  /* 0x0000c000ff037424 */ /* 0x002fc800078e00ff */
[----:B------:R2:W-:Y:S08]  /*e8d0*/  SYNCS.ARRIVE.TRANS64 RZ, [R2+URZ+0x34830], R3 ;  /* 0x0348300302ff79a7 */ /* 0x0005f0000800003f */
[----:B------:R-:W-:Y:S05]  /*e8e0*/  @!P3 BRA `(.L_x_1940) ;  /* 0x000000000004b947 */ /* 0x000fea0003800000 */
[----:B------:R-:W-:Y:S01]  /*e8f0*/  BPT.TRAP 0x1 ;  /* 0x000000040000795c */ /* 0x000fe20000300000 */
.L_x_1940:
        /* <DEDUP_REMOVED lines=14> */
[----:B-12---:R-:W-:Y:S01]  /*e9e0*/  LEA R2, R10, UR19, 0x3 ;  /* 0x000000130a027c11 */ /* 0x006fe2000f8e18ff */
[----:B------:R-:W-:-:S02]  /*e9f0*/  ULEA UR9, UR9, UR19, 0x3 ;  /* 0x0000001309097291 */ /* 0x000fc4000f8e183f */
[----:B------:R-:W-:Y:S02]  /*ea00*/  USHF.L.U32 UR11, UR11, 0x7, URZ ;  /* 0x000000070b0b7899 */ /* 0x000fe4000800063f */
        /* <DEDUP_REMOVED lines=14> */
.L_x_1974:
[----:B------:R-:W-:Y:S05]  /*eaf0*/  @P2 BRA `(.L_x_1942) ;  /* 0x0000000000142947 */ /* 0x000fea0003800000 */
[----:B------:R-:W-:Y:S01]  /*eb00*/  ISETP.NE.AND P2, PT, R19, RZ, PT ;  /* 0x000000ff1300720c */ /* 0x000fe20003f45270 */
[----:B------:R-:W-:-:S04]  /*eb10*/  IMAD.MOV.U32 R3, RZ, RZ, 0x8000 ;  /* 0x00008000ff037424 */ /* 0x000fc800078e00ff */
[----:B------:R2:W-:Y:S08]  /*eb20*/  SYNCS.ARRIVE.TRANS64 RZ, [R2+URZ+0x50], R3 ;  /* 0x0000500302ff79a7 */ /* 0x0005f0000800003f */
[----:B------:R-:W-:Y:S05]  /*eb30*/  @!P2 BRA `(.L_x_1942) ;  /* 0x000000000004a947 */ /* 0x000fea0003800000 */
[----:B------:R-:W-:Y:S01]  /*eb40*/  BPT.TRAP 0x1 ;  /* 0x000000040000795c */ /* 0x000fe20000300000 */
.L_x_1942:
        /* <DEDUP_REMOVED lines=23> */
.L_x_1937:
[----:B------:R-:W-:Y:S05]  /*ecc0*/  BSYNC B1 ;  /* 0x0000000000017941 */ /* 0x000fea0003800000 */
.L_x_1936:
[C---:B------:R-:W-:Y:S01]  /*ecd0*/  ISETP.GT.AND P2, PT, R7.reuse, 0x1, PT ;  /* 0x000000010700780c */ /* 0x040fe20003f44270 */
[----:B------:R-:W-:-:S12]  /*ece0*/  VIADD R7, R7, 0xfffffffe ;  /* 0xfffffffe07077836 */ /* 0x000fd80000000000 */
[----:B------:R-:W-:Y:S05]  /*ecf0*/  @P2 BRA `(.L_x_1943) ;  /* 0xfffffff000c82947 */ /* 0x000fea000383ffff */
.L_x_1928:
[----:B------:R-:W-:Y:S05]  /*ed00*/  BSYNC B0 ;  /* 0x0000000000007941 */ /* 0x000fea0003800000 */
.L_x_1919:
[----:B------:R-:W-:Y:S04]  /*ed10*/  BSSY B0, `(.L_x_1944) ;  /* 0x000000f000007945 */ /* 0x000fe80003800000 */
[----:B------:R-:W-:Y:S05]  /*ed20*/  @P1 BRA `(.L_x_1945) ;  /* 0x0000000000341947 */ /* 0x000fea0003800000 */
[----:B-1----:R-:W1:Y:S01]  /*ed30*/  S2R R7, SR_LANEID ;  /* 0x0000000000077919 */ /* 0x002e620000000000 */
[----:B------:R-:W-:Y:S01]  /*ed40*/  VOTEU.ANY UR4, UPT, PT ;  /* 0x0000000000047886 */ /* 0x000fe200038e0100 */
[----:B--2---:R-:W2:Y:S01]  /*ed50*/  LDC.64 R2, c[0x0][0xdf0] ;  /* 0x00037c00ff027b82 */ /* 0x004ea20000000a00 */
        /* <DEDUP_REMOVED lines=10> */
.L_x_1945:
[----:B------:R-:W-:Y:S05]  /*ee00*/  BSYNC B0 ;  /* 0x0000000000007941 */ /* 0x000fea0003800000 */
.L_x_1944:
[----:B------:R-:W-:Y:S04]  /*ee10*/  BSSY B0, `(.L_x_1946) ;  /* 0x0000024000007945 */ /* 0x000fe80003800000 */
[----:B------:R-:W-:Y:S05]  /*ee20*/  @!P6 BRA `(.L_x_1947) ;  /* 0x000000000088e947 */ /* 0x000fea0003800000 */
[----:B------:R-:W3:Y:S01]  /*ee30*/  S2R R0, SR_TID.X ;  /* 0x0000000000007919 */ /* 0x000ee20000002100 */
[----:B-12---:R-:W-:Y:S02]  /*ee40*/  LEA R3, R16, UR38, 0x3 ;  /* 0x0000002610037c11 */ /* 0x006fe4000f8e18ff */
[----:B---3--:R-:W-:Y:S02]  /*ee50*/  LOP3.LUT R2, R0, 0x7f, RZ, 0xc0, !PT ;  /* 0x0000007f00027812 */ /* 0x008fe400078ec0ff */
[----:B------:R-:W-:Y:S02]  /*ee60*/  SHF.L.U32 R0, R17, 0x1f, RZ ;  /* 0x0000001f11007819 */ /* 0x000fe400000006ff */
[----:B------:R-:W-:Y:S02]  /*ee70*/  ISETP.NE.AND P1, PT, R2, RZ, PT ;  /* 0x000000ff0200720c */ /* 0x000fe40003f25270 */
[----:B------:R-:W1:Y:S02]  /*ee80*/  SYNCS.PHASECHK.TRANS64.TRYWAIT P0, [R3+URZ+0x34860], R0 ;  /* 0x03486000030075a7 */ /* 0x000e64000800017f */
[----:B-1----:R-:W-:Y:S09]  /*ee90*/  @!P0 BRA `(.L_x_1948) ;  /* 0x0000000c00348947 */ /* 0x002ff20003800000 */
.L_x_1975:
[----:B------:R-:W-:Y:S05]  /*eea0*/  @P1 BRA `(.L_x_1949) ;  /* 0x0000000000141947 */ /* 0x000fea0003800000 */
[----:B------:R-:W-:Y:S02]  /*eeb0*/  ISETP.NE.AND P0, PT, R19, RZ, PT ;  /* 0x000000ff1300720c */ /* 0x000fe40003f05270 */
[----:B-1----:R-:W-:-:S04]  /*eec0*/  MOV R0, 0x8000 ;  /* 0x0000800000007802 */ /* 0x002fc80000000f00 */
[----:B------:R2:W-:Y:S07]  /*eed0*/  SYNCS.ARRIVE.TRANS64 RZ, [R3+URZ+0x34850], R0 ;  /* 0x0348500003ff79a7 */ /* 0x0005ee000800003f */
[----:B------:R-:W-:Y:S05]  /*eee0*/  @!P0 BRA `(.L_x_1949) ;  /* 0x0000000000048947 */ /* 0x000fea0003800000 */
[----:B------:R-:W-:Y:S01]  /*eef0*/  BPT.TRAP 0x1 ;  /* 0x000000040000795c */ /* 0x000fe20000300000 */
.L_x_1949:
        /* <DEDUP_REMOVED lines=21> */
.L_x_1947:
[----:B------:R-:W-:Y:S05]  /*f050*/  BSYNC B0 ;  /* 0x0000000000007941 */ /* 0x000fea0003800000 */
.L_x_1946:
[----:B------:R-:W-:Y:S02]  /*f060*/  VIADD R16, R16, 0x1 ;  /* 0x0000000110107836 */ /* 0x000fe40000000000 */
[----:B------:R-:W-:-:S03]  /*f070*/  IMAD.MOV.U32 R13, RZ, RZ, R18 ;  /* 0x000000ffff0d7224 */ /* 0x000fc600078e0012 */
[----:B------:R-:W-:-:S04]  /*f080*/  ISETP.NE.AND P0, PT, R16, 0x2, PT ;  /* 0x000000021000780c */ /* 0x000fc80003f05270 */
[----:B-12---:R-:W-:Y:S02]  /*f090*/  SEL R0, RZ, 0x1, P0 ;  /* 0x00000001ff007807 */ /* 0x006fe40000000000 */
[----:B------:R-:W-:Y:S02]  /*f0a0*/  SEL R16, R16, RZ, P0 ;  /* 0x000000ff10107207 */ /* 0x000fe40000000000 */
[----:B------:R-:W-:-:S07]  /*f0b0*/  LOP3.LUT R17, R17, R0, RZ, 0x3c, !PT ;  /* 0x0000000011117212 */ /* 0x000fce00078e3cff */
.L_x_1908:
[----:B------:R-:W-:Y:S05]  /*f0c0*/  BSYNC B6 ;  /* 0x0000000000067941 */ /* 0x000fea0003800000 */
.L_x_1906:
[----:B------:R-:W-:-:S03]  /*f0d0*/  UMOV UR4, 0xffffffff ;  /* 0xffffffff00047882 */ /* 0x000fc60000000000 */
[----:B------:R-:W-:Y:S05]  /*f0e0*/  BRA.DIV UR4, `(.L_x_1950) ;  /* 0x0000000a04b47947 */ /* 0x000fea000b800000 */
[----:B------:R1:W2:Y:S02]  /*f0f0*/  SHFL.IDX PT, R14, R13, RZ, 0x1f ;  /* 0x00001fff0d0e7589 */ /* 0x0002a400000e0000 */
.L_x_1978:
[----:B------:R-:W-:Y:S01]  /*f100*/  ISETP.NE.AND P0, PT, R19, RZ, PT ;  /* 0x000000ff1300720c */ /* 0x000fe20003f05270 */
[----:B------:R-:W-:Y:S05]  /*f110*/  WARPSYNC.ALL ;  /* 0x0000000000007948 */ /* 0x000fea0003800000 */
[----:B------:R-:W-:Y:S01]  /*f120*/  BAR.SYNC.DEFER_BLOCKING 0x4, 0x120 ;  /* 0x0104800000007b1d */ /* 0x000fe20000010000 */
[----:B--2---:R-:W-:-:S05]  /*f130*/  MOV R18, R14 ;  /* 0x0000000e00127202 */ /* 0x004fca0000000f00 */
[----:B------:R-:W-:Y:S01]  /*f140*/  ULDC UR4, c[0x0][0xda8] ;  /* 0x00036a0000047ab9 */ /* 0x000fe20000000800 */
[----:B------:R-:W-:Y:S01]  /*f150*/  @!P0 MOV R0, 0x400 ;  /* 0x0000040000008802 */ /* 0x000fe20000000f00 */
[----:B------:R-:W2:Y:S03]  /*f160*/  @!P0 S2R R3, SR_CgaCtaId ;  /* 0x0000000000038919 */ /* 0x000ea60000008800 */
[----:B--2---:R-:W-:-:S05]  /*f170*/  @!P0 LEA R0, R3, R0, 0x18 ;  /* 0x0000000003008211 */ /* 0x004fca00078ec0ff */
[----:B------:R2:W-:Y:S01]  /*f180*/  @!P0 STS [R0+0x348d0], R13 ;  /* 0x0348d00d00008388 */ /* 0x0005e20000000800 */
[----:B------:R-:W-:Y:S06]  /*f190*/  BAR.ARV 0x5, 0x120 ;  /* 0x0144800000007b1d */ /* 0x000fec0000002000 */
[----:B------:R-:W-:-:S13]  /*f1a0*/  ISETP.GE.AND P0, PT, R18, UR4, PT ;  /* 0x0000000412007c0c */ /* 0x000fda000bf06270 */
[----:B--2---:R-:W-:Y:S05]  /*f1b0*/  @!P0 BRA `(.L_x_1951) ;  /* 0xffffffd400348947 */ /* 0x004fea000383ffff */
.L_x_1903:
        /* <DEDUP_REMOVED lines=11> */
.L_x_1979:
        /* <DEDUP_REMOVED lines=16> */
.L_x_1955:
[----:B------:R-:W-:Y:S01]  /*f370*/  IADD3 R3, R7, 0x34840, RZ ;  /* 0x0003484007037810 */ /* 0x000fe20007ffe0ff */
[----:B------:R-:W-:Y:S01]  /*f380*/  VIADD R0, R16, 0x1 ;  /* 0x0000000110007836 */ /* 0x000fe20000000000 */
[----:B------:R-:W-:-:S03]  /*f390*/  SHF.L.U32 R4, R17, 0x1f, RZ ;  /* 0x0000001f11047819 */ /* 0x000fc600000006ff */
[----:B------:R-:W-:Y:S01]  /*f3a0*/  IMAD R5, R16, 0x8, R3 ;  /* 0x0000000810057824 */ /* 0x000fe200078e0203 */
[----:B------:R-:W-:-:S03]  /*f3b0*/  ISETP.NE.AND P1, PT, R0, 0x2, PT ;  /* 0x000000020000780c */ /* 0x000fc60003f25270 */
[----:B------:R-:W2:Y:S01]  /*f3c0*/  SYNCS.PHASECHK.TRANS64.TRYWAIT P0, [R5+URZ], R4 ;  /* 0x00000004050075a7 */ /* 0x000ea2000800017f */
[----:B------:R-:W-:-:S04]  /*f3d0*/  SEL R2, RZ, 0x1, P1 ;  /* 0x00000001ff027807 */ /* 0x000fc80000800000 */
[----:B------:R-:W-:Y:S02]  /*f3e0*/  LOP3.LUT R17, R17, R2, RZ, 0x3c, !PT ;  /* 0x0000000211117212 */ /* 0x000fe400078e3cff */
[----:B------:R-:W-:Y:S02]  /*f3f0*/  SEL R2, R0, RZ, P1 ;  /* 0x000000ff00027207 */ /* 0x000fe40000800000 */
[----:B------:R-:W-:Y:S02]  /*f400*/  SHF.L.U32 R0, R17, 0x1f, RZ ;  /* 0x0000001f11007819 */ /* 0x000fe400000006ff */
[----:B------:R-:W-:Y:S01]  /*f410*/  LEA R3, R2, R3, 0x3 ;  /* 0x0000000302037211 */ /* 0x000fe200078e18ff */
[----:B--2---:R-:W-:Y:S06]  /*f420*/  @!P0 BRA `(.L_x_1956) ;  /* 0x00000008001c8947 */ /* 0x004fec0003800000 */
.L_x_1980:
[----:B------:R-:W3:Y:S02]  /*f430*/  SYNCS.PHASECHK.TRANS64.TRYWAIT P0, [R3+URZ], R0 ;  /* 0x00000000030075a7 */ /* 0x000ee4000800017f */
[----:B---3--:R-:W-:Y:S05]  /*f440*/  @!P0 BRA `(.L_x_1957) ;  /* 0x0000000800288947 */ /* 0x008fea0003800000 */
.L_x_1981:
[----:B------:R-:W-:Y:S05]  /*f450*/  @!P2 BRA `(.L_x_1958) ;  /* 0x000000000004a947 */ /* 0x000fea0003800000 */
[----:B------:R-:W-:Y:S01]  /*f460*/  BPT.TRAP 0x1 ;  /* 0x000000040000795c */ /* 0x000fe20000300000 */
.L_x_1958:
[----:B---3--:R-:W-:-:S05]  /*f470*/  VIADD R3, R7, 0x34860 ;  /* 0x0003486007037836 */ /* 0x008fca0000000000 */
[----:B--2---:R-:W-:-:S04]  /*f480*/  LEA R5, R16, R3, 0x3 ;  /* 0x0000000310057211 */ /* 0x004fc800078e18ff */
[----:B------:R-:W2:Y:S02]  /*f490*/  SYNCS.PHASECHK.TRANS64.TRYWAIT P0, [R5+URZ], R4 ;  /* 0x00000004050075a7 */ /* 0x000ea4000800017f */
[----:B--2---:R-:W-:Y:S05]  /*f4a0*/  @!P0 BRA `(.L_x_1959) ;  /* 0x0000000800248947 */ /* 0x004fea0003800000 */
.L_x_1982:
[----:B------:R-:W-:-:S07]  /*f4b0*/  IMAD R3, R2, 0x8, R3 ;  /* 0x0000000802037824 */ /* 0x000fce00078e0203 */
.L_x_1960:
[----:B---3--:R3:W4:Y:S02]  /*f4c0*/  SYNCS.PHASECHK.TRANS64.TRYWAIT P0, [R3+URZ], R0 ;  /* 0x00000000030075a7 */ /* 0x008724000800017f */
[----:B----4-:R-:W-:Y:S05]  /*f4d0*/  @!P0 NANOSLEEP.SYNCS 0x989680 ;  /* 0x009896800000895d */ /* 0x010fea0003900000 */
[----:B------:R-:W4:Y:S02]  /*f4e0*/  @!P0 SYNCS.PHASECHK.TRANS64 P0, [R3+URZ], R0 ;  /* 0x00000000030085a7 */ /* 0x000f24000800007f */
[----:B----4-:R-:W-:Y:S05]  /*f4f0*/  @!P0 BRA `(.L_x_1960) ;  /* 0xfffffffc00f08947 */ /* 0x010fea000383ffff */
.L_x_1954:
[----:B------:R-:W-:Y:S05]  /*f500*/  BSYNC B0 ;  /* 0x0000000000007941 */ /* 0x000fea0003800000 */
.L_x_1953:
[----:B------:R-:W-:Y:S05]  /*f510*/  EXIT ;  /* 0x000000000000794d */ /* 0x000fea0003800000 */
.L_x_1860:
[----:B-1----:R-:W-:-:S04]  /*f520*/  MOV R3, UR38 ;  /* 0x0000002600037c02 */ /* 0x002fc80008000f00 */
[----:B------:R1:W2:Y:S03]  /*f530*/  SYNCS.PHASECHK.TRANS64.TRYWAIT P1, [R3+URZ+0x34800], R0 ;  /* 0x03480000030075a7 */ /* 0x0002a6000802017f */
[----:B--2---:R-:W-:Y:S05]  /*f540*/  @!P1 NANOSLEEP.SYNCS 0x989680 ;  /* 0x009896800000995d */ /* 0x004fea0003900000 */
[----:B------:R-:W2:Y:S02]  /*f550*/  @!P1 SYNCS.PHASECHK.TRANS64 P1, [R3+URZ+0x34800], R0 ;  /* 0x03480000030095a7 */ /* 0x000ea4000802007f */
[----:B--2---:R-:W-:Y:S05]  /*f560*/  @!P1 BRA `(.L_x_1860) ;  /* 0xfffffffc00ec9947 */ /* 0x004fea000383ffff */
[----:B------:R-:W-:Y:S05]  /*f570*/  BRA `(.L_x_1961) ;  /* 0xffffff2000447947 */ /* 0x000fea000383ffff */
.L_x_1864:
[----:B--2---:R2:W3:Y:S02]  /*f580*/  SYNCS.PHASECHK.TRANS64.TRYWAIT P2, [R0+URZ+0x34830], R3 ;  /* 0x03483003000075a7 */ /* 0x0044e4000804017f */
[----:B---3--:R-:W-:Y:S05]  /*f590*/  @!P2 NANOSLEEP.SYNCS 0x989680 ;  /* 0x009896800000a95d */ /* 0x008fea0003900000 */
[----:B------:R-:W3:Y:S02]  /*f5a0*/  @!P2 SYNCS.PHASECHK.TRANS64 P2, [R0+URZ+0x34830], R3 ;  /* 0x034830030000a5a7 */ /* 0x000ee4000804007f */
[----:B---3--:R-:W-:Y:S05]  /*f5b0*/  @!P2 BRA `(.L_x_1864) ;  /* 0xfffffffc00f0a947 */ /* 0x008fea000383ffff */
[----:B------:R-:W-:Y:S05]  /*f5c0*/  BRA `(.L_x_1863) ;  /* 0xffffff20006c7947 */ /* 0x000fea000383ffff */
.L_x_1869:
[----:B--2---:R-:W-:-:S04]  /*f5d0*/  IMAD.U32 R12, RZ, RZ, UR37 ;  /* 0x00000025ff0c7e24 */ /* 0x004fc8000f8e00ff */
[----:B------:R2:W3:Y:S03]  /*f5e0*/  SYNCS.PHASECHK.TRANS64.TRYWAIT P2, [R12+URZ+0x34830], R5 ;  /* 0x034830050c0075a7 */ /* 0x0004e6000804017f */
[----:B---3--:R-:W-:Y:S05]  /*f5f0*/  @!P2 NANOSLEEP.SYNCS 0x989680 ;  /* 0x009896800000a95d */ /* 0x008fea0003900000 */
[----:B------:R-:W3:Y:S02]  /*f600*/  @!P2 SYNCS.PHASECHK.TRANS64 P2, [R12+URZ+0x34830], R5 ;  /* 0x034830050c00a5a7 */ /* 0x000ee4000804007f */
[----:B---3--:R-:W-:Y:S05]  /*f610*/  @!P2 BRA `(.L_x_1869) ;  /* 0xfffffffc00eca947 */ /* 0x008fea000383ffff */
[----:B------:R-:W-:Y:S05]  /*f620*/  BRA `(.L_x_1868) ;  /* 0xffffff5000f87947 */ /* 0x000fea000383ffff */
.L_x_1873:
[----:B-12---:R-:W-:-:S04]  /*f630*/  MOV R5, UR6 ;  /* 0x0000000600057c02 */ /* 0x006fc80008000f00 */
[----:B------:R1:W2:Y:S03]  /*f640*/  SYNCS.PHASECHK.TRANS64.TRYWAIT P2, [R5+URZ+0x34850], R0 ;  /* 0x03485000050075a7 */ /* 0x0002a6000804017f */
[----:B--2---:R-:W-:Y:S05]  /*f650*/  @!P2 NANOSLEEP.SYNCS 0x989680 ;  /* 0x009896800000a95d */ /* 0x004fea0003900000 */
[----:B------:R-:W2:Y:S02]  /*f660*/  @!P2 SYNCS.PHASECHK.TRANS64 P2, [R5+URZ+0x34850], R0 ;  /* 0x034850000500a5a7 */ /* 0x000ea4000804007f */
[----:B--2---:R-:W-:Y:S05]  /*f670*/  @!P2 BRA `(.L_x_1873) ;  /* 0xfffffffc00eca947 */ /* 0x004fea000383ffff */
[----:B------:R-:W-:Y:S05]  /*f680*/  BRA `(.L_x_1872) ;  /* 0xffffff5c00207947 */ /* 0x000fea000383ffff */
.L_x_1879:
[----:B--2---:R-:W-:-:S04]  /*f690*/  IMAD.U32 R12, RZ, RZ, UR6 ;  /* 0x00000006ff0c7e24 */ /* 0x004fc8000f8e00ff */
[----:B------:R2:W3:Y:S03]  /*f6a0*/  SYNCS.PHASECHK.TRANS64.TRYWAIT P2, [R12+URZ+0x34830], R5 ;  /* 0x034830050c0075a7 */ /* 0x0004e6000804017f */
[----:B---3--:R-:W-:Y:S05]  /*f6b0*/  @!P2 NANOSLEEP.SYNCS 0x989680 ;  /* 0x009896800000a95d */ /* 0x008fea0003900000 */
[----:B------:R-:W3:Y:S02]  /*f6c0*/  @!P2 SYNCS.PHASECHK.TRANS64 P2, [R12+URZ+0x34830], R5 ;  /* 0x034830050c00a5a7 */ /* 0x000ee4000804007f */
[----:B---3--:R-:W-:Y:S05]  /*f6d0*/  @!P2 BRA `(.L_x_1879) ;  /* 0xfffffffc00eca947 */ /* 0x008fea000383ffff */
[----:B------:R-:W-:Y:S05]  /*f6e0*/  BRA `(.L_x_1878) ;  /* 0xffffff8400647947 */ /* 0x000fea000383ffff */
.L_x_1883:
[----:B-12---:R-:W-:-:S04]  /*f6f0*/  MOV R5, UR6 ;  /* 0x0000000600057c02 */ /* 0x006fc80008000f00 */
[----:B------:R1:W2:Y:S03]  /*f700*/  SYNCS.PHASECHK.TRANS64.TRYWAIT P2, [R5+URZ+0x34850], R0 ;  /* 0x03485000050075a7 */ /* 0x0002a6000804017f */
[----:B--2---:R-:W-:Y:S05]  /*f710*/  @!P2 NANOSLEEP.SYNCS 0x989680 ;  /* 0x009896800000a95d */ /* 0x004fea0003900000 */
[----:B------:R-:W2:Y:S02]  /*f720*/  @!P2 SYNCS.PHASECHK.TRANS64 P2, [R5+URZ+0x34850], R0 ;  /* 0x034850000500a5a7 */ /* 0x000ea4000804007f */
[----:B--2---:R-:W-:Y:S05]  /*f730*/  @!P2 BRA `(.L_x_1883) ;  /* 0xfffffffc00eca947 */ /* 0x004fea000383ffff */
[----:B------:R-:W-:Y:S05]  /*f740*/  BRA `(.L_x_1882) ;  /* 0xffffff8c008c7947 */ /* 0x000fea000383ffff */
.L_x_1888:
[----:B--2---:R-:W-:-:S04]  /*f750*/  IMAD.U32 R7, RZ, RZ, UR5 ;  /* 0x00000005ff077e24 */ /* 0x004fc8000f8e00ff */
[----:B------:R2:W3:Y:S03]  /*f760*/  SYNCS.PHASECHK.TRANS64.TRYWAIT P0, [R7+URZ+0x34850], R0 ;  /* 0x03485000070075a7 */ /* 0x0004e6000800017f */
[----:B---3--:R-:W-:Y:S05]  /*f770*/  @!P0 NANOSLEEP.SYNCS 0x989680 ;  /* 0x009896800000895d */ /* 0x008fea0003900000 */
[----:B------:R-:W3:Y:S02]  /*f780*/  @!P0 SYNCS.PHASECHK.TRANS64 P0, [R7+URZ+0x34850], R0 ;  /* 0x03485000070085a7 */ /* 0x000ee4000800007f */
[----:B---3--:R-:W-:Y:S05]  /*f790*/  @!P0 BRA `(.L_x_1888) ;  /* 0xfffffffc00ec8947 */ /* 0x008fea000383ffff */
[----:B------:R-:W-:Y:S05]  /*f7a0*/  BRA `(.L_x_1887) ;  /* 0xffffffb000647947 */ /* 0x000fea000383ffff */
.L_x_1912:
[----:B------:R-:W1:Y:S01]  /*f7b0*/  S2R R7, SR_TID.X ;  /* 0x0000000000077919 */ /* 0x000e620000002100 */
[----:B------:R-:W-:Y:S01]  /*f7c0*/  IMAD.MOV.U32 R12, RZ, RZ, RZ ;  /* 0x000000ffff0c7224 */ /* 0x000fe200078e00ff */
[----:B------:R-:W-:Y:S01]  /*f7d0*/  MOV R11, 0x1f ;  /* 0x0000001f000b7802 */ /* 0x000fe20000000f00 */
[----:B------:R-:W-:Y:S01]  /*f7e0*/  IMAD.MOV.U32 R15, RZ, RZ, -0x1 ;  /* 0xffffffffff0f7424 */ /* 0x000fe200078e00ff */
[----:B-1----:R-:W-:-:S04]  /*f7f0*/  SHF.R.U32.HI R7, RZ, 0x5, R7 ;  /* 0x00000005ff077819 */ /* 0x002fc80000011607 */
[----:B------:R-:W-:-:S04]  /*f800*/  LOP3.LUT R7, R7, 0x3, RZ, 0xc0, !PT ;  /* 0x0000000307077812 */ /* 0x000fc800078ec0ff */
[----:B------:R-:W-:-:S07]  /*f810*/  MOV R13, R7 ;  /* 0x00000007000d7202 */ /* 0x000fce0000000f00 */
[----:B------:R-:W-:Y:S05]  /*f820*/  WARPSYNC.COLLECTIVE R15, `(.L_x_1962) ;  /* 0x000000000f087348 */ /* 0x000fea0003c00000 */
[----:B------:R1:W2:Y:S02]  /*f830*/  SHFL.IDX P6, R14, R13, R12, R11 ;  /* 0x0000000c0d0e7389 */ /* 0x0002a400000c000b */
[----:B-12---:R-:W-:Y:S01]  /*f840*/  ENDCOLLECTIVE ;  /* 0x000000000000791b */ /* 0x006fe20003800000 */
.L_x_1962:
[----:B------:R-:W-:Y:S05]  /*f850*/  BRA `(.L_x_1963) ;  /* 0xffffffd800607947 */ /* 0x000fea000383ffff */
.L_x_1913:
[----:B------:R-:W-:Y:S01]  /*f860*/  BSSY B0, `(.L_x_1964) ;  /* 0x0000006000007945 */ /* 0x000fe20003800000 */
[----:B------:R-:W-:-:S07]  /*f870*/  MOV R15, 0xffffffff ;  /* 0xffffffff000f7802 */ /* 0x000fce0000000f00 */
[----:B------:R-:W-:Y:S05]  /*f880*/  WARPSYNC.COLLECTIVE R15, `(.L_x_1965) ;  /* 0x000000000f0c7348 */ /* 0x000fea0003c00000 */
[----:B------:R-:W-:Y:S02]  /*f890*/  ELECT P6, UR62, PT ;  /* 0x00000000003e782f */ /* 0x000fe400038c0000 */
[----:B------:R-:W-:Y:S01]  /*f8a0*/  MOV R14, UR62 ;  /* 0x0000003e000e7c02 */ /* 0x000fe20008000f00 */
[----:B------:R-:W-:Y:S10]  /*f8b0*/  ENDCOLLECTIVE ;  /* 0x000000000000791b */ /* 0x000ff40003800000 */
.L_x_1965:
[----:B------:R-:W-:Y:S05]  /*f8c0*/  BSYNC B0 ;  /* 0x0000000000007941 */ /* 0x000fea0003800000 */
.L_x_1964:
[----:B------:R-:W-:Y:S05]  /*f8d0*/  BRA `(.L_x_1966) ;  /* 0xffffffd800507947 */ /* 0x000fea000383ffff */
.L_x_1916:
[----:B-1----:R1:W2:Y:S02]  /*f8e0*/  SYNCS.PHASECHK.TRANS64.TRYWAIT P2, [R8+URZ+0x34840], R7 ;  /* 0x03484007080075a7 */ /* 0x0022a4000804017f */
[----:B--2---:R-:W-:Y:S05]  /*f8f0*/  @!P2 NANOSLEEP.SYNCS 0x989680 ;  /* 0x009896800000a95d */ /* 0x004fea0003900000 */
[----:B------:R-:W2:Y:S02]  /*f900*/  @!P2 SYNCS.PHASECHK.TRANS64 P2, [R8+URZ+0x34840], R7 ;  /* 0x034840070800a5a7 */ /* 0x000ea4000804007f */
[----:B--2---:R-:W-:Y:S05]  /*f910*/  @!P2 BRA `(.L_x_1916) ;  /* 0xfffffffc00f0a947 */ /* 0x004fea000383ffff */
[----:B------:R-:W-:Y:S05]  /*f920*/  BRA `(.L_x_1967) ;  /* 0xffffffd800b07947 */ /* 0x000fea000383ffff */
.L_x_1918:
[----:B-1----:R-:W-:-:S04]  /*f930*/  IMAD.U32 R8, RZ, RZ, UR38 ;  /* 0x00000026ff087e24 */ /* 0x002fc8000f8e00ff */
[----:B------:R1:W2:Y:S03]  /*f940*/  SYNCS.PHASECHK.TRANS64.TRYWAIT P2, [R8+URZ+0x34820], R7 ;  /* 0x03482007080075a7 */ /* 0x0002a6000804017f */
[----:B--2---:R-:W-:Y:S05]  /*f950*/  @!P2 NANOSLEEP.SYNCS 0x989680 ;  /* 0x009896800000a95d */ /* 0x004fea0003900000 */
[----:B------:R-:W2:Y:S02]  /*f960*/  @!P2 SYNCS.PHASECHK.TRANS64 P2, [R8+URZ+0x34820], R7 ;  /* 0x034820070800a5a7 */ /* 0x000ea4000804007f */
[----:B--2---:R-:W-:Y:S05]  /*f970*/  @!P2 BRA `(.L_x_1918) ;  /* 0xfffffffc00eca947 */ /* 0x004fea000383ffff */
[----:B------:R-:W-:Y:S05]  /*f980*/  BRA `(.L_x_1968) ;  /* 0xffffffdc00b47947 */ /* 0x000fea000383ffff */
.L_x_1924:
[----:B-1----:R1:W2:Y:S02]  /*f990*/  SYNCS.PHASECHK.TRANS64.TRYWAIT P3, [R3+URZ+0x34840], R2 ;  /* 0x03484002030075a7 */ /* 0x0022a4000806017f */
[----:B--2---:R-:W-:Y:S05]  /*f9a0*/  @!P3 NANOSLEEP.SYNCS 0x989680 ;  /* 0x009896800000b95d */ /* 0x004fea0003900000 */
[----:B------:R-:W2:Y:S02]  /*f9b0*/  @!P3 SYNCS.PHASECHK.TRANS64 P3, [R3+URZ+0x34840], R2 ;  /* 0x034840020300b5a7 */ /* 0x000ea4000806007f */
[----:B--2---:R-:W-:Y:S05]  /*f9c0*/  @!P3 BRA `(.L_x_1924) ;  /* 0xfffffffc00f0b947 */ /* 0x004fea000383ffff */
[----:B------:R-:W-:Y:S05]  /*f9d0*/  BRA `(.L_x_1969) ;  /* 0xffffffe000607947 */ /* 0x000fea000383ffff */
.L_x_1926:
[----:B-1----:R1:W2:Y:S02]  /*f9e0*/  SYNCS.PHASECHK.TRANS64.TRYWAIT P3, [R2+URZ+0x60], R3 ;  /* 0x00006003020075a7 */ /* 0x0022a4000806017f */
[----:B--2---:R-:W-:Y:S05]  /*f9f0*/  @!P3 NANOSLEEP.SYNCS 0x989680 ;  /* 0x009896800000b95d */ /* 0x004fea0003900000 */
[----:B------:R-:W2:Y:S02]  /*fa00*/  @!P3 SYNCS.PHASECHK.TRANS64 P3, [R2+URZ+0x60], R3 ;  /* 0x000060030200b5a7 */ /* 0x000ea4000806007f */
[----:B--2---:R-:W-:Y:S05]  /*fa10*/  @!P3 BRA `(.L_x_1926) ;  /* 0xfffffffc00f0b947 */ /* 0x004fea000383ffff */
[----:B------:R-:W-:Y:S05]  /*fa20*/  BRA `(.L_x_1970) ;  /* 0xffffffe000e07947 */ /* 0x000fea000383ffff */
.L_x_1932:
[----:B-1----:R1:W2:Y:S02]  /*fa30*/  SYNCS.PHASECHK.TRANS64.TRYWAIT P3, [R3+URZ+0x34840], R2 ;  /* 0x03484002030075a7 */ /* 0x0022a4000806017f */
[----:B--2---:R-:W-:Y:S05]  /*fa40*/  @!P3 NANOSLEEP.SYNCS 0x989680 ;  /* 0x009896800000b95d */ /* 0x004fea0003900000 */
[----:B------:R-:W2:Y:S02]  /*fa50*/  @!P3 SYNCS.PHASECHK.TRANS64 P3, [R3+URZ+0x34840], R2 ;  /* 0x034840020300b5a7 */ /* 0x000ea4000806007f */
[----:B--2---:R-:W-:Y:S05]  /*fa60*/  @!P3 BRA `(.L_x_1932) ;  /* 0xfffffffc00f0b947 */ /* 0x004fea000383ffff */
[----:B------:R-:W-:Y:S05]  /*fa70*/  BRA `(.L_x_1971) ;  /* 0xffffffe400f47947 */ /* 0x000fea000383ffff */
.L_x_1934:
[----:B-1----:R1:W2:Y:S02]  /*fa80*/  SYNCS.PHASECHK.TRANS64.TRYWAIT P3, [R2+URZ+0x60], R17 ;  /* 0x00006011020075a7 */ /* 0x0022a4000806017f */
[----:B--2---:R-:W-:Y:S05]  /*fa90*/  @!P3 NANOSLEEP.SYNCS 0x989680 ;  /* 0x009896800000b95d */ /* 0x004fea0003900000 */
[----:B------:R-:W2:Y:S02]  /*faa0*/  @!P3 SYNCS.PHASECHK.TRANS64 P3, [R2+URZ+0x60], R17 ;  /* 0x000060110200b5a7 */ /* 0x000ea4000806007f */
[----:B--2---:R-:W-:Y:S05]  /*fab0*/  @!P3 BRA `(.L_x_1934) ;  /* 0xfffffffc00f0b947 */ /* 0x004fea000383ffff */
[----:B------:R-:W-:Y:S05]  /*fac0*/  BRA `(.L_x_1972) ;  /* 0xffffffe800747947 */ /* 0x000fea000383ffff */
.L_x_1939:
[----:B-1----:R1:W2:Y:S02]  /*fad0*/  SYNCS.PHASECHK.TRANS64.TRYWAIT P3, [R2+URZ+0x34840], R3 ;  /* 0x03484003020075a7 */ /* 0x0022a4000806017f */
[----:B--2---:R-:W-:Y:S05]  /*fae0*/  @!P3 NANOSLEEP.SYNCS 0x989680 ;  /* 0x009896800000b95d */ /* 0x004fea0003900000 */
[----:B------:R-:W2:Y:S02]  /*faf0*/  @!P3 SYNCS.PHASECHK.TRANS64 P3, [R2+URZ+0x34840], R3 ;  /* 0x034840030200b5a7 */ /* 0x000ea4000806007f */
[----:B--2---:R-:W-:Y:S05]  /*fb00*/  @!P3 BRA `(.L_x_1939) ;  /* 0xfffffffc00f0b947 */ /* 0x004fea000383ffff */
[----:B------:R-:W-:Y:S05]  /*fb10*/  BRA `(.L_x_1973) ;  /* 0xffffffec00607947 */ /* 0x000fea000383ffff */
.L_x_1941:
[----:B-1----:R1:W2:Y:S02]  /*fb20*/  SYNCS.PHASECHK.TRANS64.TRYWAIT P3, [R2+URZ+0x60], R11 ;  /* 0x0000600b020075a7 */ /* 0x0022a4000806017f */
[----:B--2---:R-:W-:Y:S05]  /*fb30*/  @!P3 NANOSLEEP.SYNCS 0x989680 ;  /* 0x009896800000b95d */ /* 0x004fea0003900000 */
[----:B------:R-:W2:Y:S02]  /*fb40*/  @!P3 SYNCS.PHASECHK.TRANS64 P3, [R2+URZ+0x60], R11 ;  /* 0x0000600b0200b5a7 */ /* 0x000ea4000806007f */
[----:B--2---:R-:W-:Y:S05]  /*fb50*/  @!P3 BRA `(.L_x_1941) ;  /* 0xfffffffc00f0b947 */ /* 0x004fea000383ffff */
[----:B------:R-:W-:Y:S05]  /*fb60*/  BRA `(.L_x_1974) ;  /* 0xffffffec00e07947 */ /* 0x000fea000383ffff */
.L_x_1948:
[----:B-1----:R1:W2:Y:S02]  /*fb70*/  SYNCS.PHASECHK.TRANS64.TRYWAIT P0, [R3+URZ+0x34860], R0 ;  /* 0x03486000030075a7 */ /* 0x0022a4000800017f */
[----:B--2---:R-:W-:Y:S05]  /*fb80*/  @!P0 NANOSLEEP.SYNCS 0x989680 ;  /* 0x009896800000895d */ /* 0x004fea0003900000 */
[----:B------:R-:W2:Y:S02]  /*fb90*/  @!P0 SYNCS.PHASECHK.TRANS64 P0, [R3+URZ+0x34860], R0 ;  /* 0x03486000030085a7 */ /* 0x000ea4000800007f */
[----:B--2---:R-:W-:Y:S05]  /*fba0*/  @!P0 BRA `(.L_x_1948) ;  /* 0xfffffffc00f08947 */ /* 0x004fea000383ffff */
[----:B------:R-:W-:Y:S05]  /*fbb0*/  BRA `(.L_x_1975) ;  /* 0xfffffff000b87947 */ /* 0x000fea000383ffff */
.L_x_1950:
[----:B------:R-:W-:Y:S01]  /*fbc0*/  BSSY B0, `(.L_x_1976) ;  /* 0x0000007000007945 */ /* 0x000fe20003800000 */
[----:B------:R-:W-:Y:S01]  /*fbd0*/  MOV R12, RZ ;  /* 0x000000ff000c7202 */ /* 0x000fe20000000f00 */
[----:B------:R-:W-:Y:S01]  /*fbe0*/  IMAD.MOV.U32 R11, RZ, RZ, 0x1f ;  /* 0x0000001fff0b7424 */ /* 0x000fe200078e00ff */
[----:B------:R-:W-:-:S07]  /*fbf0*/  MOV R15, 0xffffffff ;  /* 0xffffffff000f7802 */ /* 0x000fce0000000f00 */
[----:B------:R-:W-:Y:S05]  /*fc00*/  WARPSYNC.COLLECTIVE R15, `(.L_x_1977) ;  /* 0x000000000f087348 */ /* 0x000fea0003c00000 */
[----:B------:R1:W2:Y:S02]  /*fc10*/  SHFL.IDX P6, R14, R13, R12, R11 ;  /* 0x0000000c0d0e7389 */ /* 0x0002a400000c000b */
[----:B-12---:R-:W-:Y:S01]  /*fc20*/  ENDCOLLECTIVE ;  /* 0x000000000000791b */ /* 0x006fe20003800000 */
.L_x_1977:
[----:B------:R-:W-:Y:S05]  /*fc30*/  BSYNC B0 ;  /* 0x0000000000007941 */ /* 0x000fea0003800000 */
.L_x_1976:
[----:B------:R-:W-:Y:S05]  /*fc40*/  BRA `(.L_x_1978) ;  /* 0xfffffff4002c7947 */ /* 0x000fea000383ffff */
.L_x_1952:
[----:B--2---:R2:W3:Y:S02]  /*fc50*/  SYNCS.PHASECHK.TRANS64.TRYWAIT P0, [R7+URZ+0x34820], R0 ;  /* 0x03482000070075a7 */ /* 0x0044e4000800017f */
[----:B---3--:R-:W-:Y:S05]  /*fc60*/  @!P0 NANOSLEEP.SYNCS 0x989680 ;  /* 0x009896800000895d */ /* 0x008fea0003900000 */
[----:B------:R-:W3:Y:S02]  /*fc70*/  @!P0 SYNCS.PHASECHK.TRANS64 P0, [R7+URZ+0x34820], R0 ;  /* 0x03482000070085a7 */ /* 0x000ee4000800007f */
[----:B---3--:R-:W-:Y:S05]  /*fc80*/  @!P0 BRA `(.L_x_1952) ;  /* 0xfffffffc00f08947 */ /* 0x008fea000383ffff */
[----:B------:R-:W-:Y:S05]  /*fc90*/  BRA `(.L_x_1979) ;  /* 0xfffffff400747947 */ /* 0x000fea000383ffff */
.L_x_1956:
[----:B--2---:R2:W3:Y:S02]  /*fca0*/  SYNCS.PHASECHK.TRANS64.TRYWAIT P0, [R5+URZ], R4 ;  /* 0x00000004050075a7 */ /* 0x0044e4000800017f */
[----:B---3--:R-:W-:Y:S05]  /*fcb0*/  @!P0 NANOSLEEP.SYNCS 0x989680 ;  /* 0x009896800000895d */ /* 0x008fea0003900000 */
[----:B------:R-:W3:Y:S02]  /*fcc0*/  @!P0 SYNCS.PHASECHK.TRANS64 P0, [R5+URZ], R4 ;  /* 0x00000004050085a7 */ /* 0x000ee4000800007f */
[----:B---3--:R-:W-:Y:S05]  /*fcd0*/  @!P0 BRA `(.L_x_1956) ;  /* 0xfffffffc00f08947 */ /* 0x008fea000383ffff */
[----:B------:R-:W-:Y:S05]  /*fce0*/  BRA `(.L_x_1980) ;  /* 0xfffffff400d07947 */ /* 0x000fea000383ffff */
.L_x_1957:
[----:B---3--:R3:W4:Y:S02]  /*fcf0*/  SYNCS.PHASECHK.TRANS64.TRYWAIT P0, [R3+URZ], R0 ;  /* 0x00000000030075a7 */ /* 0x008724000800017f */
[----:B----4-:R-:W-:Y:S05]  /*fd00*/  @!P0 NANOSLEEP.SYNCS 0x989680 ;  /* 0x009896800000895d */ /* 0x010fea0003900000 */
[----:B------:R-:W4:Y:S02]  /*fd10*/  @!P0 SYNCS.PHASECHK.TRANS64 P0, [R3+URZ], R0 ;  /* 0x00000000030085a7 */ /* 0x000f24000800007f */
[----:B----4-:R-:W-:Y:S05]  /*fd20*/  @!P0 BRA `(.L_x_1957) ;  /* 0xfffffffc00f08947 */ /* 0x010fea000383ffff */
[----:B------:R-:W-:Y:S05]  /*fd30*/  BRA `(.L_x_1981) ;  /* 0xfffffff400c47947 */ /* 0x000fea000383ffff */
.L_x_1959:
[----:B--2---:R2:W3:Y:S02]  /*fd40*/  SYNCS.PHASECHK.TRANS64.TRYWAIT P0, [R5+URZ], R4 ;  /* 0x00000004050075a7 */ /* 0x0044e4000800017f */
[----:B---3--:R-:W-:Y:S05]  /*fd50*/  @!P0 NANOSLEEP.SYNCS 0x989680 ;  /* 0x009896800000895d */ /* 0x008fea0003900000 */
[----:B------:R-:W3:Y:S02]  /*fd60*/  @!P0 SYNCS.PHASECHK.TRANS64 P0, [R5+URZ], R4 ;  /* 0x00000004050085a7 */ /* 0x000ee4000800007f */
[----:B---3--:R-:W-:Y:S05]  /*fd70*/  @!P0 BRA `(.L_x_1959) ;  /* 0xfffffffc00f08947 */ /* 0x008fea000383ffff */
[----:B------:R-:W-:Y:S05]  /*fd80*/  BRA `(.L_x_1982) ;  /* 0xfffffff400c87947 */ /* 0x000fea000383ffff */
.L_x_1983:
        /* <DEDUP_REMOVED lines=15> */
.L_x_2663:


//--------------------- .text._ZN7cutlass13device_kernelIN5flash11enable_sm90INS1_16FlashAttnFwdSm90INS1_25CollectiveMainloopFwdSm90ILi2EN4cute5tupleIJNS5_1CILi1EEES8_S8_EEENS6_IJNS7_ILi128EEESA_NS7_ILi192EEEEEELi128ENS_6half_tEfNS_4arch4Sm90ELb1ELb0ELb1ELb1ELb0ELb0ELb0ELb1ELb1ELb0ELb0ELb0EEENS1_21CollectiveEpilogueFwdINS6_IJSA_SA_SA_EEES9_SD_SF_Li256ELb1ELb0ELb0ELb0EEENS1_36VarlenDynamicPersistentTileSchedulerILi128ELi128ELi256ELi32ELb0ELb0ELb1ELb1ELb1ELb1EEEEEEEEEvNT_6ParamsE --------------------------
	.section	.text._ZN7cutlass13device_kernelIN5flash11enable_sm90INS1_16FlashAttnFwdSm90INS1_25CollectiveMainloopFwdSm90ILi2EN4cute5tupleIJNS5_1CILi1EEES8_S8_EEENS6_IJNS7_ILi128EEESA_NS7_ILi192EEEEEELi128ENS_6half_tEfNS_4arch4Sm90ELb1ELb0ELb1ELb1ELb0ELb0ELb0ELb1ELb1ELb0ELb0ELb0EEENS1_21CollectiveEpilogueFwdINS6_IJSA_SA_SA_EEES9_SD_SF_Li256ELb1ELb0ELb0ELb0EEENS1_36VarlenDynamicPersistentTileSchedulerILi128ELi128ELi256ELi32ELb0ELb0ELb1ELb1ELb1ELb1EEEEEEEEEvNT_6ParamsE,"ax",@progbits
	.align	128
.text._ZN7cutlass13device_kernelIN5flash11enable_sm90INS1_16FlashAttnFwdSm90INS1_25CollectiveMainloopFwdSm90ILi2EN4cute5tupleIJNS5_1CILi1EEES8_S8_EEENS6_IJNS7_ILi128EEESA_NS7_ILi192EEEEEELi128ENS_6half_tEfNS_4arch4Sm90ELb1ELb0ELb1ELb1ELb0ELb0ELb0ELb1ELb1ELb0ELb0ELb0EEENS1_21CollectiveEpilogueFwdINS6_IJSA_SA_SA_EEES9_SD_SF_Li256ELb1ELb0ELb0ELb0EEENS1_36VarlenDynamicPersistentTileSchedulerILi128ELi128ELi256ELi32ELb0ELb0ELb1ELb1ELb1ELb1EEEEEEEEEvNT_6ParamsE:
        .type           _ZN7cutlass13device_kernelIN5flash11enable_sm90INS1_16FlashAttnFwdSm90INS1_25CollectiveMainloopFwdSm90ILi2EN4cute5tupleIJNS5_1CILi1EEES8_S8_EEENS6_IJNS7_ILi128EEESA_NS7_ILi192EEEEEELi128ENS_6half_tEfNS_4arch4Sm90ELb1ELb0ELb1ELb1ELb0ELb0ELb0ELb1ELb1ELb0ELb0ELb0EEENS1_21CollectiveEpilogueFwdINS6_IJSA_SA_SA_EEES9_SD_SF_Li256ELb1ELb0ELb0ELb0EEENS1_36VarlenDynamicPersistentTileSchedulerILi128ELi128ELi256ELi32ELb0ELb0ELb1ELb1ELb1ELb1EEEEEEEEEvNT_6ParamsE,@function
        .size           _ZN7cutlass13device_kernelIN5flash11enable_sm90INS1_16FlashAttnFwdSm90INS1_25CollectiveMainloopFwdSm90ILi2EN4cute5tupleIJNS5_1CILi1EEES8_S8_EEENS6_IJNS7_ILi128EEESA_NS7_ILi192EEEEEELi128ENS_6half_tEfNS_4arch4Sm90ELb1ELb0ELb1ELb1ELb0ELb0ELb0ELb1ELb1ELb0ELb0ELb0EEENS1_21CollectiveEpilogueFwdINS6_IJSA_SA_SA_EEES9_SD_SF_Li256ELb1ELb0ELb0ELb0EEENS1_36VarlenDynamicPersistentTileSchedulerILi128ELi128ELi256ELi32ELb0ELb0ELb1ELb1ELb1ELb1EEEEEEEEEvNT_6ParamsE,(.L_x_2664 - _ZN7cutlass13device_kernelIN5flash11enable_sm90INS1_16FlashAttnFwdSm90INS1_25CollectiveMainloopFwdSm90ILi2EN4cute5tupleIJNS5_1CILi1EEES8_S8_EEENS6_IJNS7_ILi128EEESA_NS7_ILi192EEEEEELi128ENS_6half_tEfNS_4arch4Sm90ELb1ELb0ELb1ELb1ELb0ELb0ELb0ELb1ELb1ELb0ELb0ELb0EEENS1_21CollectiveEpilogueFwdINS6_IJSA_SA_SA_EEES9_SD_SF_Li256ELb1ELb0ELb0ELb0EEENS1_36VarlenDynamicPersistentTileSchedulerILi128ELi128ELi256ELi32ELb0ELb0ELb1ELb1ELb1ELb1EEEEEEEEEvNT_6ParamsE)
        .other          _ZN7cutlass13device_kernelIN5flash11enable_sm90INS1_16FlashAttnFwdSm90INS1_25CollectiveMainloopFwdSm90ILi2EN4cute5tupleIJNS5_1CILi1EEES8_S8_EEENS6_IJNS7_ILi128EEESA_NS7_ILi192EEEEEELi128ENS_6half_tEfNS_4arch4Sm90ELb1ELb0ELb1ELb1ELb0ELb0ELb0ELb1ELb1ELb0ELb0ELb0EEENS1_21CollectiveEpilogueFwdINS6_IJSA_SA_SA_EEES9_SD_SF_Li256ELb1ELb0ELb0ELb0EEENS1_36VarlenDynamicPersistentTileSchedulerILi128ELi128ELi256ELi32ELb0ELb0ELb1ELb1ELb1ELb1EEEEEEEEEvNT_6ParamsE,@"STO_CUDA_ENTRY STV_DEFAULT"
_ZN7cutlass13device_kernelIN5flash11enable_sm90INS1_16FlashAttnFwdSm90INS1_25CollectiveMainloopFwdSm90ILi2EN4cute5tupleIJNS5_1CILi1EEES8_S8_EEENS6_IJNS7_ILi128EEESA_NS7_ILi192EEEEEELi128ENS_6half_tEfNS_4arch4Sm90ELb1ELb0ELb1ELb1ELb0ELb0ELb0ELb1ELb1ELb0ELb0ELb0EEENS1_21CollectiveEpilogueFwdINS6_IJSA_SA_SA_EEES9_SD_SF_Li256ELb1ELb0ELb0ELb0EEENS1_36VarlenDynamicPersistentTileSchedulerILi128ELi128ELi256ELi32ELb0ELb0ELb1ELb1ELb1ELb1EEEEEEEEEvNT_6ParamsE:
        /* <DEDUP_REMOVED lines=21> */
.L_x_1985:
[----:B------:R-:W-:Y:S05]  /*0150*/  BSYNC B0 ;  /* 0x0000000000007941 */ /* 0x000fea0003800000 */
.L_x_1984:
        /* <DEDUP_REMOVED lines=41> */
.L_x_1986:
        /* <DEDUP_REMOVED lines=22> */
.L_x_1987:
        /* <DEDUP_REMOVED lines=18> */
.L_x_1988:
        /* <DEDUP_REMOVED lines=22> */
.L_x_1989:
        /* <DEDUP_REMOVED lines=22> */
.L_x_1990:
        /* <DEDUP_REMOVED lines=8> */
.L_x_1992:
        /* <DEDUP_REMOVED lines=16> */
[----:B------:R-:W-:Y:S01]  /*0ab0*/  UMOV UR37, URZ ;  /* 0x0000003f00257c82 */ /* 0x000fe20008000000 */
[----:B------:R-:W-:Y:S01]  /*0ac0*/  R2UR UR5, R46 ;  /* 0x000000002e0572ca */ /* 0x000fe200000e0000 */
[----:B------:R-:W0:Y:S01]  /*0ad0*/  S2R R0, SR_TID.X ;  /* 0x0000000000007919 */ /* 0x000e220000002100 */
[----:B------:R-:W-:Y:S01]  /*0ae0*/  UMOV UR36, URZ ;  /* 0x0000003f00247c82 */ /* 0x000fe20008000000 */
        /* <DEDUP_REMOVED lines=17> */
[----:B------:R-:W-:-:S05]  /*0c00*/  LOP3.LUT R17, R6, 0x7ffffffc, RZ, 0xc0, !PT ;  /* 0x7ffffffc06117812 */ /* 0x000fca00078ec0ff */
[----:B------:R-:W-:Y:S01]  /*0c10*/  IMAD.IADD R17, R188, 0x1, -R17 ;  /* 0x00000001bc117824 */ /* 0x000fe200078e0a11 */
[----:B--2---:R-:W-:Y:S02]  /*0c20*/  R2UR UR4, R2 ;  /* 0x00000000020472ca */ /* 0x004fe400000e0000 */
[----:B------:R-:W-:-:S04]  /*0c30*/  SHF.R.S32.HI R2, RZ, 0x1f, R6 ;  /* 0x0000001fff027819 */ /* 0x000fc80000011406 */
[----:B------:R-:W-:-:S04]  /*0c40*/  LEA.HI R2, R2, R5, RZ, 0x3 ;  /* 0x0000000502027211 */ /* 0x000fc800078f18ff */
[----:B------:R-:W-:Y:S02]  /*0c50*/  LOP3.LUT R8, R2, 0xfffffff8, RZ, 0xc0, !PT ;  /* 0xfffffff802087812 */ /* 0x000fe400078ec0ff */
[CC--:B------:R-:W-:Y:S01]  /*0c60*/  LEA.HI R2, R3.reuse, R192.reuse, RZ, 0x4 ;  /* 0x000000c003027211 */ /* 0x0c0fe200078f20ff */
[----:B------:R-:W-:Y:S01]  /*0c70*/  ULOP3.LUT UR4, UR4, 0x1, URZ, 0xfc, !UPT ;  /* 0x0000000104047892 */ /* 0x000fe2000f8efc3f */
[----:B------:R-:W-:Y:S01]  /*0c80*/  LEA.HI R3, R3, R192, RZ, 0x3 ;  /* 0x000000c003037211 */ /* 0x000fe200078f18ff */
[----:B------:R-:W-:Y:S01]  /*0c90*/  IMAD.IADD R8, R5, 0x1, -R8 ;  /* 0x0000000105087824 */ /* 0x000fe200078e0a08 */
[----:B------:R-:W-:Y:S02]  /*0ca0*/  SHF.R.S32.HI R7, RZ, 0x4, R2 ;  /* 0x00000004ff077819 */ /* 0x000fe40000011402 */
[C---:B------:R-:W-:Y:S01]  /*0cb0*/  LOP3.LUT R5, R2.reuse, 0x3fffff0, RZ, 0xc0, !PT ;  /* 0x03fffff002057812 */ /* 0x040fe200078ec0ff */
[----:B------:R-:W-:Y:S01]  /*0cc0*/  IMAD R9, R9, 0x10, R8 ;  /* 0x0000001009097824 */ /* 0x000fe200078e0208 */
[----:B------:R-:W-:Y:S01]  /*0cd0*/  LEA.HI R2, R2, R7, RZ, 0x1 ;  /* 0x0000000702027211 */ /* 0x000fe200078f08ff */
[----:B------:R-:W-:Y:S01]  /*0ce0*/  IMAD.U32 R191, RZ, RZ, UR4 ;  /* 0x00000004ffbf7e24 */ /* 0x000fe2000f8e00ff */
[----:B------:R-:W-:Y:S01]  /*0cf0*/  UMOV UR4, URZ ;  /* 0x0000003f00047c82 */ /* 0x000fe20008000000 */
[----:B------:R-:W-:Y:S01]  /*0d00*/  IMAD.IADD R5, R192, 0x1, -R5 ;  /* 0x00000001c0057824 */ /* 0x000fe200078e0a05 */
[----:B------:R-:W-:Y:S01]  /*0d10*/  LOP3.LUT R2, R2, 0x1ffffffe, RZ, 0xc0, !PT ;  /* 0x1ffffffe02027812 */ /* 0x000fe200078ec0ff */
[----:B------:R-:W-:Y:S01]  /*0d20*/  IMAD R22, R0, 0x40, R9 ;  /* 0x0000004000167824 */ /* 0x000fe200078e0209 */
[----:B------:R-:W-:Y:S01]  /*0d30*/  SHF.R.S32.HI R18, RZ, 0x3, R3 ;  /* 0x00000003ff127819 */ /* 0x000fe20000011403 */
[----:B------:R-:W-:Y:S01]  /*0d40*/  IMAD.U32 R187, RZ, RZ, UR4 ;  /* 0x00000004ffbb7e24 */ /* 0x000fe2000f8e00ff */
[----:B------:R-:W-:Y:S01]  /*0d50*/  LEA R5, R5, R4, 0x6 ;  /* 0x0000000405057211 */ /* 0x000fe200078e30ff */
[----:B------:R-:W-:-:S04]  /*0d60*/  IMAD.IADD R2, R7, 0x1, -R2 ;  /* 0x0000000107027824 */ /* 0x000fc800078e0a02 */
[----:B------:R-:W-:Y:S01]  /*0d70*/  IMAD R190, R2, 0x8, R5 ;  /* 0x0000000802be7824 */ /* 0x000fe200078e0205 */
[----:B------:R-:W-:-:S05]  /*0d80*/  LOP3.LUT R5, R3, 0x1ffffff8, RZ, 0xc0, !PT ;  /* 0x1ffffff803057812 */ /* 0x000fca00078ec0ff */
[----:B------:R-:W-:-:S05]  /*0d90*/  IMAD.IADD R5, R192, 0x1, -R5 ;  /* 0x00000001c0057824 */ /* 0x000fca00078e0a05 */
[----:B------:R-:W-:-:S07]  /*0da0*/  SHF.L.U32 R16, R5, 0x3, RZ ;  /* 0x0000000305107819 */ /* 0x000fce00000006ff */
.L_x_2046:
[----:B0-----:R-:W0:Y:S01]  /*0db0*/  LDC.64 R2, c[0x0][0xc60] ;  /* 0x00031800ff027b82 */ /* 0x001e220000000a00 */
        /* <DEDUP_REMOVED lines=13> */
[----:B------:R-:W-:Y:S01]  /*0e90*/  IMAD.U32 R23, RZ, RZ, UR4 ;  /* 0x00000004ff177e24 */ /* 0x000fe2000f8e00ff */
[----:B------:R-:W-:-:S04]  /*0ea0*/  @UP0 ULEA UR6, UP2, UR4, UR6, 0x2 ;  /* 0x0000000604060291 */ /* 0x000fc8000f84103f */
[----:B------:R-:W-:Y:S02]  /*0eb0*/  @UP0 ULEA.HI.X UR7, UR4, UR7, UR12, 0x2, UP2 ;  /* 0x0000000704070291 */ /* 0x000fe400090f140c */
[----:B------:R-:W-:Y:S01]  /*0ec0*/  IMAD.U32 R185, RZ, RZ, UR12 ;  /* 0x0000000cffb97e24 */ /* 0x000fe2000f8e00ff */
[----:B------:R-:W-:Y:S01]  /*0ed0*/  @UP1 ULEA UR8, UP0, UR4, UR8, 0x2 ;  /* 0x0000000804081291 */ /* 0x000fe2000f80103f */
[----:B------:R-:W-:-:S03]  /*0ee0*/  IMAD.U32 R2, RZ, RZ, UR6 ;  /* 0x00000006ff027e24 */ /* 0x000fc6000f8e00ff */
[----:B------:R-:W-:Y:S01]  /*0ef0*/  @UP1 ULEA.HI.X UR9, UR4, UR9, UR12, 0x2, UP0 ;  /* 0x0000000904091291 */ /* 0x000fe200080f140c */
[----:B------:R-:W-:Y:S01]  /*0f00*/  IMAD.U32 R3, RZ, RZ, UR7 ;  /* 0x00000007ff037e24 */ /* 0x000fe2000f8e00ff */
[----:B------:R-:W-:Y:S01]  /*0f10*/  ULDC.64 UR6, c[0x0][0x3f8] ;  /* 0x0000fe0000067ab9 */ /* 0x000fe20000000a00 */
[----:B---3-5:R-:W-:Y:S01]  /*0f20*/  IMAD.U32 R4, RZ, RZ, UR8 ;  /* 0x00000008ff047e24 */ /* 0x028fe2000f8e00ff */
[----:B------:R-:W-:Y:S02]  /*0f30*/  ULDC UR4, c[0x0][0x404] ;  /* 0x0001010000047ab9 */ /* 0x000fe40000000800 */
[----:B------:R-:W-:Y:S01]  /*0f40*/  MOV R5, UR9 ;  /* 0x0000000900057c02 */ /* 0x000fe20008000f00 */
[----:B------:R-:W2:Y:S01]  /*0f50*/  @P0 LDG.E R2, desc[UR10][R2.64] ;  /* 0x0000000a02020981 */ /* 0x000ea2000c1e1900 */
[----:B------:R-:W-:Y:S01]  /*0f60*/  UISETP.NE.U32.AND UP0, UPT, UR6, URZ, UPT ;  /* 0x0000003f0600728c */ /* 0x000fe2000bf05070 */
[----:B------:R-:W-:Y:S02]  /*0f70*/  ULDC.64 UR8, c[0x0][0xa20] ;  /* 0x0002880000087ab9 */ /* 0x000fe40000000a00 */
[----:B------:R-:W3:Y:S01]  /*0f80*/  @P2 LDG.E R4, desc[UR10][R4.64] ;  /* 0x0000000a04042981 */ /* 0x000ee2000c1e1900 */
[----:B------:R-:W-:Y:S01]  /*0f90*/  UISETP.NE.AND.EX UP0, UPT, UR7, URZ, UPT, UP0 ;  /* 0x0000003f0700728c */ /* 0x000fe2000bf05300 */
[----:B------:R-:W-:Y:S01]  /*0fa0*/  ISETP.NE.U32.AND P1, PT, RZ, UR8, PT ;  /* 0x00000008ff007c0c */ /* 0x000fe2000bf25070 */
[----:B------:R-:W-:Y:S01]  /*0fb0*/  ULDC UR6, c[0x0][0x2e0] ;  /* 0x0000b80000067ab9 */ /* 0x000fe20000000800 */
[----:B------:R-:W-:Y:S01]  /*0fc0*/  UMOV UR60, URZ ;  /* 0x0000003f003c7c82 */ /* 0x000fe20008000000 */
[----:B------:R-:W-:Y:S01]  /*0fd0*/  USEL UR4, UR4, 0x1, UP0 ;  /* 0x0000000104047887 */ /* 0x000fe20008000000 */
[----:B------:R-:W-:Y:S01]  /*0fe0*/  ISETP.NE.AND.EX P1, PT, RZ, UR9, PT, P1 ;  /* 0x00000009ff007c0c */ /* 0x000fe2000bf25310 */
[----:B------:R-:W-:Y:S01]  /*0ff0*/  ULDC UR39, c[0x0][0x288] ;  /* 0x0000a20000277ab9 */ /* 0x000fe20000000800 */
[----:B------:R-:W-:Y:S01]  /*1000*/  IMAD.U32 R184, RZ, RZ, UR5 ;  /* 0x00000005ffb87e24 */ /* 0x000fe2000f8e00ff */
[----:B------:R-:W-:Y:S01]  /*1010*/  UIMAD UR6, UR4, UR6, URZ ;  /* 0x00000006040672a4 */ /* 0x000fe2000f8e023f */
[----:B--2---:R-:W-:-:S02]  /*1020*/  @P0 R2UR UR60, R2 ;  /* 0x00000000023c02ca */ /* 0x004fc400000e0000 */
[----:B---3--:R-:W-:Y:S01]  /*1030*/  @P2 R2UR UR39, R4 ;  /* 0x00000000042722ca */ /* 0x008fe200000e0000 */
[----:B-1--4-:R-:W-:-:S14]  /*1040*/  @P2 BRA `(.L_x_1993) ;  /* 0x00000000003c2947 */ /* 0x012fdc0003800000 */
[----:B------:R-:W-:Y:S02]  /*1050*/  ULDC.64 UR4, c[0x0][0xa00] ;  /* 0x0002800000047ab9 */ /* 0x000fe40000000a00 */
[----:B------:R-:W-:-:S04]  /*1060*/  ISETP.NE.U32.AND P0, PT, RZ, UR4, PT ;  /* 0x00000004ff007c0c */ /* 0x000fc8000bf05070 */
[----:B------:R-:W-:-:S13]  /*1070*/  ISETP.NE.AND.EX P0, PT, RZ, UR5, PT, P0 ;  /* 0x00000005ff007c0c */ /* 0x000fda000bf05300 */
[----:B------:R-:W-:Y:S05]  /*1080*/  @!P0 BRA `(.L_x_1993) ;  /* 0x00000000002c8947 */ /* 0x000fea0003800000 */
[----:B------:R-:W-:Y:S01]  /*1090*/  R2UR UR7, R23 ;  /* 0x00000000170772ca */ /* 0x000fe200000e0000 */
[----:B------:R-:W-:Y:S01]  /*10a0*/  ULDC.64 UR4, c[0x0][0xa00] ;  /* 0x0002800000047ab9 */ /* 0x000fe20000000a00 */
[----:B------:R-:W-:-:S11]  /*10b0*/  ULDC.64 UR10, c[0x0][0x208] ;  /* 0x00008200000a7ab9 */ /* 0x000fd60000000a00 */
[----:B------:R-:W-:-:S06]  /*10c0*/  UIMAD.WIDE UR4, UR7, 0x4, UR4 ;  /* 0x00000004070478a5 */ /* 0x000fcc000f8e0204 */
[----:B------:R-:W-:Y:S02]  /*10d0*/  IMAD.U32 R2, RZ, RZ, UR4 ;  /* 0x00000004ff027e24 */ /* 0x000fe4000f8e00ff */
[----:B------:R-:W-:-:S05]  /*10e0*/  IMAD.U32 R3, RZ, RZ, UR5 ;  /* 0x00000005ff037e24 */ /* 0x000fca000f8e00ff */
[----:B------:R-:W2:Y:S04]  /*10f0*/  LDG.E R4, desc[UR10][R2.64] ;  /* 0x0000000a02047981 */ /* 0x000ea8000c1e1900 */
[----:B------:R-:W3:Y:S01]  /*1100*/  LDG.E R0, desc[UR10][R2.64+0x4] ;  /* 0x0000040a02007981 */ /* 0x000ee2000c1e1900 */
[----:B--2---:R-:W-:Y:S02]  /*1110*/  R2UR UR39, R4 ;  /* 0x00000000042772ca */ /* 0x004fe400000e0000 */
[----:B---3--:R-:W-:-:S13]  /*1120*/  R2UR UR4, R0 ;  /* 0x00000000000472ca */ /* 0x008fda00000e0000 */
[----:B------:R-:W-:-:S12]  /*1130*/  UIADD3 UR39, -UR39, UR4, URZ ;  /* 0x0000000427277290 */ /* 0x000fd8000fffe13f */
.L_x_1993:
[----:B------:R-:W-:Y:S01]  /*1140*/  IMAD.U32 R186, RZ, RZ, UR61 ;  /* 0x0000003dffba7e24 */ /* 0x000fe2000f8e00ff */
[----:B------:R-:W-:Y:S06]  /*1150*/  @!P1 BRA `(.L_x_1994) ;  /* 0x0000000000289947 */ /* 0x000fec0003800000 */
[----:B------:R-:W-:Y:S01]  /*1160*/  R2UR UR5, R23 ;  /* 0x00000000170572ca */ /* 0x000fe200000e0000 */
[----:B------:R-:W-:Y:S01]  /*1170*/  ULDC.64 UR6, c[0x0][0x208] ;  /* 0x0000820000067ab9 */ /* 0x000fe20000000a00 */
[----:B------:R-:W-:-:S11]  /*1180*/  R2UR UR10, R185 ;  /* 0x00000000b90a72ca */ /* 0x000fd600000e0000 */
[----:B------:R-:W-:-:S04]  /*1190*/  ULEA UR4, UP0, UR5, UR8, 0x2 ;  /* 0x0000000805047291 */ /* 0x000fc8000f80103f */
[----:B------:R-:W-:Y:S02]  /*11a0*/  ULEA.HI.X UR5, UR5, UR9, UR10, 0x2, UP0 ;  /* 0x0000000905057291 */ /* 0x000fe400080f140a */
[----:B------:R-:W-:-:S04]  /*11b0*/  IMAD.U32 R2, RZ, RZ, UR4 ;  /* 0x00000004ff027e24 */ /* 0x000fc8000f8e00ff */
[----:B------:R-:W-:-:S05]  /*11c0*/  IMAD.U32 R3, RZ, RZ, UR5 ;  /* 0x00000005ff037e24 */ /* 0x000fca000f8e00ff */
[----:B------:R-:W2:Y:S02]  /*11d0*/  LDG.E R2, desc[UR6][R2.64] ;  /* 0x0000000602027981 */ /* 0x000ea4000c1e1900 */
[----:B--2---:R-:W-:Y:S01]  /*11e0*/  R2UR UR6, R2 ;  /* 0x00000000020672ca */ /* 0x004fe200000e0000 */
[----:B------:R-:W-:-:S14]  /*11f0*/  BRA `(.L_x_1995) ;  /* 0x00000000003c7947 */ /* 0x000fdc0003800000 */
.L_x_1994:
        /* <DEDUP_REMOVED lines=8> */
[----:B------:R-:W-:Y:S01]  /*1280*/  IMAD.U32 R2, RZ, RZ, UR4 ;  /* 0x00000004ff027e24 */ /* 0x000fe2000f8e00ff */
[----:B------:R-:W-:-:S05]  /*1290*/  MOV R3, UR5 ;  /* 0x0000000500037c02 */ /* 0x000fca0008000f00 */
[----:B------:R-:W2:Y:S04]  /*12a0*/  LDG.E R4, desc[UR6][R2.64] ;  /* 0x0000000602047981 */ /* 0x000ea8000c1e1900 */
[----:B------:R-:W3:Y:S01]  /*12b0*/  LDG.E R0, desc[UR6][R2.64+0x4] ;  /* 0x0000040602007981 */ /* 0x000ee2000c1e1900 */
[----:B--2---:R-:W-:Y:S02]  /*12c0*/  R2UR UR6, R4 ;  /* 0x00000000040672ca */ /* 0x004fe400000e0000 */
[----:B---3--:R-:W-:-:S13]  /*12d0*/  R2UR UR4, R0 ;  /* 0x00000000000472ca */ /* 0x008fda00000e0000 */
[----:B------:R-:W-:-:S12]  /*12e0*/  UIADD3 UR6, -UR6, UR4, URZ ;  /* 0x0000000406067290 */ /* 0x000fd8000fffe13f */
.L_x_1995:
[----:B------:R-:W-:Y:S01]  /*12f0*/  UIADD3 UR60, -UR60, UR6, URZ ;  /* 0x000000063c3c7290 */ /* 0x000fe2000fffe13f */
[----:B------:R-:W-:Y:S01]  /*1300*/  PLOP3.LUT P0, PT, PT, PT, PT, 0x80, 0x0 ;  /* 0x000000000000781c */ /* 0x000fe20003f0f070 */
[----:B------:R-:W-:Y:S01]  /*1310*/  ULEA UR5, UR61, 0xff, 0x7 ;  /* 0x000000ff3d057891 */ /* 0x000fe2000f8e383f */
[----:B------:R-:W-:Y:S01]  /*1320*/  IMAD.MOV.U32 R0, RZ, RZ, RZ ;  /* 0x000000ffff007224 */ /* 0x000fe200078e00ff */
[----:B------:R-:W-:Y:S01]  /*1330*/  UIADD3 UR4, UR60, 0x7f, URZ ;  /* 0x0000007f3c047890 */ /* 0x000fe2000fffe03f */
[----:B------:R-:W-:Y:S01]  /*1340*/  IMAD.MOV.U32 R2, RZ, RZ, RZ ;  /* 0x000000ffff027224 */ /* 0x000fe200078e00ff */
[----:B------:R-:W-:Y:S01]  /*1350*/  UIADD3 UR6, UR60, UR5, -UR39 ;  /* 0x000000053c067290 */ /* 0x000fe2000fffe827 */
        /* <DEDUP_REMOVED lines=12> */
[----:B------:R-:W-:-:S02]  /*1420*/  CS2R R74, SRZ ;  /* 0x00000000004a7805 */ /* 0x000fc4000001ff00 */
[----:B------:R-:W-:Y:S02]  /*1430*/  CS2R R72, SRZ ;  /* 0x0000000000487805 */ /* 0x000fe4000001ff00 */
[----:B------:R-:W-:Y:S01]  /*1440*/  CS2R R70, SRZ ;  /* 0x0000000000467805 */ /* 0x000fe2000001ff00 */
[----:B------:R-:W-:Y:S01]  /*1450*/  UISETP.LT.AND UP0, UPT, UR5, UR7, UPT ;  /* 0x000000070500728c */ /* 0x000fe2000bf01270 */
[----:B------:R-:W-:Y:S02]  /*1460*/  CS2R R68, SRZ ;  /* 0x0000000000447805 */ /* 0x000fe4000001ff00 */
[----:B------:R-:W-:Y:S02]  /*1470*/  CS2R R66, SRZ ;  /* 0x0000000000427805 */ /* 0x000fe4000001ff00 */
[----:B------:R-:W-:Y:S01]  /*1480*/  CS2R R64, SRZ ;  /* 0x0000000000407805 */ /* 0x000fe2000001ff00 */
[----:B------:R-:W-:Y:S01]  /*1490*/  USEL UR8, UR5, UR7, UP0 ;  /* 0x0000000705087287 */ /* 0x000fe20008000000 */
[----:B------:R-:W-:-:S02]  /*14a0*/  CS2R R62, SRZ ;  /* 0x00000000003e7805 */ /* 0x000fc4000001ff00 */
[----:B------:R-:W-:Y:S02]  /*14b0*/  CS2R R60, SRZ ;  /* 0x00000000003c7805 */ /* 0x000fe4000001ff00 */
[----:B------:R-:W-:Y:S01]  /*14c0*/  CS2R R58, SRZ ;  /* 0x00000000003a7805 */ /* 0x000fe2000001ff00 */
[----:B------:R-:W-:Y:S01]  /*14d0*/  UISETP.GE.AND UP0, UPT, UR8, 0x1, UPT ;  /* 0x000000010800788c */ /* 0x000fe2000bf06270 */
[----:B------:R-:W-:Y:S01]  /*14e0*/  CS2R R56, SRZ ;  /* 0x0000000000387805 */ /* 0x000fe2000001ff00 */
[----:B------:R-:W-:Y:S01]  /*14f0*/  IMAD.U32 R90, RZ, RZ, UR8 ;  /* 0x00000008ff5a7e24 */ /* 0x000fe2000f8e00ff */
[----:B------:R-:W-:Y:S02]  /*1500*/  CS2R R54, SRZ ;  /* 0x0000000000367805 */ /* 0x000fe4000001ff00 */
[----:B------:R-:W-:Y:S02]  /*1510*/  CS2R R52, SRZ ;  /* 0x0000000000347805 */ /* 0x000fe4000001ff00 */
[----:B------:R-:W-:-:S02]  /*1520*/  CS2R R50, SRZ ;  /* 0x0000000000327805 */ /* 0x000fc4000001ff00 */
[----:B------:R-:W-:Y:S02]  /*1530*/  PLOP3.LUT P1, PT, PT, PT, UP0, 0x80, 0x0 ;  /* 0x000000000000781c */ /* 0x000fe40003f2f008 */
        /* <DEDUP_REMOVED lines=10> */
[----:B------:R-:W-:Y:S01]  /*15e0*/  IMAD.MOV.U32 R8, RZ, RZ, RZ ;  /* 0x000000ffff087224 */ /* 0x000fe200078e00ff */
[----:B------:R-:W-:Y:S01]  /*15f0*/  MOV R14, RZ ;  /* 0x000000ff000e7202 */ /* 0x000fe20000000f00 */
[----:B------:R-:W-:-:S02]  /*1600*/  IMAD.MOV.U32 R91, RZ, RZ, RZ ;  /* 0x000000ffff5b7224 */ /* 0x000fc400078e00ff */
[----:B------:R-:W-:Y:S02]  /*1610*/  IMAD.MOV.U32 R12, RZ, RZ, RZ ;  /* 0x000000ffff0c7224 */ /* 0x000fe400078e00ff */
        /* <DEDUP_REMOVED lines=26> */
[----:B------:R-:W-:Y:S01]  /*17c0*/  MOV R8, 0x70 ;  /* 0x0000007000087802 */ /* 0x000fe20000000f00 */
[----:B------:R-:W-:Y:S02]  /*17d0*/  IMAD.U32 R6, RZ, RZ, UR4 ;  /* 0x00000004ff067e24 */ /* 0x000fe4000f8e00ff */
[----:B------:R-:W-:-:S02]  /*17e0*/  IMAD.U32 R7, RZ, RZ, UR5 ;  /* 0x00000005ff077e24 */ /* 0x000fc4000f8e00ff */
[----:B------:R-:W-:Y:S02]  /*17f0*/  IMAD.U32 R11, RZ, RZ, UR7 ;  /* 0x00000007ff0b7e24 */ /* 0x000fe4000f8e00ff */
[----:B------:R-:W-:Y:S02]  /*1800*/  IMAD.MOV.U32 R12, RZ, RZ, 0x1 ;  /* 0x00000001ff0c7424 */ /* 0x000fe400078e00ff */
[----:B0-----:R-:W-:-:S07]  /*1810*/  IMAD.MOV.U32 R13, RZ, RZ, RZ ;  /* 0x000000ffff0d7224 */ /* 0x001fce00078e00ff */
[----:B------:R-:W-:-:S07]  /*1820*/  LEPC R20, `(.L_x_1997) ;  /* 0x000000001014794e */ /* 0x000fce0000000000 */
[----:B-1----:R-:W-:Y:S05]  /*1830*/  CALL.ABS.NOINC R2 ;  /* 0x0000000002007343 */ /* 0x002fea0003c00000 */
.L_x_1997:
        /* <DEDUP_REMOVED lines=9> */
[----:B------:R-:W0:Y:S02]  /*18d0*/  SYNCS.PHASECHK.TRANS64.TRYWAIT P1, [UR38+0x34800], R0 ;  /* 0x03480000ff0075a7 */ /* 0x000e240008020166 */
[----:B0-----:R-:W-:Y:S05]  /*18e0*/  @!P1 BRA `(.L_x_1998) ;  /* 0x00000110001c9947 */ /* 0x001fea0003800000 */
.L_x_2134:
[----:B------:R-:W-:Y:S05]  /*18f0*/  @!P0 BRA `(.L_x_1999) ;  /* 0x0000000000048947 */ /* 0x000fea0003800000 */
[----:B------:R-:W-:Y:S01]  /*1900*/  BPT.TRAP 0x1 ;  /* 0x000000040000795c */ /* 0x000fe20000300000 */
.L_x_1999:
[----:B0-----:R-:W-:Y:S02]  /*1910*/  IMAD.U32 R0, RZ, RZ, UR36 ;  /* 0x00000024ff007e24 */ /* 0x001fe4000f8e00ff */
[----:B------:R-:W-:-:S03]  /*1920*/  IMAD.U32 R3, RZ, RZ, UR37 ;  /* 0x00000025ff037e24 */ /* 0x000fc6000f8e00ff */
[----:B------:R-:W-:Y:S02]  /*1930*/  LEA R0, R0, UR38, 0x3 ;  /* 0x0000002600007c11 */ /* 0x000fe4000f8e18ff */
[----:B------:R-:W-:-:S04]  /*1940*/  SHF.L.U32 R3, R3, 0x1f, RZ ;  /* 0x0000001f03037819 */ /* 0x000fc800000006ff */
[----:B------:R0:W1:Y:S01]  /*1950*/  SYNCS.PHASECHK.TRANS64.TRYWAIT P2, [R0+URZ+0x34830], R3 ;  /* 0x03483003000075a7 */ /* 0x000062000804017f */
[----:B------:R-:W-:Y:S05]  /*1960*/  @!P0 BRA `(.L_x_2000) ;  /* 0x0000000000048947 */ /* 0x000fea0003800000 */
[----:B------:R-:W-:Y:S01]  /*1970*/  BPT.TRAP 0x1 ;  /* 0x000000040000795c */ /* 0x000fe20000300000 */
.L_x_2000:
[----:B------:R-:W2:Y:S01]  /*1980*/  S2R R2, SR_TID.X ;  /* 0x0000000000027919 */ /* 0x000ea20000002100 */
[----:B------:R-:W-:Y:S01]  /*1990*/  IMAD.MOV.U32 R151, RZ, RZ, RZ ;  /* 0x000000ffff977224 */ /* 0x000fe200078e00ff */
[----:B--2---:R-:W-:Y:S01]  /*19a0*/  LOP3.LUT P1, RZ, R2, 0x7f, RZ, 0xc0, !PT ;  /* 0x0000007f02ff7812 */ /* 0x004fe2000782c0ff */
[----:B-1----:R-:W-:-:S12]  /*19b0*/  @P2 BRA `(.L_x_2001) ;  /* 0x0000000000082947 */ /* 0x002fd80003800000 */
[----:B------:R-:W1:Y:S02]  /*19c0*/  SYNCS.PHASECHK.TRANS64.TRYWAIT P2, [R0+URZ+0x34830], R3 ;  /* 0x03483003000075a7 */ /* 0x000e64000804017f */
[----:B-1----:R-:W-:Y:S05]  /*19d0*/  @!P2 BRA `(.L_x_2002) ;  /* 0x0000010c00f8a947 */ /* 0x002fea0003800000 */
.L_x_2001:
        /* <DEDUP_REMOVED lines=10> */
[----:B01----:R-:W-:Y:S01]  /*1a80*/  @!P1 VIADD R0, R0, 0x34840 ;  /* 0x0003484000009836 */ /* 0x003fe20000000000 */
        /* <DEDUP_REMOVED lines=9> */
[--C-:B------:R-:W-:Y:S01]  /*1b20*/  IMAD.MOV.U32 R148, RZ, RZ, R151.reuse ;  /* 0x000000ffff947224 */ /* 0x100fe200078e0097 */
        /* <DEDUP_REMOVED lines=14> */
[----:B------:R-:W-:Y:S01]  /*1c10*/  UIADD3 UR52, UR4, 0x6, URZ ;  /* 0x0000000604347890 */ /* 0x000fe2000fffe03f */
[----:B------:R-:W-:Y:S01]  /*1c20*/  R2UR UR7, R90 ;  /* 0x000000005a0772ca */ /* 0x000fe200000e0000 */
[----:B------:R-:W-:Y:S01]  /*1c30*/  UIADD3 UR54, UR5, 0x6, URZ ;  /* 0x0000000605367890 */ /* 0x000fe2000fffe03f */
[-C--:B------:R-:W-:Y:S01]  /*1c40*/  MOV R146, R151.reuse ;  /* 0x0000009700927202 */ /* 0x080fe20000000f00 */
        /* <DEDUP_REMOVED lines=68> */
[----:B------:R-:W-:Y:S01]  /*2090*/  IMAD.MOV.U32 R89, RZ, RZ, R151 ;  /* 0x000000ffff597224 */ /* 0x000fe200078e0097 */
[----:B------:R-:W-:Y:S02]  /*20a0*/  WARPGROUP.DEPBAR.LE gsb0, 0x0 ;  /* 0x00008000000079c5 */ /* 0x000fe40000010000 */
[----:B------:R-:W-:-:S06]  /*20b0*/  WARPGROUP.ARRIVE ;  /* 0x00000000000079c5 */ /* 0x000fcc0000000000 */
[----:B------:R-:W-:Y:S01]  /*20c0*/  HGMMA.64x128x16.F32 R24, gdesc[UR12], R24, gsb0 ;  /* 0x01e000000c1879f0 */ /* 0x000fe20008000818 */
[----:B------:R-:W-:Y:S02]  /*20d0*/  UIADD3 UR12, UR4, 0x404, URZ ;  /* 0x00000404040c7890 */ /* 0x000fe4000fffe03f */
[----:B------:R-:W-:Y:S01]  /*20e0*/  UIADD3 UR14, UR5, 0x404, URZ ;  /* 0x00000404050e7890 */ /* 0x000fe2000fffe03f */
[----:B------:R-:W-:Y:S01]  /*20f0*/  UMOV UR13, 0x40000040 ;  /* 0x40000040000d7882 */ /* 0x000fe20000000000 */
[----:B------:R-:W-:Y:S01]  /*2100*/  UMOV UR15, 0x40000040 ;  /* 0x40000040000f7882 */ /* 0x000fe20000000000 */
[----:B------:R-:W-:Y:S02]  /*2110*/  UMOV UR4, 0xffffff80 ;  /* 0xffffff8000047882 */ /* 0x000fe40000000000 */
[----:B------:R-:W-:-:S04]  /*2120*/  UIMAD UR4, UR7, UR4, 0x80 ;  /* 0x00000080070474a4 */ /* 0x000fc8000f8e0204 */
[----:B------:R-:W-:-:S04]  /*2130*/  UIADD3 UR4, UR60, UR4, URZ ;  /* 0x000000043c047290 */ /* 0x000fc8000fffe03f */
[----:B------:R-:W-:Y:S02]  /*2140*/  UIADD3 UR5, -UR39, 0x1, UR4 ;  /* 0x0000000127057890 */ /* 0x000fe4000fffe104 */
[----:B------:R-:W-:Y:S01]  /*2150*/  IMAD.U32 R12, RZ, RZ, UR4 ;  /* 0x00000004ff0c7e24 */ /* 0x000fe2000f8e00ff */
[----:B------:R-:W-:-:S03]  /*2160*/  ULDC UR4, c[0x0][0x988] ;  /* 0x0002620000047ab9 */ /* 0x000fc60000000800 */
[----:B------:R-:W-:Y:S01]  /*2170*/  IMAD.U32 R90, RZ, RZ, UR5 ;  /* 0x00000005ff5a7e24 */ /* 0x000fe2000f8e00ff */
[----:B------:R-:W-:-:S03]  /*2180*/  UIADD3 UR5, UR60, -UR39, URZ ;  /* 0x800000273c057290 */ /* 0x000fc6000fffe03f */
[----:B------:R-:W-:Y:S01]  /*2190*/  IMAD R90, R17, -0x2, R90 ;  /* 0xfffffffe115a7824 */ /* 0x000fe200078e025a */
[----:B------:R-:W-:Y:S01]  /*21a0*/  ULEA UR5, UR61, UR5, 0x7 ;  /* 0x000000053d057291 */ /* 0x000fe2000f8e383f */
        /* <DEDUP_REMOVED lines=35> */
[----:B------:R-:W-:Y:S02]  /*23e0*/  IMAD.U32 R45, RZ, RZ, UR61 ;  /* 0x0000003dff2d7e24 */ /* 0x000fe4000f8e00ff */
[----:B------:R-:W-:Y:S01]  /*23f0*/  FMUL.FTZ R30, R30, UR6 ;  /* 0x000000061e1e7c20 */ /* 0x000fe20008410000 */
[----:B------:R-:W-:Y:S01]  /*2400*/  FMUL.FTZ R31, R31, UR6 ;  /* 0x000000061f1f7c20 */ /* 0x000fe20008410000 */
[----:B------:R-:W0:Y:S01]  /*2410*/  MUFU.TANH R26, R26 ;  /* 0x0000001a001a7308 */ /* 0x000e220000002400 */
[----:B------:R-:W-:-:S02]  /*2420*/  IMAD R45, R45, 0x80, R22 ;  /* 0x000000802d2d7824 */ /* 0x000fc400078e0216 */
[----:B------:R-:W-:Y:S01]  /*2430*/  FMUL.FTZ R21, R41, UR6 ;  /* 0x0000000629157c20 */ /* 0x000fe20008410000 */
[----:B------:R-:W-:Y:S02]  /*2440*/  IMAD R41, R17, -0x2, R12 ;  /* 0xfffffffe11297824 */ /* 0x000fe400078e020c */
[----:B------:R-:W-:Y:S01]  /*2450*/  FMUL.FTZ R34, R34, UR6 ;  /* 0x0000000622227c20 */ /* 0x000fe20008410000 */
[----:B------:R-:W-:Y:S01]  /*2460*/  FMUL.FTZ R11, R32, UR6 ;  /* 0x00000006200b7c20 */ /* 0x000fe20008410000 */
[----:B------:R-:W-:Y:S01]  /*2470*/  IADD3 R12, R90, 0x8, R45 ;  /* 0x000000085a0c7810 */ /* 0x000fe20007ffe02d */
[----:B------:R-:W-:Y:S01]  /*2480*/  FMUL.FTZ R32, R49, UR6 ;  /* 0x0000000631207c20 */ /* 0x000fe20008410000 */
[----:B------:R-:W1:Y:S01]  /*2490*/  MUFU.TANH R27, R27 ;  /* 0x0000001b001b7308 */ /* 0x000e620000002400 */
[----:B------:R-:W-:Y:S01]  /*24a0*/  FMUL.FTZ R35, R35, UR6 ;  /* 0x0000000623237c20 */ /* 0x000fe20008410000 */
[----:B------:R-:W-:Y:S01]  /*24b0*/  VIMNMX R49, R41, R12, PT ;  /* 0x0000000c29317248 */ /* 0x000fe20003fe0100 */
[----:B------:R-:W-:Y:S01]  /*24c0*/  FMUL.FTZ R38, R38, UR6 ;  /* 0x0000000626267c20 */ /* 0x000fe20008410000 */
[----:B------:R-:W-:Y:S01]  /*24d0*/  FMUL.FTZ R13, R33, UR6 ;  /* 0x00000006210d7c20 */ /* 0x000fe20008410000 */
[----:B------:R-:W-:Y:S01]  /*24e0*/  FMUL.FTZ R33, R53, UR6 ;  /* 0x0000000635217c20 */ /* 0x000fe20008410000 */
[----:B------:R-:W-:Y:S01]  /*24f0*/  ISETP.GT.AND P2, PT, R49, RZ, PT ;  /* 0x000000ff3100720c */ /* 0x000fe20003f44270 */
[----:B------:R-:W-:Y:S01]  /*2500*/  FMUL.FTZ R39, R39, UR6 ;  /* 0x0000000627277c20 */ /* 0x000fe20008410000 */
[----:B------:R-:W2:Y:S01]  /*2510*/  MUFU.TANH R30, R30 ;  /* 0x0000001e001e7308 */ /* 0x000ea20000002400 */
[C---:B------:R-:W-:Y:S01]  /*2520*/  ISETP.GT.AND P3, PT, R49.reuse, 0x1, PT ;  /* 0x000000013100780c */ /* 0x040fe20003f64270 */
[----:B------:R-:W-:Y:S01]  /*2530*/  FMUL.FTZ R42, R42, UR6 ;  /* 0x000000062a2a7c20 */ /* 0x000fe20008410000 */
[----:B------:R-:W-:Y:S01]  /*2540*/  ISETP.GT.AND P4, PT, R49, 0x8, PT ;  /* 0x000000083100780c */ /* 0x000fe20003f84270 */
[----:B------:R-:W-:Y:S01]  /*2550*/  FMUL.FTZ R43, R43, UR6 ;  /* 0x000000062b2b7c20 */ /* 0x000fe20008410000 */
[----:B0-----:R-:W-:Y:S01]  /*2560*/  FSEL R92, R26, -INF , P2 ;  /* 0xff8000001a5c7808 */ /* 0x001fe20001000000 */
[----:B------:R-:W-:Y:S01]  /*2570*/  FMUL.FTZ R46, R46, UR6 ;  /* 0x000000062e2e7c20 */ /* 0x000fe20008410000 */
[----:B------:R-:W-:Y:S01]  /*2580*/  ISETP.GT.AND P2, PT, R49, 0x9, PT ;  /* 0x000000093100780c */ /* 0x000fe20003f44270 */
[----:B------:R-:W0:Y:S01]  /*2590*/  MUFU.TANH R31, R31 ;  /* 0x0000001f001f7308 */ /* 0x000e220000002400 */
        /* <DEDUP_REMOVED lines=62> */
[----:B------:R-:W-:Y:S01]  /*2980*/  VIADDMNMX R41, R45, R90, R41, PT ;  /* 0x0000005a2d297246 */ /* 0x000fe20003800129 */
[----:B------:R-:W2:Y:S01]  /*2990*/  MUFU.TANH R47, R47 ;  /* 0x0000002f002f7308 */ /* 0x000ea20000002400 */
[----:B0-----:R-:W-:Y:S01]  /*29a0*/  FSEL R118, R43, -INF , P2 ;  /* 0xff8000002b767808 */ /* 0x001fe20001000000 */
[----:B------:R-:W-:Y:S01]  /*29b0*/  FMUL.FTZ R61, R61, UR6 ;  /* 0x000000063d3d7c20 */ /* 0x000fe20008410000 */
[----:B------:R-:W-:Y:S01]  /*29c0*/  ISETP.GT.AND P2, PT, R49, 0x29, PT ;  /* 0x000000293100780c */ /* 0x000fe20003f44270 */
[----:B------:R-:W-:Y:S01]  /*29d0*/  FMUL.FTZ R64, R64, UR6 ;  /* 0x0000000640407c20 */ /* 0x000fe20008410000 */
[----:B------:R-:W-:Y:S01]  /*29e0*/  FMNMX.FTZ R27, R118, R27, !PT ;  /* 0x0000001b761b7209 */ /* 0x000fe20007810000 */
[----:B------:R-:W-:Y:S01]  /*29f0*/  FMUL.FTZ R65, R65, UR6 ;  /* 0x0000000641417c20 */ /* 0x000fe20008410000 */
[----:B------:R-:W-:Y:S01]  /*2a00*/  ISETP.GT.AND P4, PT, R41, 0x8, PT ;  /* 0x000000082900780c */ /* 0x000fe20003f84270 */
[----:B------:R-:W-:Y:S01]  /*2a10*/  MUFU.TANH R50, R50 ;  /* 0x0000003200327308 */ /* 0x000fe20000002400 */
[----:B-1----:R-:W-:Y:S01]  /*2a20*/  FSEL R88, R46, -INF , P3 ;  /* 0xff8000002e587808 */ /* 0x002fe20001800000 */
[----:B------:R-:W-:Y:S01]  /*2a30*/  FMUL.FTZ R68, R68, UR6 ;  /* 0x0000000644447c20 */ /* 0x000fe20008410000 */
[----:B------:R-:W-:Y:S01]  /*2a40*/  ISETP.GT.AND P3, PT, R49, 0x30, PT ;  /* 0x000000303100780c */ /* 0x000fe20003f64270 */
        /* <DEDUP_REMOVED lines=11> */
[----:B------:R1:W-:Y:S01]  /*2b00*/  @!P1 SYNCS.ARRIVE.TRANS64.RED.A1T0 RZ, [R0+URZ], RZ ;  /* 0x000000ff00ff99a7 */ /* 0x0003e2000810043f */
[----:B------:R-:W3:Y:S08]  /*2b10*/  MUFU.TANH R5, R54 ;  /* 0x0000003600057308 */ /* 0x000ef00000002400 */
[----:B------:R-:W4:Y:S08]  /*2b20*/  MUFU.TANH R44, R55 ;  /* 0x00000037002c7308 */ /* 0x000f300000002400 */
[----:B------:R2:W-:Y:S08]  /*2b30*/  MUFU.TANH R12, R66 ;  /* 0x00000042000c7308 */ /* 0x0005f00000002400 */
[----:B------:R5:W1:Y:S01]  /*2b40*/  MUFU.TANH R40, R58 ;  /* 0x0000003a00287308 */ /* 0x000a620000002400 */
[----:B--2---:R-:W-:-:S02]  /*2b50*/  FSEL R66, R47, -INF , P2 ;  /* 0xff8000002f427808 */ /* 0x004fc40001000000 */
[----:B------:R-:W-:Y:S02]  /*2b60*/  ISETP.GT.AND P2, PT, R49, 0x31, PT ;  /* 0x000000313100780c */ /* 0x000fe40003f44270 */
[----:B------:R-:W-:Y:S02]  /*2b70*/  FMNMX.FTZ R27, R66, R27, !PT ;  /* 0x0000001b421b7209 */ /* 0x000fe40007810000 */
[----:B0-----:R-:W-:Y:S01]  /*2b80*/  FSEL R54, R51, -INF , P2 ;  /* 0xff80000033367808 */ /* 0x001fe20001000000 */
[----:B------:R-:W0:Y:S01]  /*2b90*/  MUFU.TANH R59, R59 ;  /* 0x0000003b003b7308 */ /* 0x000e220000002400 */
[----:B-----5:R-:W-:Y:S02]  /*2ba0*/  FSEL R58, R50, -INF , P3 ;  /* 0xff800000323a7808 */ /* 0x020fe40001800000 */
[----:B------:R-:W-:Y:S02]  /*2bb0*/  ISETP.GT.AND P3, PT, R49, 0x38, PT ;  /* 0x000000383100780c */ /* 0x000fe40003f64270 */
[----:B------:R-:W-:-:S02]  /*2bc0*/  FMNMX.FTZ R27, R58, R27, !PT ;  /* 0x0000001b3a1b7209 */ /* 0x000fc40007810000 */
[----:B------:R-:W-:Y:S01]  /*2bd0*/  ISETP.GT.AND P2, PT, R49, 0x39, PT ;  /* 0x000000393100780c */ /* 0x000fe20003f44270 */
[----:B------:R-:W2:Y:S01]  /*2be0*/  MUFU.TANH R62, R62 ;  /* 0x0000003e003e7308 */ /* 0x000ea20000002400 */
[----:B---3--:R-:W-:Y:S01]  /*2bf0*/  FSEL R50, R5, -INF , P3 ;  /* 0xff80000005327808 */ /* 0x008fe20001800000 */
[----:B------:R-:W-:Y:S01]  /*2c00*/  FMUL.FTZ R5, R60, UR6 ;  /* 0x000000063c057c20 */ /* 0x000fe20008410000 */
[----:B------:R-:W-:Y:S01]  /*2c10*/  FMNMX.FTZ R27, R54, R27, !PT ;  /* 0x0000001b361b7209 */ /* 0x000fe20007810000 */
[----:B------:R-:W-:Y:S01]  /*2c20*/  USHF.R.S32.HI UR6, URZ, 0x1f, UR5 ;  /* 0x0000001f3f067899 */ /* 0x000fe20008011405 */
[C---:B------:R-:W-:Y:S02]  /*2c30*/  ISETP.GT.AND P3, PT, R49.reuse, 0x40, PT ;  /* 0x000000403100780c */ /* 0x040fe40003f64270 */
[----:B----4-:R-:W-:Y:S01]  /*2c40*/  FSEL R44, R44, -INF , P2 ;  /* 0xff8000002c2c7808 */ /* 0x010fe20001000000 */
[----:B------:R-:W3:Y:S01]  /*2c50*/  MUFU.TANH R63, R63 ;  /* 0x0000003f003f7308 */ /* 0x000ee20000002400 */
[----:B------:R-:W-:Y:S01]  /*2c60*/  FMNMX.FTZ R27, R50, R27, !PT ;  /* 0x0000001b321b7209 */ /* 0x000fe20007810000 */
[----:B------:R-:W-:Y:S01]  /*2c70*/  ULEA.HI UR6, UR6, UR5, URZ, 0x7 ;  /* 0x0000000506067291 */ /* 0x000fe2000f8f383f */
[----:B------:R-:W-:-:S02]  /*2c80*/  ISETP.GT.AND P2, PT, R49, 0x41, PT ;  /* 0x000000413100780c */ /* 0x000fc40003f44270 */
[----:B-1----:R-:W-:Y:S01]  /*2c90*/  FSEL R40, R40, -INF , P3 ;  /* 0xff80000028287808 */ /* 0x002fe20001800000 */
[----:B------:R-:W-:Y:S01]  /*2ca0*/  USHF.R.S32.HI UR6, URZ, 0x7, UR6 ;  /* 0x000000073f067899 */ /* 0x000fe20008011406 */
[----:B------:R-:W-:Y:S01]  /*2cb0*/  FMNMX.FTZ R27, R44, R27, !PT ;  /* 0x0000001b2c1b7209 */ /* 0x000fe20007810000 */
[----:B------:R-:W1:Y:S01]  /*2cc0*/  MUFU.TANH R67, R67 ;  /* 0x0000004300437308 */ /* 0x000e620000002400 */
[----:B------:R-:W-:Y:S01]  /*2cd0*/  ISETP.GT.AND P3, PT, R49, 0x48, PT ;  /* 0x000000483100780c */ /* 0x000fe20003f64270 */
[----:B------:R-:W-:Y:S01]  /*2ce0*/  UISETP.LT.AND UP0, UPT, URZ, UR6, UPT ;  /* 0x000000063f00728c */ /* 0x000fe2000bf01270 */
[----:B0-----:R-:W-:Y:S02]  /*2cf0*/  FSEL R30, R59, -INF , P2 ;  /* 0xff8000003b1e7808 */ /* 0x001fe40001000000 */
[----:B------:R-:W-:Y:S01]  /*2d00*/  FMNMX.FTZ R27, R40, R27, !PT ;  /* 0x0000001b281b7209 */ /* 0x000fe20007810000 */
[----:B------:R-:W-:Y:S01]  /*2d10*/  USEL UR10, URZ, UR6, !UP0 ;  /* 0x000000063f0a7287 */ /* 0x000fe2000c000000 */
[----:B------:R-:W-:Y:S01]  /*2d20*/  ISETP.GT.AND P2, PT, R49, 0x49, PT ;  /* 0x000000493100780c */ /* 0x000fe20003f44270 */
[----:B------:R-:W0:Y:S01]  /*2d30*/  MUFU.TANH R48, R70 ;  /* 0x0000004600307308 */ /* 0x000e220000002400 */
[----:B--2---:R-:W-:-:S02]  /*2d40*/  FSEL R26, R62, -INF , P3 ;  /* 0xff8000003e1a7808 */ /* 0x004fc40001800000 */
[----:B------:R-:W-:Y:S02]  /*2d50*/  FMNMX.FTZ R27, R30, R27, !PT ;  /* 0x0000001b1e1b7209 */ /* 0x000fe40007810000 */
[----:B------:R-:W-:Y:S02]  /*2d60*/  ISETP.GT.AND P3, PT, R49, 0x50, PT ;  /* 0x000000503100780c */ /* 0x000fe40003f64270 */
[----:B---3--:R-:W-:Y:S01]  /*2d70*/  FSEL R34, R63, -INF , P2 ;  /* 0xff8000003f227808 */ /* 0x008fe20001000000 */
[----:B------:R-:W2:Y:S01]  /*2d80*/  MUFU.TANH R52, R71 ;  /* 0x0000004700347308 */ /* 0x000ea20000002400 */
[----:B------:R-:W-:Y:S02]  /*2d90*/  FMNMX.FTZ R27, R26, R27, !PT ;  /* 0x0000001b1a1b7209 */ /* 0x000fe40007810000 */
[----:B------:R-:W-:Y:S02]  /*2da0*/  ISETP.GT.AND P2, PT, R49, 0x51, PT ;  /* 0x000000513100780c */ /* 0x000fe40003f44270 */
[----:B------:R-:W-:-:S02]  /*2db0*/  FSEL R38, R12, -INF , P3 ;  /* 0xff8000000c267808 */ /* 0x000fc40001800000 */
[----:B------:R-:W-:Y:S01]  /*2dc0*/  FMNMX.FTZ R27, R34, R27, !PT ;  /* 0x0000001b221b7209 */ /* 0x000fe20007810000 */
[----:B------:R-:W3:Y:S01]  /*2dd0*/  MUFU.TANH R56, R74 ;  /* 0x0000004a00387308 */ /* 0x000ee20000002400 */
[----:B------:R-:W-:Y:S02]  /*2de0*/  ISETP.GT.AND P3, PT, R49, 0x58, PT ;  /* 0x000000583100780c */ /* 0x000fe40003f64270 */
[----:B-1----:R-:W-:Y:S02]  /*2df0*/  FSEL R42, R67, -INF , P2 ;  /* 0xff800000432a7808 */ /* 0x002fe40001000000 */
[----:B------:R-:W-:Y:S02]  /*2e00*/  FMNMX.FTZ R27, R38, R27, !PT ;  /* 0x0000001b261b7209 */ /* 0x000fe40007810000 */
[----:B------:R-:W-:Y:S01]  /*2e10*/  ISETP.GT.AND P2, PT, R49, 0x59, PT ;  /* 0x000000593100780c */ /* 0x000fe20003f44270 */
[----:B------:R-:W1:Y:S01]  /*2e20*/  MUFU.TANH R75, R75 ;  /* 0x0000004b004b7308 */ /* 0x000e620000002400 */
[----:B0-----:R-:W-:-:S02]  /*2e30*/  FSEL R48, R48, -INF , P3 ;  /* 0xff80000030307808 */ /* 0x001fc40001800000 */
[----:B------:R-:W-:Y:S02]  /*2e40*/  FMNMX.FTZ R27, R42, R27, !PT ;  /* 0x0000001b2a1b7209 */ /* 0x000fe40007810000 */
[C---:B------:R-:W-:Y:S02]  /*2e50*/  ISETP.GT.AND P3, PT, R49.reuse, 0x60, PT ;  /* 0x000000603100780c */ /* 0x040fe40003f64270 */
[----:B--2---:R-:W-:Y:S01]  /*2e60*/  FSEL R52, R52, -INF , P2 ;  /* 0xff80000034347808 */ /* 0x004fe20001000000 */
[----:B------:R-:W0:Y:S01]  /*2e70*/  MUFU.TANH R70, R78 ;  /* 0x0000004e00467308 */ /* 0x000e220000002400 */
[----:B------:R-:W-:Y:S02]  /*2e80*/  FMNMX.FTZ R27, R48, R27, !PT ;  /* 0x0000001b301b7209 */ /* 0x000fe40007810000 */
[----:B------:R-:W-:Y:S02]  /*2e90*/  ISETP.GT.AND P2, PT, R49, 0x61, PT ;  /* 0x000000613100780c */ /* 0x000fe40003f44270 */
[----:B---3--:R-:W-:-:S02]  /*2ea0*/  FSEL R56, R56, -INF , P3 ;  /* 0xff80000038387808 */ /* 0x008fc40001800000 */
[----:B------:R-:W-:Y:S01]  /*2eb0*/  FMNMX.FTZ R27, R52, R27, !PT ;  /* 0x0000001b341b7209 */ /* 0x000fe20007810000 */
[----:B------:R-:W2:Y:S01]  /*2ec0*/  MUFU.TANH R74, R79 ;  /* 0x0000004f004a7308 */ /* 0x000ea20000002400 */
        /* <DEDUP_REMOVED lines=8> */
[----:B------:R-:W-:Y:S01]  /*2f50*/  FMNMX.FTZ R27, R70, R27, !PT ;  /* 0x0000001b461b7209 */ /* 0x000fe20007810000 */
[----:B------:R-:W0:Y:S01]  /*2f60*/  MUFU.TANH R78, R83 ;  /* 0x00000053004e7308 */ /* 0x000e220000002400 */
[----:B--2---:R-:W-:Y:S02]  /*2f70*/  FSEL R74, R74, -INF , P2 ;  /* 0xff8000004a4a7808 */ /* 0x004fe40001000000 */
[----:B------:R-:W-:Y:S02]  /*2f80*/  ISETP.GT.AND P2, PT, R49, 0x71, PT ;  /* 0x000000713100780c */ /* 0x000fe40003f44270 */
[----:B------:R-:W-:-:S03]  /*2f90*/  FMNMX.FTZ R31, R74, R27, !PT ;  /* 0x0000001b4a1f7209 */ /* 0x000fc60007810000 */
[----:B------:R-:W2:Y:S01]  /*2fa0*/  MUFU.TANH R86, R86 ;  /* 0x0000005600567308 */ /* 0x000ea20000002400 */
[----:B-1----:R-:W-:Y:S02]  /*2fb0*/  FSEL R60, R82, -INF , P3 ;  /* 0xff800000523c7808 */ /* 0x002fe40001800000 */
[----:B------:R-:W-:Y:S02]  /*2fc0*/  ISETP.GT.AND P3, PT, R49, 0x78, PT ;  /* 0x000000783100780c */ /* 0x000fe40003f64270 */
[----:B------:R-:W-:-:S03]  /*2fd0*/  FMNMX.FTZ R31, R60, R31, !PT ;  /* 0x0000001f3c1f7209 */ /* 0x000fc60007810000 */
[----:B------:R-:W1:Y:S01]  /*2fe0*/  MUFU.TANH R87, R87 ;  /* 0x0000005700577308 */ /* 0x000e620000002400 */
[----:B0-----:R-:W-:Y:S02]  /*2ff0*/  FSEL R78, R78, -INF , P2 ;  /* 0xff8000004e4e7808 */ /* 0x001fe40001000000 */
[----:B------:R-:W-:Y:S02]  /*3000*/  ISETP.GT.AND P2, PT, R49, 0x79, PT ;  /* 0x000000793100780c */ /* 0x000fe40003f44270 */
[----:B------:R-:W-:-:S03]  /*3010*/  FMNMX.FTZ R31, R78, R31, !PT ;  /* 0x0000001f4e1f7209 */ /* 0x000fc60007810000 */
[----:B------:R-:W-:Y:S01]  /*3020*/  MUFU.TANH R27, R5 ;  /* 0x00000005001b7308 */ /* 0x000fe20000002400 */
[----:B--2---:R-:W-:Y:S02]  /*3030*/  FSEL R82, R86, -INF , P3 ;  /* 0xff80000056527808 */ /* 0x004fe40001800000 */
[----:B------:R-:W-:Y:S02]  /*3040*/  ISETP.GT.AND P3, PT, R41, 0x1, PT ;  /* 0x000000012900780c */ /* 0x000fe40003f64270 */
[----:B------:R-:W-:-:S03]  /*3050*/  FMNMX.FTZ R31, R82, R31, !PT ;  /* 0x0000001f521f7209 */ /* 0x000fc60007810000 */
[----:B------:R-:W-:Y:S01]  /*3060*/  MUFU.TANH R2, R2 ;  /* 0x0000000200027308 */ /* 0x000fe20000002400 */
[----:B-1----:R-:W-:-:S04]  /*3070*/  FSEL R86, R87, -INF , P2 ;  /* 0xff80000057567808 */ /* 0x002fc80001000000 */
[----:B------:R-:W-:-:S03]  /*3080*/  FMNMX.FTZ R31, R86, R31, !PT ;  /* 0x0000001f561f7209 */ /* 0x000fc60007810000 */
[----:B------:R-:W0:Y:S02]  /*3090*/  MUFU.TANH R3, R3 ;  /* 0x0000000300037308 */ /* 0x000e240000002400 */
[----:B------:R-:W1:Y:S06]  /*30a0*/  SHFL.BFLY PT, R12, R31, 0x2, 0x1f ;  /* 0x0c401f001f0c7f89 */ /* 0x000e6c00000e0000 */
[----:B------:R-:W2:Y:S08]  /*30b0*/  MUFU.TANH R4, R4 ;  /* 0x0000000400047308 */ /* 0x000eb00000002400 */
[----:B------:R-:W3:Y:S01]  /*30c0*/  MUFU.TANH R10, R10 ;  /* 0x0000000a000a7308 */ /* 0x000ee20000002400 */
[----:B0-----:R-:W-:-:S02]  /*30d0*/  FSEL R3, R3, -INF , P3 ;  /* 0xff80000003037808 */ /* 0x001fc40001800000 */
[----:B------:R-:W-:-:S05]  /*30e0*/  ISETP.GT.AND P3, PT, R41, 0x10, PT ;  /* 0x000000102900780c */ /* 0x000fca0003f64270 */
        /* <DEDUP_REMOVED lines=8> */
[----:B------:R-:W-:Y:S01]  /*3170*/  MOV R5, UR4 ;  /* 0x0000000400057c02 */ /* 0x000fe20008000f00 */
[----:B------:R-:W-:Y:S01]  /*3180*/  UIADD3 UR4, UR7, -0x2, URZ ;  /* 0xfffffffe07047890 */ /* 0x000fe2000fffe03f */
[----:B------:R-:W-:-:S03]  /*3190*/  FSETP.NEU.FTZ.AND P2, PT, R12, -INF , PT ;  /* 0xff8000000c00780b */ /* 0x000fc60003f5d000 */
[----:B------:R-:W-:Y:S01]  /*31a0*/  FMUL.FTZ R31, R12, R5 ;  /* 0x000000050c1f7220 */ /* 0x000fe20000410000 */
[----:B------:R-:W-:Y:S01]  /*31b0*/  UISETP.GE.AND UP0, UPT, UR4, UR10, UPT ;  /* 0x0000000a0400728c */ /* 0x000fe2000bf06270 */
[----:B------:R-:W1:Y:S03]  /*31c0*/  MUFU.TANH R21, R21 ;  /* 0x0000001500157308 */ /* 0x000e660000002400 */
[----:B------:R-:W-:Y:S02]  /*31d0*/  FSEL R35, R31, RZ, P2 ;  /* 0x000000ff1f237208 */ /* 0x000fe40001000000 */
[----:B------:R-:W-:-:S03]  /*31e0*/  ISETP.GT.AND P2, PT, R41, RZ, PT ;  /* 0x000000ff2900720c */ /* 0x000fc60003f44270 */
[-CC-:B------:R-:W-:Y:S01]  /*31f0*/  FFMA.FTZ R181, R92, R5.reuse, -R35.reuse ;  /* 0x000000055cb57223 */ /* 0x180fe20000010823 */
[----:B------:R-:W-:Y:S01]  /*3200*/  FSEL R90, R2, -INF , P2 ;  /* 0xff800000025a7808 */ /* 0x000fe20001000000 */
[-CC-:B------:R-:W-:Y:S01]  /*3210*/  FFMA.FTZ R183, R94, R5.reuse, -R35.reuse ;  /* 0x000000055eb77223 */ /* 0x180fe20000010823 */
[C---:B------:R-:W-:Y:S01]  /*3220*/  ISETP.GT.AND P2, PT, R41.reuse, 0x9, PT ;  /* 0x000000092900780c */ /* 0x040fe20003f44270 */
[-CC-:B------:R-:W-:Y:S01]  /*3230*/  FFMA.FTZ R2, R96, R5.reuse, -R35.reuse ;  /* 0x0000000560027223 */ /* 0x180fe20000010823 */
[----:B--2---:R-:W-:Y:S01]  /*3240*/  FSEL R92, R4, -INF , P4 ;  /* 0xff800000045c7808 */ /* 0x004fe20002000000 */
[--C-:B------:R-:W-:Y:S01]  /*3250*/  FFMA.FTZ R177, R98, R5, -R35.reuse ;  /* 0x0000000562b17223 */ /* 0x100fe20000010823 */
[----:B------:R-:W-:Y:S01]  /*3260*/  FMNMX.FTZ R31, R90, R3, !PT ;  /* 0x000000035a1f7209 */ /* 0x000fe20007810000 */
[----:B------:R-:W2:Y:S01]  /*3270*/  MUFU.TANH R24, R24 ;  /* 0x0000001800187308 */ /* 0x000ea20000002400 */
[----:B---3--:R-:W-:Y:S01]  /*3280*/  FSEL R94, R10, -INF , P2 ;  /* 0xff8000000a5e7808 */ /* 0x008fe20001000000 */
[--C-:B------:R-:W-:Y:S01]  /*3290*/  FFMA.FTZ R4, R102, R5, -R35.reuse ;  /* 0x0000000566047223 */ /* 0x100fe20000010823 */
[----:B------:R-:W-:Y:S01]  /*32a0*/  FMNMX.FTZ R31, R92, R31, !PT ;  /* 0x0000001f5c1f7209 */ /* 0x000fe20007810000 */
[-CC-:B------:R-:W-:Y:S01]  /*32b0*/  FFMA.FTZ R179, R106, R5.reuse, -R35.reuse ;  /* 0x000000056ab37223 */ /* 0x180fe20000010823 */
[----:B------:R-:W-:Y:S01]  /*32c0*/  ISETP.GT.AND P2, PT, R41, 0x11, PT ;  /* 0x000000112900780c */ /* 0x000fe20003f44270 */
[--C-:B------:R-:W-:Y:S01]  /*32d0*/  FFMA.FTZ R173, R114, R5, -R35.reuse ;  /* 0x0000000572ad7223 */ /* 0x100fe20000010823 */
[----:B0-----:R-:W-:Y:S01]  /*32e0*/  FSEL R96, R11, -INF , P3 ;  /* 0xff8000000b607808 */ /* 0x001fe20001800000 */
[----:B------:R-:W0:Y:S01]  /*32f0*/  MUFU.TANH R25, R25 ;  /* 0x0000001900197308 */ /* 0x000e220000002400 */
[----:B------:R-:W-:Y:S01]  /*3300*/  FMNMX.FTZ R31, R94, R31, !PT ;  /* 0x0000001f5e1f7209 */ /* 0x000fe20007810000 */
[-CC-:B------:R-:W-:Y:S01]  /*3310*/  FFMA.FTZ R175, R88, R5.reuse, -R35.reuse ;  /* 0x0000000558af7223 */ /* 0x180fe20000010823 */
[----:B------:R-:W-:Y:S01]  /*3320*/  ISETP.GT.AND P3, PT, R41, 0x18, PT ;  /* 0x000000182900780c */ /* 0x000fe20003f64270 */
[-CC-:B------:R-:W-:Y:S01]  /*3330*/  FFMA.FTZ R169, R58, R5.reuse, -R35.reuse ;  /* 0x000000053aa97223 */ /* 0x180fe20000010823 */
[----:B----4-:R-:W-:Y:S01]  /*3340*/  FSEL R98, R13, -INF , P2 ;  /* 0xff8000000d627808 */ /* 0x010fe20001000000 */
[--C-:B------:R-:W-:Y:S01]  /*3350*/  FFMA.FTZ R171, R50, R5, -R35.reuse ;  /* 0x0000000532ab7223 */ /* 0x100fe20000010823 */
[----:B------:R-:W-:Y:S01]  /*3360*/  FMNMX.FTZ R31, R96, R31, !PT ;  /* 0x0000001f601f7209 */ /* 0x000fe20007810000 */
[----:B------:R-:W3:Y:S01]  /*3370*/  MUFU.TANH R28, R28 ;  /* 0x0000001c001c7308 */ /* 0x000ee20000002400 */
[----:B------:R-:W-:Y:S01]  /*3380*/  ISETP.GT.AND P2, PT, R41, 0x19, PT ;  /* 0x000000192900780c */ /* 0x000fe20003f44270 */
[-CC-:B------:R-:W-:Y:S01]  /*3390*/  FFMA.FTZ R165, R40, R5.reuse, -R35.reuse ;  /* 0x0000000528a57223 */ /* 0x180fe20000010823 */
[----:B-----5:R-:W-:Y:S01]  /*33a0*/  FSEL R100, R14, -INF , P3 ;  /* 0xff8000000e647808 */ /* 0x020fe20001800000 */
[--C-:B------:R-:W-:Y:S01]  /*33b0*/  FFMA.FTZ R14, R110, R5, -R35.reuse ;  /* 0x000000056e0e7223 */ /* 0x100fe20000010823 */
[----:B------:R-:W-:Y:S01]  /*33c0*/  FMNMX.FTZ R31, R98, R31, !PT ;  /* 0x0000001f621f7209 */ /* 0x000fe20007810000 */
[-CC-:B------:R-:W-:Y:S01]  /*33d0*/  FFMA.FTZ R46, R53, R5.reuse, -R35.reuse ;  /* 0x00000005352e7223 */ /* 0x180fe20000010823 */
[----:B------:R-:W-:Y:S01]  /*33e0*/  ISETP.GT.AND P3, PT, R41, 0x20, PT ;  /* 0x000000202900780c */ /* 0x000fe20003f64270 */
[----:B------:R-:W4:Y:S01]  /*33f0*/  MUFU.TANH R32, R32 ;  /* 0x0000002000207308 */ /* 0x000f220000002400 */
[----:B------:R-:W-:Y:S01]  /*3400*/  FSEL R102, R15, -INF , P2 ;  /* 0xff8000000f667808 */ /* 0x000fe20001000000 */
[--C-:B------:R-:W-:Y:S01]  /*3410*/  FFMA.FTZ R161, R38, R5, -R35.reuse ;  /* 0x0000000526a17223 */ /* 0x100fe20000010823 */
[----:B------:R-:W-:Y:S01]  /*3420*/  FMNMX.FTZ R31, R100, R31, !PT ;  /* 0x0000001f641f7209 */ /* 0x000fe20007810000 */
[-CC-:B------:R-:W-:Y:S01]  /*3430*/  FFMA.FTZ R167, R26, R5.reuse, -R35.reuse ;  /* 0x000000051aa77223 */ /* 0x180fe20000010823 */
[C---:B------:R-:W-:Y:S01]  /*3440*/  ISETP.GT.AND P2, PT, R41.reuse, 0x21, PT ;  /* 0x000000212900780c */ /* 0x040fe20003f44270 */
[--C-:B------:R-:W-:Y:S01]  /*3450*/  FFMA.FTZ R26, R34, R5, -R35.reuse ;  /* 0x00000005221a7223 */ /* 0x100fe20000010823 */
[----:B-1----:R-:W-:Y:S01]  /*3460*/  FSEL R104, R20, -INF , P3 ;  /* 0xff80000014687808 */ /* 0x002fe20001800000 */
[----:B------:R-:W1:Y:S01]  /*3470*/  MUFU.TANH R29, R29 ;  /* 0x0000001d001d7308 */ /* 0x000e620000002400 */
[----:B------:R-:W-:Y:S01]  /*3480*/  FMNMX.FTZ R31, R102, R31, !PT ;  /* 0x0000001f661f7209 */ /* 0x000fe20007810000 */
[-CC-:B------:R-:W-:Y:S01]  /*3490*/  FFMA.FTZ R20, R118, R5.reuse, -R35.reuse ;  /* 0x0000000576147223 */ /* 0x180fe20000010823 */
[----:B------:R-:W-:Y:S01]  /*34a0*/  ISETP.GT.AND P3, PT, R41, 0x28, PT ;  /* 0x000000282900780c */ /* 0x000fe20003f64270 */
[-CC-:B------:R-:W-:Y:S01]  /*34b0*/  FFMA.FTZ R34, R42, R5.reuse, -R35.reuse ;  /* 0x000000052a227223 */ /* 0x180fe20000010823 */
[----:B------:R-:W-:Y:S01]  /*34c0*/  FSEL R106, R21, -INF , P2 ;  /* 0xff800000156a7808 */ /* 0x000fe20001000000 */
[--C-:B------:R-:W-:Y:S01]  /*34d0*/  FFMA.FTZ R30, R30, R5, -R35.reuse ;  /* 0x000000051e1e7223 */ /* 0x100fe20000010823 */
[----:B------:R-:W-:Y:S01]  /*34e0*/  FMNMX.FTZ R31, R104, R31, !PT ;  /* 0x0000001f681f7209 */ /* 0x000fe20007810000 */
[----:B------:R-:W5:Y:S01]  /*34f0*/  MUFU.TANH R33, R33 ;  /* 0x0000002100217308 */ /* 0x000f620000002400 */
[C---:B------:R-:W-:Y:S01]  /*3500*/  ISETP.GT.AND P2, PT, R41.reuse, 0x29, PT ;  /* 0x000000292900780c */ /* 0x040fe20003f44270 */
[-CC-:B------:R-:W-:Y:S01]  /*3510*/  FFMA.FTZ R163, R48, R5.reuse, -R35.reuse ;  /* 0x0000000530a37223 */ /* 0x180fe20000010823 */
[----:B--2---:R-:W-:Y:S01]  /*3520*/  FSEL R108, R24, -INF , P3 ;  /* 0xff800000186c7808 */ /* 0x004fe20001800000 */
[--C-:B------:R-:W-:Y:S01]  /*3530*/  FFMA.FTZ R24, R66, R5, -R35.reuse ;  /* 0x0000000542187223 */ /* 0x100fe20000010823 */
[----:B------:R-:W-:Y:S01]  /*3540*/  FMNMX.FTZ R31, R106, R31, !PT ;  /* 0x0000001f6a1f7209 */ /* 0x000fe20007810000 */
[-CC-:B------:R-:W-:Y:S01]  /*3550*/  FFMA.FTZ R52, R52, R5.reuse, -R35.reuse ;  /* 0x0000000534347223 */ /* 0x180fe20000010823 */
[----:B------:R-:W-:Y:S01]  /*3560*/  ISETP.GT.AND P3, PT, R41, 0x30, PT ;  /* 0x000000302900780c */ /* 0x000fe20003f64270 */
[----:B------:R-:W2:Y:S01]  /*3570*/  MUFU.TANH R36, R36 ;  /* 0x0000002400247308 */ /* 0x000ea20000002400 */
[----:B0-----:R-:W-:Y:S01]  /*3580*/  FSEL R110, R25, -INF , P2 ;  /* 0xff800000196e7808 */ /* 0x001fe20001000000 */
[--C-:B------:R-:W-:Y:S01]  /*3590*/  FFMA.FTZ R56, R56, R5, -R35.reuse ;  /* 0x0000000538387223 */ /* 0x100fe20000010823 */
[----:B------:R-:W-:Y:S01]  /*35a0*/  FMNMX.FTZ R31, R108, R31, !PT ;  /* 0x0000001f6c1f7209 */ /* 0x000fe20007810000 */
[-CC-:B------:R-:W-:Y:S01]  /*35b0*/  FFMA.FTZ R62, R62, R5.reuse, -R35.reuse ;  /* 0x000000053e3e7223 */ /* 0x180fe20000010823 */
[C---:B------:R-:W-:Y:S01]  /*35c0*/  ISETP.GT.AND P2, PT, R41.reuse, 0x31, PT ;  /* 0x000000312900780c */ /* 0x040fe20003f44270 */
[--C-:B------:R-:W-:Y:S01]  /*35d0*/  FFMA.FTZ R70, R70, R5, -R35.reuse ;  /* 0x0000000546467223 */ /* 0x100fe20000010823 */
[----:B---3--:R-:W-:Y:S01]  /*35e0*/  FSEL R112, R28, -INF , P3 ;  /* 0xff8000001c707808 */ /* 0x008fe20001800000 */
[----:B------:R-:W0:Y:S01]  /*35f0*/  MUFU.TANH R37, R37 ;  /* 0x0000002500257308 */ /* 0x000e220000002400 */
[----:B------:R-:W-:Y:S01]  /*3600*/  FMNMX.FTZ R31, R110, R31, !PT ;  /* 0x0000001f6e1f7209 */ /* 0x000fe20007810000 */
[-CC-:B------:R-:W-:Y:S01]  /*3610*/  FFMA.FTZ R28, R54, R5.reuse, -R35.reuse ;  /* 0x00000005361c7223 */ /* 0x180fe20000010823 */
[C---:B------:R-:W-:Y:S01]  /*3620*/  ISETP.GT.AND P3, PT, R41.reuse, 0x38, PT ;  /* 0x000000382900780c */ /* 0x040fe20003f64270 */
[-CC-:B------:R-:W-:Y:S01]  /*3630*/  FFMA.FTZ R74, R74, R5.reuse, -R35.reuse ;  /* 0x000000054a4a7223 */ /* 0x180fe20000010823 */
[----:B----4-:R-:W-:Y:S01]  /*3640*/  FSEL R114, R32, -INF , P2 ;  /* 0xff80000020727808 */ /* 0x010fe20001000000 */
[--C-:B------:R-:W-:Y:S01]  /*3650*/  FFMA.FTZ R32, R44, R5, -R35.reuse ;  /* 0x000000052c207223 */ /* 0x100fe20000010823 */
[----:B------:R-:W-:Y:S01]  /*3660*/  FMNMX.FTZ R31, R112, R31, !PT ;  /* 0x0000001f701f7209 */ /* 0x000fe20007810000 */
[----:B------:R-:W3:Y:S01]  /*3670*/  MUFU.TANH R61, R61 ;  /* 0x0000003d003d7308 */ /* 0x000ee20000002400 */
[----:B------:R-:W-:Y:S01]  /*3680*/  ISETP.GT.AND P2, PT, R41, 0x39, PT ;  /* 0x000000392900780c */ /* 0x000fe20003f44270 */
[-CC-:B------:R-:W-:Y:S01]  /*3690*/  FFMA.FTZ R60, R60, R5.reuse, -R35.reuse ;  /* 0x000000053c3c7223 */ /* 0x180fe20000010823 */
[----:B-1----:R-:W-:Y:S01]  /*36a0*/  FSEL R116, R29, -INF , P3 ;  /* 0xff8000001d747808 */ /* 0x002fe20001800000 */
[--C-:B------:R-:W-:Y:S01]  /*36b0*/  FFMA.FTZ R78, R78, R5, -R35.reuse ;  /* 0x000000054e4e7223 */ /* 0x100fe20000010823 */
[----:B------:R-:W-:Y:S01]  /*36c0*/  FMNMX.FTZ R31, R114, R31, !PT ;  /* 0x0000001f721f7209 */ /* 0x000fe20007810000 */
[-CC-:B------:R-:W-:Y:S01]  /*36d0*/  FFMA.FTZ R82, R82, R5.reuse, -R35.reuse ;  /* 0x0000000552527223 */ /* 0x180fe20000010823 */
[----:B------:R-:W-:Y:S01]  /*36e0*/  ISETP.GT.AND P3, PT, R41, 0x40, PT ;  /* 0x000000402900780c */ /* 0x000fe20003f64270 */
[----:B------:R-:W1:Y:S01]  /*36f0*/  MUFU.TANH R64, R64 ;  /* 0x0000004000407308 */ /* 0x000e620000002400 */
[----:B-----5:R-:W-:Y:S01]  /*3700*/  FSEL R118, R33, -INF , P2 ;  /* 0xff80000021767808 */ /* 0x020fe20001000000 */
[----:B------:R-:W-:Y:S01]  /*3710*/  FFMA.FTZ R35, R86, R5, -R35 ;  /* 0x0000000556237223 */ /* 0x000fe20000010823 */
[----:B------:R-:W-:-:S02]  /*3720*/  FMNMX.FTZ R31, R116, R31, !PT ;  /* 0x0000001f741f7209 */ /* 0x000fc40007810000 */
[C---:B------:R-:W-:Y:S02]  /*3730*/  ISETP.GT.AND P2, PT, R41.reuse, 0x41, PT ;  /* 0x000000412900780c */ /* 0x040fe40003f44270 */
[----:B--2---:R-:W-:Y:S01]  /*3740*/  FSEL R36, R36, -INF , P3 ;  /* 0xff80000024247808 */ /* 0x004fe20001800000 */
[----:B------:R-:W2:Y:S01]  /*3750*/  MUFU.TANH R65, R65 ;  /* 0x0000004100417308 */ /* 0x000ea20000002400 */
[----:B------:R-:W-:Y:S02]  /*3760*/  FMNMX.FTZ R31, R118, R31, !PT ;  /* 0x0000001f761f7209 */ /* 0x000fe40007810000 */
[----:B------:R-:W-:Y:S02]  /*3770*/  ISETP.GT.AND P3, PT, R41, 0x48, PT ;  /* 0x000000482900780c */ /* 0x000fe40003f64270 */
[----:B0-----:R-:W-:Y:S02]  /*3780*/  FSEL R88, R37, -INF , P2 ;  /* 0xff80000025587808 */ /* 0x001fe40001000000 */
[----:B------:R-:W-:Y:S01]  /*3790*/  FMNMX.FTZ R31, R36, R31, !PT ;  /* 0x0000001f241f7209 */ /* 0x000fe20007810000 */
[----:B------:R-:W0:Y:S01]  /*37a0*/  MUFU.TANH R68, R68 ;  /* 0x0000004400447308 */ /* 0x000e220000002400 */
[----:B------:R-:W-:-:S02]  /*37b0*/  ISETP.GT.AND P2, PT, R41, 0x49, PT ;  /* 0x000000492900780c */ /* 0x000fc40003f44270 */
[----:B------:R-:W-:Y:S02]  /*37c0*/  FSEL R120, R27, -INF , P3 ;  /* 0xff8000001b787808 */ /* 0x000fe40001800000 */
[----:B------:R-:W-:Y:S02]  /*37d0*/  FMNMX.FTZ R31, R88, R31, !PT ;  /* 0x0000001f581f7209 */ /* 0x000fe40007810000 */
[----:B------:R-:W-:Y:S01]  /*37e0*/  ISETP.GT.AND P3, PT, R41, 0x50, PT ;  /* 0x000000502900780c */ /* 0x000fe20003f64270 */
[----:B------:R-:W4:Y:S01]  /*37f0*/  MUFU.TANH R69, R69 ;  /* 0x0000004500457308 */ /* 0x000f220000002400 */
[----:B---3--:R-:W-:Y:S02]  /*3800*/  FSEL R66, R61, -INF , P2 ;  /* 0xff8000003d427808 */ /* 0x008fe40001000000 */
[----:B------:R-:W-:Y:S02]  /*3810*/  FMNMX.FTZ R31, R120, R31, !PT ;  /* 0x0000001f781f7209 */ /* 0x000fe40007810000 */
[----:B------:R-:W-:-:S02]  /*3820*/  ISETP.GT.AND P2, PT, R41, 0x51, PT ;  /* 0x000000512900780c */ /* 0x000fc40003f44270 */
[----:B-1----:R-:W-:Y:S01]  /*3830*/  FSEL R64, R64, -INF , P3 ;  /* 0xff80000040407808 */ /* 0x002fe20001800000 */
[----:B------:R-:W1:Y:S01]  /*3840*/  MUFU.TANH R72, R72 ;  /* 0x0000004800487308 */ /* 0x000e620000002400 */
[----:B------:R-:W-:Y:S02]  /*3850*/  FMNMX.FTZ R31, R66, R31, !PT ;  /* 0x0000001f421f7209 */ /* 0x000fe40007810000 */
[----:B------:R-:W-:Y:S02]  /*3860*/  ISETP.GT.AND P3, PT, R41, 0x58, PT ;  /* 0x000000582900780c */ /* 0x000fe40003f64270 */
[----:B--2---:R-:W-:Y:S02]  /*3870*/  FSEL R58, R65, -INF , P2 ;  /* 0xff800000413a7808 */ /* 0x004fe40001000000 */
[----:B------:R-:W-:Y:S01]  /*3880*/  FMNMX.FTZ R31, R64, R31, !PT ;  /* 0x0000001f401f7209 */ /* 0x000fe20007810000 */
[----:B------:R-:W2:Y:S01]  /*3890*/  MUFU.TANH R73, R73 ;  /* 0x0000004900497308 */ /* 0x000ea20000002400 */
[----:B------:R-:W-:-:S02]  /*38a0*/  ISETP.GT.AND P2, PT, R41, 0x59, PT ;  /* 0x000000592900780c */ /* 0x000fc40003f44270 */
[----:B0-----:R-:W-:Y:S02]  /*38b0*/  FSEL R68, R68, -INF , P3 ;  /* 0xff80000044447808 */ /* 0x001fe40001800000 */
[----:B------:R-:W-:Y:S02]  /*38c0*/  FMNMX.FTZ R31, R58, R31, !PT ;  /* 0x0000001f3a1f7209 */ /* 0x000fe40007810000 */
[----:B------:R-:W-:Y:S01]  /*38d0*/  ISETP.GT.AND P3, PT, R41, 0x60, PT ;  /* 0x000000602900780c */ /* 0x000fe20003f64270 */
[----:B------:R-:W0:Y:S01]  /*38e0*/  MUFU.TANH R76, R76 ;  /* 0x0000004c004c7308 */ /* 0x000e220000002400 */
[----:B----4-:R-:W-:Y:S02]  /*38f0*/  FSEL R54, R69, -INF , P2 ;  /* 0xff80000045367808 */ /* 0x010fe40001000000 */
        /* <DEDUP_REMOVED lines=14> */
[----:B-1----:R-:W-:Y:S02]  /*39e0*/  FSEL R44, R77, -INF , P2 ;  /* 0xff8000004d2c7808 */ /* 0x002fe40001000000 */
[----:B------:R-:W-:Y:S02]  /*39f0*/  FMNMX.FTZ R31, R76, R31, !PT ;  /* 0x0000001f4c1f7209 */ /* 0x000fe40007810000 */
[----:B------:R-:W-:-:S02]  /*3a00*/  ISETP.GT.AND P2, PT, R41, 0x71, PT ;  /* 0x000000712900780c */ /* 0x000fc40003f44270 */
[----:B------:R-:W-:Y:S01]  /*3a10*/  FMNMX.FTZ R31, R44, R31, !PT ;  /* 0x0000001f2c1f7209 */ /* 0x000fe20007810000 */
[----:B------:R-:W1:Y:S01]  /*3a20*/  MUFU.TANH R84, R84 ;  /* 0x0000005400547308 */ /* 0x000e620000002400 */
[----:B--2---:R-:W-:Y:S02]  /*3a30*/  FSEL R80, R80, -INF , P3 ;  /* 0xff80000050507808 */ /* 0x004fe40001800000 */
[----:B------:R-:W-:Y:S02]  /*3a40*/  ISETP.GT.AND P3, PT, R41, 0x78, PT ;  /* 0x000000782900780c */ /* 0x000fe40003f64270 */
[----:B------:R-:W-:-:S03]  /*3a50*/  FMNMX.FTZ R31, R80, R31, !PT ;  /* 0x0000001f501f7209 */ /* 0x000fc60007810000 */
[----:B------:R-:W2:Y:S01]  /*3a60*/  MUFU.TANH R85, R85 ;  /* 0x0000005500557308 */ /* 0x000ea20000002400 */
[----:B0-----:R-:W-:Y:S02]  /*3a70*/  FSEL R40, R81, -INF , P2 ;  /* 0xff80000051287808 */ /* 0x001fe40001000000 */
[----:B------:R-:W-:Y:S02]  /*3a80*/  ISETP.GT.AND P2, PT, R41, 0x79, PT ;  /* 0x000000792900780c */ /* 0x000fe40003f44270 */
[----:B------:R-:W-:-:S03]  /*3a90*/  FMNMX.FTZ R31, R40, R31, !PT ;  /* 0x0000001f281f7209 */ /* 0x000fc60007810000 */
[----:B------:R-:W-:Y:S01]  /*3aa0*/  MUFU.EX2 R181, R181 ;  /* 0x000000b500b57308 */ /* 0x000fe20000000800 */
[----:B-1----:R-:W-:-:S04]  /*3ab0*/  FSEL R84, R84, -INF , P3 ;  /* 0xff80000054547808 */ /* 0x002fc80001800000 */
[----:B------:R-:W-:-:S03]  /*3ac0*/  FMNMX.FTZ R31, R84, R31, !PT ;  /* 0x0000001f541f7209 */ /* 0x000fc60007810000 */
[----:B------:R-:W0:Y:S01]  /*3ad0*/  MUFU.EX2 R46, R46 ;  /* 0x0000002e002e7308 */ /* 0x000e220000000800 */
[----:B--2---:R-:W-:-:S04]  /*3ae0*/  FSEL R122, R85, -INF , P2 ;  /* 0xff800000557a7808 */ /* 0x004fc80001000000 */
[----:B------:R-:W-:-:S03]  /*3af0*/  FMNMX.FTZ R31, R122, R31, !PT ;  /* 0x0000001f7a1f7209 */ /* 0x000fc60007810000 */
[----:B------:R-:W1:Y:S02]  /*3b00*/  MUFU.EX2 R183, R183 ;  /* 0x000000b700b77308 */ /* 0x000e640000000800 */
[----:B------:R-:W2:Y:S06]  /*3b10*/  SHFL.BFLY PT, R10, R31, 0x2, 0x1f ;  /* 0x0c401f001f0a7f89 */ /* 0x000eac00000e0000 */
[----:B------:R-:W3:Y:S01]  /*3b20*/  MUFU.EX2 R2, R2 ;  /* 0x0000000200027308 */ /* 0x000ee20000000800 */
[----:B0-----:R-:W-:Y:S01]  /*3b30*/  FADD.FTZ R38, R181, R46 ;  /* 0x0000002eb5267221 */ /* 0x001fe20000010000 */
[----:B------:R-:W-:-:S06]  /*3b40*/  F2FP.F16.F32.PACK_AB R181, R46, R181 ;  /* 0x000000b52eb5723e */ /* 0x000fcc00000000ff */
[----:B------:R-:W0:Y:S08]  /*3b50*/  MUFU.EX2 R177, R177 ;  /* 0x000000b100b17308 */ /* 0x000e300000000800 */
[----:B------:R-:W4:Y:S01]  /*3b60*/  MUFU.EX2 R4, R4 ;  /* 0x0000000400047308 */ /* 0x000f220000000800 */
[----:B--2---:R-:W-:-:S05]  /*3b70*/  FMNMX.FTZ R11, R31, R10, !PT ;  /* 0x0000000a1f0b7209 */ /* 0x004fca0007810000 */
[----:B------:R-:W2:Y:S02]  /*3b80*/  SHFL.BFLY PT, R10, R11, 0x1, 0x1f ;  /* 0x0c201f000b0a7f89 */ /* 0x000ea400000e0000 */
[----:B------:R-:W5:Y:S08]  /*3b90*/  MUFU.EX2 R179, R179 ;  /* 0x000000b300b37308 */ /* 0x000f700000000800 */
[----:B------:R-:W-:Y:S08]  /*3ba0*/  MUFU.EX2 R14, R14 ;  /* 0x0000000e000e7308 */ /* 0x000ff00000000800 */
[----:B------:R-:W-:Y:S01]  /*3bb0*/  MUFU.EX2 R173, R173 ;  /* 0x000000ad00ad7308 */ /* 0x000fe20000000800 */
[----:B--2---:R-:W-:-:S07]  /*3bc0*/  FMNMX.FTZ R10, R11, R10, !PT ;  /* 0x0000000a0b0a7209 */ /* 0x004fce0007810000 */
        /* <DEDUP_REMOVED lines=28> */
[----:B0-----:R-:W-:Y:S01]  /*3d90*/  FADD.FTZ R3, R177, R38 ;  /* 0x00000026b1037221 */ /* 0x001fe20000010000 */
[-CC-:B------:R-:W-:Y:S01]  /*3da0*/  FFMA.FTZ R88, R88, R5.reuse, -R11.reuse ;  /* 0x0000000558587223 */ /* 0x180fe2000001080b */
[-CC-:B------:R-:W-:Y:S01]  /*3db0*/  FFMA.FTZ R120, R120, R5.reuse, -R11.reuse ;  /* 0x0000000578787223 */ /* 0x180fe2000001080b */
[-C--:B------:R-:W-:Y:S01]  /*3dc0*/  FFMA.FTZ R66, R66, R5.reuse, -R11 ;  /* 0x0000000542427223 */ /* 0x080fe2000001080b */
[----:B----4-:R-:W-:Y:S01]  /*3dd0*/  FADD.FTZ R38, R4, R3 ;  /* 0x0000000304267221 */ /* 0x010fe20000010000 */
[-CC-:B------:R-:W-:Y:S01]  /*3de0*/  FFMA.FTZ R64, R64, R5.reuse, -R11.reuse ;  /* 0x0000000540407223 */ /* 0x180fe2000001080b */
[-C--:B------:R-:W-:Y:S01]  /*3df0*/  FFMA.FTZ R58, R58, R5.reuse, -R11 ;  /* 0x000000053a3a7223 */ /* 0x080fe2000001080b */
[----:B------:R-:W0:Y:S01]  /*3e00*/  MUFU.EX2 R15, R94 ;  /* 0x0000005e000f7308 */ /* 0x000e220000000800 */
[----:B-----5:R-:W-:Y:S01]  /*3e10*/  FADD.FTZ R37, R179, R38 ;  /* 0x00000026b3257221 */ /* 0x020fe20000010000 */
[----:B--2---:R-:W-:Y:S01]  /*3e20*/  FADD.FTZ R3, R90, R13 ;  /* 0x0000000d5a037221 */ /* 0x004fe20000010000 */
[-CC-:B------:R-:W-:Y:S01]  /*3e30*/  FFMA.FTZ R68, R68, R5.reuse, -R11.reuse ;  /* 0x0000000544447223 */ /* 0x180fe2000001080b */
[-C--:B------:R-:W-:Y:S01]  /*3e40*/  FFMA.FTZ R54, R54, R5.reuse, -R11 ;  /* 0x0000000536367223 */ /* 0x080fe2000001080b */
[----:B------:R-:W-:Y:S01]  /*3e50*/  FADD.FTZ R42, R14, R37 ;  /* 0x000000250e2a7221 */ /* 0x000fe20000010000 */
[----:B------:R-:W-:Y:S01]  /*3e60*/  FFMA.FTZ R72, R72, R5, -R11 ;  /* 0x0000000548487223 */ /* 0x000fe2000001080b */
[----:B------:R-:W-:Y:S01]  /*3e70*/  F2FP.F16.F32.PACK_AB R183, R2, R183 ;  /* 0x000000b702b7723e */ /* 0x000fe200000000ff */
[----:B------:R-:W2:Y:S01]  /*3e80*/  MUFU.EX2 R96, R96 ;  /* 0x0000006000607308 */ /* 0x000ea20000000800 */
        /* <DEDUP_REMOVED lines=8> */
[----:B0-----:R-:W-:Y:S01]  /*3f10*/  FADD.FTZ R3, R15, R38 ;  /* 0x000000260f037221 */ /* 0x001fe20000010000 */
[----:B------:R-:W-:Y:S01]  /*3f20*/  FADD.FTZ R39, R175, R42 ;  /* 0x0000002aaf277221 */ /* 0x000fe20000010000 */
[-CC-:B------:R-:W-:Y:S01]  /*3f30*/  FFMA.FTZ R40, R40, R5.reuse, -R11.reuse ;  /* 0x0000000528287223 */ /* 0x180fe2000001080b */
[-CC-:B------:R-:W-:Y:S01]  /*3f40*/  FFMA.FTZ R84, R84, R5.reuse, -R11.reuse ;  /* 0x0000000554547223 */ /* 0x180fe2000001080b */
[----:B------:R-:W-:Y:S01]  /*3f50*/  FFMA.FTZ R122, R122, R5, -R11 ;  /* 0x000000057a7a7223 */ /* 0x000fe2000001080b */
[----:B------:R-:W-:Y:S01]  /*3f60*/  F2FP.F16.F32.PACK_AB R180, R13, R90 ;  /* 0x0000005a0db4723e */ /* 0x000fe200000000ff */
[----:B------:R-:W-:Y:S01]  /*3f70*/  IMAD.MOV.U32 R94, RZ, RZ, R151 ;  /* 0x000000ffff5e7224 */ /* 0x000fe200078e0097 */
[----:B------:R-:W0:Y:S01]  /*3f80*/  MUFU.EX2 R24, R24 ;  /* 0x0000001800187308 */ /* 0x000e220000000800 */
[----:B--2---:R-:W-:Y:S01]  /*3f90*/  FADD.FTZ R38, R96, R3 ;  /* 0x0000000360267221 */ /* 0x004fe20000010000 */
[----:B------:R-:W-:Y:S01]  /*3fa0*/  F2FP.F16.F32.PACK_AB R182, R15, R92 ;  /* 0x0000005c0fb6723e */ /* 0x000fe200000000ff */
[----:B------:R-:W-:Y:S01]  /*3fb0*/  IMAD.MOV.U32 R92, RZ, RZ, R151 ;  /* 0x000000ffff5c7224 */ /* 0x000fe200078e0097 */
[----:B------:R-:W-:-:S02]  /*3fc0*/  F2FP.F16.F32.PACK_AB R177, R4, R177 ;  /* 0x000000b104b1723e */ /* 0x000fc400000000ff */
[----:B------:R-:W-:Y:S02]  /*3fd0*/  F2FP.F16.F32.PACK_AB R179, R14, R179 ;  /* 0x000000b30eb3723e */ /* 0x000fe400000000ff */
[----:B------:R-:W2:Y:S01]  /*3fe0*/  MUFU.EX2 R100, R100 ;  /* 0x0000006400647308 */ /* 0x000ea20000000800 */
[C---:B-1----:R-:W-:Y:S01]  /*3ff0*/  FADD.FTZ R3, R21.reuse, R38 ;  /* 0x0000002615037221 */ /* 0x042fe20000010000 */
[----:B------:R-:W-:Y:S01]  /*4000*/  F2FP.F16.F32.PACK_AB R176, R21, R96 ;  /* 0x0000006015b0723e */ /* 0x000fe200000000ff */
[----:B------:R-:W-:Y:S01]  /*4010*/  IMAD.MOV.U32 R96, RZ, RZ, R151 ;  /* 0x000000ffff607224 */ /* 0x000fe200078e0097 */
[----:B------:R-:W-:Y:S02]  /*4020*/  F2FP.F16.F32.PACK_AB R173, R20, R173 ;  /* 0x000000ad14ad723e */ /* 0x000fe400000000ff */
[----:B------:R-:W-:Y:S02]  /*4030*/  MOV R98, R151 ;  /* 0x0000009700627202 */ /* 0x000fe40000000f00 */
[----:B------:R-:W1:Y:S01]  /*4040*/  MUFU.EX2 R169, R169 ;  /* 0x000000a900a97308 */ /* 0x000e620000000800 */
[C---:B0-----:R-:W-:Y:S01]  /*4050*/  FADD.FTZ R42, R24.reuse, R39 ;  /* 0x00000027182a7221 */ /* 0x041fe20000010000 */
[----:B------:R-:W-:-:S02]  /*4060*/  F2FP.F16.F32.PACK_AB R175, R24, R175 ;  /* 0x000000af18af723e */ /* 0x000fc400000000ff */
[----:B------:R-:W-:-:S04]  /*4070*/  MOV R90, R151 ;  /* 0x00000097005a7202 */ /* 0x000fc80000000f00 */
[----:B------:R0:W3:Y:S01]  /*4080*/  MUFU.EX2 R25, R102 ;  /* 0x0000006600197308 */ /* 0x0000e20000000800 */
[----:B--2---:R-:W-:-:S07]  /*4090*/  FADD.FTZ R38, R100, R3 ;  /* 0x0000000364267221 */ /* 0x004fce0000010000 */
[----:B------:R-:W2:Y:S01]  /*40a0*/  MUFU.EX2 R28, R28 ;  /* 0x0000001c001c7308 */ /* 0x000ea20000000800 */
[----:B-1----:R-:W-:Y:S01]  /*40b0*/  FADD.FTZ R41, R169, R42 ;  /* 0x0000002aa9297221 */ /* 0x002fe20000010000 */
[----:B0-----:R-:W-:-:S06]  /*40c0*/  IMAD.MOV.U32 R102, RZ, RZ, R151 ;  /* 0x000000ffff667224 */ /* 0x001fcc00078e0097 */
[----:B------:R-:W0:Y:S01]  /*40d0*/  MUFU.EX2 R104, R104 ;  /* 0x0000006800687308 */ /* 0x000e220000000800 */
[C---:B---3--:R-:W-:Y:S01]  /*40e0*/  FADD.FTZ R3, R25.reuse, R38 ;  /* 0x0000002619037221 */ /* 0x048fe20000010000 */
[----:B------:R-:W-:Y:S01]  /*40f0*/  F2FP.F16.F32.PACK_AB R178, R25, R100 ;  /* 0x0000006419b2723e */ /* 0x000fe200000000ff */
[----:B------:R-:W-:-:S05]  /*4100*/  IMAD.MOV.U32 R100, RZ, RZ, R151 ;  /* 0x000000ffff647224 */ /* 0x000fca00078e0097 */
[----:B------:R-:W1:Y:S01]  /*4110*/  MUFU.EX2 R171, R171 ;  /* 0x000000ab00ab7308 */ /* 0x000e620000000800 */
[C---:B--2---:R-:W-:Y:S01]  /*4120*/  FADD.FTZ R42, R28.reuse, R41 ;  /* 0x000000291c2a7221 */ /* 0x044fe20000010000 */
[----:B------:R-:W-:-:S06]  /*4130*/  F2FP.F16.F32.PACK_AB R169, R28, R169 ;  /* 0x000000a91ca9723e */ /* 0x000fcc00000000ff */
[----:B------:R2:W3:Y:S01]  /*4140*/  MUFU.EX2 R27, R106 ;  /* 0x0000006a001b7308 */ /* 0x0004e20000000800 */
[----:B0-----:R-:W-:-:S07]  /*4150*/  FADD.FTZ R38, R104, R3 ;  /* 0x0000000368267221 */ /* 0x001fce0000010000 */
[----:B------:R-:W0:Y:S01]  /*4160*/  MUFU.EX2 R32, R32 ;  /* 0x0000002000207308 */ /* 0x000e220000000800 */
[----:B-1----:R-:W-:Y:S01]  /*4170*/  FADD.FTZ R41, R171, R42 ;  /* 0x0000002aab297221 */ /* 0x002fe20000010000 */
[----:B--2---:R-:W-:-:S06]  /*4180*/  MOV R106, R151 ;  /* 0x00000097006a7202 */ /* 0x004fcc0000000f00 */
[----:B------:R-:W1:Y:S01]  /*4190*/  MUFU.EX2 R108, R108 ;  /* 0x0000006c006c7308 */ /* 0x000e620000000800 */
[C---:B---3--:R-:W-:Y:S01]  /*41a0*/  FADD.FTZ R3, R27.reuse, R38 ;  /* 0x000000261b037221 */ /* 0x048fe20000010000 */
[----:B------:R-:W-:Y:S01]  /*41b0*/  F2FP.F16.F32.PACK_AB R172, R27, R104 ;  /* 0x000000681bac723e */ /* 0x000fe200000000ff */
[----:B------:R-:W-:-:S05]  /*41c0*/  IMAD.MOV.U32 R104, RZ, RZ, R151 ;  /* 0x000000ffff687224 */ /* 0x000fca00078e0097 */
[----:B------:R-:W2:Y:S01]  /*41d0*/  MUFU.EX2 R165, R165 ;  /* 0x000000a500a57308 */ /* 0x000ea20000000800 */
[C---:B0-----:R-:W-:Y:S01]  /*41e0*/  FADD.FTZ R38, R32.reuse, R41 ;  /* 0x0000002920267221 */ /* 0x041fe20000010000 */
[----:B------:R-:W-:-:S06]  /*41f0*/  F2FP.F16.F32.PACK_AB R171, R32, R171 ;  /* 0x000000ab20ab723e */ /* 0x000fcc00000000ff */
[----:B------:R0:W3:Y:S01]  /*4200*/  MUFU.EX2 R29, R110 ;  /* 0x0000006e001d7308 */ /* 0x0000e20000000800 */
[----:B-1----:R-:W-:-:S07]  /*4210*/  FADD.FTZ R0, R108, R3 ;  /* 0x000000036c007221 */ /* 0x002fce0000010000 */
[----:B------:R-:W1:Y:S01]  /*4220*/  MUFU.EX2 R30, R30 ;  /* 0x0000001e001e7308 */ /* 0x000e620000000800 */
[----:B--2---:R-:W-:Y:S01]  /*4230*/  FADD.FTZ R43, R165, R38 ;  /* 0x00000026a52b7221 */ /* 0x004fe20000010000 */
[----:B0-----:R-:W-:-:S06]  /*4240*/  IMAD.MOV.U32 R110, RZ, RZ, R151 ;  /* 0x000000ffff6e7224 */ /* 0x001fcc00078e0097 */
[----:B------:R-:W0:Y:S01]  /*4250*/  MUFU.EX2 R112, R112 ;  /* 0x0000007000707308 */ /* 0x000e220000000800 */
[C---:B---3--:R-:W-:Y:S01]  /*4260*/  FADD.FTZ R3, R29.reuse, R0 ;  /* 0x000000001d037221 */ /* 0x048fe20000010000 */
[----:B------:R-:W-:Y:S01]  /*4270*/  F2FP.F16.F32.PACK_AB R174, R29, R108 ;  /* 0x0000006c1dae723e */ /* 0x000fe200000000ff */
[----:B------:R-:W-:-:S05]  /*4280*/  IMAD.MOV.U32 R108, RZ, RZ, R151 ;  /* 0x000000ffff6c7224 */ /* 0x000fca00078e0097 */
[----:B------:R-:W2:Y:S01]  /*4290*/  MUFU.EX2 R167, R167 ;  /* 0x000000a700a77308 */ /* 0x000ea20000000800 */
[C---:B-1----:R-:W-:Y:S01]  /*42a0*/  FADD.FTZ R38, R30.reuse, R43 ;  /* 0x0000002b1e267221 */ /* 0x042fe20000010000 */
[----:B------:R-:W-:-:S06]  /*42b0*/  F2FP.F16.F32.PACK_AB R165, R30, R165 ;  /* 0x000000a51ea5723e */ /* 0x000fcc00000000ff */
[----:B------:R1:W3:Y:S01]  /*42c0*/  MUFU.EX2 R31, R114 ;  /* 0x00000072001f7308 */ /* 0x0002e20000000800 */
[----:B0-----:R-:W-:-:S07]  /*42d0*/  FADD.FTZ R0, R112, R3 ;  /* 0x0000000370007221 */ /* 0x001fce0000010000 */
[----:B------:R-:W0:Y:S01]  /*42e0*/  MUFU.EX2 R26, R26 ;  /* 0x0000001a001a7308 */ /* 0x000e220000000800 */
[----:B--2---:R-:W-:Y:S01]  /*42f0*/  FADD.FTZ R43, R167, R38 ;  /* 0x00000026a72b7221 */ /* 0x004fe20000010000 */
[----:B-1----:R-:W-:-:S06]  /*4300*/  MOV R114, R151 ;  /* 0x0000009700727202 */ /* 0x002fcc0000000f00 */
        /* <DEDUP_REMOVED lines=19> */
[----:B------:R-:W-:Y:S01]  /*4440*/  MUFU.EX2 R155, R35 ;  /* 0x00000023009b7308 */ /* 0x000fe20000000800 */
[----:B0-----:R-:W-:-:S07]  /*4450*/  FADD.FTZ R0, R36, R3 ;  /* 0x0000000324007221 */ /* 0x001fce0000010000 */
[----:B------:R0:W1:Y:S01]  /*4460*/  MUFU.EX2 R35, R88 ;  /* 0x0000005800237308 */ /* 0x0000620000000800 */
[----:B--2---:R-:W-:-:S07]  /*4470*/  FADD.FTZ R43, R163, R38 ;  /* 0x00000026a32b7221 */ /* 0x004fce0000010000 */
[----:B------:R-:W2:Y:S01]  /*4480*/  MUFU.EX2 R52, R52 ;  /* 0x0000003400347308 */ /* 0x000ea20000000800 */
[----:B0-----:R-:W-:-:S07]  /*4490*/  IMAD.MOV.U32 R88, RZ, RZ, R151 ;  /* 0x000000ffff587224 */ /* 0x001fce00078e0097 */
[----:B------:R-:W0:Y:S01]  /*44a0*/  MUFU.EX2 R120, R120 ;  /* 0x0000007800787308 */ /* 0x000e220000000800 */
[C---:B-1----:R-:W-:Y:S01]  /*44b0*/  FADD.FTZ R3, R35.reuse, R0 ;  /* 0x0000000023037221 */ /* 0x042fe20000010000 */
[----:B------:R-:W-:-:S06]  /*44c0*/  F2FP.F16.F32.PACK_AB R164, R35, R36 ;  /* 0x0000002423a4723e */ /* 0x000fcc00000000ff */
        /* <DEDUP_REMOVED lines=37> */
[----:B-1----:R-:W-:-:S04]  /*4720*/  FADD.FTZ R2, R82, R47 ;  /* 0x0000002f52027221 */ /* 0x002fc80000010000 */
[C---:B------:R-:W-:Y:S01]  /*4730*/  FADD.FTZ R3, R155.reuse, R2 ;  /* 0x000000029b037221 */ /* 0x040fe20000010000 */
[----:B------:R-:W-:Y:S01]  /*4740*/  F2FP.F16.F32.PACK_AB R155, R155, R82 ;  /* 0x000000529b9b723e */ /* 0x000fe200000000ff */
[----:B------:R-:W-:Y:S01]  /*4750*/  IMAD.MOV.U32 R2, RZ, RZ, 0x3f800000 ;  /* 0x3f800000ff027424 */ /* 0x000fe200078e00ff */
        /* <DEDUP_REMOVED lines=10> */
[----:B------:R2:W3:Y:S01]  /*4800*/  MUFU.EX2 R13, R122 ;  /* 0x0000007a000d7308 */ /* 0x0004e20000000800 */
[C---:B0-----:R-:W-:Y:S01]  /*4810*/  FADD.FTZ R15, R45.reuse, R0 ;  /* 0x000000002d0f7221 */ /* 0x041fe20000010000 */
[----:B------:R-:W-:Y:S01]  /*4820*/  F2FP.F16.F32.PACK_AB R152, R45, R80 ;  /* 0x000000502d98723e */ /* 0x000fe200000000ff */
[----:B------:R-:W-:Y:S02]  /*4830*/  IMAD.MOV.U32 R0, RZ, RZ, 0x3f800000 ;  /* 0x3f800000ff007424 */ /* 0x000fe400078e00ff */
[----:B-1----:R-:W-:Y:S01]  /*4840*/  FADD.FTZ R4, R84, R15 ;  /* 0x0000000f54047221 */ /* 0x002fe20000010000 */
[----:B--2---:R-:W-:-:S03]  /*4850*/  MOV R122, R151 ;  /* 0x00000097007a7202 */ /* 0x004fc60000000f00 */
[C---:B---3--:R-:W-:Y:S01]  /*4860*/  FADD.FTZ R4, R13.reuse, R4 ;  /* 0x000000040d047221 */ /* 0x048fe20000010000 */
[----:B------:R-:W-:Y:S01]  /*4870*/  F2FP.F16.F32.PACK_AB R154, R13, R84 ;  /* 0x000000540d9a723e */ /* 0x000fe200000000ff */
[----:B------:R-:W-:Y:S06]  /*4880*/  @!P2 BRA `(.L_x_2003) ;  /* 0x000000340020a947 */ /* 0x000fec0003800000 */
[----:B------:R-:W-:Y:S01]  /*4890*/  IMAD.MOV.U32 R13, RZ, RZ, R12 ;  /* 0x000000ffff0d7224 */ /* 0x000fe200078e000c */
[----:B------:R-:W-:Y:S01]  /*48a0*/  CS2R R150, SRZ ;  /* 0x0000000000967805 */ /* 0x000fe2000001ff00 */
        /* <DEDUP_REMOVED lines=33> */
[----:B------:R-:W-:Y:S01]  /*4ac0*/  UMOV UR5, UR37 ;  /* 0x0000002500057c82 */ /* 0x000fe20008000000 */
[----:B------:R-:W-:Y:S01]  /*4ad0*/  UMOV UR6, UR36 ;  /* 0x0000002400067c82 */ /* 0x000fe20008000000 */
[----:B------:R-:W-:-:S05]  /*4ae0*/  ULDC UR7, c[0x0][0x9d8] ;  /* 0x0002760000077ab9 */ /* 0x000fca0000000800 */
.L_x_2012:
[----:B------:R-:W-:-:S04]  /*4af0*/  UIADD3 UR8, UR6, 0x1, URZ ;  /* 0x0000000106087890 */ /* 0x000fc8000fffe03f */
[----:B------:R-:W-:-:S04]  /*4b00*/  UISETP.NE.AND UP0, UPT, UR8, 0x2, UPT ;  /* 0x000000020800788c */ /* 0x000fc8000bf05270 */
[----:B------:R-:W-:Y:S02]  /*4b10*/  USEL UR37, URZ, 0x1, UP0 ;  /* 0x000000013f257887 */ /* 0x000fe40008000000 */
[----:B------:R-:W-:Y:S02]  /*4b20*/  USEL UR36, UR8, URZ, UP0 ;  /* 0x0000003f08247287 */ /* 0x000fe40008000000 */
[----:B------:R-:W-:Y:S01]  /*4b30*/  ULOP3.LUT UR37, UR5, UR37, URZ, 0x3c, !UPT ;  /* 0x0000002505257292 */ /* 0x000fe2000f8e3c3f */
[----:B------:R-:W-:Y:S11]  /*4b40*/  @!P0 BRA `(.L_x_2004) ;  /* 0x0000000000048947 */ /* 0x000ff60003800000 */
[----:B------:R-:W-:Y:S01]  /*4b50*/  BPT.TRAP 0x1 ;  /* 0x000000040000795c */ /* 0x000fe20000300000 */
.L_x_2004:
[----:B------:R-:W-:Y:S01]  /*4b60*/  ULEA UR8, UR36, UR38, 0x3 ;  /* 0x0000002624087291 */ /* 0x000fe2000f8e183f */
[----:B------:R-:W-:-:S05]  /*4b70*/  IMAD.U32 R5, RZ, RZ, UR37 ;  /* 0x00000025ff057e24 */ /* 0x000fca000f8e00ff */
[----:B------:R-:W-:-:S04]  /*4b80*/  SHF.L.U32 R5, R5, 0x1f, RZ ;  /* 0x0000001f05057819 */ /* 0x000fc800000006ff */
[----:B------:R0:W1:Y:S01]  /*4b90*/  SYNCS.PHASECHK.TRANS64.TRYWAIT P2, [UR8+0x34830], R5 ;  /* 0x03483005ff0075a7 */ /* 0x0000620008040148 */
[----:B------:R-:W-:Y:S05]  /*4ba0*/  @!P0 BRA `(.L_x_2005) ;  /* 0x0000000000048947 */ /* 0x000fea0003800000 */
[----:B------:R-:W-:Y:S01]  /*4bb0*/  BPT.TRAP 0x1 ;  /* 0x000000040000795c */ /* 0x000fe20000300000 */
.L_x_2005:
[----:B-1----:R-:W-:Y:S05]  /*4bc0*/  @P2 BRA `(.L_x_2006) ;  /* 0x0000000000082947 */ /* 0x002fea0003800000 */
[----:B------:R-:W1:Y:S02]  /*4bd0*/  SYNCS.PHASECHK.TRANS64.TRYWAIT P2, [UR8+0x34830], R5 ;  /* 0x03483005ff0075a7 */ /* 0x000e640008040148 */
[----:B-1----:R-:W-:Y:S05]  /*4be0*/  @!P2 BRA `(.L_x_2007) ;  /* 0x000000dc0088a947 */ /* 0x002fea0003800000 */
.L_x_2006:
        /* <DEDUP_REMOVED lines=141> */
.L_x_2008:
[----:B------:R-:W-:Y:S01]  /*54c0*/  ULEA UR9, UR6, UR38, 0x3 ;  /* 0x0000002606097291 */ /* 0x000fe2000f8e183f */
[----:B------:R-:W-:-:S05]  /*54d0*/  IMAD.U32 R0, RZ, RZ, UR5 ;  /* 0x00000005ff007e24 */ /* 0x000fca000f8e00ff */
[----:B------:R-:W-:-:S04]  /*54e0*/  SHF.L.U32 R0, R0, 0x1f, RZ ;  /* 0x0000001f00007819 */ /* 0x000fc800000006ff */
[----:B------:R2:W3:Y:S01]  /*54f0*/  SYNCS.PHASECHK.TRANS64.TRYWAIT P2, [UR9+0x34850], R0 ;  /* 0x03485000ff0075a7 */ /* 0x0004e20008040149 */
[----:B------:R-:W-:Y:S05]  /*5500*/  @!P0 BRA `(.L_x_2009) ;  /* 0x0000000000048947 */ /* 0x000fea0003800000 */
[----:B------:R-:W-:Y:S01]  /*5510*/  BPT.TRAP 0x1 ;  /* 0x000000040000795c */ /* 0x000fe20000300000 */
.L_x_2009:
[----:B---3--:R-:W-:Y:S05]  /*5520*/  @P2 BRA `(.L_x_2010) ;  /* 0x0000000000082947 */ /* 0x008fea0003800000 */
[----:B------:R-:W3:Y:S02]  /*5530*/  SYNCS.PHASECHK.TRANS64.TRYWAIT P2, [UR9+0x34850], R0 ;  /* 0x03485000ff0075a7 */ /* 0x000ee40008040149 */
[----:B---3--:R-:W-:Y:S05]  /*5540*/  @!P2 BRA `(.L_x_2011) ;  /* 0x000000d40048a947 */ /* 0x008fea0003800000 */
.L_x_2010:
[----:B------:R-:W-:Y:S01]  /*5550*/  UIADD3 UR5, UR38, 0x400, URZ ;  /* 0x0000040026057890 */ /* 0x000fe2000fffe03f */
[----:B------:R-:W-:Y:S01]  /*5560*/  WARPGROUP.ARRIVE ;  /* 0x00000000000079c5 */ /* 0x000fe20000000000 */
[----:B------:R-:W-:Y:S01]  /*5570*/  UMOV UR15, 0x40000040 ;  /* 0x40000040000f7882 */ /* 0x000fe20000000000 */
[----:B01----:R-:W-:Y:S01]  /*5580*/  FMUL.FTZ R5, R24, UR7 ;  /* 0x0000000718057c20 */ /* 0x003fe20008410000 */
[----:B------:R-:W-:Y:S01]  /*5590*/  USHF.R.U32.HI UR5, URZ, 0x4, UR5 ;  /* 0x000000043f057899 */ /* 0x000fe20008011605 */
[----:B------:R-:W-:Y:S01]  /*55a0*/  FMUL.FTZ R10, R25, UR7 ;  /* 0x00000007190a7c20 */ /* 0x000fe20008410000 */
[----:B------:R-:W-:Y:S01]  /*55b0*/  FMUL.FTZ R15, R34, UR7 ;  /* 0x00000007220f7c20 */ /* 0x000fe20008410000 */
[----:B------:R-:W-:Y:S01]  /*55c0*/  FMUL.FTZ R24, R39, UR7 ;  /* 0x0000000727187c20 */ /* 0x000fe20008410000 */
[----:B------:R-:W-:Y:S01]  /*55d0*/  ULOP3.LUT UR5, UR5, 0x3fff, URZ, 0xc0, !UPT ;  /* 0x00003fff05057892 */ /* 0x000fe2000f8ec03f */
[----:B------:R-:W-:Y:S01]  /*55e0*/  MUFU.TANH R5, R5 ;  /* 0x0000000500057308 */ /* 0x000fe20000002400 */
[----:B------:R-:W-:Y:S01]  /*55f0*/  FMUL.FTZ R20, R35, UR7 ;  /* 0x0000000723147c20 */ /* 0x000fe20008410000 */
[----:B------:R-:W-:Y:S01]  /*5600*/  FMUL.FTZ R35, R36, UR7 ;  /* 0x0000000724237c20 */ /* 0x000fe20008410000 */
[----:B------:R-:W-:Y:S01]  /*5610*/  ULOP3.LUT UR5, UR5, 0x4000000, URZ, 0xfc, !UPT ;  /* 0x0400000005057892 */ /* 0x000fe2000f8efc3f */
[----:B------:R-:W-:Y:S01]  /*5620*/  FMUL.FTZ R200, R37, UR7 ;  /* 0x0000000725c87c20 */ /* 0x000fe20008410000 */
[----:B------:R-:W-:Y:S01]  /*5630*/  FMUL.FTZ R36, R40, UR7 ;  /* 0x0000000728247c20 */ /* 0x000fe20008410000 */
[----:B------:R-:W-:Y:S01]  /*5640*/  FMUL.FTZ R198, R41, UR7 ;  /* 0x0000000729c67c20 */ /* 0x000fe20008410000 */
[----:B------:R-:W-:Y:S01]  /*5650*/  ULEA UR5, UR6, UR5, 0xb ;  /* 0x0000000506057291 */ /* 0x000fe2000f8e583f */
[----:B------:R-:W0:Y:S01]  /*5660*/  MUFU.TANH R10, R10 ;  /* 0x0000000a000a7308 */ /* 0x000e220000002400 */
[----:B------:R-:W-:Y:S01]  /*5670*/  FMUL.FTZ R44, R44, UR7 ;  /* 0x000000072c2c7c20 */ /* 0x000fe20008410000 */
[----:B------:R-:W-:Y:S01]  /*5680*/  UMOV UR6, 0xffffff80 ;  /* 0xffffff8000067882 */ /* 0x000fe20000000000 */
[----:B------:R-:W-:Y:S01]  /*5690*/  FMUL.FTZ R45, R45, UR7 ;  /* 0x000000072d2d7c20 */ /* 0x000fe20008410000 */
[----:B------:R-:W-:Y:S01]  /*56a0*/  UIMAD UR6, UR4, UR6, 0x1 ;  /* 0x00000001040674a4 */ /* 0x000fe2000f8e0206 */
[----:B------:R-:W-:Y:S01]  /*56b0*/  FMUL.FTZ R48, R48, UR7 ;  /* 0x0000000730307c20 */ /* 0x000fe20008410000 */
[----:B------:R-:W-:Y:S01]  /*56c0*/  UMOV UR14, UR5 ;  /* 0x00000005000e7c82 */ /* 0x000fe20008000000 */
[----:B------:R-:W-:Y:S01]  /*56d0*/  FMUL.FTZ R49, R49, UR7 ;  /* 0x0000000731317c20 */ /* 0x000fe20008410000 */
[----:B------:R-:W-:Y:S01]  /*56e0*/  HGMMA.64x128x16.F32 R88, R180, gdesc[UR12].tnspB, R88, gsb0 ;  /* 0x41e0000cb4587df0 */ /* 0x000fe20008000858 */
[----:B------:R-:W-:Y:S01]  /*56f0*/  UIADD3 UR14, UR5, 0x80, URZ ;  /* 0x00000080050e7890 */ /* 0x000fe2000fffe03f */
[----:B------:R-:W-:Y:S01]  /*5700*/  MUFU.TANH R35, R35 ;  /* 0x0000002300237308 */ /* 0x000fe20000002400 */
[----:B------:R-:W-:Y:S01]  /*5710*/  UMOV UR15, 0x40000040 ;  /* 0x40000040000f7882 */ /* 0x000fe20000000000 */
[----:B------:R-:W-:Y:S01]  /*5720*/  ULEA UR6, UR61, UR6, 0x7 ;  /* 0x000000063d067291 */ /* 0x000fe2000f8e383f */
[----:B------:R-:W-:Y:S01]  /*5730*/  FMUL.FTZ R52, R52, UR7 ;  /* 0x0000000734347c20 */ /* 0x000fe20008410000 */
[----:B------:R-:W-:Y:S01]  /*5740*/  FMUL.FTZ R53, R53, UR7 ;  /* 0x0000000735357c20 */ /* 0x000fe20008410000 */
[----:B------:R-:W-:Y:S01]  /*5750*/  FMUL.FTZ R56, R56, UR7 ;  /* 0x0000000738387c20 */ /* 0x000fe20008410000 */
[----:B------:R-:W-:Y:S01]  /*5760*/  UIADD3 UR6, -UR39, UR6, UR60 ;  /* 0x0000000627067290 */ /* 0x000fe2000fffe13c */
[----:B------:R-:W-:Y:S01]  /*5770*/  FMUL.FTZ R57, R57, UR7 ;  /* 0x0000000739397c20 */ /* 0x000fe20008410000 */
[----:B------:R-:W-:Y:S01]  /*5780*/  MUFU.TANH R200, R200 ;  /* 0x000000c800c87308 */ /* 0x000fe20000002400 */
[----:B------:R-:W-:Y:S01]  /*5790*/  FMUL.FTZ R60, R60, UR7 ;  /* 0x000000073c3c7c20 */ /* 0x000fe20008410000 */
[----:B------:R-:W-:Y:S01]  /*57a0*/  FMUL.FTZ R21, R38, UR7 ;  /* 0x0000000726157c20 */ /* 0x000fe20008410000 */
[----:B------:R-:W-:Y:S01]  /*57b0*/  FMUL.FTZ R61, R61, UR7 ;  /* 0x000000073d3d7c20 */ /* 0x000fe20008410000 */
[----:B------:R-:W-:Y:S01]  /*57c0*/  MOV R34, UR6 ;  /* 0x0000000600227c02 */ /* 0x000fe20008000f00 */
[----:B------:R-:W-:Y:S01]  /*57d0*/  FMUL.FTZ R64, R64, UR7 ;  /* 0x0000000740407c20 */ /* 0x000fe20008410000 */
[----:B------:R-:W-:Y:S01]  /*57e0*/  FMUL.FTZ R68, R68, UR7 ;  /* 0x0000000744447c20 */ /* 0x000fe20008410000 */
[----:B------:R-:W-:Y:S01]  /*57f0*/  FMUL.FTZ R2, R27, UR7 ;  /* 0x000000071b027c20 */ /* 0x000fe20008410000 */
[----:B------:R-:W-:Y:S01]  /*5800*/  MUFU.TANH R36, R36 ;  /* 0x0000002400247308 */ /* 0x000fe20000002400 */
[----:B------:R-:W-:-:S02]  /*5810*/  IMAD R39, R17, -0x2, R34 ;  /* 0xfffffffe11277824 */ /* 0x000fc400078e0222 */
[----:B------:R-:W-:Y:S01]  /*5820*/  FMUL.FTZ R65, R65, UR7 ;  /* 0x0000000741417c20 */ /* 0x000fe20008410000 */
[----:B------:R-:W-:Y:S01]  /*5830*/  FMUL.FTZ R25, R42, UR7 ;  /* 0x000000072a197c20 */ /* 0x000fe20008410000 */
[----:B------:R-:W-:Y:S01]  /*5840*/  FMUL.FTZ R27, R46, UR7 ;  /* 0x000000072e1b7c20 */ /* 0x000fe20008410000 */
[----:B------:R-:W-:Y:S02]  /*5850*/  IMAD.IADD R39, R22, 0x1, R39 ;  /* 0x0000000116277824 */ /* 0x000fe400078e0227 */
[----:B------:R-:W-:Y:S01]  /*5860*/  FMUL.FTZ R69, R69, UR7 ;  /* 0x0000000745457c20 */ /* 0x000fe20008410000 */
[----:B------:R-:W-:Y:S01]  /*5870*/  FMUL.FTZ R73, R73, UR7 ;  /* 0x0000000749497c20 */ /* 0x000fe20008410000 */
[----:B------:R-:W-:Y:S01]  /*5880*/  MUFU.TANH R198, R198 ;  /* 0x000000c600c67308 */ /* 0x000fe20000002400 */
[----:B------:R-:W-:Y:S01]  /*5890*/  FMUL.FTZ R76, R76, UR7 ;  /* 0x000000074c4c7c20 */ /* 0x000fe20008410000 */
[----:B------:R-:W-:Y:S01]  /*58a0*/  ISETP.GT.AND P2, PT, R39, RZ, PT ;  /* 0x000000ff2700720c */ /* 0x000fe20003f44270 */
[----:B------:R-:W-:Y:S01]  /*58b0*/  FMUL.FTZ R14, R31, UR7 ;  /* 0x000000071f0e7c20 */ /* 0x000fe20008410000 */
[----:B------:R-:W-:Y:S01]  /*58c0*/  ISETP.GT.AND P3, PT, R39, 0x1, PT ;  /* 0x000000012700780c */ /* 0x000fe20003f64270 */
[----:B------:R-:W-:Y:S01]  /*58d0*/  FMUL.FTZ R31, R54, UR7 ;  /* 0x00000007361f7c20 */ /* 0x000fe20008410000 */
[----:B------:R-:W-:Y:S01]  /*58e0*/  FMUL.FTZ R77, R77, UR7 ;  /* 0x000000074d4d7c20 */ /* 0x000fe20008410000 */
[----:B------:R-:W-:Y:S01]  /*58f0*/  FMUL.FTZ R80, R80, UR7 ;  /* 0x0000000750507c20 */ /* 0x000fe20008410000 */
[----:B0-----:R-:W-:Y:S01]  /*5900*/  FSEL R204, R10, -INF , P3 ;  /* 0xff8000000acc7808 */ /* 0x001fe20001800000 */
[----:B------:R-:W-:Y:S01]  /*5910*/  MUFU.TANH R44, R44 ;  /* 0x0000002c002c7308 */ /* 0x000fe20000002400 */
[----:B------:R-:W-:Y:S01]  /*5920*/  ISETP.GT.AND P3, PT, R39, 0x9, PT ;  /* 0x000000092700780c */ /* 0x000fe20003f64270 */
[----:B------:R-:W-:Y:S01]  /*5930*/  FMUL.FTZ R81, R81, UR7 ;  /* 0x0000000751517c20 */ /* 0x000fe20008410000 */
[----:B------:R-:W-:Y:S01]  /*5940*/  FMUL.FTZ R84, R84, UR7 ;  /* 0x0000000754547c20 */ /* 0x000fe20008410000 */
[----:B--2---:R-:W-:Y:S01]  /*5950*/  FMUL.FTZ R0, R26, UR7 ;  /* 0x000000071a007c20 */ /* 0x004fe20008410000 */
        /* <DEDUP_REMOVED lines=12> */
[----:B------:R-:W-:-:S02]  /*5a20*/  UISETP.GT.AND UP0, UPT, UR4, UR10, UPT ;  /* 0x0000000a0400728c */ /* 0x000fc4000bf04270 */
[----:B------:R-:W-:Y:S01]  /*5a30*/  UIADD3 UR4, UR4, -0x1, URZ ;  /* 0xffffffff04047890 */ /* 0x000fe2000fffe03f */
[----:B------:R-:W-:-:S04]  /*5a40*/  UMOV UR6, UR36 ;  /* 0x0000002400067c82 */ /* 0x000fc80008000000 */
        /* <DEDUP_REMOVED lines=8> */
[----:B0-----:R-:W-:-:S07]  /*5ad0*/  FMUL.FTZ R61, R82, UR7 ;  /* 0x00000007523d7c20 */ /* 0x001fce0008410000 */
[----:B------:R-:W-:Y:S08]  /*5ae0*/  MUFU.TANH R46, R68 ;  /* 0x00000044002e7308 */ /* 0x000ff00000002400 */
[----:B------:R-:W-:Y:S08]  /*5af0*/  MUFU.TANH R65, R65 ;  /* 0x0000004100417308 */ /* 0x000ff00000002400 */
[----:B------:R-:W-:Y:S01]  /*5b00*/  MUFU.TANH R69, R69 ;  /* 0x0000004500457308 */ /* 0x000fe20000002400 */
[----:B------:R-:W-:-:S02]  /*5b10*/  WARPGROUP.DEPBAR.LE gsb0, 0x0 ;  /* 0x00008000000079c5 */ /* 0x000fc40000010000 */
[----:B------:R-:W-:Y:S01]  /*5b20*/  WARPGROUP.ARRIVE ;  /* 0x00000000000079c5 */ /* 0x000fe20000000000 */
[----:B------:R-:W-:Y:S02]  /*5b30*/  FSEL R180, R5, -INF , P2 ;  /* 0xff80000005b47808 */ /* 0x000fe40001000000 */
[----:B------:R-:W-:Y:S02]  /*5b40*/  ISETP.GT.AND P2, PT, R39, 0x8, PT ;  /* 0x000000082700780c */ /* 0x000fe40003f44270 */
[----:B------:R-:W-:Y:S01]  /*5b50*/  MUFU.TANH R54, R76 ;  /* 0x0000004c00367308 */ /* 0x000fe20000002400 */
[----:B------:R-:W-:Y:S01]  /*5b60*/  FMNMX.FTZ R5, R180, R11, !PT ;  /* 0x0000000bb4057209 */ /* 0x000fe20007810000 */
[----:B------:R-:W-:Y:S01]  /*5b70*/  HGMMA.64x128x16.F32 R88, R176, gdesc[UR12].tnspB, R88, gsb0 ;  /* 0x41e0000cb0587df0 */ /* 0x000fe20008000858 */
[----:B------:R-:W-:Y:S01]  /*5b80*/  UIADD3 UR14, UR5, 0x100, URZ ;  /* 0x00000100050e7890 */ /* 0x000fe2000fffe03f */
[----:B------:R-:W-:Y:S01]  /*5b90*/  UMOV UR15, 0x40000040 ;  /* 0x40000040000f7882 */ /* 0x000fe20000000000 */
        /* <DEDUP_REMOVED lines=27> */
[----:B------:R-:W0:Y:S01]  /*5d50*/  MUFU.TANH R176, R176 ;  /* 0x000000b000b07308 */ /* 0x000e220000002400 */
[----:B------:R-:W-:Y:S01]  /*5d60*/  UMOV UR15, 0x40000040 ;  /* 0x40000040000f7882 */ /* 0x000fe20000000000 */
[----:B------:R-:W-:Y:S01]  /*5d70*/  FMUL.FTZ R33, R58, UR7 ;  /* 0x000000073a217c20 */ /* 0x000fe20008410000 */
[----:B------:R-:W-:Y:S01]  /*5d80*/  FMUL.FTZ R28, R47, UR7 ;  /* 0x000000072f1c7c20 */ /* 0x000fe20008410000 */
[----:B------:R-:W-:Y:S01]  /*5d90*/  FMUL.FTZ R47, R70, UR7 ;  /* 0x00000007462f7c20 */ /* 0x000fe20008410000 */
[----:B------:R-:W-:Y:S01]  /*5da0*/  FMUL.FTZ R32, R55, UR7 ;  /* 0x0000000737207c20 */ /* 0x000fe20008410000 */
[----:B------:R-:W-:-:S02]  /*5db0*/  FMUL.FTZ R55, R78, UR7 ;  /* 0x000000074e377c20 */ /* 0x000fc40008410000 */
[----:B------:R-:W1:Y:S08]  /*5dc0*/  MUFU.TANH R177, R177 ;  /* 0x000000b100b17308 */ /* 0x000e700000002400 */
[----:B------:R-:W2:Y:S01]  /*5dd0*/  MUFU.TANH R178, R178 ;  /* 0x000000b200b27308 */ /* 0x000ea20000002400 */
[----:B0-----:R-:W-:Y:S02]  /*5de0*/  FSEL R182, R176, -INF , P2 ;  /* 0xff800000b0b67808 */ /* 0x001fe40001000000 */
[----:B------:R-:W-:-:S02]  /*5df0*/  ISETP.GT.AND P2, PT, R39, 0x10, PT ;  /* 0x000000102700780c */ /* 0x000fc40003f44270 */
[----:B------:R-:W-:-:S03]  /*5e00*/  FMNMX.FTZ R5, R182, R5, !PT ;  /* 0x00000005b6057209 */ /* 0x000fc60007810000 */
[----:B------:R-:W0:Y:S01]  /*5e10*/  MUFU.TANH R179, R179 ;  /* 0x000000b300b37308 */ /* 0x000e220000002400 */
[----:B-1----:R-:W-:Y:S02]  /*5e20*/  FSEL R206, R177, -INF , P3 ;  /* 0xff800000b1ce7808 */ /* 0x002fe40001800000 */
[----:B------:R-:W-:Y:S02]  /*5e30*/  ISETP.GT.AND P3, PT, R39, 0x11, PT ;  /* 0x000000112700780c */ /* 0x000fe40003f64270 */
[----:B------:R-:W-:-:S03]  /*5e40*/  FMNMX.FTZ R5, R206, R5, !PT ;  /* 0x00000005ce057209 */ /* 0x000fc60007810000 */
[----:B------:R-:W-:Y:S01]  /*5e50*/  MUFU.TANH R58, R85 ;  /* 0x00000055003a7308 */ /* 0x000fe20000002400 */
[----:B--2---:R-:W-:Y:S02]  /*5e60*/  FSEL R176, R178, -INF , P2 ;  /* 0xff800000b2b07808 */ /* 0x004fe40001000000 */
[----:B------:R-:W-:Y:S02]  /*5e70*/  ISETP.GT.AND P2, PT, R39, 0x18, PT ;  /* 0x000000182700780c */ /* 0x000fe40003f44270 */
[----:B------:R-:W-:Y:S02]  /*5e80*/  FMNMX.FTZ R5, R176, R5, !PT ;  /* 0x00000005b0057209 */ /* 0x000fe40007810000 */
[----:B------:R-:W-:Y:S01]  /*5e90*/  FSEL R178, R35, -INF , P2 ;  /* 0xff80000023b27808 */ /* 0x000fe20001000000 */
[----:B------:R-:W-:Y:S01]  /*5ea0*/  MUFU.TANH R28, R28 ;  /* 0x0000001c001c7308 */ /* 0x000fe20000002400 */
[----:B0-----:R-:W-:Y:S02]  /*5eb0*/  FSEL R202, R179, -INF , P3 ;  /* 0xff800000b3ca7808 */ /* 0x001fe40001800000 */
[----:B------:R-:W-:-:S02]  /*5ec0*/  ISETP.GT.AND P3, PT, R39, 0x19, PT ;  /* 0x000000192700780c */ /* 0x000fc40003f64270 */
[----:B------:R-:W-:Y:S02]  /*5ed0*/  FMNMX.FTZ R5, R202, R5, !PT ;  /* 0x00000005ca057209 */ /* 0x000fe40007810000 */
[C---:B------:R-:W-:Y:S01]  /*5ee0*/  ISETP.GT.AND P2, PT, R39.reuse, 0x20, PT ;  /* 0x000000202700780c */ /* 0x040fe20003f44270 */
[----:B------:R-:W-:Y:S01]  /*5ef0*/  MUFU.TANH R29, R29 ;  /* 0x0000001d001d7308 */ /* 0x000fe20000002400 */
[----:B------:R-:W-:Y:S02]  /*5f00*/  FSEL R200, R200, -INF , P3 ;  /* 0xff800000c8c87808 */ /* 0x000fe40001800000 */
[----:B------:R-:W-:Y:S02]  /*5f10*/  FMNMX.FTZ R5, R178, R5, !PT ;  /* 0x00000005b2057209 */ /* 0x000fe40007810000 */
[----:B------:R-:W-:Y:S02]  /*5f20*/  ISETP.GT.AND P3, PT, R39, 0x21, PT ;  /* 0x000000212700780c */ /* 0x000fe40003f64270 */
[----:B------:R-:W-:Y:S01]  /*5f30*/  FMNMX.FTZ R5, R200, R5, !PT ;  /* 0x00000005c8057209 */ /* 0x000fe20007810000 */
[----:B------:R-:W-:Y:S01]  /*5f40*/  MUFU.TANH R32, R32 ;  /* 0x0000002000207308 */ /* 0x000fe20000002400 */
[----:B------:R-:W-:-:S02]  /*5f50*/  FSEL R198, R198, -INF , P3 ;  /* 0xff800000c6c67808 */ /* 0x000fc40001800000 */
[----:B------:R-:W-:-:S04]  /*5f60*/  ISETP.GT.AND P3, PT, R39, 0x29, PT ;  /* 0x000000292700780c */ /* 0x000fc80003f64270 */
[----:B------:R-:W-:Y:S01]  /*5f70*/  FSEL R196, R45, -INF , P3 ;  /* 0xff8000002dc47808 */ /* 0x000fe20001800000 */
[----:B------:R-:W-:Y:S01]  /*5f80*/  FMUL.FTZ R45, R66, UR7 ;  /* 0x00000007422d7c20 */ /* 0x000fe20008410000 */
[----:B------:R-:W-:Y:S01]  /*5f90*/  ISETP.GT.AND P3, PT, R39, 0x31, PT ;  /* 0x000000312700780c */ /* 0x000fe20003f64270 */
        /* <DEDUP_REMOVED lines=12> */
[----:B------:R-:W-:Y:S02]  /*6060*/  FSEL R172, R36, -INF , P2 ;  /* 0xff80000024ac7808 */ /* 0x000fe40001000000 */
[----:B------:R-:W-:Y:S02]  /*6070*/  ISETP.GT.AND P2, PT, R39, 0x28, PT ;  /* 0x000000282700780c */ /* 0x000fe40003f44270 */
[----:B------:R-:W-:Y:S01]  /*6080*/  FMNMX.FTZ R5, R172, R5, !PT ;  /* 0x00000005ac057209 */ /* 0x000fe20007810000 */
[----:B------:R-:W-:Y:S01]  /*6090*/  HGMMA.64x128x16.F32 R88, R168, gdesc[UR12].tnspB, R88, gsb0 ;  /* 0x41e0000ca8587df0 */ /* 0x000fe20008000858 */
[----:B------:R-:W-:Y:S01]  /*60a0*/  UIADD3 UR14, UR5, 0x200, URZ ;  /* 0x00000200050e7890 */ /* 0x000fe2000fffe03f */
[----:B------:R-:W-:Y:S01]  /*60b0*/  FSEL R174, R44, -INF , P2 ;  /* 0xff8000002cae7808 */ /* 0x000fe20001000000 */
[----:B------:R-:W-:Y:S01]  /*60c0*/  UMOV UR15, 0x40000040 ;  /* 0x40000040000f7882 */ /* 0x000fe20000000000 */
[----:B------:R-:W-:-:S02]  /*60d0*/  FMNMX.FTZ R5, R198, R5, !PT ;  /* 0x00000005c6057209 */ /* 0x000fc40007810000 */
[C---:B------:R-:W-:Y:S02]  /*60e0*/  ISETP.GT.AND P2, PT, R39.reuse, 0x30, PT ;  /* 0x000000302700780c */ /* 0x040fe40003f44270 */
[----:B------:R-:W-:Y:S01]  /*60f0*/  FMNMX.FTZ R35, R174, R5, !PT ;  /* 0x00000005ae237209 */ /* 0x000fe20007810000 */
[----:B------:R-:W-:Y:S01]  /*6100*/  FMUL.FTZ R5, R72, UR7 ;  /* 0x0000000748057c20 */ /* 0x000fe20008410000 */
[----:B------:R-:W-:Y:S02]  /*6110*/  FSEL R194, R48, -INF , P2 ;  /* 0xff80000030c27808 */ /* 0x000fe40001000000 */
[----:B------:R-:W-:Y:S02]  /*6120*/  FMNMX.FTZ R35, R196, R35, !PT ;  /* 0x00000023c4237209 */ /* 0x000fe40007810000 */
[----:B------:R-:W-:Y:S01]  /*6130*/  ISETP.GT.AND P2, PT, R39, 0x38, PT ;  /* 0x000000382700780c */ /* 0x000fe20003f44270 */
[----:B------:R-:W0:Y:S01]  /*6140*/  MUFU.TANH R5, R5 ;  /* 0x0000000500057308 */ /* 0x000e220000002400 */
[----:B------:R-:W-:Y:S01]  /*6150*/  FMNMX.FTZ R35, R194, R35, !PT ;  /* 0x00000023c2237209 */ /* 0x000fe20007810000 */
[----:B------:R-:W-:-:S02]  /*6160*/  WARPGROUP.DEPBAR.LE gsb0, 0x0 ;  /* 0x00008000000079c5 */ /* 0x000fc40000010000 */
[----:B------:R-:W-:Y:S01]  /*6170*/  WARPGROUP.ARRIVE ;  /* 0x00000000000079c5 */ /* 0x000fe20000000000 */
[----:B------:R-:W-:Y:S01]  /*6180*/  FSEL R170, R49, -INF , P3 ;  /* 0xff80000031aa7808 */ /* 0x000fe20001800000 */
[----:B------:R-:W-:Y:S01]  /*6190*/  FMUL.FTZ R49, R67, UR7 ;  /* 0x0000000743317c20 */ /* 0x000fe20008410000 */
[----:B------:R-:W-:Y:S01]  /*61a0*/  ISETP.GT.AND P3, PT, R39, 0x39, PT ;  /* 0x000000392700780c */ /* 0x000fe20003f64270 */
[----:B------:R-:W-:Y:S01]  /*61b0*/  FMUL.FTZ R67, R87, UR7 ;  /* 0x0000000757437c20 */ /* 0x000fe20008410000 */
[----:B------:R-:W-:Y:S01]  /*61c0*/  FSEL R168, R52, -INF , P2 ;  /* 0xff80000034a87808 */ /* 0x000fe20001000000 */
[----:B------:R-:W-:Y:S01]  /*61d0*/  HGMMA.64x128x16.F32 R88, R164, gdesc[UR12].tnspB, R88, gsb0 ;  /* 0x41e0000ca4587df0 */ /* 0x000fe20008000858 */
[----:B------:R-:W-:Y:S01]  /*61e0*/  FMNMX.FTZ R35, R170, R35, !PT ;  /* 0x00000023aa237209 */ /* 0x000fe20007810000 */
[----:B------:R-:W-:Y:S01]  /*61f0*/  UIADD3 UR14, UR5, 0x280, URZ ;  /* 0x00000280050e7890 */ /* 0x000fe2000fffe03f */
[----:B------:R-:W-:Y:S01]  /*6200*/  ISETP.GT.AND P2, PT, R39, 0x40, PT ;  /* 0x000000402700780c */ /* 0x000fe20003f44270 */
[----:B------:R-:W-:Y:S01]  /*6210*/  UMOV UR15, 0x40000040 ;  /* 0x40000040000f7882 */ /* 0x000fe20000000000 */
[----:B------:R-:W-:Y:S01]  /*6220*/  FSEL R72, R53, -INF , P3 ;  /* 0xff80000035487808 */ /* 0x000fe20001800000 */
[----:B------:R-:W1:Y:S01]  /*6230*/  MUFU.TANH R52, R73 ;  /* 0x0000004900347308 */ /* 0x000e620000002400 */
[----:B------:R-:W-:Y:S01]  /*6240*/  FMNMX.FTZ R35, R168, R35, !PT ;  /* 0x00000023a8237209 */ /* 0x000fe20007810000 */
[----:B------:R-:W-:Y:S01]  /*6250*/  FMUL.FTZ R53, R71, UR7 ;  /* 0x0000000747357c20 */ /* 0x000fe20008410000 */
[----:B------:R-:W-:-:S02]  /*6260*/  ISETP.GT.AND P3, PT, R39, 0x41, PT ;  /* 0x000000412700780c */ /* 0x000fc40003f64270 */
[----:B------:R-:W-:Y:S02]  /*6270*/  FSEL R68, R56, -INF , P2 ;  /* 0xff80000038447808 */ /* 0x000fe40001000000 */
[----:B------:R-:W-:Y:S01]  /*6280*/  FMNMX.FTZ R35, R72, R35, !PT ;  /* 0x0000002348237209 */ /* 0x000fe20007810000 */
[----:B------:R-:W2:Y:S01]  /*6290*/  MUFU.TANH R56, R77 ;  /* 0x0000004d00387308 */ /* 0x000ea20000002400 */
[----:B------:R-:W-:Y:S02]  /*62a0*/  ISETP.GT.AND P2, PT, R39, 0x48, PT ;  /* 0x000000482700780c */ /* 0x000fe40003f44270 */
[----:B------:R-:W-:Y:S01]  /*62b0*/  FSEL R36, R57, -INF , P3 ;  /* 0xff80000039247808 */ /* 0x000fe20001800000 */
[----:B------:R-:W-:Y:S01]  /*62c0*/  FMUL.FTZ R57, R75, UR7 ;  /* 0x000000074b397c20 */ /* 0x000fe20008410000 */
[----:B------:R-:W-:Y:S02]  /*62d0*/  FMNMX.FTZ R35, R68, R35, !PT ;  /* 0x0000002344237209 */ /* 0x000fe40007810000 */
[----:B------:R-:W-:Y:S01]  /*62e0*/  ISETP.GT.AND P3, PT, R39, 0x49, PT ;  /* 0x000000492700780c */ /* 0x000fe20003f64270 */
[----:B------:R-:W3:Y:S01]  /*62f0*/  MUFU.TANH R49, R49 ;  /* 0x0000003100317308 */ /* 0x000ee20000002400 */
[----:B------:R-:W-:-:S02]  /*6300*/  FSEL R38, R38, -INF , P2 ;  /* 0xff80000026267808 */ /* 0x000fc40001000000 */
[----:B------:R-:W-:Y:S02]  /*6310*/  FMNMX.FTZ R35, R36, R35, !PT ;  /* 0x0000002324237209 */ /* 0x000fe40007810000 */
[C---:B------:R-:W-:Y:S02]  /*6320*/  ISETP.GT.AND P2, PT, R39.reuse, 0x50, PT ;  /* 0x000000502700780c */ /* 0x040fe40003f44270 */
[----:B------:R-:W-:Y:S01]  /*6330*/  FSEL R40, R40, -INF , P3 ;  /* 0xff80000028287808 */ /* 0x000fe20001800000 */
[----:B------:R-:W4:Y:S01]  /*6340*/  MUFU.TANH R53, R53 ;  /* 0x0000003500357308 */ /* 0x000f220000002400 */
[----:B------:R-:W-:Y:S02]  /*6350*/  FMNMX.FTZ R35, R38, R35, !PT ;  /* 0x0000002326237209 */ /* 0x000fe40007810000 */
[----:B------:R-:W-:Y:S02]  /*6360*/  ISETP.GT.AND P3, PT, R39, 0x51, PT ;  /* 0x000000512700780c */ /* 0x000fe40003f64270 */
[----:B------:R-:W-:-:S02]  /*6370*/  FSEL R42, R42, -INF , P2 ;  /* 0xff8000002a2a7808 */ /* 0x000fc40001000000 */
[----:B------:R-:W-:Y:S01]  /*6380*/  FMNMX.FTZ R35, R40, R35, !PT ;  /* 0x0000002328237209 */ /* 0x000fe20007810000 */
[----:B------:R-:W5:Y:S01]  /*6390*/  MUFU.TANH R57, R57 ;  /* 0x0000003900397308 */ /* 0x000f620000002400 */
[----:B------:R-:W-:Y:S02]  /*63a0*/  ISETP.GT.AND P2, PT, R39, 0x58, PT ;  /* 0x000000582700780c */ /* 0x000fe40003f44270 */
[----:B------:R-:W-:Y:S01]  /*63b0*/  FSEL R44, R65, -INF , P3 ;  /* 0xff800000412c7808 */ /* 0x000fe20001800000 */
[----:B------:R-:W-:Y:S01]  /*63c0*/  FMUL.FTZ R65, R86, UR7 ;  /* 0x0000000756417c20 */ /* 0x000fe20008410000 */
[----:B------:R-:W-:Y:S02]  /*63d0*/  FMNMX.FTZ R35, R42, R35, !PT ;  /* 0x000000232a237209 */ /* 0x000fe40007810000 */
[----:B------:R-:W-:Y:S01]  /*63e0*/  ISETP.GT.AND P3, PT, R39, 0x59, PT ;  /* 0x000000592700780c */ /* 0x000fe20003f64270 */
[----:B------:R-:W-:Y:S01]  /*63f0*/  MUFU.TANH R67, R67 ;  /* 0x0000004300437308 */ /* 0x000fe20000002400 */
[----:B------:R-:W-:-:S02]  /*6400*/  FSEL R46, R46, -INF , P2 ;  /* 0xff8000002e2e7808 */ /* 0x000fc40001000000 */
[----:B------:R-:W-:Y:S02]  /*6410*/  FMNMX.FTZ R35, R44, R35, !PT ;  /* 0x000000232c237209 */ /* 0x000fe40007810000 */
[----:B------:R-:W-:Y:S02]  /*6420*/  ISETP.GT.AND P2, PT, R39, 0x60, PT ;  /* 0x000000602700780c */ /* 0x000fe40003f44270 */
[----:B------:R-:W-:Y:S01]  /*6430*/  FSEL R48, R69, -INF , P3 ;  /* 0xff80000045307808 */ /* 0x000fe20001800000 */
[C---:B------:R-:W-:Y:S01]  /*6440*/  VIADD R69, R39.reuse, 0x8 ;  /* 0x0000000827457836 */ /* 0x040fe20000000000 */
[----:B------:R-:W-:Y:S01]  /*6450*/  FMNMX.FTZ R35, R46, R35, !PT ;  /* 0x000000232e237209 */ /* 0x000fe20007810000 */
[----:B------:R-:W5:Y:S01]  /*6460*/  MUFU.TANH R65, R65 ;  /* 0x0000004100417308 */ /* 0x000f620000002400 */
[----:B------:R-:W-:Y:S02]  /*6470*/  ISETP.GT.AND P3, PT, R39, 0x61, PT ;  /* 0x000000612700780c */ /* 0x000fe40003f64270 */
[----:B0-----:R-:W-:-:S02]  /*6480*/  FSEL R50, R5, -INF , P2 ;  /* 0xff80000005327808 */ /* 0x001fc40001000000 */
[----:B------:R-:W-:Y:S01]  /*6490*/  FMNMX.FTZ R35, R48, R35, !PT ;  /* 0x0000002330237209 */ /* 0x000fe20007810000 */
[----:B------:R-:W0:Y:S01]  /*64a0*/  LDC R5, c[0x0][0x988] ;  /* 0x00026200ff057b82 */ /* 0x000e220000000800 */
[C---:B------:R-:W-:Y:S02]  /*64b0*/  ISETP.GT.AND P2, PT, R39.reuse, 0x68, PT ;  /* 0x000000682700780c */ /* 0x040fe40003f44270 */
[----:B-1----:R-:W-:Y:S02]  /*64c0*/  FSEL R52, R52, -INF , P3 ;  /* 0xff80000034347808 */ /* 0x002fe40001800000 */
[----:B------:R-:W-:Y:S02]  /*64d0*/  FMNMX.FTZ R35, R50, R35, !PT ;  /* 0x0000002332237209 */ /* 0x000fe40007810000 */
[----:B------:R-:W-:Y:S02]  /*64e0*/  ISETP.GT.AND P3, PT, R39, 0x69, PT ;  /* 0x000000692700780c */ /* 0x000fe40003f64270 */
[----:B------:R-:W-:-:S02]  /*64f0*/  FSEL R54, R54, -INF , P2 ;  /* 0xff80000036367808 */ /* 0x000fc40001000000 */
[----:B------:R-:W-:Y:S02]  /*6500*/  FMNMX.FTZ R35, R52, R35, !PT ;  /* 0x0000002334237209 */ /* 0x000fe40007810000 */
[C---:B------:R-:W-:Y:S02]  /*6510*/  ISETP.GT.AND P2, PT, R39.reuse, 0x70, PT ;  /* 0x000000702700780c */ /* 0x040fe40003f44270 */
[----:B--2---:R-:W-:Y:S02]  /*6520*/  FSEL R56, R56, -INF , P3 ;  /* 0xff80000038387808 */ /* 0x004fe40001800000 */
[----:B------:R-:W-:Y:S02]  /*6530*/  FMNMX.FTZ R35, R54, R35, !PT ;  /* 0x0000002336237209 */ /* 0x000fe40007810000 */
[----:B------:R-:W-:Y:S02]  /*6540*/  ISETP.GT.AND P3, PT, R39, 0x71, PT ;  /* 0x000000712700780c */ /* 0x000fe40003f64270 */
[----:B------:R-:W-:-:S02]  /*6550*/  FSEL R62, R80, -INF , P2 ;  /* 0xff800000503e7808 */ /* 0x000fc40001000000 */
[----:B------:R-:W-:Y:S02]  /*6560*/  FMNMX.FTZ R35, R56, R35, !PT ;  /* 0x0000002338237209 */ /* 0x000fe40007810000 */
[C---:B------:R-:W-:Y:S02]  /*6570*/  ISETP.GT.AND P2, PT, R39.reuse, 0x78, PT ;  /* 0x000000782700780c */ /* 0x040fe40003f44270 */
[----:B------:R-:W-:Y:S02]  /*6580*/  FSEL R60, R60, -INF , P3 ;  /* 0xff8000003c3c7808 */ /* 0x000fe40001800000 */
[----:B------:R-:W-:Y:S02]  /*6590*/  FMNMX.FTZ R35, R62, R35, !PT ;  /* 0x000000233e237209 */ /* 0x000fe40007810000 */
[----:B------:R-:W-:Y:S02]  /*65a0*/  ISETP.GT.AND P3, PT, R39, 0x79, PT ;  /* 0x000000792700780c */ /* 0x000fe40003f64270 */
[----:B------:R-:W-:-:S02]  /*65b0*/  FSEL R64, R64, -INF , P2 ;  /* 0xff80000040407808 */ /* 0x000fc40001000000 */
[----:B------:R-:W-:Y:S02]  /*65c0*/  FMNMX.FTZ R35, R60, R35, !PT ;  /* 0x000000233c237209 */ /* 0x000fe40007810000 */
[C---:B------:R-:W-:Y:S02]  /*65d0*/  ISETP.GT.AND P5, PT, R69.reuse, RZ, PT ;  /* 0x000000ff4500720c */ /* 0x040fe40003fa4270 */
[----:B------:R-:W-:Y:S02]  /*65e0*/  FSEL R58, R58, -INF , P3 ;  /* 0xff8000003a3a7808 */ /* 0x000fe40001800000 */
[----:B------:R-:W-:Y:S02]  /*65f0*/  FMNMX.FTZ R35, R64, R35, !PT ;  /* 0x0000002340237209 */ /* 0x000fe40007810000 */
[----:B------:R-:W-:Y:S02]  /*6600*/  ISETP.GT.AND P6, PT, R69, 0x1, PT ;  /* 0x000000014500780c */ /* 0x000fe40003fc4270 */
[----:B------:R-:W-:-:S02]  /*6610*/  FSEL R0, R0, -INF , P5 ;  /* 0xff80000000007808 */ /* 0x000fc40002800000 */
[----:B------:R-:W-:Y:S02]  /*6620*/  FMNMX.FTZ R35, R58, R35, !PT ;  /* 0x000000233a237209 */ /* 0x000fe40007810000 */
[C---:B------:R-:W-:Y:S02]  /*6630*/  ISETP.GT.AND P3, PT, R69.reuse, 0x8, PT ;  /* 0x000000084500780c */ /* 0x040fe40003f64270 */
[----:B------:R-:W-:Y:S01]  /*6640*/  FSEL R70, R2, -INF , P6 ;  /* 0xff80000002467808 */ /* 0x000fe20003000000 */
[----:B------:R-:W1:Y:S01]  /*6650*/  SHFL.BFLY PT, R10, R35, 0x2, 0x1f ;  /* 0x0c401f00230a7f89 */ /* 0x000e6200000e0000 */
        /* <DEDUP_REMOVED lines=10> */
[C---:B------:R-:W-:Y:S02]  /*6700*/  ISETP.GT.AND P3, PT, R69.reuse, 0x18, PT ;  /* 0x000000184500780c */ /* 0x040fe40003f64270 */
[----:B------:R-:W-:Y:S02]  /*6710*/  FSEL R20, R20, -INF , P6 ;  /* 0xff80000014147808 */ /* 0x000fe40003000000 */
[----:B------:R-:W-:Y:S02]  /*6720*/  FMNMX.FTZ R71, R74, R71, !PT ;  /* 0x000000474a477209 */ /* 0x000fe40007810000 */
[----:B------:R-:W-:Y:S01]  /*6730*/  ISETP.GT.AND P4, PT, R69, 0x19, PT ;  /* 0x000000194500780c */ /* 0x000fe20003f84270 */
[----:B------:R-:W-:Y:S02]  /*6740*/  WARPGROUP.DEPBAR.LE gsb0, 0x0 ;  /* 0x00008000000079c5 */ /* 0x000fe40000010000 */
[----:B------:R-:W-:Y:S01]  /*6750*/  WARPGROUP.ARRIVE ;  /* 0x00000000000079c5 */ /* 0x000fe20000000000 */
[----:B------:R-:W-:-:S02]  /*6760*/  FSEL R76, R21, -INF , P3 ;  /* 0xff800000154c7808 */ /* 0x000fc40001800000 */
[----:B------:R-:W-:Y:S02]  /*6770*/  FMNMX.FTZ R71, R20, R71, !PT ;  /* 0x0000004714477209 */ /* 0x000fe40007810000 */
[----:B------:R-:W-:Y:S01]  /*6780*/  ISETP.GT.AND P5, PT, R69, 0x20, PT ;  /* 0x000000204500780c */ /* 0x000fe20003fa4270 */
[----:B------:R-:W-:Y:S01]  /*6790*/  HGMMA.64x128x16.F32 R88, R160, gdesc[UR12].tnspB, R88, gsb0 ;  /* 0x41e0000ca0587df0 */ /* 0x000fe20008000858 */
[----:B------:R-:W-:Y:S01]  /*67a0*/  FSEL R24, R24, -INF , P4 ;  /* 0xff80000018187808 */ /* 0x000fe20002000000 */
[----:B------:R-:W-:Y:S01]  /*67b0*/  UIADD3 UR14, UR5, 0x300, URZ ;  /* 0x00000300050e7890 */ /* 0x000fe2000fffe03f */
[----:B------:R-:W-:Y:S01]  /*67c0*/  FMNMX.FTZ R71, R76, R71, !PT ;  /* 0x000000474c477209 */ /* 0x000fe20007810000 */
[----:B------:R-:W-:Y:S01]  /*67d0*/  UMOV UR15, 0x40000040 ;  /* 0x40000040000f7882 */ /* 0x000fe20000000000 */
[----:B-1----:R-:W-:Y:S02]  /*67e0*/  FMNMX.FTZ R37, R35, R10, !PT ;  /* 0x0000000a23257209 */ /* 0x002fe40007810000 */
[----:B------:R-:W-:-:S02]  /*67f0*/  ISETP.GT.AND P6, PT, R69, 0x21, PT ;  /* 0x000000214500780c */ /* 0x000fc40003fc4270 */
[----:B------:R-:W-:Y:S01]  /*6800*/  FSEL R78, R25, -INF , P5 ;  /* 0xff800000194e7808 */ /* 0x000fe20002800000 */
[----:B------:R-:W1:Y:S01]  /*6810*/  SHFL.BFLY PT, R10, R37, 0x1, 0x1f ;  /* 0x0c201f00250a7f89 */ /* 0x000e6200000e0000 */
[----:B------:R-:W-:Y:S02]  /*6820*/  FMNMX.FTZ R71, R24, R71, !PT ;  /* 0x0000004718477209 */ /* 0x000fe40007810000 */
[C---:B------:R-:W-:Y:S02]  /*6830*/  ISETP.GT.AND P3, PT, R69.reuse, 0x28, PT ;  /* 0x000000284500780c */ /* 0x040fe40003f64270 */
[----:B------:R-:W-:Y:S02]  /*6840*/  FSEL R26, R26, -INF , P6 ;  /* 0xff8000001a1a7808 */ /* 0x000fe40003000000 */
[----:B------:R-:W-:Y:S02]  /*6850*/  FMNMX.FTZ R71, R78, R71, !PT ;  /* 0x000000474e477209 */ /* 0x000fe40007810000 */
[----:B------:R-:W-:-:S02]  /*6860*/  ISETP.GT.AND P4, PT, R69, 0x29, PT ;  /* 0x000000294500780c */ /* 0x000fc40003f84270 */
[----:B------:R-:W-:Y:S02]  /*6870*/  FSEL R80, R27, -INF , P3 ;  /* 0xff8000001b507808 */ /* 0x000fe40001800000 */
        /* <DEDUP_REMOVED lines=13> */
[----:B-1----:R-:W-:Y:S02]  /*6950*/  FMNMX.FTZ R10, R37, R10, !PT ;  /* 0x0000000a250a7209 */ /* 0x002fe40007810000 */
[----:B------:R-:W-:Y:S02]  /*6960*/  ISETP.GT.AND P5, PT, R69, 0x40, PT ;  /* 0x000000404500780c */ /* 0x000fe40003fa4270 */
[----:B------:R-:W-:Y:S01]  /*6970*/  FSEL R164, R32, -INF , P4 ;  /* 0xff80000020a47808 */ /* 0x000fe20002000000 */
[----:B0-----:R-:W-:Y:S01]  /*6980*/  FMUL.FTZ R37, R10, R5 ;  /* 0x000000050a257220 */ /* 0x001fe20000410000 */
[----:B------:R-:W-:-:S02]  /*6990*/  FMNMX.FTZ R71, R86, R71, !PT ;  /* 0x0000004756477209 */ /* 0x000fc40007810000 */
[----:B------:R-:W-:Y:S02]  /*69a0*/  ISETP.GT.AND P6, PT, R69, 0x41, PT ;  /* 0x000000414500780c */ /* 0x000fe40003fc4270 */
[----:B------:R-:W-:Y:S02]  /*69b0*/  FSEL R32, R33, -INF , P5 ;  /* 0xff80000021207808 */ /* 0x000fe40002800000 */
[----:B------:R-:W-:Y:S02]  /*69c0*/  FMNMX.FTZ R71, R164, R71, !PT ;  /* 0x00000047a4477209 */ /* 0x000fe40007810000 */
[----:B------:R-:W-:Y:S02]  /*69d0*/  FSETP.NEU.FTZ.AND P2, PT, R10, -INF , PT ;  /* 0xff8000000a00780b */ /* 0x000fe40003f5d000 */
[----:B------:R-:W-:Y:S02]  /*69e0*/  ISETP.GT.AND P3, PT, R69, 0x48, PT ;  /* 0x000000484500780c */ /* 0x000fe40003f64270 */
[----:B------:R-:W-:-:S02]  /*69f0*/  FSEL R34, R34, -INF , P6 ;  /* 0xff80000022227808 */ /* 0x000fc40003000000 */
        /* <DEDUP_REMOVED lines=21> */
[----:B---3--:R-:W-:Y:S01]  /*6b50*/  FSEL R198, R49, -INF , P6 ;  /* 0xff80000031c67808 */ /* 0x008fe20003000000 */
        /* <DEDUP_REMOVED lines=11> */
[----:B----4-:R-:W-:Y:S01]  /*6c10*/  FSEL R168, R53, -INF , P4 ;  /* 0xff80000035a87808 */ /* 0x010fe20002000000 */
        /* <DEDUP_REMOVED lines=11> */
[----:B-----5:R-:W-:Y:S01]  /*6cd0*/  FSEL R72, R57, -INF , P6 ;  /* 0xff80000039487808 */ /* 0x020fe20003000000 */
        /* <DEDUP_REMOVED lines=16> */
[----:B------:R-:W-:Y:S01]  /*6de0*/  FFMA.FTZ R58, R58, R5, -R37 ;  /* 0x000000053a3a7223 */ /* 0x000fe20000010825 */
[----:B------:R-:W-:Y:S01]  /*6df0*/  FSEL R206, R61, -INF , P5 ;  /* 0xff8000003dce7808 */ /* 0x000fe20002800000 */
[----:B------:R-:W-:Y:S01]  /*6e00*/  MUFU.EX2 R35, R35 ;  /* 0x0000002300237308 */ /* 0x000fe20000000800 */
[----:B------:R-:W-:-:S02]  /*6e10*/  FMNMX.FTZ R71, R68, R71, !PT ;  /* 0x0000004744477209 */ /* 0x000fc40007810000 */
[----:B------:R-:W-:Y:S02]  /*6e20*/  ISETP.GT.AND P3, PT, R69, 0x78, PT ;  /* 0x000000784500780c */ /* 0x000fe40003f64270 */
[----:B------:R-:W-:Y:S01]  /*6e30*/  FSEL R208, R63, -INF , P6 ;  /* 0xff8000003fd07808 */ /* 0x000fe20003000000 */
[----:B------:R-:W-:Y:S02]  /*6e40*/  WARPGROUP.DEPBAR.LE gsb0, 0x0 ;  /* 0x00008000000079c5 */ /* 0x000fe40000010000 */
[----:B------:R-:W-:Y:S01]  /*6e50*/  WARPGROUP.ARRIVE ;  /* 0x00000000000079c5 */ /* 0x000fe20000000000 */
[----:B------:R-:W-:Y:S01]  /*6e60*/  FMNMX.FTZ R71, R206, R71, !PT ;  /* 0x00000047ce477209 */ /* 0x000fe20007810000 */
[-CC-:B------:R-:W-:Y:S01]  /*6e70*/  FFMA.FTZ R162, R46, R5.reuse, -R37.reuse ;  /* 0x000000052ea27223 */ /* 0x180fe20000010825 */
[----:B------:R-:W-:Y:S01]  /*6e80*/  ISETP.GT.AND P4, PT, R69, 0x79, PT ;  /* 0x000000794500780c */ /* 0x000fe20003f84270 */
[----:B------:R-:W-:Y:S01]  /*6e90*/  FFMA.FTZ R46, R62, R5, -R37 ;  /* 0x000000053e2e7223 */ /* 0x000fe20000010825 */
[----:B------:R-:W-:Y:S01]  /*6ea0*/  FSEL R160, R65, -INF , P3 ;  /* 0xff80000041a07808 */ /* 0x000fe20001800000 */
[----:B------:R-:W-:Y:S01]  /*6eb0*/  HGMMA.64x128x16.F32 R88, R156, gdesc[UR12].tnspB, R88, gsb0 ;  /* 0x41e0000c9c587df0 */ /* 0x000fe20008000858 */
[----:B------:R-:W-:Y:S01]  /*6ec0*/  FMNMX.FTZ R71, R208, R71, !PT ;  /* 0x00000047d0477209 */ /* 0x000fe20007810000 */
[----:B------:R-:W-:Y:S01]  /*6ed0*/  UIADD3 UR14, UR5, 0x380, URZ ;  /* 0x00000380050e7890 */ /* 0x000fe2000fffe03f */
[----:B------:R-:W-:Y:S01]  /*6ee0*/  FSEL R210, R67, -INF , P4 ;  /* 0xff80000043d27808 */ /* 0x000fe20002000000 */
[----:B------:R-:W-:Y:S01]  /*6ef0*/  UMOV UR15, 0x40000040 ;  /* 0x40000040000f7882 */ /* 0x000fe20000000000 */
[----:B------:R-:W-:Y:S01]  /*6f00*/  FMNMX.FTZ R71, R160, R71, !PT ;  /* 0x00000047a0477209 */ /* 0x000fe20007810000 */
[----:B------:R-:W-:Y:S01]  /*6f10*/  MUFU.EX2 R180, R180 ;  /* 0x000000b400b47308 */ /* 0x000fe20000000800 */
[----:B------:R-:W-:-:S02]  /*6f20*/  UMOV UR5, UR37 ;  /* 0x0000002500057c82 */ /* 0x000fc40008000000 */
[----:B------:R-:W-:-:S05]  /*6f30*/  FMNMX.FTZ R71, R210, R71, !PT ;  /* 0x00000047d2477209 */ /* 0x000fca0007810000 */
        /* <DEDUP_REMOVED lines=10> */
[----:B0-----:R-:W-:-:S02]  /*6fe0*/  FMNMX.FTZ R12, R2, R53, !PT ;  /* 0x00000035020c7209 */ /* 0x001fc40007810000 */
[----:B------:R-:W-:Y:S02]  /*6ff0*/  FSEL R2, R10, RZ, P2 ;  /* 0x000000ff0a027208 */ /* 0x000fe40001000000 */
[C---:B------:R-:W-:Y:S01]  /*7000*/  FSETP.NEU.FTZ.AND P2, PT, R12.reuse, -INF , PT ;  /* 0xff8000000c00780b */ /* 0x040fe20003f5d000 */
[-C--:B------:R-:W-:Y:S02]  /*7010*/  FMUL.FTZ R37, R12, R5.reuse ;  /* 0x000000050c257220 */ /* 0x080fe40000410000 */
[----:B------:R-:W-:Y:S01]  /*7020*/  MUFU.EX2 R25, R25 ;  /* 0x0000001900197308 */ /* 0x000fe20000000800 */
[----:B------:R-:W-:Y:S02]  /*7030*/  FADD.FTZ R2, -R2, R11 ;  /* 0x0000000b02027221 */ /* 0x000fe40000010100 */
[----:B------:R-:W-:Y:S02]  /*7040*/  FSEL R37, R37, RZ, P2 ;  /* 0x000000ff25257208 */ /* 0x000fe40001000000 */
[----:B------:R-:W-:-:S03]  /*7050*/  FMUL.FTZ R2, R2, R5 ;  /* 0x0000000502027220 */ /* 0x000fc60000410000 */
[----:B------:R-:W-:Y:S01]  /*7060*/  MUFU.EX2 R174, R174 ;  /* 0x000000ae00ae7308 */ /* 0x000fe20000000800 */
[-CC-:B------:R-:W-:Y:S01]  /*7070*/  FFMA.FTZ R181, R0, R5.reuse, -R37.reuse ;  /* 0x0000000500b57223 */ /* 0x180fe20000010825 */
[----:B------:R-:W-:Y:S01]  /*7080*/  FSEL R0, R12, RZ, P2 ;  /* 0x000000ff0c007208 */ /* 0x000fe20001000000 */
[-CC-:B------:R-:W-:Y:S01]  /*7090*/  FFMA.FTZ R50, R70, R5.reuse, -R37.reuse ;  /* 0x0000000546327223 */ /* 0x180fe20000010825 */
[-CC-:B------:R-:W-:Y:S01]  /*70a0*/  FFMA.FTZ R183, R66, R5.reuse, -R37.reuse ;  /* 0x0000000542b77223 */ /* 0x180fe20000010825 */
[-CC-:B------:R-:W-:Y:S01]  /*70b0*/  FFMA.FTZ R14, R14, R5.reuse, -R37.reuse ;  /* 0x000000050e0e7223 */ /* 0x180fe20000010825 */
[-C--:B------:R-:W-:Y:S01]  /*70c0*/  FFMA.FTZ R177, R74, R5.reuse, -R37 ;  /* 0x000000054ab17223 */ /* 0x080fe20000010825 */
[----:B------:R-:W-:Y:S01]  /*70d0*/  FADD.FTZ R0, -R0, R13 ;  /* 0x0000000d00007221 */ /* 0x000fe20000010100 */
[----:B------:R-:W0:Y:S01]  /*70e0*/  MUFU.EX2 R2, R2 ;  /* 0x0000000200027308 */ /* 0x000e220000000800 */
[-CC-:B------:R-:W-:Y:S01]  /*70f0*/  FFMA.FTZ R20, R20, R5.reuse, -R37.reuse ;  /* 0x0000000514147223 */ /* 0x180fe20000010825 */
[-CC-:B------:R-:W-:Y:S01]  /*7100*/  FFMA.FTZ R165, R32, R5.reuse, -R37.reuse ;  /* 0x0000000520a57223 */ /* 0x180fe20000010825 */
[-C--:B------:R-:W-:Y:S01]  /*7110*/  FMUL.FTZ R0, R0, R5.reuse ;  /* 0x0000000500007220 */ /* 0x080fe20000410000 */
[-CC-:B------:R-:W-:Y:S01]  /*7120*/  FFMA.FTZ R179, R76, R5.reuse, -R37.reuse ;  /* 0x000000054cb37223 */ /* 0x180fe20000010825 */
[----:B------:R-:W-:Y:S01]  /*7130*/  FFMA.FTZ R32, R34, R5, -R37 ;  /* 0x0000000522207223 */ /* 0x000fe20000010825 */
[----:B------:R-:W-:-:S02]  /*7140*/  IMAD.U32 R34, RZ, RZ, UR8 ;  /* 0x00000008ff227e24 */ /* 0x000fc4000f8e00ff */
        /* <DEDUP_REMOVED lines=10> */
[----:B0-----:R-:W-:Y:S01]  /*71f0*/  FFMA.FTZ R13, R2, R4, R35 ;  /* 0x00000004020d7223 */ /* 0x001fe20000010023 */
[-CC-:B------:R-:W-:Y:S01]  /*7200*/  FFMA.FTZ R54, R164, R5.reuse, -R37.reuse ;  /* 0x00000005a4367223 */ /* 0x180fe20000010825 */
[-CC-:B------:R-:W-:Y:S01]  /*7210*/  FFMA.FTZ R167, R166, R5.reuse, -R37.reuse ;  /* 0x00000005a6a77223 */ /* 0x180fe20000010825 */
[-C--:B------:R-:W-:Y:S01]  /*7220*/  FFMA.FTZ R161, R196, R5.reuse, -R37 ;  /* 0x00000005c4a17223 */ /* 0x080fe20000010825 */
[----:B------:R-:W-:Y:S01]  /*7230*/  FADD.FTZ R13, R180, R13 ;  /* 0x0000000db40d7221 */ /* 0x000fe20000010000 */
        /* <DEDUP_REMOVED lines=11> */
[----:B------:R-:W-:Y:S01]  /*72f0*/  FADD.FTZ R4, R176, R13 ;  /* 0x0000000db0047221 */ /* 0x000fe20000010000 */
[----:B-1----:R-:W-:Y:S01]  /*7300*/  FFMA.FTZ R3, R0, R3, R181 ;  /* 0x0000000300037223 */ /* 0x002fe200000100b5 */
[C---:B------:R-:W-:Y:S01]  /*7310*/  F2FP.F16.F32.PACK_AB R176, R15.reuse, R176 ;  /* 0x000000b00fb0723e */ /* 0x040fe200000000ff */
[----:B------:R-:W-:Y:S01]  /*7320*/  FFMA.FTZ R208, R208, R5, -R37 ;  /* 0x00000005d0d07223 */ /* 0x000fe20000010825 */
[----:B------:R-:W-:Y:S01]  /*7330*/  FADD.FTZ R13, R15, R4 ;  /* 0x000000040f0d7221 */ /* 0x000fe20000010000 */
[----:B------:R-:W-:-:S02]  /*7340*/  PLOP3.LUT P2, PT, PT, PT, UP0, 0x80, 0x0 ;  /* 0x000000000000781c */ /* 0x000fc40003f4f008 */
[----:B------:R-:W1:Y:S01]  /*7350*/  MUFU.EX2 R14, R14 ;  /* 0x0000000e000e7308 */ /* 0x000e620000000800 */
[----:B------:R-:W-:Y:S01]  /*7360*/  FADD.FTZ R4, R178, R13 ;  /* 0x0000000db2047221 */ /* 0x000fe20000010000 */
[----:B------:R-:W-:Y:S02]  /*7370*/  F2FP.F16.F32.PACK_AB R180, R180, R35 ;  /* 0x00000023b4b4723e */ /* 0x000fe400000000ff */
[----:B------:R-:W-:Y:S01]  /*7380*/  F2FP.F16.F32.PACK_AB R182, R39, R182 ;  /* 0x000000b627b6723e */ /* 0x000fe200000000ff */
[----:B------:R-:W-:Y:S01]  /*7390*/  FADD.FTZ R13, R21, R4 ;  /* 0x00000004150d7221 */ /* 0x000fe20000010000 */
[----:B0-----:R-:W-:Y:S01]  /*73a0*/  FADD.FTZ R4, R50, R3 ;  /* 0x0000000332047221 */ /* 0x001fe20000010000 */
[----:B------:R-:W-:Y:S01]  /*73b0*/  @!P1 VIADD R3, R34, 0x34840 ;  /* 0x0003484022039836 */ /* 0x000fe20000000000 */
[----:B------:R-:W-:Y:S01]  /*73c0*/  MUFU.EX2 R177, R177 ;  /* 0x000000b100b17308 */ /* 0x000fe20000000800 */
[----:B------:R-:W-:Y:S01]  /*73d0*/  FADD.FTZ R56, R172, R13 ;  /* 0x0000000dac387221 */ /* 0x000fe20000010000 */
[----:B--2---:R-:W-:Y:S01]  /*73e0*/  FADD.FTZ R13, R183, R4 ;  /* 0x00000004b70d7221 */ /* 0x004fe20000010000 */
[----:B------:R-:W-:Y:S01]  /*73f0*/  FFMA.FTZ R34, R194, R5, -R37 ;  /* 0x00000005c2227223 */ /* 0x000fe20000010825 */
[----:B------:R-:W-:Y:S01]  /*7400*/  @!P1 PRMT R3, RZ, 0x654, R3 ;  /* 0x00000654ff039816 */ /* 0x000fe20000000003 */
[----:B------:R-:W-:-:S02]  /*7410*/  WARPGROUP.DEPBAR.LE gsb0, 0x0 ;  /* 0x00008000000079c5 */ /* 0x000fc40000010000 */
[----:B------:R-:W-:Y:S01]  /*7420*/  WARPGROUP.ARRIVE ;  /* 0x00000000000079c5 */ /* 0x000fe20000000000 */
[----:B------:R-:W0:Y:S01]  /*7430*/  MUFU.EX2 R27, R27 ;  /* 0x0000001b001b7308 */ /* 0x000e220000000800 */
[----:B------:R-:W-:Y:S01]  /*7440*/  FADD.FTZ R53, R25, R56 ;  /* 0x0000003819357221 */ /* 0x000fe20000010000 */
[----:B-1----:R-:W-:Y:S01]  /*7450*/  FADD.FTZ R4, R14, R13 ;  /* 0x0000000d0e047221 */ /* 0x002fe20000010000 */
[----:B------:R-:W-:Y:S02]  /*7460*/  F2FP.F16.F32.PACK_AB R178, R21, R178 ;  /* 0x000000b215b2723e */ /* 0x000fe400000000ff */
[----:B------:R-:W-:Y:S01]  /*7470*/  HGMMA.64x128x16.F32 R88, R152, gdesc[UR12].tnspB, R88, gsb0 ;  /* 0x41e0000c98587df0 */ /* 0x000fe20008000858 */
[----:B------:R-:W-:Y:S01]  /*7480*/  FADD.FTZ R56, R174, R53 ;  /* 0x00000035ae387221 */ /* 0x000fe20000010000 */
[----:B------:R-:W-:Y:S01]  /*7490*/  IMAD.U32 R53, RZ, RZ, UR9 ;  /* 0x00000009ff357e24 */ /* 0x000fe2000f8e00ff */
[----:B------:R-:W-:Y:S01]  /*74a0*/  MUFU.EX2 R20, R20 ;  /* 0x0000001400147308 */ /* 0x000fe20000000800 */
[----:B------:R-:W-:-:S02]  /*74b0*/  F2FP.F16.F32.PACK_AB R172, R25, R172 ;  /* 0x000000ac19ac723e */ /* 0x000fc400000000ff */
[----:B------:R-:W-:Y:S01]  /*74c0*/  @!P1 VIADD R53, R53, 0x34860 ;  /* 0x0003486035359836 */ /* 0x000fe20000000000 */
[----:B------:R-:W-:Y:S02]  /*74d0*/  F2FP.F16.F32.PACK_AB R181, R50, R181 ;  /* 0x000000b532b5723e */ /* 0x000fe400000000ff */
[----:B------:R-:W-:Y:S02]  /*74e0*/  F2FP.F16.F32.PACK_AB R183, R14, R183 ;  /* 0x000000b70eb7723e */ /* 0x000fe400000000ff */
[----:B------:R-:W1:Y:S01]  /*74f0*/  MUFU.EX2 R28, R28 ;  /* 0x0000001c001c7308 */ /* 0x000e620000000800 */
[C---:B0-----:R-:W-:Y:S01]  /*7500*/  FADD.FTZ R13, R27.reuse, R56 ;  /* 0x000000381b0d7221 */ /* 0x041fe20000010000 */
[----:B------:R-:W-:Y:S01]  /*7510*/  @!P1 PRMT R53, RZ, 0x654, R53 ;  /* 0x00000654ff359816 */ /* 0x000fe20000000035 */
[----:B------:R-:W-:Y:S01]  /*7520*/  FFMA.FTZ R56, R198, R5, -R37 ;  /* 0x00000005c6387223 */ /* 0x000fe20000010825 */
[----:B------:R-:W-:-:S04]  /*7530*/  F2FP.F16.F32.PACK_AB R174, R27, R174 ;  /* 0x000000ae1bae723e */ /* 0x000fc800000000ff */
[----:B------:R-:W-:Y:S08]  /*7540*/  MUFU.EX2 R179, R179 ;  /* 0x000000b300b37308 */ /* 0x000ff00000000800 */
[----:B------:R-:W0:Y:S08]  /*7550*/  MUFU.EX2 R29, R29 ;  /* 0x0000001d001d7308 */ /* 0x000e300000000800 */
[----:B------:R-:W-:Y:S08]  /*7560*/  MUFU.EX2 R24, R24 ;  /* 0x0000001800187308 */ /* 0x000ff00000000800 */
[----:B------:R-:W2:Y:S08]  /*7570*/  MUFU.EX2 R170, R170 ;  /* 0x000000aa00aa7308 */ /* 0x000eb00000000800 */
[----:B------:R-:W-:Y:S08]  /*7580*/  MUFU.EX2 R173, R173 ;  /* 0x000000ad00ad7308 */ /* 0x000ff00000000800 */
[----:B------:R-:W3:Y:S08]  /*7590*/  MUFU.EX2 R31, R31 ;  /* 0x0000001f001f7308 */ /* 0x000ef00000000800 */
[----:B------:R-:W-:Y:S08]  /*75a0*/  MUFU.EX2 R26, R26 ;  /* 0x0000001a001a7308 */ /* 0x000ff00000000800 */
[----:B------:R-:W4:Y:S08]  /*75b0*/  MUFU.EX2 R33, R33 ;  /* 0x0000002100217308 */ /* 0x000f300000000800 */
[----:B------:R1:W-:Y:S08]  /*75c0*/  MUFU.EX2 R11, R58 ;  /* 0x0000003a000b7308 */ /* 0x0003f00000000800 */
[----:B------:R-:W-:Y:S01]  /*75d0*/  MUFU.EX2 R175, R175 ;  /* 0x000000af00af7308 */ /* 0x000fe20000000800 */
[----:B-1----:R-:W-:-:S04]  /*75e0*/  FADD.FTZ R58, R28, R13 ;  /* 0x0000000d1c3a7221 */ /* 0x002fc80000010000 */
[----:B0-----:R-:W-:-:S03]  /*75f0*/  FADD.FTZ R13, R29, R58 ;  /* 0x0000003a1d0d7221 */ /* 0x001fc60000010000 */
[----:B------:R-:W0:Y:S01]  /*7600*/  MUFU.EX2 R36, R36 ;  /* 0x0000002400247308 */ /* 0x000e220000000800 */
[----:B--2---:R-:W-:Y:S01]  /*7610*/  FADD.FTZ R58, R170, R13 ;  /* 0x0000000daa3a7221 */ /* 0x004fe20000010000 */
[----:B---3--:R-:W-:-:S03]  /*7620*/  F2FP.F16.F32.PACK_AB R170, R31, R170 ;  /* 0x000000aa1faa723e */ /* 0x008fc600000000ff */
[----:B------:R-:W-:-:S03]  /*7630*/  FADD.FTZ R58, R31, R58 ;  /* 0x0000003a1f3a7221 */ /* 0x000fc60000010000 */
[----:B------:R-:W-:Y:S01]  /*7640*/  MUFU.EX2 R52, R52 ;  /* 0x0000003400347308 */ /* 0x000fe20000000800 */
[----:B----4-:R-:W-:-:S07]  /*7650*/  FADD.FTZ R13, R33, R58 ;  /* 0x0000003a210d7221 */ /* 0x010fce0000010000 */
[----:B------:R-:W1:Y:S01]  /*7660*/  MUFU.EX2 R38, R38 ;  /* 0x0000002600267308 */ /* 0x000e620000000800 */
[C---:B0-----:R-:W-:Y:S01]  /*7670*/  FADD.FTZ R13, R36.reuse, R13 ;  /* 0x0000000d240d7221 */ /* 0x041fe20000010000 */
[----:B------:R-:W-:-:S06]  /*7680*/  F2FP.F16.F32.PACK_AB R164, R36, R33 ;  /* 0x0000002124a4723e */ /* 0x000fcc00000000ff */
[----:B------:R-:W-:Y:S08]  /*7690*/  MUFU.EX2 R169, R169 ;  /* 0x000000a900a97308 */ /* 0x000ff00000000800 */
[----:B------:R-:W0:Y:S01]  /*76a0*/  MUFU.EX2 R41, R41 ;  /* 0x0000002900297308 */ /* 0x000e220000000800 */
[----:B-1----:R-:W-:-:S07]  /*76b0*/  FADD.FTZ R58, R38, R13 ;  /* 0x0000000d263a7221 */ /* 0x002fce0000010000 */
[----:B------:R-:W-:Y:S01]  /*76c0*/  MUFU.EX2 R30, R30 ;  /* 0x0000001e001e7308 */ /* 0x000fe20000000800 */
[----:B------:R-:W-:Y:S02]  /*76d0*/  WARPGROUP.DEPBAR.LE gsb0, 0x0 ;  /* 0x00008000000079c5 */ /* 0x000fe40000010000 */
[----:B------:R1:W-:Y:S05]  /*76e0*/  @!P1 SYNCS.ARRIVE.TRANS64.RED.A1T0 RZ, [R3+URZ], RZ ;  /* 0x000000ff03ff99a7 */ /* 0x0003ea000810043f */
[----:B------:R-:W2:Y:S01]  /*76f0*/  MUFU.EX2 R40, R40 ;  /* 0x0000002800287308 */ /* 0x000ea20000000800 */
[C---:B0-----:R-:W-:Y:S01]  /*7700*/  FADD.FTZ R13, R41.reuse, R58 ;  /* 0x0000003a290d7221 */ /* 0x041fe20000010000 */
[----:B------:R-:W-:Y:S01]  /*7710*/  F2FP.F16.F32.PACK_AB R166, R41, R38 ;  /* 0x0000002629a6723e */ /* 0x000fe200000000ff */
[----:B-1----:R-:W-:Y:S01]  /*7720*/  FADD.FTZ R3, R177, R4 ;  /* 0x00000004b1037221 */ /* 0x002fe20000010000 */
[----:B------:R0:W-:Y:S01]  /*7730*/  @!P1 SYNCS.ARRIVE.TRANS64.RED.A1T0 RZ, [R53+URZ], RZ ;  /* 0x000000ff35ff99a7 */ /* 0x0001e2000810043f */
[----:B------:R-:W-:-:S03]  /*7740*/  F2FP.F16.F32.PACK_AB R177, R20, R177 ;  /* 0x000000b114b1723e */ /* 0x000fc600000000ff */
[----:B------:R-:W-:Y:S01]  /*7750*/  MUFU.EX2 R171, R171 ;  /* 0x000000ab00ab7308 */ /* 0x000fe20000000800 */
[----:B------:R-:W-:-:S04]  /*7760*/  FADD.FTZ R4, R20, R3 ;  /* 0x0000000314047221 */ /* 0x000fc80000010000 */
[----:B------:R-:W-:Y:S01]  /*7770*/  FADD.FTZ R3, R179, R4 ;  /* 0x00000004b3037221 */ /* 0x000fe20000010000 */
[C---:B------:R-:W-:Y:S02]  /*7780*/  F2FP.F16.F32.PACK_AB R179, R24.reuse, R179 ;  /* 0x000000b318b3723e */ /* 0x040fe400000000ff */
[----:B------:R-:W0:Y:S01]  /*7790*/  MUFU.EX2 R43, R43 ;  /* 0x0000002b002b7308 */ /* 0x000e220000000800 */
[----:B------:R-:W-:Y:S01]  /*77a0*/  FADD.FTZ R4, R24, R3 ;  /* 0x0000000318047221 */ /* 0x000fe20000010000 */
[----:B--2---:R-:W-:-:S03]  /*77b0*/  FADD.FTZ R58, R40, R13 ;  /* 0x0000000d283a7221 */ /* 0x004fc60000010000 */
[----:B------:R-:W-:Y:S01]  /*77c0*/  FADD.FTZ R3, R173, R4 ;  /* 0x00000004ad037221 */ /* 0x000fe20000010000 */
[C---:B------:R-:W-:Y:S02]  /*77d0*/  F2FP.F16.F32.PACK_AB R173, R26.reuse, R173 ;  /* 0x000000ad1aad723e */ /* 0x040fe400000000ff */
[----:B------:R-:W1:Y:S01]  /*77e0*/  MUFU.EX2 R54, R54 ;  /* 0x0000003600367308 */ /* 0x000e620000000800 */
[----:B------:R-:W-:-:S04]  /*77f0*/  FADD.FTZ R4, R26, R3 ;  /* 0x000000031a047221 */ /* 0x000fc80000010000 */
[----:B------:R-:W-:Y:S01]  /*7800*/  FADD.FTZ R3, R175, R4 ;  /* 0x00000004af037221 */ /* 0x000fe20000010000 */
[C---:B------:R-:W-:Y:S02]  /*7810*/  F2FP.F16.F32.PACK_AB R175, R52.reuse, R175 ;  /* 0x000000af34af723e */ /* 0x040fe400000000ff */
[----:B------:R-:W2:Y:S01]  /*7820*/  MUFU.EX2 R162, R162 ;  /* 0x000000a200a27308 */ /* 0x000ea20000000800 */
[----:B------:R-:W-:Y:S01]  /*7830*/  FADD.FTZ R4, R52, R3 ;  /* 0x0000000334047221 */ /* 0x000fe20000010000 */
[----:B0-----:R-:W-:-:S03]  /*7840*/  FADD.FTZ R53, R43, R58 ;  /* 0x0000003a2b357221 */ /* 0x001fc60000010000 */
[----:B------:R-:W-:Y:S01]  /*7850*/  FADD.FTZ R3, R169, R4 ;  /* 0x00000004a9037221 */ /* 0x000fe20000010000 */
[C---:B------:R-:W-:Y:S02]  /*7860*/  F2FP.F16.F32.PACK_AB R169, R30.reuse, R169 ;  /* 0x000000a91ea9723e */ /* 0x040fe400000000ff */
[----:B------:R-:W0:Y:S01]  /*7870*/  MUFU.EX2 R165, R165 ;  /* 0x000000a500a57308 */ /* 0x000e220000000800 */
[----:B------:R-:W-:Y:S01]  /*7880*/  FADD.FTZ R4, R30, R3 ;  /* 0x000000031e047221 */ /* 0x000fe20000010000 */
[-CC-:B------:R-:W-:Y:S01]  /*7890*/  FFMA.FTZ R3, R160, R5.reuse, -R37.reuse ;  /* 0x00000005a0037223 */ /* 0x180fe20000010825 */
[----:B------:R-:W-:Y:S01]  /*78a0*/  FFMA.FTZ R37, R210, R5, -R37 ;  /* 0x00000005d2257223 */ /* 0x000fe20000010825 */
[----:B------:R-:W-:Y:S01]  /*78b0*/  F2FP.F16.F32.PACK_AB R160, R43, R40 ;  /* 0x000000282ba0723e */ /* 0x000fe200000000ff */
[----:B------:R-:W-:Y:S01]  /*78c0*/  FADD.FTZ R13, R171, R4 ;  /* 0x00000004ab0d7221 */ /* 0x000fe20000010000 */
[C---:B-1----:R-:W-:Y:S02]  /*78d0*/  F2FP.F16.F32.PACK_AB R171, R54.reuse, R171 ;  /* 0x000000ab36ab723e */ /* 0x042fe400000000ff */
[----:B------:R-:W1:Y:S01]  /*78e0*/  MUFU.EX2 R45, R45 ;  /* 0x0000002d002d7308 */ /* 0x000e620000000800 */
[----:B------:R-:W-:Y:S01]  /*78f0*/  FADD.FTZ R4, R54, R13 ;  /* 0x0000000d36047221 */ /* 0x000fe20000010000 */
[----:B--2---:R-:W-:-:S06]  /*7900*/  FADD.FTZ R58, R162, R53 ;  /* 0x00000035a23a7221 */ /* 0x004fcc0000010000 */
        /* <DEDUP_REMOVED lines=12> */
[----:B------:R-:W-:Y:S01]  /*79d0*/  MUFU.EX2 R44, R44 ;  /* 0x0000002c002c7308 */ /* 0x000fe20000000800 */
[C---:B--2---:R-:W-:Y:S01]  /*79e0*/  FADD.FTZ R15, R47.reuse, R58 ;  /* 0x0000003a2f0f7221 */ /* 0x044fe20000010000 */
[----:B------:R-:W-:-:S06]  /*79f0*/  F2FP.F16.F32.PACK_AB R156, R47, R42 ;  /* 0x0000002a2f9c723e */ /* 0x000fcc00000000ff */
[----:B------:R-:W1:Y:S01]  /*7a00*/  MUFU.EX2 R161, R161 ;  /* 0x000000a100a17308 */ /* 0x000e620000000800 */
[C---:B0-----:R-:W-:Y:S01]  /*7a10*/  FADD.FTZ R4, R34.reuse, R13 ;  /* 0x0000000d22047221 */ /* 0x041fe20000010000 */
[----:B------:R-:W-:-:S06]  /*7a20*/  F2FP.F16.F32.PACK_AB R167, R34, R167 ;  /* 0x000000a722a7723e */ /* 0x000fcc00000000ff */
[----:B------:R-:W0:Y:S08]  /*7a30*/  MUFU.EX2 R49, R49 ;  /* 0x0000003100317308 */ /* 0x000e300000000800 */
[----:B------:R-:W2:Y:S01]  /*7a40*/  MUFU.EX2 R56, R56 ;  /* 0x0000003800387308 */ /* 0x000ea20000000800 */
[----:B-1----:R-:W-:-:S07]  /*7a50*/  FADD.FTZ R13, R161, R4 ;  /* 0x00000004a10d7221 */ /* 0x002fce0000010000 */
[----:B------:R-:W-:Y:S01]  /*7a60*/  MUFU.EX2 R46, R46 ;  /* 0x0000002e002e7308 */ /* 0x000fe20000000800 */
[----:B0-----:R-:W-:-:S07]  /*7a70*/  F2FP.F16.F32.PACK_AB R158, R49, R44 ;  /* 0x0000002c319e723e */ /* 0x001fce00000000ff */
[----:B------:R-:W0:Y:S01]  /*7a80*/  MUFU.EX2 R163, R163 ;  /* 0x000000a300a37308 */ /* 0x000e220000000800 */
[C---:B--2---:R-:W-:Y:S01]  /*7a90*/  FADD.FTZ R4, R56.reuse, R13 ;  /* 0x0000000d38047221 */ /* 0x044fe20000010000 */
[----:B------:R-:W-:-:S06]  /*7aa0*/  F2FP.F16.F32.PACK_AB R161, R56, R161 ;  /* 0x000000a138a1723e */ /* 0x000fcc00000000ff */
[----:B------:R-:W1:Y:S08]  /*7ab0*/  MUFU.EX2 R51, R51 ;  /* 0x0000003300337308 */ /* 0x000e700000000800 */
[----:B------:R2:W3:Y:S01]  /*7ac0*/  MUFU.EX2 R55, R168 ;  /* 0x000000a800377308 */ /* 0x0004e20000000800 */
[----:B0-----:R-:W-:-:S07]  /*7ad0*/  FADD.FTZ R4, R163, R4 ;  /* 0x00000004a3047221 */ /* 0x001fce0000010000 */
[----:B------:R-:W0:Y:S01]  /*7ae0*/  MUFU.EX2 R48, R48 ;  /* 0x0000003000307308 */ /* 0x000e220000000800 */
[----:B--2---:R-:W-:Y:S01]  /*7af0*/  F2FP.F16.F32.PACK_AB R168, R29, R28 ;  /* 0x0000001c1da8723e */ /* 0x004fe200000000ff */
[----:B------:R-:W-:Y:S01]  /*7b00*/  FADD.FTZ R28, R44, R15 ;  /* 0x0000000f2c1c7221 */ /* 0x000fe20000010000 */
[----:B-1----:R-:W-:-:S03]  /*7b10*/  F2FP.F16.F32.PACK_AB R152, R51, R46 ;  /* 0x0000002e3398723e */ /* 0x002fc600000000ff */
[----:B------:R-:W-:Y:S02]  /*7b20*/  FADD.FTZ R15, R49, R28 ;  /* 0x0000001c310f7221 */ /* 0x000fe40000010000 */
[----:B------:R-:W1:Y:S01]  /*7b30*/  MUFU.EX2 R157, R202 ;  /* 0x000000ca009d7308 */ /* 0x000e620000000800 */
[C---:B---3--:R-:W-:Y:S01]  /*7b40*/  FADD.FTZ R4, R55.reuse, R4 ;  /* 0x0000000437047221 */ /* 0x048fe20000010000 */
[----:B------:R-:W-:Y:S01]  /*7b50*/  FADD.FTZ R28, R46, R15 ;  /* 0x0000000f2e1c7221 */ /* 0x000fe20000010000 */
[----:B------:R-:W-:-:S03]  /*7b60*/  F2FP.F16.F32.PACK_AB R163, R55, R163 ;  /* 0x000000a337a3723e */ /* 0x000fc600000000ff */
[----:B------:R-:W-:Y:S02]  /*7b70*/  FADD.FTZ R13, R51, R28 ;  /* 0x0000001c330d7221 */ /* 0x000fe40000010000 */
[----:B------:R-:W2:Y:S01]  /*7b80*/  MUFU.EX2 R72, R72 ;  /* 0x0000004800487308 */ /* 0x000ea20000000800 */
[----:B0-----:R-:W-:Y:S01]  /*7b90*/  F2FP.F16.F32.PACK_AB R154, R11, R48 ;  /* 0x000000300b9a723e */ /* 0x001fe200000000ff */
[----:B------:R-:W-:-:S06]  /*7ba0*/  FADD.FTZ R28, R48, R13 ;  /* 0x0000000d301c7221 */ /* 0x000fcc0000010000 */
[----:B------:R-:W0:Y:S01]  /*7bb0*/  MUFU.EX2 R204, R204 ;  /* 0x000000cc00cc7308 */ /* 0x000e220000000800 */
[----:B-1----:R-:W-:Y:S01]  /*7bc0*/  FADD.FTZ R13, R157, R4 ;  /* 0x000000049d0d7221 */ /* 0x002fe20000010000 */
[----:B------:R-:W-:Y:S01]  /*7bd0*/  FADD.FTZ R4, R11, R28 ;  /* 0x0000001c0b047221 */ /* 0x000fe20000010000 */
[----:B------:R-:W-:-:S05]  /*7be0*/  IMAD.MOV.U32 R11, RZ, RZ, R10 ;  /* 0x000000ffff0b7224 */ /* 0x000fca00078e000a */
        /* <DEDUP_REMOVED lines=12> */
[----:B------:R-:W-:-:S03]  /*7cb0*/  F2FP.F16.F32.PACK_AB R153, R153, R206 ;  /* 0x000000ce9999723e */ /* 0x000fc600000000ff */
[----:B-1----:R-:W-:-:S04]  /*7cc0*/  FADD.FTZ R13, R28, R13 ;  /* 0x0000000d1c0d7221 */ /* 0x002fc80000010000 */
[C---:B--2---:R-:W-:Y:S01]  /*7cd0*/  FADD.FTZ R3, R37.reuse, R13 ;  /* 0x0000000d25037221 */ /* 0x044fe20000010000 */
[----:B------:R-:W-:Y:S02]  /*7ce0*/  F2FP.F16.F32.PACK_AB R155, R37, R28 ;  /* 0x0000001c259b723e */ /* 0x000fe400000000ff */
[----:B------:R-:W-:Y:S01]  /*7cf0*/  MOV R13, R12 ;  /* 0x0000000c000d7202 */ /* 0x000fe20000000f00 */
[----:B------:R-:W-:Y:S06]  /*7d00*/  @P2 BRA `(.L_x_2012) ;  /* 0xffffffcc00782947 */ /* 0x000fec000383ffff */
.L_x_2003:
[----:B------:R-:W-:-:S13]  /*7d10*/  ISETP.LE.AND P2, PT, RZ, UR4, PT ;  /* 0x00000004ff007c0c */ /* 0x000fda000bf43270 */
[----:B------:R-:W-:Y:S05]  /*7d20*/  @!P2 BRA `(.L_x_2013) ;  /* 0x00000028006ca947 */ /* 0x000fea0003800000 */
[----:B------:R-:W-:Y:S01]  /*7d30*/  IMAD.MOV.U32 R11, RZ, RZ, R12 ;  /* 0x000000ffff0b7224 */ /* 0x000fe200078e000c */
[----:B------:R-:W-:Y:S01]  /*7d40*/  UMOV UR5, UR37 ;  /* 0x0000002500057c82 */ /* 0x000fe20008000000 */
[----:B------:R-:W-:Y:S01]  /*7d50*/  IMAD.MOV.U32 R13, RZ, RZ, R10 ;  /* 0x000000ffff0d7224 */ /* 0x000fe200078e000a */
[----:B------:R-:W-:Y:S01]  /*7d60*/  UMOV UR6, UR36 ;  /* 0x0000002400067c82 */ /* 0x000fe20008000000 */
[----:B------:R-:W-:-:S05]  /*7d70*/  ULDC UR7, c[0x0][0x9d8] ;  /* 0x0002760000077ab9 */ /* 0x000fca0000000800 */
.L_x_2022:
[----:B------:R-:W-:-:S04]  /*7d80*/  UIADD3 UR9, UR6, 0x1, URZ ;  /* 0x0000000106097890 */ /* 0x000fc8000fffe03f */
[----:B------:R-:W-:-:S04]  /*7d90*/  UISETP.NE.AND UP0, UPT, UR9, 0x2, UPT ;  /* 0x000000020900788c */ /* 0x000fc8000bf05270 */
[----:B------:R-:W-:Y:S02]  /*7da0*/  USEL UR9, UR9, URZ, UP0 ;  /* 0x0000003f09097287 */ /* 0x000fe40008000000 */
[----:B------:R-:W-:-:S04]  /*7db0*/  USEL UR37, URZ, 0x1, UP0 ;  /* 0x000000013f257887 */ /* 0x000fc80008000000 */
[----:B------:R-:W-:Y:S01]  /*7dc0*/  ULOP3.LUT UR37, UR5, UR37, URZ, 0x3c, !UPT ;  /* 0x0000002505257292 */ /* 0x000fe2000f8e3c3f */
[----:B------:R-:W-:Y:S01]  /*7dd0*/  UMOV UR36, UR9 ;  /* 0x0000000900247c82 */ /* 0x000fe20008000000 */
[----:B------:R-:W-:Y:S10]  /*7de0*/  @!P0 BRA `(.L_x_2014) ;  /* 0x0000000000048947 */ /* 0x000ff40003800000 */
[----:B------:R-:W-:Y:S01]  /*7df0*/  BPT.TRAP 0x1 ;  /* 0x000000040000795c */ /* 0x000fe20000300000 */
.L_x_2014:
[----:B------:R-:W-:Y:S01]  /*7e00*/  ULEA UR8, UR36, UR38, 0x3 ;  /* 0x0000002624087291 */ /* 0x000fe2000f8e183f */
[----:B------:R-:W-:-:S05]  /*7e10*/  IMAD.U32 R5, RZ, RZ, UR37 ;  /* 0x00000025ff057e24 */ /* 0x000fca000f8e00ff */
[----:B------:R-:W-:-:S04]  /*7e20*/  SHF.L.U32 R5, R5, 0x1f, RZ ;  /* 0x0000001f05057819 */ /* 0x000fc800000006ff */
[----:B------:R0:W1:Y:S01]  /*7e30*/  SYNCS.PHASECHK.TRANS64.TRYWAIT P2, [UR8+0x34830], R5 ;  /* 0x03483005ff0075a7 */ /* 0x0000620008040148 */
[----:B------:R-:W-:Y:S05]  /*7e40*/  @!P0 BRA `(.L_x_2015) ;  /* 0x0000000000048947 */ /* 0x000fea0003800000 */
[----:B------:R-:W-:Y:S01]  /*7e50*/  BPT.TRAP 0x1 ;  /* 0x000000040000795c */ /* 0x000fe20000300000 */
.L_x_2015:
[----:B-1----:R-:W-:Y:S05]  /*7e60*/  @P2 BRA `(.L_x_2016) ;  /* 0x0000000000082947 */ /* 0x002fea0003800000 */
[----:B------:R-:W1:Y:S02]  /*7e70*/  SYNCS.PHASECHK.TRANS64.TRYWAIT P2, [UR8+0x34830], R5 ;  /* 0x03483005ff0075a7 */ /* 0x000e640008040148 */
[----:B-1----:R-:W-:Y:S05]  /*7e80*/  @!P2 BRA `(.L_x_2017) ;  /* 0x000000ac0010a947 */ /* 0x002fea0003800000 */
.L_x_2016:
        /* <DEDUP_REMOVED lines=141> */
.L_x_2018:
[----:B------:R-:W-:Y:S01]  /*8760*/  ULEA UR8, UR6, UR38, 0x3 ;  /* 0x0000002606087291 */ /* 0x000fe2000f8e183f */
[----:B------:R-:W-:-:S05]  /*8770*/  IMAD.U32 R0, RZ, RZ, UR5 ;  /* 0x00000005ff007e24 */ /* 0x000fca000f8e00ff */
[----:B------:R-:W-:-:S04]  /*8780*/  SHF.L.U32 R0, R0, 0x1f, RZ ;  /* 0x0000001f00007819 */ /* 0x000fc800000006ff */
[----:B------:R2:W3:Y:S01]  /*8790*/  SYNCS.PHASECHK.TRANS64.TRYWAIT P2, [UR8+0x34850], R0 ;  /* 0x03485000ff0075a7 */ /* 0x0004e20008040148 */
[----:B------:R-:W-:Y:S05]  /*87a0*/  @!P0 BRA `(.L_x_2019) ;  /* 0x0000000000048947 */ /* 0x000fea0003800000 */
[----:B------:R-:W-:Y:S01]  /*87b0*/  BPT.TRAP 0x1 ;  /* 0x000000040000795c */ /* 0x000fe20000300000 */
.L_x_2019:
[----:B---3--:R-:W-:Y:S05]  /*87c0*/  @P2 BRA `(.L_x_2020) ;  /* 0x0000000000082947 */ /* 0x008fea0003800000 */
[----:B------:R-:W3:Y:S02]  /*87d0*/  SYNCS.PHASECHK.TRANS64.TRYWAIT P2, [UR8+0x34850], R0 ;  /* 0x03485000ff0075a7 */ /* 0x000ee40008040148 */
[----:B---3--:R-:W-:Y:S05]  /*87e0*/  @!P2 BRA `(.L_x_2021) ;  /* 0x000000a000d0a947 */ /* 0x008fea0003800000 */
.L_x_2020:
[----:B------:R-:W-:Y:S01]  /*87f0*/  UIADD3 UR5, UR38, 0x400, URZ ;  /* 0x0000040026057890 */ /* 0x000fe2000fffe03f */
[----:B------:R-:W-:Y:S01]  /*8800*/  WARPGROUP.ARRIVE ;  /* 0x00000000000079c5 */ /* 0x000fe20000000000 */
[----:B------:R-:W-:Y:S01]  /*8810*/  UMOV UR15, 0x40000040 ;  /* 0x40000040000f7882 */ /* 0x000fe20000000000 */
[----:B0-2---:R-:W-:Y:S01]  /*8820*/  FMUL.FTZ R0, R24, UR7 ;  /* 0x0000000718007c20 */ /* 0x005fe20008410000 */
[----:B------:R-:W-:Y:S01]  /*8830*/  USHF.R.U32.HI UR5, URZ, 0x4, UR5 ;  /* 0x000000043f057899 */ /* 0x000fe20008011605 */
[----:B------:R-:W-:Y:S01]  /*8840*/  FMUL.FTZ R12, R25, UR7 ;  /* 0x00000007190c7c20 */ /* 0x000fe20008410000 */
[----:B------:R-:W-:Y:S01]  /*8850*/  FMUL.FTZ R24, R28, UR7 ;  /* 0x000000071c187c20 */ /* 0x000fe20008410000 */
[----:B------:R-:W-:Y:S01]  /*8860*/  FMUL.FTZ R32, R32, UR7 ;  /* 0x0000000720207c20 */ /* 0x000fe20008410000 */
[----:B------:R-:W-:Y:S01]  /*8870*/  ULOP3.LUT UR5, UR5, 0x3fff, URZ, 0xc0, !UPT ;  /* 0x00003fff05057892 */ /* 0x000fe2000f8ec03f */
[----:B------:R-:W1:Y:S01]  /*8880*/  MUFU.TANH R0, R0 ;  /* 0x0000000000007308 */ /* 0x000e620000002400 */
        /* <DEDUP_REMOVED lines=17> */
[----:B------:R-:W2:Y:S01]  /*89a0*/  MUFU.TANH R24, R24 ;  /* 0x0000001800187308 */ /* 0x000ea20000002400 */
[----:B------:R-:W-:Y:S01]  /*89b0*/  UMOV UR15, 0x40000040 ;  /* 0x40000040000f7882 */ /* 0x000fe20000000000 */
[----:B-1----:R-:W-:Y:S01]  /*89c0*/  FMNMX.FTZ R5, R0, R13, !PT ;  /* 0x0000000d00057209 */ /* 0x002fe20007810000 */
[----:B------:R-:W-:Y:S01]  /*89d0*/  FMUL.FTZ R20, R27, UR7 ;  /* 0x000000071b147c20 */ /* 0x000fe20008410000 */
[----:B------:R-:W-:Y:S01]  /*89e0*/  FMUL.FTZ R214, R60, UR7 ;  /* 0x000000073cd67c20 */ /* 0x000fe20008410000 */
[----:B------:R-:W-:Y:S01]  /*89f0*/  FMUL.FTZ R26, R30, UR7 ;  /* 0x000000071e1a7c20 */ /* 0x000fe20008410000 */
[----:B------:R-:W-:Y:S01]  /*8a00*/  FMUL.FTZ R216, R61, UR7 ;  /* 0x000000073dd87c20 */ /* 0x000fe20008410000 */
[----:B0-----:R-:W-:Y:S01]  /*8a10*/  FMNMX.FTZ R5, R12, R5, !PT ;  /* 0x000000050c057209 */ /* 0x001fe20007810000 */
        /* <DEDUP_REMOVED lines=41> */
[----:B------:R-:W-:Y:S01]  /*8cb0*/  ISETP.LT.AND P2, PT, RZ, UR4, PT ;  /* 0x00000004ff007c0c */ /* 0x000fe2000bf41270 */
[----:B------:R-:W-:-:S06]  /*8cc0*/  UIADD3 UR6, UR4, -0x1, URZ ;  /* 0xffffffff04067890 */ /* 0x000fcc000fffe03f */
[----:B------:R-:W-:Y:S01]  /*8cd0*/  MUFU.TANH R202, R202 ;  /* 0x000000ca00ca7308 */ /* 0x000fe20000002400 */
[----:B------:R-:W-:Y:S01]  /*8ce0*/  UMOV UR4, UR6 ;  /* 0x0000000600047c82 */ /* 0x000fe20008000000 */
[----:B------:R-:W-:-:S06]  /*8cf0*/  UMOV UR6, UR36 ;  /* 0x0000002400067c82 */ /* 0x000fcc0008000000 */
[----:B------:R-:W-:Y:S08]  /*8d00*/  MUFU.TANH R206, R206 ;  /* 0x000000ce00ce7308 */ /* 0x000ff00000002400 */
[----:B------:R-:W-:Y:S08]  /*8d10*/  MUFU.TANH R208, R208 ;  /* 0x000000d000d07308 */ /* 0x000ff00000002400 */
[----:B------:R-:W-:Y:S08]  /*8d20*/  MUFU.TANH R210, R210 ;  /* 0x000000d200d27308 */ /* 0x000ff00000002400 */
[----:B------:R-:W0:Y:S08]  /*8d30*/  MUFU.TANH R14, R14 ;  /* 0x0000000e000e7308 */ /* 0x000e300000002400 */
[----:B------:R-:W-:Y:S08]  /*8d40*/  MUFU.TANH R212, R212 ;  /* 0x000000d400d47308 */ /* 0x000ff00000002400 */
[----:B------:R-:W1:Y:S01]  /*8d50*/  MUFU.TANH R20, R20 ;  /* 0x0000001400147308 */ /* 0x000e620000002400 */
[----:B0-----:R-:W-:-:S07]  /*8d60*/  FMNMX.FTZ R25, R14, R11, !PT ;  /* 0x0000000b0e197209 */ /* 0x001fce0007810000 */
[----:B------:R-:W-:Y:S08]  /*8d70*/  MUFU.TANH R214, R214 ;  /* 0x000000d600d67308 */ /* 0x000ff00000002400 */
[----:B------:R-:W0:Y:S01]  /*8d80*/  MUFU.TANH R26, R26 ;  /* 0x0000001a001a7308 */ /* 0x000e220000002400 */
[----:B-1----:R-:W-:-:S07]  /*8d90*/  FMNMX.FTZ R25, R20, R25, !PT ;  /* 0x0000001914197209 */ /* 0x002fce0007810000 */
[----:B------:R-:W-:Y:S08]  /*8da0*/  MUFU.TANH R216, R216 ;  /* 0x000000d800d87308 */ /* 0x000ff00000002400 */
[----:B------:R-:W1:Y:S01]  /*8db0*/  MUFU.TANH R28, R28 ;  /* 0x0000001c001c7308 */ /* 0x000e620000002400 */
[----:B0-----:R-:W-:Y:S01]  /*8dc0*/  FMNMX.FTZ R25, R26, R25, !PT ;  /* 0x000000191a197209 */ /* 0x001fe20007810000 */
[----:B------:R-:W-:-:S02]  /*8dd0*/  WARPGROUP.DEPBAR.LE gsb0, 0x0 ;  /* 0x00008000000079c5 */ /* 0x000fc40000010000 */
[----:B------:R-:W-:Y:S01]  /*8de0*/  WARPGROUP.ARRIVE ;  /* 0x00000000000079c5 */ /* 0x000fe20000000000 */
[----:B------:R-:W-:Y:S01]  /*8df0*/  FMUL.FTZ R180, R29, UR7 ;  /* 0x000000071db47c20 */ /* 0x000fe20008410000 */
[----:B------:R-:W-:Y:S02]  /*8e00*/  FMUL.FTZ R182, R33, UR7 ;  /* 0x0000000721b67c20 */ /* 0x000fe40008410000 */
[----:B------:R-:W-:Y:S02]  /*8e10*/  MUFU.TANH R218, R218 ;  /* 0x000000da00da7308 */ /* 0x000fe40000002400 */
[----:B------:R-:W-:Y:S01]  /*8e20*/  HGMMA.64x128x16.F32 R88, R176, gdesc[UR12].tnspB, R88, gsb0 ;  /* 0x41e0000cb0587df0 */ /* 0x000fe20008000858 */
[----:B------:R-:W-:Y:S01]  /*8e30*/  UIADD3 UR14, UR5, 0x100, URZ ;  /* 0x00000100050e7890 */ /* 0x000fe2000fffe03f */
[----:B------:R-:W-:-:S04]  /*8e40*/  UMOV UR15, 0x40000040 ;  /* 0x40000040000f7882 */ /* 0x000fc80000000000 */
[----:B------:R-:W0:Y:S01]  /*8e50*/  MUFU.TANH R180, R180 ;  /* 0x000000b400b47308 */ /* 0x000e220000002400 */
[----:B-1----:R-:W-:-:S07]  /*8e60*/  FMNMX.FTZ R25, R28, R25, !PT ;  /* 0x000000191c197209 */ /* 0x002fce0007810000 */
[----:B------:R-:W1:Y:S08]  /*8e70*/  MUFU.TANH R182, R182 ;  /* 0x000000b600b67308 */ /* 0x000e700000002400 */
[----:B------:R-:W2:Y:S01]  /*8e80*/  MUFU.TANH R30, R30 ;  /* 0x0000001e001e7308 */ /* 0x000ea20000002400 */
[----:B0-----:R-:W-:-:S04]  /*8e90*/  FMNMX.FTZ R5, R180, R5, !PT ;  /* 0x00000005b4057209 */ /* 0x001fc80007810000 */
[----:B------:R-:W-:-:S03]  /*8ea0*/  FMNMX.FTZ R5, R32, R5, !PT ;  /* 0x0000000520057209 */ /* 0x000fc60007810000 */
[----:B------:R-:W0:Y:S01]  /*8eb0*/  MUFU.TANH R34, R34 ;  /* 0x0000002200227308 */ /* 0x000e220000002400 */
[----:B-1----:R-:W-:-:S04]  /*8ec0*/  FMNMX.FTZ R5, R182, R5, !PT ;  /* 0x00000005b6057209 */ /* 0x002fc80007810000 */
[----:B------:R-:W-:-:S03]  /*8ed0*/  FMNMX.FTZ R5, R194, R5, !PT ;  /* 0x00000005c2057209 */ /* 0x000fc60007810000 */
[----:B------:R-:W1:Y:S01]  /*8ee0*/  MUFU.TANH R36, R36 ;  /* 0x0000002400247308 */ /* 0x000e620000002400 */
[----:B------:R-:W-:Y:S02]  /*8ef0*/  FMNMX.FTZ R5, R196, R5, !PT ;  /* 0x00000005c4057209 */ /* 0x000fe40007810000 */
[----:B--2---:R-:W-:Y:S02]  /*8f00*/  FMNMX.FTZ R27, R30, R25, !PT ;  /* 0x000000191e1b7209 */ /* 0x004fe40007810000 */
[----:B------:R-:W-:-:S03]  /*8f10*/  FMNMX.FTZ R5, R198, R5, !PT ;  /* 0x00000005c6057209 */ /* 0x000fc60007810000 */
[----:B------:R-:W-:Y:S01]  /*8f20*/  MUFU.TANH R220, R220 ;  /* 0x000000dc00dc7308 */ /* 0x000fe20000002400 */
[----:B------:R-:W-:Y:S02]  /*8f30*/  FMNMX.FTZ R5, R200, R5, !PT ;  /* 0x00000005c8057209 */ /* 0x000fe40007810000 */
[----:B0-----:R-:W-:Y:S02]  /*8f40*/  FMNMX.FTZ R27, R34, R27, !PT ;  /* 0x0000001b221b7209 */ /* 0x001fe40007810000 */
[----:B------:R-:W-:-:S03]  /*8f50*/  FMNMX.FTZ R5, R204, R5, !PT ;  /* 0x00000005cc057209 */ /* 0x000fc60007810000 */
[----:B------:R-:W0:Y:S01]  /*8f60*/  MUFU.TANH R38, R38 ;  /* 0x0000002600267308 */ /* 0x000e220000002400 */
[----:B------:R-:W-:Y:S02]  /*8f70*/  FMNMX.FTZ R5, R202, R5, !PT ;  /* 0x00000005ca057209 */ /* 0x000fe40007810000 */
[----:B-1----:R-:W-:-:S05]  /*8f80*/  FMNMX.FTZ R27, R36, R27, !PT ;  /* 0x0000001b241b7209 */ /* 0x002fca0007810000 */
        /* <DEDUP_REMOVED lines=8> */
[----:B0-----:R-:W-:-:S07]  /*9010*/  FMNMX.FTZ R29, R42, R29, !PT ;  /* 0x0000001d2a1d7209 */ /* 0x001fce0007810000 */
[----:B------:R-:W-:Y:S08]  /*9020*/  MUFU.TANH R228, R228 ;  /* 0x000000e400e47308 */ /* 0x000ff00000002400 */
[----:B------:R-:W0:Y:S01]  /*9030*/  MUFU.TANH R46, R46 ;  /* 0x0000002e002e7308 */ /* 0x000e220000002400 */
[----:B-1----:R-:W-:-:S07]  /*9040*/  FMNMX.FTZ R29, R44, R29, !PT ;  /* 0x0000001d2c1d7209 */ /* 0x002fce0007810000 */
[----:B------:R-:W-:Y:S08]  /*9050*/  MUFU.TANH R230, R230 ;  /* 0x000000e600e67308 */ /* 0x000ff00000002400 */
[----:B------:R-:W-:Y:S01]  /*9060*/  MUFU.TANH R232, R232 ;  /* 0x000000e800e87308 */ /* 0x000fe20000002400 */
[----:B0-----:R-:W-:-:S07]  /*9070*/  FMNMX.FTZ R29, R46, R29, !PT ;  /* 0x0000001d2e1d7209 */ /* 0x001fce0007810000 */
        /* <DEDUP_REMOVED lines=11> */
[----:B------:R-:W0:Y:S08]  /*9130*/  MUFU.TANH R176, R176 ;  /* 0x000000b000b07308 */ /* 0x000e300000002400 */
[----:B------:R-:W1:Y:S08]  /*9140*/  MUFU.TANH R178, R178 ;  /* 0x000000b200b27308 */ /* 0x000e700000002400 */
[----:B------:R-:W2:Y:S01]  /*9150*/  MUFU.TANH R48, R48 ;  /* 0x0000003000307308 */ /* 0x000ea20000002400 */
[----:B0-----:R-:W-:-:S07]  /*9160*/  FMNMX.FTZ R5, R176, R5, !PT ;  /* 0x00000005b0057209 */ /* 0x001fce0007810000 */
[----:B------:R-:W0:Y:S01]  /*9170*/  MUFU.TANH R50, R50 ;  /* 0x0000003200327308 */ /* 0x000e220000002400 */
[----:B-1----:R-:W-:-:S04]  /*9180*/  FMNMX.FTZ R5, R178, R5, !PT ;  /* 0x00000005b2057209 */ /* 0x002fc80007810000 */
[----:B------:R-:W-:-:S03]  /*9190*/  FMNMX.FTZ R5, R206, R5, !PT ;  /* 0x00000005ce057209 */ /* 0x000fc60007810000 */
[----:B------:R-:W-:Y:S01]  /*91a0*/  MUFU.TANH R234, R234 ;  /* 0x000000ea00ea7308 */ /* 0x000fe20000002400 */
[----:B------:R-:W-:Y:S02]  /*91b0*/  FMNMX.FTZ R5, R208, R5, !PT ;  /* 0x00000005d0057209 */ /* 0x000fe40007810000 */
[----:B--2---:R-:W-:Y:S02]  /*91c0*/  FMNMX.FTZ R31, R48, R29, !PT ;  /* 0x0000001d301f7209 */ /* 0x004fe40007810000 */
[----:B------:R-:W-:-:S03]  /*91d0*/  FMNMX.FTZ R5, R210, R5, !PT ;  /* 0x00000005d2057209 */ /* 0x000fc60007810000 */
[----:B------:R-:W1:Y:S01]  /*91e0*/  MUFU.TANH R54, R54 ;  /* 0x0000003600367308 */ /* 0x000e620000002400 */
[----:B------:R-:W-:Y:S02]  /*91f0*/  FMNMX.FTZ R5, R212, R5, !PT ;  /* 0x00000005d4057209 */ /* 0x000fe40007810000 */
[----:B0-----:R-:W-:Y:S02]  /*9200*/  FMNMX.FTZ R31, R50, R31, !PT ;  /* 0x0000001f321f7209 */ /* 0x001fe40007810000 */
[----:B------:R-:W-:Y:S02]  /*9210*/  FMNMX.FTZ R5, R214, R5, !PT ;  /* 0x00000005d6057209 */ /* 0x000fe40007810000 */
[----:B------:R-:W-:Y:S01]  /*9220*/  FMNMX.FTZ R31, R52, R31, !PT ;  /* 0x0000001f341f7209 */ /* 0x000fe20007810000 */
[----:B------:R-:W0:Y:S01]  /*9230*/  MUFU.TANH R56, R56 ;  /* 0x0000003800387308 */ /* 0x000e220000002400 */
[----:B------:R-:W-:-:S04]  /*9240*/  FMNMX.FTZ R5, R216, R5, !PT ;  /* 0x00000005d8057209 */ /* 0x000fc80007810000 */
[----:B------:R-:W-:-:S03]  /*9250*/  FMNMX.FTZ R5, R218, R5, !PT ;  /* 0x00000005da057209 */ /* 0x000fc60007810000 */
[----:B------:R-:W2:Y:S01]  /*9260*/  MUFU.TANH R58, R58 ;  /* 0x0000003a003a7308 */ /* 0x000ea20000002400 */
[----:B-1----:R-:W-:-:S07]  /*9270*/  FMNMX.FTZ R31, R54, R31, !PT ;  /* 0x0000001f361f7209 */ /* 0x002fce0007810000 */
[----:B------:R-:W1:Y:S01]  /*9280*/  MUFU.TANH R60, R60 ;  /* 0x0000003c003c7308 */ /* 0x000e620000002400 */
[----:B0-----:R-:W-:-:S07]  /*9290*/  FMNMX.FTZ R33, R56, R31, !PT ;  /* 0x0000001f38217209 */ /* 0x001fce0007810000 */
[----:B------:R-:W0:Y:S01]  /*92a0*/  MUFU.TANH R62, R62 ;  /* 0x0000003e003e7308 */ /* 0x000e220000002400 */
[----:B--2---:R-:W-:-:S07]  /*92b0*/  FMNMX.FTZ R33, R58, R33, !PT ;  /* 0x000000213a217209 */ /* 0x004fce0007810000 */
[----:B------:R-:W2:Y:S01]  /*92c0*/  MUFU.TANH R64, R64 ;  /* 0x0000004000407308 */ /* 0x000ea20000002400 */
[----:B-1----:R-:W-:-:S07]  /*92d0*/  FMNMX.FTZ R33, R60, R33, !PT ;  /* 0x000000213c217209 */ /* 0x002fce0007810000 */
[----:B------:R-:W1:Y:S01]  /*92e0*/  MUFU.TANH R66, R66 ;  /* 0x0000004200427308 */ /* 0x000e620000002400 */
[----:B0-----:R-:W-:-:S07]  /*92f0*/  FMNMX.FTZ R33, R62, R33, !PT ;  /* 0x000000213e217209 */ /* 0x001fce0007810000 */
[----:B------:R-:W-:Y:S01]  /*9300*/  MUFU.TANH R72, R72 ;  /* 0x0000004800487308 */ /* 0x000fe20000002400 */
[----:B--2---:R-:W-:-:S07]  /*9310*/  FMNMX.FTZ R37, R64, R33, !PT ;  /* 0x0000002140257209 */ /* 0x004fce0007810000 */
[----:B------:R-:W-:Y:S01]  /*9320*/  MUFU.TANH R74, R74 ;  /* 0x0000004a004a7308 */ /* 0x000fe20000002400 */
[----:B-1----:R-:W-:-:S07]  /*9330*/  FMNMX.FTZ R37, R66, R37, !PT ;  /* 0x0000002542257209 */ /* 0x002fce0007810000 */
        /* <DEDUP_REMOVED lines=20> */
[----:B------:R-:W1:Y:S01]  /*9480*/  MUFU.TANH R86, R86 ;  /* 0x0000005600567308 */ /* 0x000e620000002400 */
[----:B------:R-:W-:Y:S02]  /*9490*/  FMNMX.FTZ R5, R222, R5, !PT ;  /* 0x00000005de057209 */ /* 0x000fe40007810000 */
[----:B--2---:R-:W-:Y:S02]  /*94a0*/  FMNMX.FTZ R37, R68, R37, !PT ;  /* 0x0000002544257209 */ /* 0x004fe40007810000 */
[----:B------:R-:W-:-:S04]  /*94b0*/  FMNMX.FTZ R5, R224, R5, !PT ;  /* 0x00000005e0057209 */ /* 0x000fc80007810000 */
[----:B------:R-:W-:Y:S02]  /*94c0*/  FMNMX.FTZ R5, R226, R5, !PT ;  /* 0x00000005e2057209 */ /* 0x000fe40007810000 */
[----:B0-----:R-:W-:Y:S02]  /*94d0*/  FMNMX.FTZ R37, R70, R37, !PT ;  /* 0x0000002546257209 */ /* 0x001fe40007810000 */
        /* <DEDUP_REMOVED lines=10> */
[----:B------:R-:W0:Y:S01]  /*9580*/  SHFL.BFLY PT, R2, R5, 0x2, 0x1f ;  /* 0x0c401f0005027f89 */ /* 0x000e2200000e0000 */
[----:B------:R-:W-:-:S04]  /*9590*/  FMNMX.FTZ R41, R82, R41, !PT ;  /* 0x0000002952297209 */ /* 0x000fc80007810000 */
[----:B-1----:R-:W-:Y:S02]  /*95a0*/  FMNMX.FTZ R41, R86, R41, !PT ;  /* 0x0000002956297209 */ /* 0x002fe40007810000 */
[----:B0-----:R-:W-:Y:S02]  /*95b0*/  FMNMX.FTZ R2, R5, R2, !PT ;  /* 0x0000000205027209 */ /* 0x001fe40007810000 */
[----:B------:R-:W0:Y:S03]  /*95c0*/  LDC R5, c[0x0][0x988] ;  /* 0x00026200ff057b82 */ /* 0x000e260000000800 */
        /* <DEDUP_REMOVED lines=9> */
[-C--:B------:R-:W-:Y:S01]  /*9660*/  FMUL.FTZ R2, R2, R5.reuse ;  /* 0x0000000502027220 */ /* 0x080fe20000410000 */
[----:B------:R0:W-:Y:S01]  /*9670*/  MUFU.EX2 R25, R194 ;  /* 0x000000c200197308 */ /* 0x0001e20000000800 */
[----:B------:R-:W-:Y:S02]  /*9680*/  WARPGROUP.DEPBAR.LE gsb0, 0x0 ;  /* 0x00008000000079c5 */ /* 0x000fe40000010000 */
[----:B------:R-:W-:Y:S01]  /*9690*/  WARPGROUP.ARRIVE ;  /* 0x00000000000079c5 */ /* 0x000fe20000000000 */
[----:B------:R-:W-:Y:S01]  /*96a0*/  FMUL.FTZ R168, R87, UR7 ;  /* 0x0000000757a87c20 */ /* 0x000fe20008410000 */
[-CC-:B------:R-:W-:Y:S01]  /*96b0*/  FFMA.FTZ R170, R12, R5.reuse, -R35.reuse ;  /* 0x000000050caa7223 */ /* 0x180fe20000010823 */
[-CC-:B------:R-:W-:Y:S01]  /*96c0*/  FFMA.FTZ R15, R24, R5.reuse, -R35.reuse ;  /* 0x00000005180f7223 */ /* 0x180fe20000010823 */
[-CC-:B------:R-:W-:Y:S01]  /*96d0*/  FFMA.FTZ R21, R32, R5.reuse, -R35.reuse ;  /* 0x0000000520157223 */ /* 0x180fe20000010823 */
[----:B------:R1:W-:Y:S01]  /*96e0*/  MUFU.EX2 R27, R198 ;  /* 0x000000c6001b7308 */ /* 0x0003e20000000800 */
[----:B------:R-:W-:Y:S01]  /*96f0*/  HGMMA.64x128x16.F32 R88, R164, gdesc[UR12].tnspB, R88, gsb0 ;  /* 0x41e0000ca4587df0 */ /* 0x000fe20008000858 */
[----:B------:R-:W-:Y:S01]  /*9700*/  UIADD3 UR14, UR5, 0x280, URZ ;  /* 0x00000280050e7890 */ /* 0x000fe2000fffe03f */
[-CC-:B0-----:R-:W-:Y:S01]  /*9710*/  FFMA.FTZ R194, R202, R5.reuse, -R35.reuse ;  /* 0x00000005cac27223 */ /* 0x181fe20000010823 */
[----:B------:R-:W-:Y:S01]  /*9720*/  UMOV UR15, 0x40000040 ;  /* 0x40000040000f7882 */ /* 0x000fe20000000000 */
[-CC-:B------:R-:W-:Y:S01]  /*9730*/  FFMA.FTZ R51, R84, R5.reuse, -R35.reuse ;  /* 0x0000000554337223 */ /* 0x180fe20000010823 */
[-CC-:B------:R-:W-:Y:S01]  /*9740*/  FFMA.FTZ R24, R180, R5.reuse, -R35.reuse ;  /* 0x00000005b4187223 */ /* 0x180fe20000010823 */
[-CC-:B------:R-:W-:Y:S01]  /*9750*/  FFMA.FTZ R32, R182, R5.reuse, -R35.reuse ;  /* 0x00000005b6207223 */ /* 0x180fe20000010823 */
[----:B------:R-:W0:Y:S01]  /*9760*/  MUFU.TANH R168, R168 ;  /* 0x000000a800a87308 */ /* 0x000e220000002400 */
        /* <DEDUP_REMOVED lines=12> */
[----:B0-----:R-:W-:Y:S01]  /*9830*/  FMNMX.FTZ R0, R168, R41, !PT ;  /* 0x00000029a8007209 */ /* 0x001fe20007810000 */
[-CC-:B------:R-:W-:Y:S01]  /*9840*/  FFMA.FTZ R41, R218, R5.reuse, -R35.reuse ;  /* 0x00000005da297223 */ /* 0x180fe20000010823 */
[----:B-1----:R-:W-:-:S03]  /*9850*/  FFMA.FTZ R204, R224, R5, -R35 ;  /* 0x00000005e0cc7223 */ /* 0x002fc60000010823 */
[----:B------:R-:W0:Y:S02]  /*9860*/  SHFL.BFLY PT, R47, R0, 0x2, 0x1f ;  /* 0x0c401f00002f7f89 */ /* 0x000e2400000e0000 */
[----:B------:R-:W-:Y:S01]  /*9870*/  MUFU.EX2 R2, R2 ;  /* 0x0000000200027308 */ /* 0x000fe20000000800 */
[----:B--2---:R-:W-:-:S07]  /*9880*/  FFMA.FTZ R206, R228, R5, -R35 ;  /* 0x00000005e4ce7223 */ /* 0x004fce0000010823 */
[----:B------:R-:W-:Y:S08]  /*9890*/  MUFU.EX2 R13, R13 ;  /* 0x0000000d000d7308 */ /* 0x000ff00000000800 */
[----:B------:R-:W1:Y:S01]  /*98a0*/  MUFU.EX2 R170, R170 ;  /* 0x000000aa00aa7308 */ /* 0x000e620000000800 */
[----:B0-----:R-:W-:Y:S01]  /*98b0*/  FMNMX.FTZ R53, R0, R47, !PT ;  /* 0x0000002f00357209 */ /* 0x001fe20007810000 */
[----:B------:R-:W-:-:S06]  /*98c0*/  FFMA.FTZ R47, R226, R5, -R35 ;  /* 0x00000005e22f7223 */ /* 0x000fcc0000010823 */
[----:B------:R-:W-:Y:S01]  /*98d0*/  MUFU.EX2 R15, R15 ;  /* 0x0000000f000f7308 */ /* 0x000fe20000000800 */
[----:B------:R-:W0:Y:S07]  /*98e0*/  SHFL.BFLY PT, R12, R53, 0x1, 0x1f ;  /* 0x0c201f00350c7f89 */ /* 0x000e2e00000e0000 */
[----:B------:R-:W2:Y:S01]  /*98f0*/  MUFU.EX2 R24, R24 ;  /* 0x0000001800187308 */ /* 0x000ea20000000800 */
[----:B-1----:R-:W-:-:S07]  /*9900*/  F2FP.F16.F32.PACK_AB R180, R170, R13 ;  /* 0x0000000daab4723e */ /* 0x002fce00000000ff */
[----:B------:R-:W-:Y:S08]  /*9910*/  MUFU.EX2 R21, R21 ;  /* 0x0000001500157308 */ /* 0x000ff00000000800 */
[----:B------:R-:W-:Y:S01]  /*9920*/  MUFU.EX2 R32, R32 ;  /* 0x0000002000207308 */ /* 0x000fe20000000800 */
[----:B--2---:R-:W-:Y:S02]  /*9930*/  F2FP.F16.F32.PACK_AB R182, R24, R15 ;  /* 0x0000000f18b6723e */ /* 0x004fe400000000ff */
[----:B0-----:R-:W-:-:S05]  /*9940*/  FMNMX.FTZ R12, R53, R12, !PT ;  /* 0x0000000c350c7209 */ /* 0x001fca0007810000 */
        /* <DEDUP_REMOVED lines=10> */
[----:B------:R-:W-:Y:S01]  /*99f0*/  FFMA.FTZ R30, R42, R5, -R11 ;  /* 0x000000052a1e7223 */ /* 0x000fe2000001080b */
[----:B------:R-:W-:-:S02]  /*9a00*/  IMAD.U32 R42, RZ, RZ, UR8 ;  /* 0x00000008ff2a7e24 */ /* 0x000fc4000f8e00ff */
[-CC-:B------:R-:W-:Y:S01]  /*9a10*/  FFMA.FTZ R26, R34, R5.reuse, -R11.reuse ;  /* 0x00000005221a7223 */ /* 0x180fe2000001080b */
[-CC-:B------:R-:W-:Y:S01]  /*9a20*/  FFMA.FTZ R179, R36, R5.reuse, -R11.reuse ;  /* 0x0000000524b37223 */ /* 0x180fe2000001080b */
[-CC-:B------:R-:W-:Y:S01]  /*9a30*/  FFMA.FTZ R175, R44, R5.reuse, -R11.reuse ;  /* 0x000000052caf7223 */ /* 0x180fe2000001080b */
[-CC-:B------:R-:W-:Y:S01]  /*9a40*/  FFMA.FTZ R28, R38, R5.reuse, -R11.reuse ;  /* 0x00000005261c7223 */ /* 0x180fe2000001080b */
[----:B------:R-:W-:Y:S01]  /*9a50*/  @!P1 IADD3 R42, R42, 0x34860, RZ ;  /* 0x000348602a2a9810 */ /* 0x000fe20007ffe0ff */
[----:B------:R-:W0:Y:S01]  /*9a60*/  MUFU.EX2 R181, R181 ;  /* 0x000000b500b57308 */ /* 0x000e220000000800 */
[-CC-:B------:R-:W-:Y:S01]  /*9a70*/  FFMA.FTZ R173, R40, R5.reuse, -R11.reuse ;  /* 0x0000000528ad7223 */ /* 0x180fe2000001080b */
[-CC-:B------:R-:W-:Y:S01]  /*9a80*/  FFMA.FTZ R34, R46, R5.reuse, -R11.reuse ;  /* 0x000000052e227223 */ /* 0x180fe2000001080b */
[----:B------:R-:W-:Y:S01]  /*9a90*/  @!P1 PRMT R44, RZ, 0x654, R42 ;  /* 0x00000654ff2c9816 */ /* 0x000fe2000000002a */
        /* <DEDUP_REMOVED lines=21> */
[C---:B-1----:R-:W-:Y:S01]  /*9bf0*/  FADD.FTZ R42, R14.reuse, R3 ;  /* 0x000000030e2a7221 */ /* 0x042fe20000010000 */
[----:B------:R-:W-:-:S06]  /*9c00*/  F2FP.F16.F32.PACK_AB R181, R14, R181 ;  /* 0x000000b50eb5723e */ /* 0x000fcc00000000ff */
[----:B------:R-:W-:Y:S01]  /*9c10*/  MUFU.EX2 R177, R177 ;  /* 0x000000b100b17308 */ /* 0x000fe20000000800 */
[----:B------:R-:W-:Y:S02]  /*9c20*/  WARPGROUP.DEPBAR.LE gsb0, 0x0 ;  /* 0x00008000000079c5 */ /* 0x000fe40000010000 */
[----:B------:R-:W-:Y:S01]  /*9c30*/  WARPGROUP.ARRIVE ;  /* 0x00000000000079c5 */ /* 0x000fe20000000000 */
[-CC-:B------:R-:W-:Y:S01]  /*9c40*/  FFMA.FTZ R164, R196, R5.reuse, -R35.reuse ;  /* 0x00000005c4a47223 */ /* 0x180fe20000010823 */
[-CC-:B------:R-:W-:Y:S01]  /*9c50*/  FFMA.FTZ R166, R200, R5.reuse, -R35.reuse ;  /* 0x00000005c8a67223 */ /* 0x180fe20000010823 */
[-CC-:B------:R-:W-:Y:S01]  /*9c60*/  FFMA.FTZ R196, R178, R5.reuse, -R35.reuse ;  /* 0x00000005b2c47223 */ /* 0x180fe20000010823 */
[-C--:B------:R-:W-:Y:S01]  /*9c70*/  FFMA.FTZ R200, R172, R5.reuse, -R35 ;  /* 0x00000005acc87223 */ /* 0x080fe20000010823 */
[----:B------:R-:W-:Y:S01]  /*9c80*/  MUFU.EX2 R26, R26 ;  /* 0x0000001a001a7308 */ /* 0x000fe20000000800 */
[----:B------:R-:W-:Y:S01]  /*9c90*/  HGMMA.64x128x16.F32 R88, R160, gdesc[UR12].tnspB, R88, gsb0 ;  /* 0x41e0000ca0587df0 */ /* 0x000fe20008000858 */
[----:B------:R-:W-:Y:S01]  /*9ca0*/  UIADD3 UR14, UR5, 0x300, URZ ;  /* 0x00000300050e7890 */ /* 0x000fe2000fffe03f */
[-CC-:B------:R-:W-:Y:S01]  /*9cb0*/  FFMA.FTZ R165, R56, R5.reuse, -R11.reuse ;  /* 0x0000000538a57223 */ /* 0x180fe2000001080b */
[----:B------:R-:W-:Y:S01]  /*9cc0*/  UMOV UR15, 0x40000040 ;  /* 0x40000040000f7882 */ /* 0x000fe20000000000 */
[----:B------:R-:W-:-:S03]  /*9cd0*/  FFMA.FTZ R167, R60, R5, -R11 ;  /* 0x000000053ca77223 */ /* 0x000fc6000001080b */
[----:B------:R-:W-:Y:S08]  /*9ce0*/  MUFU.EX2 R179, R179 ;  /* 0x000000b300b37308 */ /* 0x000ff00000000800 */
[----:B------:R-:W0:Y:S08]  /*9cf0*/  MUFU.EX2 R164, R164 ;  /* 0x000000a400a47308 */ /* 0x000e300000000800 */
[----:B------:R-:W-:Y:S08]  /*9d00*/  MUFU.EX2 R28, R28 ;  /* 0x0000001c001c7308 */ /* 0x000ff00000000800 */
[----:B------:R-:W-:Y:S01]  /*9d10*/  MUFU.EX2 R173, R173 ;  /* 0x000000ad00ad7308 */ /* 0x000fe20000000800 */
[----:B0-----:R-:W-:-:S07]  /*9d20*/  F2FP.F16.F32.PACK_AB R178, R164, R25 ;  /* 0x00000019a4b2723e */ /* 0x001fce00000000ff */
[----:B------:R-:W0:Y:S08]  /*9d30*/  MUFU.EX2 R166, R166 ;  /* 0x000000a600a67308 */ /* 0x000e300000000800 */
[----:B------:R-:W-:Y:S08]  /*9d40*/  MUFU.EX2 R30, R30 ;  /* 0x0000001e001e7308 */ /* 0x000ff00000000800 */
[----:B------:R-:W-:Y:S01]  /*9d50*/  MUFU.EX2 R175, R175 ;  /* 0x000000af00af7308 */ /* 0x000fe20000000800 */
[----:B0-----:R-:W-:-:S07]  /*9d60*/  F2FP.F16.F32.PACK_AB R172, R166, R27 ;  /* 0x0000001ba6ac723e */ /* 0x001fce00000000ff */
[----:B------:R-:W-:Y:S08]  /*9d70*/  MUFU.EX2 R34, R34 ;  /* 0x0000002200227308 */ /* 0x000ff00000000800 */
[----:B------:R0:W-:Y:S08]  /*9d80*/  MUFU.EX2 R31, R176 ;  /* 0x000000b0001f7308 */ /* 0x0001f00000000800 */
[----:B------:R-:W-:Y:S01]  /*9d90*/  MUFU.EX2 R169, R169 ;  /* 0x000000a900a97308 */ /* 0x000fe20000000800 */
[----:B0-----:R-:W-:-:S07]  /*9da0*/  F2FP.F16.F32.PACK_AB R176, R32, R21 ;  /* 0x0000001520b0723e */ /* 0x001fce00000000ff */
        /* <DEDUP_REMOVED lines=14> */
[----:B------:R-:W-:Y:S01]  /*9e90*/  UIADD3 UR14, UR5, 0x380, URZ ;  /* 0x00000380050e7890 */ /* 0x000fe2000fffe03f */
[----:B------:R-:W-:Y:S01]  /*9ea0*/  @!P1 LEA R35, R35, UR38, 0x3 ;  /* 0x0000002623239c11 */ /* 0x000fe2000f8e18ff */
[----:B------:R-:W-:Y:S01]  /*9eb0*/  UMOV UR15, 0x40000040 ;  /* 0x40000040000f7882 */ /* 0x000fe20000000000 */
[----:B------:R-:W-:-:S03]  /*9ec0*/  UMOV UR5, UR37 ;  /* 0x0000002500057c82 */ /* 0x000fc60008000000 */
[----:B------:R-:W-:Y:S01]  /*9ed0*/  MUFU.EX2 R160, R160 ;  /* 0x000000a000a07308 */ /* 0x000fe20000000800 */
[----:B------:R-:W-:-:S05]  /*9ee0*/  @!P1 VIADD R35, R35, 0x34840 ;  /* 0x0003484023239836 */ /* 0x000fca0000000000 */
[----:B------:R-:W-:Y:S02]  /*9ef0*/  @!P1 PRMT R35, RZ, 0x654, R35 ;  /* 0x00000654ff239816 */ /* 0x000fe40000000023 */
[----:B------:R-:W-:Y:S08]  /*9f00*/  MUFU.EX2 R39, R214 ;  /* 0x000000d600277308 */ /* 0x000ff00000000800 */
[----:B------:R-:W-:Y:S08]  /*9f10*/  MUFU.EX2 R167, R167 ;  /* 0x000000a700a77308 */ /* 0x000ff00000000800 */
[----:B------:R-:W-:Y:S08]  /*9f20*/  MUFU.EX2 R162, R162 ;  /* 0x000000a200a27308 */ /* 0x000ff00000000800 */
[----:B------:R-:W-:Y:S08]  /*9f30*/  MUFU.EX2 R41, R41 ;  /* 0x0000002900297308 */ /* 0x000ff00000000800 */
[----:B------:R-:W-:Y:S08]  /*9f40*/  MUFU.EX2 R64, R64 ;  /* 0x0000004000407308 */ /* 0x000ff00000000800 */
[----:B------:R-:W-:Y:S08]  /*9f50*/  MUFU.EX2 R200, R200 ;  /* 0x000000c800c87308 */ /* 0x000ff00000000800 */
[----:B------:R-:W0:Y:S08]  /*9f60*/  MUFU.EX2 R66, R66 ;  /* 0x0000004200427308 */ /* 0x000e300000000800 */
[----:B------:R-:W-:Y:S08]  /*9f70*/  MUFU.EX2 R43, R43 ;  /* 0x0000002b002b7308 */ /* 0x000ff00000000800 */
[----:B------:R-:W-:Y:S01]  /*9f80*/  MUFU.EX2 R68, R68 ;  /* 0x0000004400447308 */ /* 0x000fe20000000800 */
[----:B0-----:R-:W-:-:S07]  /*9f90*/  F2FP.F16.F32.PACK_AB R161, R66, R64 ;  /* 0x0000004042a1723e */ /* 0x001fce00000000ff */
[----:B------:R-:W-:Y:S08]  /*9fa0*/  MUFU.EX2 R202, R202 ;  /* 0x000000ca00ca7308 */ /* 0x000ff00000000800 */
[----:B------:R-:W0:Y:S08]  /*9fb0*/  MUFU.EX2 R70, R70 ;  /* 0x0000004600467308 */ /* 0x000e300000000800 */
[----:B------:R-:W-:Y:S08]  /*9fc0*/  MUFU.EX2 R45, R45 ;  /* 0x0000002d002d7308 */ /* 0x000ff00000000800 */
[----:B------:R-:W-:Y:S01]  /*9fd0*/  MUFU.EX2 R72, R72 ;  /* 0x0000004800487308 */ /* 0x000fe20000000800 */
[----:B0-----:R-:W-:-:S07]  /*9fe0*/  F2FP.F16.F32.PACK_AB R163, R70, R68 ;  /* 0x0000004446a3723e */ /* 0x001fce00000000ff */
[----:B------:R-:W0:Y:S08]  /*9ff0*/  MUFU.EX2 R204, R204 ;  /* 0x000000cc00cc7308 */ /* 0x000e300000000800 */
[----:B------:R-:W1:Y:S08]  /*a000*/  MUFU.EX2 R74, R74 ;  /* 0x0000004a004a7308 */ /* 0x000e700000000800 */
[----:B------:R-:W-:Y:S01]  /*a010*/  MUFU.EX2 R47, R47 ;  /* 0x0000002f002f7308 */ /* 0x000fe20000000800 */
[----:B------:R-:W-:-:S02]  /*a020*/  WARPGROUP.DEPBAR.LE gsb0, 0x0 ;  /* 0x00008000000079c5 */ /* 0x000fc40000010000 */
[----:B------:R-:W-:-:S05]  /*a030*/  WARPGROUP.ARRIVE ;  /* 0x00000000000079c5 */ /* 0x000fca0000000000 */
[----:B------:R-:W-:Y:S01]  /*a040*/  MUFU.EX2 R76, R76 ;  /* 0x0000004c004c7308 */ /* 0x000fe20000000800 */
[----:B0-----:R-:W-:Y:S02]  /*a050*/  F2FP.F16.F32.PACK_AB R156, R204, R45 ;  /* 0x0000002dcc9c723e */ /* 0x001fe400000000ff */
[----:B-1----:R-:W-:Y:S01]  /*a060*/  F2FP.F16.F32.PACK_AB R157, R74, R72 ;  /* 0x000000484a9d723e */ /* 0x002fe200000000ff */
[----:B------:R-:W-:Y:S04]  /*a070*/  HGMMA.64x128x16.F32 R88, R152, gdesc[UR12].tnspB, R88, gsb0 ;  /* 0x41e0000c98587df0 */ /* 0x000fe80008000858 */
[----:B------:R-:W0:Y:S08]  /*a080*/  MUFU.EX2 R206, R206 ;  /* 0x000000ce00ce7308 */ /* 0x000e300000000800 */
[----:B------:R-:W1:Y:S08]  /*a090*/  MUFU.EX2 R78, R78 ;  /* 0x0000004e004e7308 */ /* 0x000e700000000800 */
[----:B------:R-:W-:Y:S01]  /*a0a0*/  MUFU.EX2 R49, R49 ;  /* 0x0000003100317308 */ /* 0x000fe20000000800 */
[----:B0-----:R-:W-:-:S07]  /*a0b0*/  F2FP.F16.F32.PACK_AB R158, R206, R47 ;  /* 0x0000002fce9e723e */ /* 0x001fce00000000ff */
[----:B------:R-:W-:Y:S01]  /*a0c0*/  MUFU.EX2 R80, R80 ;  /* 0x0000005000507308 */ /* 0x000fe20000000800 */
[----:B-1----:R-:W-:-:S07]  /*a0d0*/  F2FP.F16.F32.PACK_AB R159, R78, R76 ;  /* 0x0000004c4e9f723e */ /* 0x002fce00000000ff */
[----:B------:R-:W0:Y:S08]  /*a0e0*/  MUFU.EX2 R208, R208 ;  /* 0x000000d000d07308 */ /* 0x000e300000000800 */
[----:B------:R-:W1:Y:S08]  /*a0f0*/  MUFU.EX2 R82, R82 ;  /* 0x0000005200527308 */ /* 0x000e700000000800 */
[----:B------:R-:W-:Y:S08]  /*a100*/  MUFU.EX2 R51, R51 ;  /* 0x0000003300337308 */ /* 0x000ff00000000800 */
[----:B------:R-:W-:Y:S08]  /*a110*/  MUFU.EX2 R86, R86 ;  /* 0x0000005600567308 */ /* 0x000ff00000000800 */
[----:B------:R-:W2:Y:S01]  /*a120*/  MUFU.EX2 R84, R84 ;  /* 0x0000005400547308 */ /* 0x000ea20000000800 */
[----:B------:R-:W-:-:S02]  /*a130*/  WARPGROUP.DEPBAR.LE gsb0, 0x0 ;  /* 0x00008000000079c5 */ /* 0x000fc40000010000 */
[----:B------:R3:W-:Y:S01]  /*a140*/  @!P1 SYNCS.ARRIVE.TRANS64.RED.A1T0 RZ, [R35+URZ], RZ ;  /* 0x000000ff23ff99a7 */ /* 0x0007e2000810043f */
[----:B0-----:R-:W-:Y:S02]  /*a150*/  F2FP.F16.F32.PACK_AB R152, R208, R49 ;  /* 0x00000031d098723e */ /* 0x001fe400000000ff */
[----:B-1----:R-:W-:Y:S02]  /*a160*/  F2FP.F16.F32.PACK_AB R153, R82, R80 ;  /* 0x000000505299723e */ /* 0x002fe400000000ff */
[----:B--2---:R-:W-:Y:S01]  /*a170*/  F2FP.F16.F32.PACK_AB R154, R84, R51 ;  /* 0x00000033549a723e */ /* 0x004fe200000000ff */
[----:B---3--:R-:W-:Y:S01]  /*a180*/  FFMA.FTZ R35, R2, R4, R13 ;  /* 0x0000000402237223 */ /* 0x008fe2000001000d */
[----:B------:R0:W-:Y:S03]  /*a190*/  @!P1 SYNCS.ARRIVE.TRANS64.RED.A1T0 RZ, [R44+URZ], RZ ;  /* 0x000000ff2cff99a7 */ /* 0x0001e6000810043f */
[----:B------:R-:W-:Y:S01]  /*a1a0*/  FADD.FTZ R4, R170, R35 ;  /* 0x00000023aa047221 */ /* 0x000fe20000010000 */
[----:B------:R-:W-:Y:S01]  /*a1b0*/  FADD.FTZ R35, R183, R42 ;  /* 0x0000002ab7237221 */ /* 0x000fe20000010000 */
[----:B------:R-:W-:-:S02]  /*a1c0*/  F2FP.F16.F32.PACK_AB R183, R20, R183 ;  /* 0x000000b714b7723e */ /* 0x000fc400000000ff */
[----:B------:R-:W-:Y:S01]  /*a1d0*/  FADD.FTZ R3, R15, R4 ;  /* 0x000000040f037221 */ /* 0x000fe20000010000 */
[----:B0-----:R-:W-:Y:S01]  /*a1e0*/  FADD.FTZ R44, R20, R35 ;  /* 0x00000023142c7221 */ /* 0x001fe20000010000 */
        /* <DEDUP_REMOVED lines=13> */
[----:B------:R-:W-:Y:S01]  /*a2c0*/  FADD.FTZ R44, R28, R35 ;  /* 0x000000231c2c7221 */ /* 0x000fe20000010000 */
[----:B------:R-:W0:Y:S01]  /*a2d0*/  MUFU.EX2 R11, R11 ;  /* 0x0000000b000b7308 */ /* 0x000e220000000800 */
        /* <DEDUP_REMOVED lines=9> */
[----:B------:R-:W-:Y:S02]  /*a370*/  F2FP.F16.F32.PACK_AB R166, R162, R39 ;  /* 0x00000027a2a6723e */ /* 0x000fe400000000ff */
[----:B------:R-:W-:Y:S01]  /*a380*/  FADD.FTZ R3, R29, R42 ;  /* 0x0000002a1d037221 */ /* 0x000fe20000010000 */
[C---:B------:R-:W-:Y:S01]  /*a390*/  FADD.FTZ R44, R34.reuse, R35 ;  /* 0x00000023222c7221 */ /* 0x040fe20000010000 */
[----:B------:R-:W-:Y:S02]  /*a3a0*/  F2FP.F16.F32.PACK_AB R175, R34, R175 ;  /* 0x000000af22af723e */ /* 0x000fe400000000ff */
[----:B------:R-:W-:Y:S01]  /*a3b0*/  FADD.FTZ R42, R194, R3 ;  /* 0x00000003c22a7221 */ /* 0x000fe20000010000 */
[----:B------:R-:W-:Y:S01]  /*a3c0*/  FADD.FTZ R13, R169, R44 ;  /* 0x0000002ca90d7221 */ /* 0x000fe20000010000 */
[----:B0-----:R-:W-:-:S02]  /*a3d0*/  F2FP.F16.F32.PACK_AB R155, R11, R86 ;  /* 0x000000560b9b723e */ /* 0x001fc400000000ff */
        /* <DEDUP_REMOVED lines=45> */
[----:B------:R-:W-:Y:S02]  /*a6b0*/  IMAD.MOV.U32 R11, RZ, RZ, R12 ;  /* 0x000000ffff0b7224 */ /* 0x000fe400078e000c */
[----:B------:R-:W-:Y:S01]  /*a6c0*/  IMAD.MOV.U32 R13, RZ, RZ, R10 ;  /* 0x000000ffff0d7224 */ /* 0x000fe200078e000a */
[----:B------:R-:W-:Y:S06]  /*a6d0*/  @P2 BRA `(.L_x_2022) ;  /* 0xffffffd400a82947 */ /* 0x000fec000383ffff */
.L_x_2013:
        /* <DEDUP_REMOVED lines=67> */
.L_x_2023:
[----:B------:R-:W-:Y:S01]  /*ab10*/  ULEA UR5, UR36, UR38, 0x3 ;  /* 0x0000002624057291 */ /* 0x000fe2000f8e183f */
[----:B------:R-:W-:-:S05]  /*ab20*/  IMAD.U32 R0, RZ, RZ, UR37 ;  /* 0x00000025ff007e24 */ /* 0x000fca000f8e00ff */
[----:B------:R-:W-:-:S04]  /*ab30*/  SHF.L.U32 R0, R0, 0x1f, RZ ;  /* 0x0000001f00007819 */ /* 0x000fc800000006ff */
[----:B------:R0:W1:Y:S01]  /*ab40*/  SYNCS.PHASECHK.TRANS64.TRYWAIT P2, [UR5+0x34850], R0 ;  /* 0x03485000ff0075a7 */ /* 0x0000620008040145 */
[----:B------:R-:W-:Y:S05]  /*ab50*/  @!P0 BRA `(.L_x_2024) ;  /* 0x0000000000048947 */ /* 0x000fea0003800000 */
[----:B------:R-:W-:Y:S01]  /*ab60*/  BPT.TRAP 0x1 ;  /* 0x000000040000795c */ /* 0x000fe20000300000 */
.L_x_2024:
[----:B-1----:R-:W-:Y:S05]  /*ab70*/  @P2 BRA `(.L_x_2025) ;  /* 0x0000000000082947 */ /* 0x002fea0003800000 */
[----:B------:R-:W1:Y:S02]  /*ab80*/  SYNCS.PHASECHK.TRANS64.TRYWAIT P0, [UR5+0x34850], R0 ;  /* 0x03485000ff0075a7 */ /* 0x000e640008000145 */
[----:B-1----:R-:W-:Y:S05]  /*ab90*/  @!P0 BRA `(.L_x_2026) ;  /* 0x0000007c00fc8947 */ /* 0x002fea0003800000 */
.L_x_2025:
[----:B------:R-:W-:Y:S01]  /*aba0*/  UIADD3 UR38, UR38, 0x400, URZ ;  /* 0x0000040026267890 */ /* 0x000fe2000fffe03f */
[----:B------:R-:W-:Y:S01]  /*abb0*/  WARPGROUP.ARRIVE ;  /* 0x00000000000079c5 */ /* 0x000fe20000000000 */
[----:B------:R-:W-:Y:S01]  /*abc0*/  UMOV UR7, 0x40000040 ;  /* 0x4000004000077882 */ /* 0x000fe20000000000 */
[----:B01----:R-:W0:Y:S01]  /*abd0*/  SHFL.BFLY PT, R0, R3, 0x2, 0x1f ;  /* 0x0c401f0003007f89 */ /* 0x003e2200000e0000 */
[----:B------:R-:W-:Y:S01]  /*abe0*/  USHF.R.U32.HI UR38, URZ, 0x4, UR38 ;  /* 0x000000043f267899 */ /* 0x000fe20008011626 */
[----:B------:R-:W-:Y:S02]  /*abf0*/  R2UR UR8, R187 ;  /* 0x00000000bb0872ca */ /* 0x000fe400000e0000 */
[----:B------:R-:W1:Y:S01]  /*ac00*/  SHFL.BFLY PT, R7, R4, 0x2, 0x1f ;  /* 0x0c401f0004077f89 */ /* 0x000e6200000e0000 */
[----:B------:R-:W-:Y:S01]  /*ac10*/  ULOP3.LUT UR38, UR38, 0x3fff, URZ, 0xc0, !UPT ;  /* 0x00003fff26267892 */ /* 0x000fe2000f8ec03f */
[----:B------:R-:W-:-:S03]  /*ac20*/  MOV R13, UR5 ;  /* 0x00000005000d7c02 */ /* 0x000fc60008000f00 */
[----:B------:R-:W-:-:S04]  /*ac30*/  ULOP3.LUT UR4, UR38, 0x4000000, URZ, 0xfc, !UPT ;  /* 0x0400000026047892 */ /* 0x000fc8000f8efc3f */
[----:B------:R-:W-:Y:S02]  /*ac40*/  ULEA UR4, UR36, UR4, 0xb ;  /* 0x0000000424047291 */ /* 0x000fe4000f8e583f */
[----:B------:R-:W-:Y:S02]  /*ac50*/  UIADD3 UR36, UR36, 0x1, URZ ;  /* 0x0000000124247890 */ /* 0x000fe4000fffe03f */
[----:B------:R-:W-:Y:S02]  /*ac60*/  UIADD3 UR8, UR8, 0x1, URZ ;  /* 0x0000000108087890 */ /* 0x000fe4000fffe03f */
[----:B------:R-:W-:Y:S01]  /*ac70*/  UISETP.NE.AND UP0, UPT, UR36, 0x2, UPT ;  /* 0x000000022400788c */ /* 0x000fe2000bf05270 */
[----:B------:R-:W-:Y:S02]  /*ac80*/  UMOV UR6, UR4 ;  /* 0x0000000400067c82 */ /* 0x000fe40008000000 */
[----:B------:R-:W-:Y:S01]  /*ac90*/  HGMMA.64x128x16.F32 R24, R180, gdesc[UR4].tnspB, R24, gsb0 ;  /* 0x41e00004b4187df0 */ /* 0x000fe20008000818 */
[----:B------:R-:W-:Y:S01]  /*aca0*/  UIADD3 UR6, UR4, 0x80, URZ ;  /* 0x0000008004067890 */ /* 0x000fe2000fffe03f */
[----:B0-----:R-:W-:Y:S01]  /*acb0*/  FADD.FTZ R2, R0, R3 ;  /* 0x0000000300027221 */ /* 0x001fe20000010000 */
[----:B------:R-:W-:Y:S01]  /*acc0*/  UMOV UR7, 0x40000040 ;  /* 0x4000004000077882 */ /* 0x000fe20000000000 */
[----:B------:R-:W-:-:S02]  /*acd0*/  IMAD.MOV.U32 R3, RZ, RZ, RZ ;  /* 0x000000ffff037224 */ /* 0x000fc400078e00ff */
[----:B-1----:R-:W-:Y:S01]  /*ace0*/  FADD.FTZ R7, R7, R4 ;  /* 0x0000000407077221 */ /* 0x002fe20000010000 */
[----:B------:R-:W-:Y:S01]  /*acf0*/  IMAD.MOV.U32 R4, RZ, RZ, RZ ;  /* 0x000000ffff047224 */ /* 0x000fe200078e00ff */
[----:B------:R-:W0:Y:S01]  /*ad00*/  SHFL.BFLY PT, R9, R2, 0x1, 0x1f ;  /* 0x0c201f0002097f89 */ /* 0x000e2200000e0000 */
[----:B------:R-:W-:Y:S01]  /*ad10*/  IMAD.U32 R187, RZ, RZ, UR8 ;  /* 0x00000008ffbb7e24 */ /* 0x000fe2000f8e00ff */
[----:B------:R-:W-:Y:S02]  /*ad20*/  USEL UR36, UR36, URZ, UP0 ;  /* 0x0000003f24247287 */ /* 0x000fe40008000000 */
[----:B------:R-:W1:Y:S01]  /*ad30*/  SHFL.BFLY PT, R0, R7, 0x1, 0x1f ;  /* 0x0c201f0007007f89 */ /* 0x000e6200000e0000 */
[----:B0-----:R-:W-:Y:S01]  /*ad40*/  FADD.FTZ R9, R2, R9 ;  /* 0x0000000902097221 */ /* 0x001fe20000010000 */
[----:B------:R-:W-:Y:S02]  /*ad50*/  IMAD.MOV.U32 R2, RZ, RZ, -0x800000 ;  /* 0xff800000ff027424 */ /* 0x000fe400078e00ff */
[----:B-1----:R-:W-:-:S02]  /*ad60*/  FADD.FTZ R11, R7, R0 ;  /* 0x00000000070b7221 */ /* 0x002fc40000010000 */
[----:B------:R-:W-:Y:S01]  /*ad70*/  FSETP.NE.FTZ.AND P2, PT, R9, RZ, PT ;  /* 0x000000ff0900720b */ /* 0x000fe20003f55000 */
[----:B------:R-:W-:Y:S02]  /*ad80*/  IMAD.MOV.U32 R0, RZ, RZ, -0x800000 ;  /* 0xff800000ff007424 */ /* 0x000fe400078e00ff */
[----:B------:R-:W-:-:S10]  /*ad90*/  FSETP.NE.FTZ.AND P0, PT, R11, RZ, PT ;  /* 0x000000ff0b00720b */ /* 0x000fd40003f15000 */
[----:B------:R-:W0:Y:S01]  /*ada0*/  @P2 MUFU.LG2 R8, R9 ;  /* 0x0000000900082308 */ /* 0x000e220000000c00 */
[C---:B------:R-:W-:Y:S02]  /*adb0*/  @P2 FMUL.FTZ R14, R5.reuse, 0.69314718246459960938 ;  /* 0x3f317218050e2820 */ /* 0x040fe40000410000 */
[----:B------:R-:W-:-:S05]  /*adc0*/  @P0 FMUL.FTZ R7, R5, 0.69314718246459960938 ;  /* 0x3f31721805070820 */ /* 0x000fca0000410000 */
[----:B------:R-:W1:Y:S08]  /*add0*/  @P0 MUFU.LG2 R6, R11 ;  /* 0x0000000b00060308 */ /* 0x000e700000000c00 */
[----:B------:R-:W2:Y:S01]  /*ade0*/  @P0 MUFU.RCP R3, R11 ;  /* 0x0000000b00030308 */ /* 0x000ea20000001000 */
[----:B0-----:R-:W-:Y:S01]  /*adf0*/  @P2 FMUL.FTZ R5, R8, 0.69314718246459960938 ;  /* 0x3f31721808052820 */ /* 0x001fe20000410000 */
[----:B------:R-:W-:-:S03]  /*ae00*/  @!P1 VIADD R8, R13, 0x34860 ;  /* 0x000348600d089836 */ /* 0x000fc60000000000 */
[----:B------:R-:W-:Y:S02]  /*ae10*/  @P2 FFMA.FTZ R0, R14, R12, R5 ;  /* 0x0000000c0e002223 */ /* 0x000fe40000010005 */
[----:B------:R-:W-:Y:S01]  /*ae20*/  @!P1 PRMT R8, RZ, 0x654, R8 ;  /* 0x00000654ff089816 */ /* 0x000fe20000000008 */
[----:B------:R-:W0:Y:S01]  /*ae30*/  @P2 MUFU.RCP R4, R9 ;  /* 0x0000000900042308 */ /* 0x000e220000001000 */
[----:B-1----:R-:W-:-:S04]  /*ae40*/  @P0 FMUL.FTZ R6, R6, 0.69314718246459960938 ;  /* 0x3f31721806060820 */ /* 0x002fc80000410000 */
        /* <DEDUP_REMOVED lines=42> */
[-C--:B0-----:R-:W-:Y:S01]  /*b0f0*/  FMUL.FTZ R7, R31, R4.reuse ;  /* 0x000000041f077220 */ /* 0x081fe20000410000 */
[-C--:B------:R-:W-:Y:S01]  /*b100*/  FMUL.FTZ R95, R24, R3.reuse ;  /* 0x00000003185f7220 */ /* 0x080fe20000410000 */
[-C--:B------:R-:W-:Y:S01]  /*b110*/  FMUL.FTZ R14, R25, R3.reuse ;  /* 0x00000003190e7220 */ /* 0x080fe20000410000 */
[-C--:B------:R-:W-:Y:S01]  /*b120*/  FMUL.FTZ R91, R28, R3.reuse ;  /* 0x000000031c5b7220 */ /* 0x080fe20000410000 */
[-C--:B------:R-:W-:Y:S01]  /*b130*/  FMUL.FTZ R6, R29, R3.reuse ;  /* 0x000000031d067220 */ /* 0x080fe20000410000 */
        /* <DEDUP_REMOVED lines=57> */
.L_x_1996:
[----:B------:R-:W0:Y:S01]  /*b4d0*/  S2R R4, SR_CgaCtaId ;  /* 0x0000000000047919 */ /* 0x000e220000008800 */
[----:B------:R-:W-:Y:S01]  /*b4e0*/  MOV R3, 0x400 ;  /* 0x0000040000037802 */ /* 0x000fe20000000f00 */
[----:B------:R-:W-:Y:S01]  /*b4f0*/  BSSY B0, `(.L_x_2027) ;  /* 0x0000217000007945 */ /* 0x000fe20003800000 */
[----:B------:R-:W-:Y:S02]  /*b500*/  BAR.SYNC.DEFER_BLOCKING 0x5, 0x120 ;  /* 0x0144800000007b1d */ /* 0x000fe40000010000 */
[----:B0-----:R-:W-:-:S05]  /*b510*/  LEA R3, R4, R3, 0x18 ;  /* 0x0000000304037211 */ /* 0x001fca00078ec0ff */
[----:B------:R-:W0:Y:S02]  /*b520*/  LDS.128 R44, [R3+0x348d0] ;  /* 0x0348d000032c7984 */ /* 0x000e240000000c00 */
[----:B0-----:R-:W-:Y:S02]  /*b530*/  R2UR UR61, R45 ;  /* 0x000000002d3d72ca */ /* 0x001fe400000e0000 */
[----:B------:R-:W-:Y:S01]  /*b540*/  R2UR UR5, R46 ;  /* 0x000000002e0572ca */ /* 0x000fe200000e0000 */
[----:B------:R-:W-:Y:S06]  /*b550*/  BAR.ARV 0x4, 0x120 ;  /* 0x0104800000007b1d */ /* 0x000fec0000002000 */
[----:B------:R-:W-:Y:S08]  /*b560*/  @P0 BRA `(.L_x_2028) ;  /* 0x0000001400400947 */ /* 0x000ff00003800000 */
[----:B------:R-:W0:Y:S01]  /*b570*/  S2R R4, SR_SWINHI ;  /* 0x0000000000047919 */ /* 0x000e220000002f00 */
[----:B------:R-:W-:Y:S01]  /*b580*/  F2FP.F16.F32.PACK_AB R7, R7, R8 ;  /* 0x000000080707723e */ /* 0x000fe200000000ff */
[----:B------:R-:W-:Y:S01]  /*b590*/  ULDC.64 UR8, c[0x0][0xbe0] ;  /* 0x0002f80000087ab9 */ /* 0x000fe20000000a00 */
[----:B------:R-:W-:Y:S01]  /*b5a0*/  F2FP.F16.F32.PACK_AB R6, R6, R91 ;  /* 0x0000005b0606723e */ /* 0x000fe200000000ff */
[----:B------:R-:W-:Y:S01]  /*b5b0*/  UISETP.NE.U32.AND UP0, UPT, UR8, URZ, UPT ;  /* 0x0000003f0800728c */ /* 0x000fe2000bf05070 */
[----:B------:R-:W-:Y:S01]  /*b5c0*/  R2UR UR6, R185 ;  /* 0x00000000b90672ca */ /* 0x000fe200000e0000 */
[----:B------:R-:W-:Y:S01]  /*b5d0*/  ULDC.64 UR12, c[0x0][0x208] ;  /* 0x00008200000c7ab9 */ /* 0x000fe20000000a00 */
[----:B------:R-:W-:Y:S01]  /*b5e0*/  R2UR UR4, R23 ;  /* 0x00000000170472ca */ /* 0x000fe200000e0000 */
[----:B------:R-:W-:Y:S01]  /*b5f0*/  UISETP.NE.AND.EX UP0, UPT, UR9, URZ, UPT, UP0 ;  /* 0x0000003f0900728c */ /* 0x000fe2000bf05300 */
[----:B------:R-:W-:Y:S02]  /*b600*/  F2FP.F16.F32.PACK_AB R64, R65, R64 ;  /* 0x000000404140723e */ /* 0x000fe400000000ff */
[----:B------:R-:W-:-:S02]  /*b610*/  F2FP.F16.F32.PACK_AB R65, R67, R66 ;  /* 0x000000424341723e */ /* 0x000fc400000000ff */
[----:B------:R-:W-:Y:S02]  /*b620*/  F2FP.F16.F32.PACK_AB R72, R73, R72 ;  /* 0x000000484948723e */ /* 0x000fe400000000ff */
[----:B------:R-:W-:Y:S02]  /*b630*/  F2FP.F16.F32.PACK_AB R66, R69, R68 ;  /* 0x000000444542723e */ /* 0x000fe400000000ff */
[----:B------:R-:W-:Y:S02]  /*b640*/  F2FP.F16.F32.PACK_AB R67, R71, R70 ;  /* 0x000000464743723e */ /* 0x000fe400000000ff */
[----:B------:R-:W-:Y:S01]  /*b650*/  F2FP.F16.F32.PACK_AB R73, R75, R74 ;  /* 0x0000004a4b49723e */ /* 0x000fe200000000ff */
[----:B------:R-:W-:Y:S01]  /*b660*/  USHF.L.U64.HI UR11, UR4, 0x2, UR6 ;  /* 0x00000002040b7899 */ /* 0x000fe20008010206 */
[----:B------:R-:W-:Y:S01]  /*b670*/  F2FP.F16.F32.PACK_AB R80, R81, R80 ;  /* 0x000000505150723e */ /* 0x000fe200000000ff */
[----:B------:R-:W-:Y:S01]  /*b680*/  USHF.L.U32 UR10, UR4, 0x2, URZ ;  /* 0x00000002040a7899 */ /* 0x000fe2000800063f */
[----:B------:R-:W-:Y:S01]  /*b690*/  F2FP.F16.F32.PACK_AB R74, R77, R76 ;  /* 0x0000004c4d4a723e */ /* 0x000fe200000000ff */
[----:B------:R-:W-:Y:S01]  /*b6a0*/  ULDC.64 UR6, c[0x0][0xbd8] ;  /* 0x0002f60000067ab9 */ /* 0x000fe20000000a00 */
[----:B------:R-:W-:Y:S01]  /*b6b0*/  F2FP.F16.F32.PACK_AB R75, R79, R78 ;  /* 0x0000004e4f4b723e */ /* 0x000fe200000000ff */
[----:B------:R-:W-:Y:S01]  /*b6c0*/  UISETP.NE.U32.AND UP1, UPT, UR6, URZ, UPT ;  /* 0x0000003f0600728c */ /* 0x000fe2000bf25070 */
[----:B------:R-:W-:Y:S01]  /*b6d0*/  F2FP.F16.F32.PACK_AB R81, R83, R82 ;  /* 0x000000525351723e */ /* 0x000fe200000000ff */
[----:B------:R-:W-:Y:S01]  /*b6e0*/  UIADD3 UR4, UP2, UR10, UR6, URZ ;  /* 0x000000060a047290 */ /* 0x000fe2000ff5e03f */
[----:B------:R-:W-:Y:S01]  /*b6f0*/  F2FP.F16.F32.PACK_AB R82, R85, R84 ;  /* 0x000000545552723e */ /* 0x000fe200000000ff */
[----:B------:R-:W-:Y:S01]  /*b700*/  UISETP.NE.AND.EX UP1, UPT, UR7, URZ, UPT, UP1 ;  /* 0x0000003f0700728c */ /* 0x000fe2000bf25310 */
[----:B------:R-:W-:Y:S01]  /*b710*/  F2FP.F16.F32.PACK_AB R83, R87, R86 ;  /* 0x000000565753723e */ /* 0x000fe200000000ff */
[----:B------:R-:W-:Y:S01]  /*b720*/  @UP0 UIADD3 UR6, UP3, UR10, UR8, URZ ;  /* 0x000000080a060290 */ /* 0x000fe2000ff7e03f */
[----:B------:R-:W-:-:S02]  /*b730*/  MOV R20, R3 ;  /* 0x0000000300147202 */ /* 0x000fc40000000f00 */
[----:B0-----:R-:W-:Y:S01]  /*b740*/  MOV R21, R4 ;  /* 0x0000000400157202 */ /* 0x001fe20000000f00 */
[----:B------:R-:W-:Y:S02]  /*b750*/  UIADD3.X UR8, UR11, UR7, URZ, UP2, !UPT ;  /* 0x000000070b087290 */ /* 0x000fe400097fe43f */
[----:B------:R-:W-:Y:S01]  /*b760*/  @UP0 UIADD3.X UR7, UR11, UR9, URZ, UP3, !UPT ;  /* 0x000000090b070290 */ /* 0x000fe20009ffe43f */
[----:B------:R-:W-:-:S03]  /*b770*/  IMAD.WIDE R4, R190, 0x2, R20 ;  /* 0x00000002be047825 */ /* 0x000fc600078e0214 */
[C---:B------:R-:W-:Y:S02]  /*b780*/  IADD3 R45, P6, R4.reuse, 0x20, RZ ;  /* 0x00000020042d7810 */ /* 0x040fe40007fde0ff */
[C---:B------:R-:W-:Y:S02]  /*b790*/  LOP3.LUT R9, R4.reuse, 0x380, RZ, 0xc0, !PT ;  /* 0x0000038004097812 */ /* 0x040fe400078ec0ff */
[----:B------:R-:W-:Y:S01]  /*b7a0*/  IADD3 R99, P4, R4, 0x60, RZ ;  /* 0x0000006004637810 */ /* 0x000fe20007f9e0ff */
[--C-:B------:R-:W-:Y:S01]  /*b7b0*/  IMAD.X R29, RZ, RZ, R5.reuse, P6 ;  /* 0x000000ffff1d7224 */ /* 0x100fe200030e0605 */
[----:B------:R-:W-:Y:S02]  /*b7c0*/  LOP3.LUT R10, R45, 0x380, RZ, 0xc0, !PT ;  /* 0x000003802d0a7812 */ /* 0x000fe400078ec0ff */
[----:B------:R-:W-:Y:S01]  /*b7d0*/  SHF.R.U64 R9, R9, 0x3, RZ ;  /* 0x0000000309097819 */ /* 0x000fe200000012ff */
[----:B------:R-:W-:Y:S01]  /*b7e0*/  IMAD.X R11, RZ, RZ, R5, P4 ;  /* 0x000000ffff0b7224 */ /* 0x000fe200020e0605 */
[----:B------:R-:W-:-:S02]  /*b7f0*/  LOP3.LUT R44, R99, 0x380, RZ, 0xc0, !PT ;  /* 0x00000380632c7812 */ /* 0x000fc400078ec0ff */
[C---:B------:R-:W-:Y:S02]  /*b800*/  IADD3 R97, P5, R4.reuse, 0x40, RZ ;  /* 0x0000004004617810 */ /* 0x040fe40007fbe0ff */
[C---:B------:R-:W-:Y:S02]  /*b810*/  IADD3 R101, P3, R4.reuse, 0x4000, RZ ;  /* 0x0000400004657810 */ /* 0x040fe40007f7e0ff */
[C---:B------:R-:W-:Y:S01]  /*b820*/  IADD3 R103, P2, R4.reuse, 0x4020, RZ ;  /* 0x0000402004677810 */ /* 0x040fe20007f5e0ff */
[--C-:B------:R-:W-:Y:S01]  /*b830*/  IMAD.X R27, RZ, RZ, R5.reuse, P5 ;  /* 0x000000ffff1b7224 */ /* 0x100fe200028e0605 */
[C---:B------:R-:W-:Y:S01]  /*b840*/  IADD3 R105, P1, R4.reuse, 0x4040, RZ ;  /* 0x0000404004697810 */ /* 0x040fe20007f3e0ff */
[----:B------:R-:W-:Y:S01]  /*b850*/  IMAD.X R25, RZ, RZ, R5, P3 ;  /* 0x000000ffff197224 */ /* 0x000fe200018e0605 */
[----:B------:R-:W-:Y:S01]  /*b860*/  BAR.SYNC.DEFER_BLOCKING 0x1, 0x100 ;  /* 0x0044000000007b1d */ /* 0x000fe20000010000 */
[----:B------:R-:W-:Y:S02]  /*b870*/  IADD3 R107, P0, R4, 0x4060, RZ ;  /* 0x00004060046b7810 */ /* 0x000fe40007f1e0ff */
[----:B------:R-:W-:-:S02]  /*b880*/  SHF.R.U64 R10, R10, 0x3, RZ ;  /* 0x000000030a0a7819 */ /* 0x000fc400000012ff */
[----:B------:R-:W-:Y:S01]  /*b890*/  LOP3.LUT R4, R9, R4, RZ, 0x3c, !PT ;  /* 0x0000000409047212 */ /* 0x000fe200078e3cff */
[--C-:B------:R-:W-:Y:S01]  /*b8a0*/  IMAD.X R9, RZ, RZ, R5.reuse, P2 ;  /* 0x000000ffff097224 */ /* 0x100fe200010e0605 */
[----:B------:R-:W-:Y:S01]  /*b8b0*/  SHF.R.U64 R44, R44, 0x3, RZ ;  /* 0x000000032c2c7819 */ /* 0x000fe200000012ff */
[----:B------:R-:W-:Y:S01]  /*b8c0*/  IMAD.X R13, RZ, RZ, R5, P0 ;  /* 0x000000ffff0d7224 */ /* 0x000fe200000e0605 */
[----:B------:R-:W-:Y:S02]  /*b8d0*/  LOP3.LUT R28, R10, R45, RZ, 0x3c, !PT ;  /* 0x0000002d0a1c7212 */ /* 0x000fe400078e3cff */
[-C--:B------:R-:W-:Y:S02]  /*b8e0*/  IADD3.X R15, RZ, R5.reuse, RZ, P1, !PT ;  /* 0x00000005ff0f7210 */ /* 0x080fe40000ffe4ff */
[----:B------:R-:W-:Y:S02]  /*b8f0*/  MOV R45, R4 ;  /* 0x00000004002d7202 */ /* 0x000fe40000000f00 */
[----:B------:R-:W-:-:S02]  /*b900*/  LOP3.LUT R24, R97, 0x380, RZ, 0xc0, !PT ;  /* 0x0000038061187812 */ /* 0x000fc400078ec0ff */
[----:B------:R-:W-:Y:S02]  /*b910*/  F2FP.F16.F32.PACK_AB R5, R12, R93 ;  /* 0x0000005d0c05723e */ /* 0x000fe400000000ff */
[----:B------:R-:W-:Y:S02]  /*b920*/  LOP3.LUT R10, R44, R99, RZ, 0x3c, !PT ;  /* 0x000000632c0a7212 */ /* 0x000fe400078e3cff */
[----:B------:R-:W-:Y:S02]  /*b930*/  LOP3.LUT R12, R103, 0x380, RZ, 0xc0, !PT ;  /* 0x00000380670c7812 */ /* 0x000fe400078ec0ff */
[----:B------:R-:W-:Y:S02]  /*b940*/  LOP3.LUT R44, R107, 0x380, RZ, 0xc0, !PT ;  /* 0x000003806b2c7812 */ /* 0x000fe400078ec0ff */
[----:B------:R-:W-:Y:S02]  /*b950*/  SHF.R.U64 R24, R24, 0x3, RZ ;  /* 0x0000000318187819 */ /* 0x000fe400000012ff */
[----:B------:R-:W-:-:S02]  /*b960*/  LOP3.LUT R46, R101, 0x380, RZ, 0xc0, !PT ;  /* 0x00000380652e7812 */ /* 0x000fc400078ec0ff */
[----:B------:R-:W-:Y:S02]  /*b970*/  F2FP.F16.F32.PACK_AB R4, R14, R95 ;  /* 0x0000005f0e04723e */ /* 0x000fe400000000ff */
[----:B------:R-:W-:Y:S02]  /*b980*/  SHF.R.U64 R12, R12, 0x3, RZ ;  /* 0x000000030c0c7819 */ /* 0x000fe400000012ff */
[----:B------:R-:W-:Y:S01]  /*b990*/  LOP3.LUT R14, R105, 0x380, RZ, 0xc0, !PT ;  /* 0x00000380690e7812 */ /* 0x000fe200078ec0ff */
[----:B------:R0:W-:Y:S01]  /*b9a0*/  STSM.16.M88.4 [R45], R4 ;  /* 0x000000042d007844 */ /* 0x0001e20000000200 */
[----:B------:R-:W-:Y:S02]  /*b9b0*/  SHF.R.U64 R44, R44, 0x3, RZ ;  /* 0x000000032c2c7819 */ /* 0x000fe400000012ff */
[----:B------:R-:W-:Y:S02]  /*b9c0*/  LOP3.LUT R26, R24, R97, RZ, 0x3c, !PT ;  /* 0x00000061181a7212 */ /* 0x000fe400078e3cff */
[----:B------:R-:W-:-:S02]  /*b9d0*/  SHF.R.U64 R46, R46, 0x3, RZ ;  /* 0x000000032e2e7819 */ /* 0x000fc400000012ff */
[----:B------:R-:W-:Y:S02]  /*b9e0*/  LOP3.LUT R8, R12, R103, RZ, 0x3c, !PT ;  /* 0x000000670c087212 */ /* 0x000fe400078e3cff */
[----:B------:R-:W-:Y:S02]  /*b9f0*/  SHF.R.U64 R14, R14, 0x3, RZ ;  /* 0x000000030e0e7819 */ /* 0x000fe400000012ff */
[----:B------:R-:W-:Y:S02]  /*ba00*/  LOP3.LUT R12, R44, R107, RZ, 0x3c, !PT ;  /* 0x0000006b2c0c7212 */ /* 0x000fe400078e3cff */
[----:B------:R-:W-:Y:S02]  /*ba10*/  MOV R44, R28 ;  /* 0x0000001c002c7202 */ /* 0x000fe40000000f00 */
[----:B------:R-:W-:Y:S02]  /*ba20*/  MOV R29, R26 ;  /* 0x0000001a001d7202 */ /* 0x000fe40000000f00 */
[----:B------:R-:W-:-:S02]  /*ba30*/  LOP3.LUT R24, R46, R101, RZ, 0x3c, !PT ;  /* 0x000000652e187212 */ /* 0x000fc400078e3cff */
[----:B------:R-:W-:Y:S02]  /*ba40*/  MOV R28, R10 ;  /* 0x0000000a001c7202 */ /* 0x000fe40000000f00 */
[----:B------:R-:W-:Y:S02]  /*ba50*/  MOV R26, R8 ;  /* 0x00000008001a7202 */ /* 0x000fe40000000f00 */
[----:B------:R-:W-:Y:S02]  /*ba60*/  LOP3.LUT R14, R14, R105, RZ, 0x3c, !PT ;  /* 0x000000690e0e7212 */ /* 0x000fe400078e3cff */
[----:B------:R-:W-:Y:S02]  /*ba70*/  F2FP.F16.F32.PACK_AB R8, R88, R89 ;  /* 0x000000595808723e */ /* 0x000fe400000000ff */
[----:B------:R-:W-:Y:S02]  /*ba80*/  F2FP.F16.F32.PACK_AB R9, R35, R34 ;  /* 0x000000222309723e */ /* 0x000fe400000000ff */
[----:B------:R-:W-:-:S02]  /*ba90*/  F2FP.F16.F32.PACK_AB R10, R37, R36 ;  /* 0x00000024250a723e */ /* 0x000fc400000000ff */
[----:B------:R-:W-:Y:S02]  /*baa0*/  F2FP.F16.F32.PACK_AB R11, R39, R38 ;  /* 0x00000026270b723e */ /* 0x000fe400000000ff */
[----:B------:R-:W-:Y:S02]  /*bab0*/  MOV R27, R24 ;  /* 0x00000018001b7202 */ /* 0x000fe40000000f00 */
[----:B------:R-:W-:Y:S01]  /*bac0*/  MOV R25, R14 ;  /* 0x0000000e00197202 */ /* 0x000fe20000000f00 */
[----:B------:R1:W-:Y:S01]  /*bad0*/  STSM.16.M88.4 [R44], R8 ;  /* 0x000000082c007844 */ /* 0x0003e20000000200 */
[----:B------:R-:W-:Y:S02]  /*bae0*/  MOV R24, R12 ;  /* 0x0000000c00187202 */ /* 0x000fe40000000f00 */
[----:B0-----:R-:W-:Y:S02]  /*baf0*/  F2FP.F16.F32.PACK_AB R4, R41, R40 ;  /* 0x000000282904723e */ /* 0x001fe400000000ff */
        /* <DEDUP_REMOVED lines=8> */
[----:B-1----:R-:W-:Y:S02]  /*bb80*/  F2FP.F16.F32.PACK_AB R8, R57, R56 ;  /* 0x000000383908723e */ /* 0x002fe400000000ff */
[----:B------:R-:W-:Y:S01]  /*bb90*/  F2FP.F16.F32.PACK_AB R9, R59, R58 ;  /* 0x0000003a3b09723e */ /* 0x000fe200000000ff */
[----:B------:R-:W-:Y:S01]  /*bba0*/  STSM.16.M88.4 [R28], R12 ;  /* 0x0000000c1c007844 */ /* 0x000fe20000000200 */
[----:B------:R-:W-:Y:S02]  /*bbb0*/  F2FP.F16.F32.PACK_AB R10, R61, R60 ;  /* 0x0000003c3d0a723e */ /* 0x000fe400000000ff */
[----:B------:R-:W-:Y:S02]  /*bbc0*/  F2FP.F16.F32.PACK_AB R11, R63, R62 ;  /* 0x0000003e3f0b723e */ /* 0x000fe400000000ff */
[----:B------:R-:W-:Y:S02]  /*bbd0*/  PLOP3.LUT P0, PT, PT, PT, UP1, 0x80, 0x0 ;  /* 0x000000000000781c */ /* 0x000fe40003f0f018 */
[----:B------:R-:W-:Y:S01]  /*bbe0*/  PLOP3.LUT P2, PT, PT, PT, UP0, 0x80, 0x0 ;  /* 0x000000000000781c */ /* 0x000fe20003f4f008 */
[----:B------:R1:W-:Y:S01]  /*bbf0*/  STSM.16.M88.4 [R27], R8 ;  /* 0x000000081b007844 */ /* 0x0003e20000000200 */
[----:B0-----:R-:W-:-:S02]  /*bc00*/  IMAD.U32 R4, RZ, RZ, UR4 ;  /* 0x00000004ff047e24 */ /* 0x001fc4000f8e00ff */
[----:B------:R-:W-:Y:S01]  /*bc10*/  IMAD.U32 R5, RZ, RZ, UR8 ;  /* 0x00000008ff057e24 */ /* 0x000fe2000f8e00ff */
[----:B------:R0:W-:Y:S04]  /*bc20*/  STSM.16.M88.4 [R26], R64 ;  /* 0x000000401a007844 */ /* 0x0001e80000000200 */
[----:B------:R0:W-:Y:S04]  /*bc30*/  STSM.16.M88.4 [R25], R72 ;  /* 0x0000004819007844 */ /* 0x0001e80000000200 */
[----:B------:R0:W-:Y:S01]  /*bc40*/  STSM.16.M88.4 [R24], R80 ;  /* 0x0000005018007844 */ /* 0x0001e20000000200 */
[----:B------:R-:W-:Y:S01]  /*bc50*/  BAR.SYNC.DEFER_BLOCKING 0x1, 0x100 ;  /* 0x0044000000007b1d */ /* 0x000fe20000010000 */
[----:B------:R-:W-:-:S02]  /*bc60*/  IMAD.U32 R6, RZ, RZ, UR6 ;  /* 0x00000006ff067e24 */ /* 0x000fc4000f8e00ff */
[----:B------:R-:W-:-:S03]  /*bc70*/  IMAD.U32 R7, RZ, RZ, UR7 ;  /* 0x00000007ff077e24 */ /* 0x000fc6000f8e00ff */
[----:B-1----:R-:W2:Y:S04]  /*bc80*/  @P0 LDG.E R8, desc[UR12][R4.64] ;  /* 0x0000000c04080981 */ /* 0x002ea8000c1e1900 */
[----:B------:R-:W3:Y:S01]  /*bc90*/  @P2 LDG.E R6, desc[UR12][R6.64] ;  /* 0x0000000c06062981 */ /* 0x000ee2000c1e1900 */
[----:B------:R-:W-:Y:S01]  /*bca0*/  IMAD R9, R18, 0x40, R16 ;  /* 0x0000004012097824 */ /* 0x000fe200078e0210 */
[----:B------:R-:W-:Y:S01]  /*bcb0*/  UMOV UR4, URZ ;  /* 0x0000003f00047c82 */ /* 0x000fe20008000000 */
[----:B------:R-:W-:Y:S02]  /*bcc0*/  ULDC UR10, c[0x0][0xa88] ;  /* 0x0002a200000a7ab9 */ /* 0x000fe40000000800 */
[----:B------:R-:W-:-:S03]  /*bcd0*/  IMAD.WIDE R20, R9, 0x2, R20 ;  /* 0x0000000209147825 */ /* 0x000fc600078e0214 */
[----:B------:R-:W-:Y:S02]  /*bce0*/  IADD3 R29, P1, R20, 0x1000, RZ ;  /* 0x00001000141d7810 */ /* 0x000fe40007f3e0ff */
[----:B--2---:R-:W-:Y:S02]  /*bcf0*/  @P0 R2UR UR4, R8 ;  /* 0x00000000080402ca */ /* 0x004fe400000e0000 */
[----:B---3--:R-:W-:Y:S01]  /*bd00*/  @P2 R2UR UR10, R6 ;  /* 0x00000000060a22ca */ /* 0x008fe200000e0000 */
[----:B0-----:R-:W-:-:S14]  /*bd10*/  @P2 BRA `(.L_x_2029) ;  /* 0x00000000001c2947 */ /* 0x001fdc0003800000 */
[----:B------:R-:W-:Y:S05]  /*bd20*/  @!P0 BRA `(.L_x_2029) ;  /* 0x0000000000188947 */ /* 0x000fea0003800000 */
[----:B------:R-:W-:Y:S02]  /*bd30*/  ULDC.64 UR6, c[0x0][0x208] ;  /* 0x0000820000067ab9 */ /* 0x000fe40000000a00 */
[----:B------:R-:W2:Y:S04]  /*bd40*/  LDG.E R7, desc[UR6][R4.64] ;  /* 0x0000000604077981 */ /* 0x000ea8000c1e1900 */
[----:B------:R-:W3:Y:S01]  /*bd50*/  LDG.E R6, desc[UR6][R4.64+0x4] ;  /* 0x0000040604067981 */ /* 0x000ee2000c1e1900 */
[----:B--2---:R-:W-:Y:S02]  /*bd60*/  R2UR UR6, R7 ;  /* 0x00000000070672ca */ /* 0x004fe400000e0000 */
[----:B---3--:R-:W-:-:S13]  /*bd70*/  R2UR UR10, R6 ;  /* 0x00000000060a72ca */ /* 0x008fda00000e0000 */
[----:B------:R-:W-:-:S12]  /*bd80*/  UIADD3 UR10, -UR6, UR10, URZ ;  /* 0x0000000a060a7290 */ /* 0x000fd8000fffe13f */
.L_x_2029:
[----:B------:R-:W-:Y:S01]  /*bd90*/  R2UR UR18, R184 ;  /* 0x00000000b81272ca */ /* 0x000fe200000e0000 */
[----:B------:R-:W-:Y:S01]  /*bda0*/  ULDC.64 UR12, c[0x0][0xb70] ;  /* 0x0002dc00000c7ab9 */ /* 0x000fe20000000a00 */
[----:B------:R-:W-:Y:S01]  /*bdb0*/  R2UR UR16, R185 ;  /* 0x00000000b91072ca */ /* 0x000fe200000e0000 */
[----:B------:R-:W-:Y:S01]  /*bdc0*/  USHF.R.S32.HI UR9, URZ, 0x1f, UR4 ;  /* 0x0000001f3f097899 */ /* 0x000fe20008011404 */
[----:B------:R-:W-:Y:S01]  /*bdd0*/  R2UR UR15, R23 ;  /* 0x00000000170f72ca */ /* 0x000fe200000e0000 */
[----:B------:R-:W-:Y:S01]  /*bde0*/  UMOV UR8, UR4 ;  /* 0x0000000400087c82 */ /* 0x000fe20008000000 */
[----:B------:R-:W-:Y:S01]  /*bdf0*/  R2UR UR17, R186 ;  /* 0x00000000ba1172ca */ /* 0x000fe200000e0000 */
[----:B------:R-:W-:Y:S01]  /*be00*/  ULDC.64 UR20, c[0x0][0x208] ;  /* 0x0000820000147ab9 */ /* 0x000fe20000000a00 */
[C---:B------:R-:W-:Y:S02]  /*be10*/  IADD3 R13, P2, R20.reuse, 0x2000, RZ ;  /* 0x00002000140d7810 */ /* 0x040fe40007f5e0ff */
[----:B------:R-:W-:-:S02]  /*be20*/  IADD3 R7, P6, R20, 0x3000, RZ ;  /* 0x0000300014077810 */ /* 0x000fc40007fde0ff */
[----:B------:R-:W-:Y:S01]  /*be30*/  LOP3.LUT R28, R29, 0x380, RZ, 0xc0, !PT ;  /* 0x000003801d1c7812 */ /* 0x000fe200078ec0ff */
[----:B------:R-:W-:Y:S01]  /*be40*/  USHF.R.S32.HI UR14, URZ, 0x1f, UR18 ;  /* 0x0000001f3f0e7899 */ /* 0x000fe20008011412 */
[----:B------:R-:W-:Y:S01]  /*be50*/  LOP3.LUT R12, R13, 0x380, RZ, 0xc0, !PT ;  /* 0x000003800d0c7812 */ /* 0x000fe200078ec0ff */
[----:B------:R-:W-:Y:S01]  /*be60*/  USEL UR16, UR16, URZ, !UP1 ;  /* 0x0000003f10107287 */ /* 0x000fe2000c800000 */
[----:B------:R-:W-:Y:S01]  /*be70*/  LOP3.LUT R4, R7, 0x380, RZ, 0xc0, !PT ;  /* 0x0000038007047812 */ /* 0x000fe200078ec0ff */
[----:B------:R-:W-:Y:S01]  /*be80*/  UIMAD UR11, UR14, UR12, URZ ;  /* 0x0000000c0e0b72a4 */ /* 0x000fe2000f8e023f */
[----:B------:R-:W-:Y:S01]  /*be90*/  SHF.R.U64 R28, R28, 0x3, RZ ;  /* 0x000000031c1c7819 */ /* 0x000fe200000012ff */
[----:B------:R-:W-:Y:S01]  /*bea0*/  UIMAD.WIDE.U32 UR6, UR18, UR12, UR8 ;  /* 0x0000000c120672a5 */ /* 0x000fe2000f8e0008 */
[----:B------:R-:W-:Y:S01]  /*beb0*/  IMAD.U32 R5, RZ, RZ, UR17 ;  /* 0x00000011ff057e24 */ /* 0x000fe2000f8e00ff */
[----:B------:R-:W-:Y:S01]  /*bec0*/  UIMAD UR11, UR18, UR13, UR11 ;  /* 0x0000000d120b72a4 */ /* 0x000fe2000f8e020b */
[----:B------:R-:W-:Y:S01]  /*bed0*/  SHF.R.U64 R12, R12, 0x3, RZ ;  /* 0x000000030c0c7819 */ /* 0x000fe200000012ff */
[----:B------:R-:W-:Y:S01]  /*bee0*/  USEL UR15, UR15, URZ, !UP1 ;  /* 0x0000003f0f0f7287 */ /* 0x000fe2000c800000 */
[----:B------:R-:W-:Y:S01]  /*bef0*/  SHF.R.U64 R4, R4, 0x3, RZ ;  /* 0x0000000304047819 */ /* 0x000fe200000012ff */
[----:B------:R-:W-:Y:S01]  /*bf00*/  ULDC.64 UR12, c[0x0][0xb78] ;  /* 0x0002de00000c7ab9 */ /* 0x000fe20000000a00 */
[----:B------:R-:W-:Y:S01]  /*bf10*/  UIADD3 UR7, UR7, UR11, URZ ;  /* 0x0000000b07077290 */ /* 0x000fe2000fffe03f */
[----:B------:R-:W-:Y:S01]  /*bf20*/  LEA R8, R5, R22, 0x7 ;  /* 0x0000001605087211 */ /* 0x000fe200078e38ff */
[----:B------:R-:W-:Y:S01]  /*bf30*/  UIMAD UR8, UR16, UR12, URZ ;  /* 0x0000000c100872a4 */ /* 0x000fe2000f8e023f */
[----:B------:R-:W-:Y:S01]  /*bf40*/  LOP3.LUT R28, R28, R29, RZ, 0x3c, !PT ;  /* 0x0000001d1c1c7212 */ /* 0x000fe200078e3cff */
[----:B------:R-:W-:Y:S01]  /*bf50*/  UIMAD.WIDE.U32 UR6, UR15, UR12, UR6 ;  /* 0x0000000c0f0672a5 */ /* 0x000fe2000f8e0006 */
[----:B------:R-:W-:Y:S01]  /*bf60*/  SHF.R.S32.HI R5, RZ, 0x1f, R8 ;  /* 0x0000001fff057819 */ /* 0x000fe20000011408 */
[----:B------:R-:W-:Y:S01]  /*bf70*/  UIMAD UR8, UR15, UR13, UR8 ;  /* 0x0000000d0f0872a4 */ /* 0x000fe2000f8e0208 */
[----:B------:R-:W-:Y:S01]  /*bf80*/  LOP3.LUT R12, R12, R13, RZ, 0x3c, !PT ;  /* 0x0000000d0c0c7212 */ /* 0x000fe200078e3cff */
[--C-:B------:R-:W-:Y:S01]  /*bf90*/  IMAD.X R29, RZ, RZ, R21.reuse, P1 ;  /* 0x000000ffff1d7224 */ /* 0x100fe200008e0615 */
[----:B------:R-:W-:Y:S01]  /*bfa0*/  IADD3 R37, P5, R20, 0x4000, RZ ;  /* 0x0000400014257810 */ /* 0x000fe20007fbe0ff */
[----:B------:R-:W-:Y:S01]  /*bfb0*/  IMAD.X R13, RZ, RZ, R21, P2 ;  /* 0x000000ffff0d7224 */ /* 0x000fe200010e0615 */
[----:B------:R-:W-:Y:S01]  /*bfc0*/  IADD3 R6, P0, R8, UR6, RZ ;  /* 0x0000000608067c10 */ /* 0x000fe2000ff1e0ff */
[----:B------:R-:W-:Y:S01]  /*bfd0*/  IMAD.U32 R10, RZ, RZ, UR8 ;  /* 0x00000008ff0a7e24 */ /* 0x000fe2000f8e00ff */
[----:B------:R-:W-:Y:S01]  /*bfe0*/  LOP3.LUT R4, R4, R7, RZ, 0x3c, !PT ;  /* 0x0000000704047212 */ /* 0x000fe200078e3cff */
[----:B------:R-:W-:Y:S01]  /*bff0*/  ULDC.64 UR12, c[0x0][0xaa0] ;  /* 0x0002a800000c7ab9 */ /* 0x000fe20000000a00 */
[----:B------:R-:W-:-:S02]  /*c000*/  IADD3 R41, P4, R20, 0x5000, RZ ;  /* 0x0000500014297810 */ /* 0x000fc40007f9e0ff */
[----:B------:R-:W-:Y:S01]  /*c010*/  IADD3.X R5, R5, UR7, R10, P0, !PT ;  /* 0x0000000705057c10 */ /* 0x000fe200087fe40a */
[----:B------:R-:W-:Y:S01]  /*c020*/  ULDC.64 UR6, c[0x0][0xb40] ;  /* 0x0002d00000067ab9 */ /* 0x000fe20000000a00 */
[----:B------:R-:W-:Y:S02]  /*c030*/  IADD3 R25, P3, R20, 0x6000, RZ ;  /* 0x0000600014197810 */ /* 0x000fe40007f7e0ff */
[----:B------:R-:W-:Y:S02]  /*c040*/  LEA R48, P0, R6, UR6, 0x2 ;  /* 0x0000000606307c11 */ /* 0x000fe4000f8010ff */
[----:B------:R-:W-:Y:S02]  /*c050*/  IADD3 R7, P2, R20, 0x7000, RZ ;  /* 0x0000700014077810 */ /* 0x000fe40007f5e0ff */
[----:B------:R-:W-:Y:S01]  /*c060*/  LEA.HI.X R49, R6, UR7, R5, 0x2, P0 ;  /* 0x0000000706317c11 */ /* 0x000fe200080f1405 */
[----:B------:R-:W-:Y:S01]  /*c070*/  VIADD R5, R8, 0x8 ;  /* 0x0000000808057836 */ /* 0x000fe20000000000 */
[----:B------:R-:W-:-:S02]  /*c080*/  LOP3.LUT P0, RZ, R188, 0x3, RZ, 0xc0, !PT ;  /* 0x00000003bcff7812 */ /* 0x000fc4000780c0ff */
[----:B------:R-:W-:Y:S02]  /*c090*/  LOP3.LUT R9, R20, 0x380, RZ, 0xc0, !PT ;  /* 0x0000038014097812 */ /* 0x000fe400078ec0ff */
[----:B------:R-:W-:Y:S02]  /*c0a0*/  ISETP.GE.OR P1, PT, R8, UR10, P0 ;  /* 0x0000000a08007c0c */ /* 0x000fe40008726670 */
[----:B------:R-:W-:Y:S01]  /*c0b0*/  ISETP.GE.OR P0, PT, R5, UR10, P0 ;  /* 0x0000000a05007c0c */ /* 0x000fe20008706670 */
[----:B------:R-:W-:Y:S01]  /*c0c0*/  IMAD.X R5, RZ, RZ, R21, P6 ;  /* 0x000000ffff057224 */ /* 0x000fe200030e0615 */
[----:B------:R-:W-:Y:S02]  /*c0d0*/  LOP3.LUT R36, R37, 0x380, RZ, 0xc0, !PT ;  /* 0x0000038025247812 */ /* 0x000fe400078ec0ff */
[----:B------:R-:W-:Y:S02]  /*c0e0*/  LOP3.LUT R40, R41, 0x380, RZ, 0xc0, !PT ;  /* 0x0000038029287812 */ /* 0x000fe400078ec0ff */
[----:B------:R-:W-:-:S02]  /*c0f0*/  LOP3.LUT R24, R25, 0x380, RZ, 0xc0, !PT ;  /* 0x0000038019187812 */ /* 0x000fc400078ec0ff */
[----:B------:R-:W-:Y:S02]  /*c100*/  LOP3.LUT R6, R7, 0x380, RZ, 0xc0, !PT ;  /* 0x0000038007067812 */ /* 0x000fe400078ec0ff */
[----:B------:R-:W-:Y:S01]  /*c110*/  SHF.R.U64 R9, R9, 0x3, RZ ;  /* 0x0000000309097819 */ /* 0x000fe200000012ff */
[----:B------:R-:W-:Y:S01]  /*c120*/  @!P1 STG.E desc[UR20][R48.64], R2 ;  /* 0x0000000230009986 */ /* 0x000fe2000c101914 */
[----:B------:R-:W-:Y:S02]  /*c130*/  SHF.R.U64 R36, R36, 0x3, RZ ;  /* 0x0000000324247819 */ /* 0x000fe400000012ff */
[----:B------:R-:W-:Y:S01]  /*c140*/  SHF.R.U64 R40, R40, 0x3, RZ ;  /* 0x0000000328287819 */ /* 0x000fe200000012ff */
[----:B------:R0:W-:Y:S01]  /*c150*/  @!P0 STG.E desc[UR20][R48.64+0x20], R0 ;  /* 0x0000200030008986 */ /* 0x0001e2000c101914 */
[----:B------:R-:W-:Y:S02]  /*c160*/  SHF.R.U64 R24, R24, 0x3, RZ ;  /* 0x0000000318187819 */ /* 0x000fe400000012ff */
[----:B------:R-:W-:Y:S01]  /*c170*/  SHF.R.U64 R6, R6, 0x3, RZ ;  /* 0x0000000306067819 */ /* 0x000fe200000012ff */
[----:B------:R-:W-:Y:S01]  /*c180*/  UIMAD UR6, UR9, UR12, URZ ;  /* 0x0000000c090672a4 */ /* 0x000fe2000f8e023f */
[----:B------:R-:W-:Y:S01]  /*c190*/  LOP3.LUT R20, R9, R20, RZ, 0x3c, !PT ;  /* 0x0000001409147212 */ /* 0x000fe200078e3cff */
[--C-:B------:R-:W-:Y:S01]  /*c1a0*/  IMAD.X R9, RZ, RZ, R21.reuse, P2 ;  /* 0x000000ffff097224 */ /* 0x100fe200010e0615 */
[----:B------:R-:W-:Y:S01]  /*c1b0*/  LOP3.LUT R36, R36, R37, RZ, 0x3c, !PT ;  /* 0x0000002524247212 */ /* 0x000fe200078e3cff */
[--C-:B------:R-:W-:Y:S01]  /*c1c0*/  IMAD.X R37, RZ, RZ, R21.reuse, P5 ;  /* 0x000000ffff257224 */ /* 0x100fe200028e0615 */
[----:B------:R-:W-:Y:S01]  /*c1d0*/  LOP3.LUT R40, R40, R41, RZ, 0x3c, !PT ;  /* 0x0000002928287212 */ /* 0x000fe200078e3cff */
[----:B------:R-:W-:Y:S01]  /*c1e0*/  IMAD.X R41, RZ, RZ, R21, P4 ;  /* 0x000000ffff297224 */ /* 0x000fe200020e0615 */
[----:B------:R-:W-:Y:S01]  /*c1f0*/  LOP3.LUT R24, R24, R25, RZ, 0x3c, !PT ;  /* 0x0000001918187212 */ /* 0x000fe200078e3cff */
[----:B------:R1:W5:Y:S01]  /*c200*/  LD.E.128 R32, desc[UR20][R20.64] ;  /* 0x0000001414207980 */ /* 0x000362000c101d00 */
[----:B------:R-:W-:-:S02]  /*c210*/  IADD3.X R25, RZ, R21, RZ, P3, !PT ;  /* 0x00000015ff197210 */ /* 0x000fc40001ffe4ff */
[----:B------:R-:W-:Y:S01]  /*c220*/  LOP3.LUT R8, R6, R7, RZ, 0x3c, !PT ;  /* 0x0000000706087212 */ /* 0x000fe200078e3cff */
[--C-:B------:R-:W-:Y:S01]  /*c230*/  IMAD.MOV.U32 R44, RZ, RZ, R16.reuse ;  /* 0x000000ffff2c7224 */ /* 0x100fe200078e0010 */
[----:B------:R-:W-:Y:S01]  /*c240*/  SHF.R.S32.HI R45, RZ, 0x1f, R16 ;  /* 0x0000001fff2d7819 */ /* 0x000fe20000011410 */
[----:B------:R-:W5:Y:S01]  /*c250*/  LD.E.128 R28, desc[UR20][R28.64] ;  /* 0x000000141c1c7980 */ /* 0x000f62000c101d00 */
[----:B------:R-:W-:Y:S01]  /*c260*/  UIMAD UR6, UR4, UR13, UR6 ;  /* 0x0000000d040672a4 */ /* 0x000fe2000f8e0206 */
[----:B------:R-:W-:Y:S01]  /*c270*/  ULDC.64 UR8, c[0x0][0xae0] ;  /* 0x0002b80000087ab9 */ /* 0x000fe20000000a00 */
[----:B-1----:R-:W-:Y:S01]  /*c280*/  IMAD.U32 R21, RZ, RZ, UR12 ;  /* 0x0000000cff157e24 */ /* 0x002fe2000f8e00ff */
[----:B------:R-:W5:Y:S04]  /*c290*/  LD.E.128 R12, desc[UR20][R12.64] ;  /* 0x000000140c0c7980 */ /* 0x000f68000c101d00 */
[----:B------:R-:W5:Y:S01]  /*c2a0*/  LD.E.128 R4, desc[UR20][R4.64] ;  /* 0x0000001404047980 */ /* 0x000f62000c101d00 */
[----:B------:R-:W-:-:S03]  /*c2b0*/  IMAD.WIDE.U32 R20, R21, UR4, R44 ;  /* 0x0000000415147c25 */ /* 0x000fc6000f8e002c */
[----:B------:R-:W5:Y:S04]  /*c2c0*/  LD.E.128 R36, desc[UR20][R36.64] ;  /* 0x0000001424247980 */ /* 0x000f68000c101d00 */
[----:B------:R-:W5:Y:S04]  /*c2d0*/  LD.E.128 R40, desc[UR20][R40.64] ;  /* 0x0000001428287980 */ /* 0x000f68000c101d00 */
[----:B------:R-:W5:Y:S04]  /*c2e0*/  LD.E.128 R24, desc[UR20][R24.64] ;  /* 0x0000001418187980 */ /* 0x000f68000c101d00 */
[----:B------:R-:W5:Y:S01]  /*c2f0*/  LD.E.128 R8, desc[UR20][R8.64] ;  /* 0x0000001408087980 */ /* 0x000f62000c101d00 */
[----:B------:R-:W-:Y:S01]  /*c300*/  UIMAD UR4, UR14, UR8, URZ ;  /* 0x000000080e0472a4 */ /* 0x000fe2000f8e023f */
[----:B------:R-:W-:Y:S01]  /*c310*/  @!PT LDS RZ, [RZ] ;  /* 0x00000000fffff984 */ /* 0x000fe20000000800 */
[----:B------:R-:W-:Y:S01]  /*c320*/  @!PT LDS RZ, [RZ] ;  /* 0x00000000fffff984 */ /* 0x000fe20000000800 */
[----:B------:R-:W-:Y:S01]  /*c330*/  @!PT LDS RZ, [RZ] ;  /* 0x00000000fffff984 */ /* 0x000fe20000000800 */
[----:B------:R-:W-:Y:S01]  /*c340*/  @!PT LDS RZ, [RZ] ;  /* 0x00000000fffff984 */ /* 0x000fe20000000800 */
[----:B------:R1:W-:Y:S06]  /*c350*/  MEMBAR.ALL.CTA ;  /* 0x0000000000007992 */ /* 0x0003ec0000008000 */
[----:B-1----:R-:W1:Y:S01]  /*c360*/  FENCE.VIEW.ASYNC.S ;  /* 0x00000000000073c6 */ /* 0x002e620000000000 */
[----:B------:R-:W-:Y:S01]  /*c370*/  VIADD R21, R21, UR6 ;  /* 0x0000000615157c36 */ /* 0x000fe20008000000 */
[----:B------:R-:W-:Y:S01]  /*c380*/  UIMAD UR10, UR17, -0x80, UR10 ;  /* 0xffffff80110a78a4 */ /* 0x000fe2000f8e020a */
[----:B------:R-:W-:Y:S01]  /*c390*/  IMAD.U32 R19, RZ, RZ, UR8 ;  /* 0x00000008ff137e24 */ /* 0x000fe2000f8e00ff */
[----:B------:R-:W-:Y:S01]  /*c3a0*/  UIMAD UR4, UR18, UR9, UR4 ;  /* 0x00000009120472a4 */ /* 0x000fe2000f8e0204 */
[----:B------:R-:W-:-:S02]  /*c3b0*/  ULDC.64 UR6, c[0x0][0xae8] ;  /* 0x0002ba0000067ab9 */ /* 0x000fc40000000a00 */
[----:B------:R-:W-:Y:S01]  /*c3c0*/  IMAD.WIDE.U32 R20, R19, UR18, R20 ;  /* 0x0000001213147c25 */ /* 0x000fe2000f8e0014 */
[----:B------:R-:W-:-:S03]  /*c3d0*/  ISETP.GE.AND P2, PT, R18, UR10, PT ;  /* 0x0000000a12007c0c */ /* 0x000fc6000bf46270 */
[----:B------:R-:W-:Y:S01]  /*c3e0*/  VIADD R21, R21, UR4 ;  /* 0x0000000415157c36 */ /* 0x000fe20008000000 */
[----:B------:R-:W-:Y:S01]  /*c3f0*/  UIMAD UR4, UR16, UR6, URZ ;  /* 0x00000006100472a4 */ /* 0x000fe2000f8e023f */
[----:B------:R-:W-:Y:S01]  /*c400*/  VIADD R3, R3, 0x34820 ;  /* 0x0003482003037836 */ /* 0x000fe20000000000 */
[C---:B------:R-:W-:Y:S01]  /*c410*/  IADD3 R19, R18.reuse, 0x60, RZ ;  /* 0x0000006012137810 */ /* 0x040fe20007ffe0ff */
[----:B------:R-:W-:Y:S01]  /*c420*/  IMAD.U32 R45, RZ, RZ, UR6 ;  /* 0x00000006ff2d7e24 */ /* 0x000fe2000f8e00ff */
[----:B------:R-:W-:Y:S02]  /*c430*/  UIMAD UR4, UR15, UR7, UR4 ;  /* 0x000000070f0472a4 */ /* 0x000fe4000f8e0204 */
[----:B------:R-:W-:Y:S01]  /*c440*/  PRMT R3, RZ, 0x654, R3 ;  /* 0x00000654ff037816 */ /* 0x000fe20000000003 */
[----:B------:R-:W-:Y:S01]  /*c450*/  IMAD.WIDE.U32 R44, R45, UR15, R20 ;  /* 0x0000000f2d2c7c25 */ /* 0x000fe2000f8e0014 */
[----:B------:R-:W-:Y:S02]  /*c460*/  ISETP.GE.AND P1, PT, R19, UR10, PT ;  /* 0x0000000a13007c0c */ /* 0x000fe4000bf26270 */
[----:B------:R-:W-:Y:S01]  /*c470*/  SHF.R.S32.HI R19, RZ, 0x1f, R18 ;  /* 0x0000001fff137819 */ /* 0x000fe20000011412 */
[C---:B0-----:R-:W-:Y:S01]  /*c480*/  VIADD R0, R18.reuse, 0x20 ;  /* 0x0000002012007836 */ /* 0x041fe20000000000 */
[----:B-1----:R0:W-:Y:S01]  /*c490*/  SYNCS.ARRIVE.TRANS64.RED.A1T0 RZ, [R3+URZ], RZ ;  /* 0x000000ff03ff79a7 */ /* 0x0021e2000810043f */
[----:B------:R-:W-:Y:S01]  /*c4a0*/  VIADD R2, R18, 0x40 ;  /* 0x0000004012027836 */ /* 0x000fe20000000000 */
[----:B------:R-:W-:Y:S01]  /*c4b0*/  BSSY B1, `(.L_x_2030) ;  /* 0x0000018000017945 */ /* 0x000fe20003800000 */
[----:B------:R-:W-:-:S02]  /*c4c0*/  IMAD.U32 R23, RZ, RZ, UR17 ;  /* 0x00000011ff177e24 */ /* 0x000fc4000f8e00ff */
[----:B------:R-:W-:Y:S01]  /*c4d0*/  VIADD R51, R45, UR4 ;  /* 0x000000042d337c36 */ /* 0x000fe20008000000 */
[----:B------:R-:W-:Y:S01]  /*c4e0*/  ISETP.GE.AND P4, PT, R0, UR10, PT ;  /* 0x0000000a00007c0c */ /* 0x000fe2000bf86270 */
[----:B------:R-:W-:Y:S01]  /*c4f0*/  IMAD.WIDE R20, R23, 0x80, R18 ;  /* 0x0000008017147825 */ /* 0x000fe200078e0212 */
[----:B------:R-:W-:Y:S01]  /*c500*/  ISETP.GE.AND P0, PT, R2, UR10, PT ;  /* 0x0000000a02007c0c */ /* 0x000fe2000bf06270 */
[----:B0-----:R-:W-:-:S12]  /*c510*/  @P2 BRA `(.L_x_2031) ;  /* 0x0000000000442947 */ /* 0x001fd80003800000 */
        /* <DEDUP_REMOVED lines=15> */
[----:B-----5:R0:W-:Y:S04]  /*c610*/  @!P2 STG.E.128 desc[UR8][R48.64], R32 ;  /* 0x000000203000a986 */ /* 0x0201e8000c101d08 */
[----:B------:R0:W-:Y:S02]  /*c620*/  @!P3 STG.E.128 desc[UR8][R48.64+0x80], R36 ;  /* 0x000080243000b986 */ /* 0x0001e4000c101d08 */
.L_x_2031:
[----:B------:R-:W-:Y:S05]  /*c630*/  BSYNC B1 ;  /* 0x0000000000017941 */ /* 0x000fea0003800000 */
.L_x_2030:
        /* <DEDUP_REMOVED lines=10> */
[----:B0----5:R-:W-:Y:S02]  /*c6e0*/  VIADD R32, R16, 0x40 ;  /* 0x0000004010207836 */ /* 0x021fe40000000000 */
        /* <DEDUP_REMOVED lines=10> */
.L_x_2033:
[----:B------:R-:W-:Y:S05]  /*c790*/  BSYNC B1 ;  /* 0x0000000000017941 */ /* 0x000fea0003800000 */
.L_x_2032:
[----:B------:R-:W-:Y:S04]  /*c7a0*/  BSSY B1, `(.L_x_2034) ;  /* 0x0000015000017945 */ /* 0x000fe80003800000 */
[----:B------:R-:W-:Y:S05]  /*c7b0*/  @P0 BRA `(.L_x_2035) ;  /* 0x00000000004c0947 */ /* 0x000fea0003800000 */
[----:B------:R-:W-:Y:S01]  /*c7c0*/  IADD3 R23, P0, R20, 0x40, RZ ;  /* 0x0000004014177810 */ /* 0x000fe20007f1e0ff */
[----:B------:R-:W-:Y:S01]  /*c7d0*/  ULDC.64 UR6, c[0x0][0xad8] ;  /* 0x0002b60000067ab9 */ /* 0x000fe20000000a00 */
[----:B------:R-:W-:Y:S01]  /*c7e0*/  IMAD.MOV.U32 R2, RZ, RZ, R44 ;  /* 0x000000ffff027224 */ /* 0x000fe200078e002c */
[C---:B-1---5:R-:W-:Y:S01]  /*c7f0*/  IADD3 R28, R16.reuse, 0x40, RZ ;  /* 0x00000040101c7810 */ /* 0x062fe20007ffe0ff */
        /* <DEDUP_REMOVED lines=13> */
[----:B------:R2:W-:Y:S04]  /*c8d0*/  @!P2 STG.E.128 desc[UR8][R28.64], R12 ;  /* 0x0000000c1c00a986 */ /* 0x0005e8000c101d08 */
[----:B------:R2:W-:Y:S02]  /*c8e0*/  @!P3 STG.E.128 desc[UR8][R28.64+0x80], R24 ;  /* 0x000080181c00b986 */ /* 0x0005e4000c101d08 */
.L_x_2035:
[----:B------:R-:W-:Y:S05]  /*c8f0*/  BSYNC B1 ;  /* 0x0000000000017941 */ /* 0x000fea0003800000 */
.L_x_2034:
[----:B------:R-:W-:Y:S05]  /*c900*/  @P1 BRA `(.L_x_2036) ;  /* 0x0000000c00541947 */ /* 0x000fea0003800000 */
[----:B--2--5:R-:W-:Y:S01]  /*c910*/  IADD3 R13, P0, R20, 0x60, RZ ;  /* 0x00000060140d7810 */ /* 0x024fe20007f1e0ff */
        /* <DEDUP_REMOVED lines=8> */
[----:B------:R-:W-:-:S03]  /*c9a0*/  ULDC.64 UR8, c[0x0][0x208] ;  /* 0x0000820000087ab9 */ /* 0x000fc60000000a00 */
[----:B------:R-:W-:-:S04]  /*c9b0*/  IMAD R20, R20, UR6, RZ ;  /* 0x0000000614147c24 */ /* 0x000fc8000f8e02ff */
        /* <DEDUP_REMOVED lines=11> */
.L_x_2028:
[----:B------:R-:W-:Y:S01]  /*ca70*/  R2UR UR8, R185 ;  /* 0x00000000b90872ca */ /* 0x000fe200000e0000 */
[----:B------:R-:W-:Y:S01]  /*ca80*/  ULDC.64 UR6, c[0x0][0xbe0] ;  /* 0x0002f80000067ab9 */ /* 0x000fe20000000a00 */
[----:B------:R-:W-:Y:S01]  /*ca90*/  R2UR UR4, R23 ;  /* 0x00000000170472ca */ /* 0x000fe200000e0000 */
[----:B------:R-:W-:Y:S01]  /*caa0*/  UISETP.NE.U32.AND UP0, UPT, UR6, URZ, UPT ;  /* 0x0000003f0600728c */ /* 0x000fe2000bf05070 */
[----:B------:R-:W-:-:S03]  /*cab0*/  ULDC.64 UR12, c[0x0][0x208] ;  /* 0x00008200000c7ab9 */ /* 0x000fc60000000a00 */
[----:B------:R-:W-:-:S06]  /*cac0*/  UISETP.NE.AND.EX UP1, UPT, UR7, URZ, UPT, UP0 ;  /* 0x0000003f0700728c */ /* 0x000fcc000bf25300 */
[----:B------:R-:W-:Y:S02]  /*cad0*/  PLOP3.LUT P2, PT, PT, PT, UP1, 0x80, 0x0 ;  /* 0x000000000000781c */ /* 0x000fe40003f4f018 */
[----:B------:R-:W-:Y:S02]  /*cae0*/  USHF.L.U64.HI UR10, UR4, 0x2, UR8 ;  /* 0x00000002040a7899 */ /* 0x000fe40008010208 */
[----:B------:R-:W-:Y:S01]  /*caf0*/  USHF.L.U32 UR4, UR4, 0x2, URZ ;  /* 0x0000000204047899 */ /* 0x000fe2000800063f */
[----:B------:R-:W-:-:S03]  /*cb00*/  ULDC.64 UR8, c[0x0][0xbd8] ;  /* 0x0002f60000087ab9 */ /* 0x000fc60000000a00 */
[----:B------:R-:W-:Y:S02]  /*cb10*/  @UP1 UIADD3 UR6, UP2, UR4, UR6, URZ ;  /* 0x0000000604061290 */ /* 0x000fe4000ff5e03f */
[----:B------:R-:W-:Y:S02]  /*cb20*/  UISETP.NE.U32.AND UP0, UPT, UR8, URZ, UPT ;  /* 0x0000003f0800728c */ /* 0x000fe4000bf05070 */
[----:B------:R-:W-:Y:S02]  /*cb30*/  @UP1 UIADD3.X UR7, UR10, UR7, URZ, UP2, !UPT ;  /* 0x000000070a071290 */ /* 0x000fe400097fe43f */
[----:B------:R-:W-:Y:S01]  /*cb40*/  IMAD.U32 R4, RZ, RZ, UR6 ;  /* 0x00000006ff047e24 */ /* 0x000fe2000f8e00ff */
[----:B------:R-:W-:Y:S02]  /*cb50*/  UISETP.NE.AND.EX UP0, UPT, UR9, URZ, UPT, UP0 ;  /* 0x0000003f0900728c */ /* 0x000fe4000bf05300 */
[----:B------:R-:W-:Y:S01]  /*cb60*/  UIADD3 UR4, UP1, UR4, UR8, URZ ;  /* 0x0000000804047290 */ /* 0x000fe2000ff3e03f */
[----:B------:R-:W-:-:S03]  /*cb70*/  IMAD.U32 R5, RZ, RZ, UR7 ;  /* 0x00000007ff057e24 */ /* 0x000fc6000f8e00ff */
[----:B------:R-:W-:Y:S01]  /*cb80*/  PLOP3.LUT P1, PT, PT, PT, UP0, 0x80, 0x0 ;  /* 0x000000000000781c */ /* 0x000fe20003f2f008 */
[----:B------:R-:W-:Y:S01]  /*cb90*/  UIADD3.X UR6, UR10, UR9, URZ, UP1, !UPT ;  /* 0x000000090a067290 */ /* 0x000fe20008ffe43f */
[----:B------:R-:W2:Y:S01]  /*cba0*/  @P2 LDG.E R4, desc[UR12][R4.64] ;  /* 0x0000000c04042981 */ /* 0x000ea2000c1e1900 */
[----:B------:R-:W-:Y:S02]  /*cbb0*/  IMAD.MOV.U32 R7, RZ, RZ, RZ ;  /* 0x000000ffff077224 */ /* 0x000fe400078e00ff */
[----:B------:R-:W-:Y:S02]  /*cbc0*/  IMAD.U32 R2, RZ, RZ, UR4 ;  /* 0x00000004ff027e24 */ /* 0x000fe4000f8e00ff */
[----:B------:R-:W-:Y:S01]  /*cbd0*/  IMAD.U32 R3, RZ, RZ, UR6 ;  /* 0x00000006ff037e24 */ /* 0x000fe2000f8e00ff */
[----:B------:R-:W-:Y:S01]  /*cbe0*/  ULDC UR4, c[0x0][0xa88] ;  /* 0x0002a20000047ab9 */ /* 0x000fe20000000800 */
[----:B------:R-:W-:-:S04]  /*cbf0*/  ISETP.GT.AND P0, PT, R192, 0x7f, PT ;  /* 0x0000007fc000780c */ /* 0x000fc80003f04270 */
[----:B------:R0:W5:Y:S01]  /*cc00*/  @P1 LDG.E R7, desc[UR12][R2.64] ;  /* 0x0000000c02071981 */ /* 0x000162000c1e1900 */
[----:B--2---:R-:W-:Y:S01]  /*cc10*/  @P2 R2UR UR4, R4 ;  /* 0x00000000040422ca */ /* 0x004fe200000e0000 */
        /* <DEDUP_REMOVED lines=8> */
.L_x_2037:
[----:B------:R-:W-:Y:S01]  /*cca0*/  R2UR UR8, R184 ;  /* 0x00000000b80872ca */ /* 0x000fe200000e0000 */
[----:B------:R-:W-:Y:S01]  /*ccb0*/  BSSY B1, `(.L_x_2038) ;  /* 0x0000025000017945 */ /* 0x000fe20003800000 */
[----:B------:R-:W-:Y:S02]  /*ccc0*/  R2UR UR7, R23 ;  /* 0x00000000170772ca */ /* 0x000fe400000e0000 */
[----:B------:R-:W-:Y:S02]  /*ccd0*/  R2UR UR6, R185 ;  /* 0x00000000b90672ca */ /* 0x000fe400000e0000 */
[----:B------:R-:W-:Y:S02]  /*cce0*/  SHF.R.S32.HI R9, RZ, 0x1f, R16 ;  /* 0x0000001fff097819 */ /* 0x000fe40000011410 */
[----:B-----5:R-:W-:-:S05]  /*ccf0*/  SHF.R.S32.HI R6, RZ, 0x1f, R7 ;  /* 0x0000001fff067819 */ /* 0x020fca0000011407 */
[----:B------:R-:W-:Y:S02]  /*cd00*/  USHF.R.S32.HI UR8, URZ, 0x1f, UR8 ;  /* 0x0000001f3f087899 */ /* 0x000fe40008011408 */
[----:B------:R-:W-:Y:S02]  /*cd10*/  USEL UR9, UR7, URZ, !UP0 ;  /* 0x0000003f07097287 */ /* 0x000fe4000c000000 */
[----:B------:R-:W-:Y:S01]  /*cd20*/  USEL UR10, UR6, URZ, !UP0 ;  /* 0x0000003f060a7287 */ /* 0x000fe2000c000000 */
[----:B------:R-:W-:Y:S11]  /*cd30*/  @P0 BRA `(.L_x_2039) ;  /* 0x0000000000700947 */ /* 0x000ff60003800000 */
[----:B------:R-:W0:Y:S01]  /*cd40*/  S2R R2, SR_TID.X ;  /* 0x0000000000027919 */ /* 0x000e220000002100 */
[----:B------:R-:W-:-:S13]  /*cd50*/  R2UR UR6, R186 ;  /* 0x00000000ba0672ca */ /* 0x000fda00000e0000 */
[----:B------:R-:W-:-:S04]  /*cd60*/  IMAD.U32 R0, RZ, RZ, UR6 ;  /* 0x00000006ff007e24 */ /* 0x000fc8000f8e00ff */
[----:B0-----:R-:W-:-:S05]  /*cd70*/  IMAD R0, R0, 0x80, R2 ;  /* 0x0000008000007824 */ /* 0x001fca00078e0202 */
[----:B------:R-:W-:-:S04]  /*cd80*/  IADD3 R0, R0, -0x80, RZ ;  /* 0xffffff8000007810 */ /* 0x000fc80007ffe0ff */
[----:B------:R-:W-:-:S13]  /*cd90*/  ISETP.GE.AND P0, PT, R0, UR4, PT ;  /* 0x0000000400007c0c */ /* 0x000fda000bf06270 */
[----:B------:R-:W-:Y:S05]  /*cda0*/  @P0 BRA `(.L_x_2039) ;  /* 0x0000000000540947 */ /* 0x000fea0003800000 */
[----:B------:R-:W-:Y:S01]  /*cdb0*/  R2UR UR7, R184 ;  /* 0x00000000b80772ca */ /* 0x000fe200000e0000 */
[----:B------:R-:W-:Y:S01]  /*cdc0*/  ULDC.64 UR12, c[0x0][0xb70] ;  /* 0x0002dc00000c7ab9 */ /* 0x000fe20000000a00 */
[C---:B------:R-:W-:Y:S01]  /*cdd0*/  IADD3 R2, P0, R0.reuse, R7, RZ ;  /* 0x0000000700027210 */ /* 0x040fe20007f1e0ff */
[----:B------:R-:W-:Y:S02]  /*cde0*/  UIMAD UR6, UR8, UR12, URZ ;  /* 0x0000000c080672a4 */ /* 0x000fe4000f8e023f */
[----:B------:R-:W-:Y:S01]  /*cdf0*/  IMAD.U32 R5, RZ, RZ, UR12 ;  /* 0x0000000cff057e24 */ /* 0x000fe2000f8e00ff */
[----:B------:R-:W-:Y:S01]  /*ce00*/  ULDC.64 UR14, c[0x0][0x208] ;  /* 0x00008200000e7ab9 */ /* 0x000fe20000000a00 */
[----:B------:R-:W-:-:S06]  /*ce10*/  LEA.HI.X.SX32 R3, R0, R6, 0x1, P0 ;  /* 0x0000000600037211 */ /* 0x000fcc00000f0eff */
[----:B------:R-:W-:Y:S02]  /*ce20*/  UIMAD UR6, UR7, UR13, UR6 ;  /* 0x0000000d070672a4 */ /* 0x000fe4000f8e0206 */
[----:B------:R-:W-:Y:S01]  /*ce30*/  IMAD.WIDE.U32 R2, R5, UR7, R2 ;  /* 0x0000000705027c25 */ /* 0x000fe2000f8e0002 */
[----:B------:R-:W-:Y:S02]  /*ce40*/  ULDC.64 UR12, c[0x0][0xb78] ;  /* 0x0002de00000c7ab9 */ /* 0x000fe40000000a00 */
[----:B------:R-:W-:Y:S01]  /*ce50*/  UIMAD UR7, UR10, UR12, URZ ;  /* 0x0000000c0a0772a4 */ /* 0x000fe2000f8e023f */
[----:B------:R-:W-:Y:S02]  /*ce60*/  VIADD R3, R3, UR6 ;  /* 0x0000000603037c36 */ /* 0x000fe40008000000 */
        /* <DEDUP_REMOVED lines=9> */
.L_x_2039:
[----:B------:R-:W-:Y:S05]  /*cf00*/  BSYNC B1 ;  /* 0x0000000000017941 */ /* 0x000fea0003800000 */
.L_x_2038:
[----:B------:R-:W-:Y:S01]  /*cf10*/  R2UR UR11, R186 ;  /* 0x00000000ba0b72ca */ /* 0x000fe200000e0000 */
[----:B------:R-:W-:Y:S01]  /*cf20*/  ULDC.64 UR6, c[0x0][0xaa0] ;  /* 0x0002a80000067ab9 */ /* 0x000fe20000000a00 */
[----:B------:R-:W-:Y:S01]  /*cf30*/  R2UR UR14, R184 ;  /* 0x00000000b80e72ca */ /* 0x000fe200000e0000 */
[----:B------:R-:W-:Y:S01]  /*cf40*/  IMAD.MOV.U32 R2, RZ, RZ, R16 ;  /* 0x000000ffff027224 */ /* 0x000fe200078e0010 */
[----:B------:R-:W-:Y:S01]  /*cf50*/  ULDC.64 UR12, c[0x0][0xae0] ;  /* 0x0002b800000c7ab9 */ /* 0x000fe20000000a00 */
[----:B0-----:R-:W-:Y:S01]  /*cf60*/  IMAD.MOV.U32 R3, RZ, RZ, R9 ;  /* 0x000000ffff037224 */ /* 0x001fe200078e0009 */
[----:B------:R-:W-:Y:S01]  /*cf70*/  BSSY B1, `(.L_x_2040) ;  /* 0x000002e000017945 */ /* 0x000fe20003800000 */
[----:B------:R-:W-:Y:S01]  /*cf80*/  IMAD R0, R6, UR6, RZ ;  /* 0x0000000606007c24 */ /* 0x000fe2000f8e02ff */
[----:B------:R-:W-:Y:S01]  /*cf90*/  MOV R6, R18 ;  /* 0x0000001200067202 */ /* 0x000fe20000000f00 */
[----:B------:R-:W-:Y:S01]  /*cfa0*/  IMAD.WIDE.U32 R2, R7, UR6, R2 ;  /* 0x0000000607027c25 */ /* 0x000fe2000f8e0002 */
[----:B------:R-:W-:-:S03]  /*cfb0*/  UIMAD UR6, UR8, UR12, URZ ;  /* 0x0000000c080672a4 */ /* 0x000fc6000f8e023f */
[----:B------:R-:W-:Y:S01]  /*cfc0*/  IMAD R7, R7, UR7, R0 ;  /* 0x0000000707077c24 */ /* 0x000fe2000f8e0200 */
[----:B------:R-:W-:Y:S01]  /*cfd0*/  UIMAD UR7, UR11, -0x80, UR4 ;  /* 0xffffff800b0778a4 */ /* 0x000fe2000f8e0204 */
[----:B------:R-:W-:Y:S01]  /*cfe0*/  IMAD.U32 R5, RZ, RZ, UR12 ;  /* 0x0000000cff057e24 */ /* 0x000fe2000f8e00ff */
[----:B------:R-:W-:Y:S01]  /*cff0*/  UIMAD UR6, UR14, UR13, UR6 ;  /* 0x0000000d0e0672a4 */ /* 0x000fe2000f8e0206 */
[C---:B------:R-:W-:Y:S01]  /*d000*/  VIADD R4, R18.reuse, 0x60 ;  /* 0x0000006012047836 */ /* 0x040fe20000000000 */
[----:B------:R-:W-:Y:S01]  /*d010*/  IADD3 R3, R3, R7, RZ ;  /* 0x0000000703037210 */ /* 0x000fe20007ffe0ff */
[----:B------:R-:W-:Y:S01]  /*d020*/  ULDC.64 UR12, c[0x0][0xae8] ;  /* 0x0002ba00000c7ab9 */ /* 0x000fe20000000a00 */
[C---:B------:R-:W-:Y:S01]  /*d030*/  ISETP.GE.AND P2, PT, R18.reuse, UR7, PT ;  /* 0x0000000712007c0c */ /* 0x040fe2000bf46270 */
[----:B------:R-:W-:Y:S01]  /*d040*/  UIMAD UR4, UR10, UR12, URZ ;  /* 0x0000000c0a0472a4 */ /* 0x000fe2000f8e023f */
[----:B------:R-:W-:Y:S01]  /*d050*/  VIADD R0, R18, 0x20 ;  /* 0x0000002012007836 */ /* 0x000fe20000000000 */
[----:B------:R-:W-:Y:S01]  /*d060*/  ISETP.GE.AND P0, PT, R4, UR7, PT ;  /* 0x0000000704007c0c */ /* 0x000fe2000bf06270 */
[----:B------:R-:W-:Y:S01]  /*d070*/  IMAD.WIDE.U32 R2, R5, UR14, R2 ;  /* 0x0000000e05027c25 */ /* 0x000fe2000f8e0002 */
[----:B------:R-:W-:Y:S01]  /*d080*/  UIMAD UR4, UR9, UR13, UR4 ;  /* 0x0000000d090472a4 */ /* 0x000fe2000f8e0204 */
[----:B------:R-:W-:-:S02]  /*d090*/  SHF.R.S32.HI R7, RZ, 0x1f, R18 ;  /* 0x0000001fff077819 */ /* 0x000fc40000011412 */
[----:B------:R-:W-:Y:S01]  /*d0a0*/  VIADD R3, R3, UR6 ;  /* 0x0000000603037c36 */ /* 0x000fe20008000000 */
[----:B------:R-:W-:Y:S01]  /*d0b0*/  ISETP.GE.AND P3, PT, R0, UR7, PT ;  /* 0x0000000700007c0c */ /* 0x000fe2000bf66270 */
[----:B------:R-:W-:Y:S02]  /*d0c0*/  IMAD.U32 R5, RZ, RZ, UR12 ;  /* 0x0000000cff057e24 */ /* 0x000fe4000f8e00ff */
[----:B------:R-:W-:Y:S02]  /*d0d0*/  VIADD R0, R18, 0x40 ;  /* 0x0000004012007836 */ /* 0x000fe40000000000 */
[----:B------:R-:W-:-:S03]  /*d0e0*/  IMAD.WIDE.U32 R4, R5, UR9, R2 ;  /* 0x0000000905047c25 */ /* 0x000fc6000f8e0002 */
[----:B------:R-:W-:Y:S01]  /*d0f0*/  ISETP.GE.AND P1, PT, R0, UR7, PT ;  /* 0x0000000700007c0c */ /* 0x000fe2000bf26270 */
[----:B------:R-:W-:Y:S02]  /*d100*/  IMAD.U32 R9, RZ, RZ, UR11 ;  /* 0x0000000bff097e24 */ /* 0x000fe4000f8e00ff */
[----:B------:R-:W-:Y:S02]  /*d110*/  VIADD R11, R5, UR4 ;  /* 0x00000004050b7c36 */ /* 0x000fe40008000000 */
[----:B------:R-:W-:Y:S01]  /*d120*/  IMAD.WIDE R6, R9, 0x80, R6 ;  /* 0x0000008009067825 */ /* 0x000fe200078e0206 */
[----:B------:R-:W-:Y:S07]  /*d130*/  @P2 BRA `(.L_x_2041) ;  /* 0x0000000000442947 */ /* 0x000fee0003800000 */
[----:B------:R-:W-:Y:S01]  /*d140*/  ULDC.64 UR8, c[0x0][0xad8] ;  /* 0x0002b60000087ab9 */ /* 0x000fe20000000a00 */
[C---:B------:R-:W-:Y:S01]  /*d150*/  VIADD R0, R16.reuse, 0x40 ;  /* 0x0000004010007836 */ /* 0x040fe20000000000 */
        /* <DEDUP_REMOVED lines=15> */
.L_x_2041:
[----:B------:R-:W-:Y:S05]  /*d250*/  BSYNC B1 ;  /* 0x0000000000017941 */ /* 0x000fea0003800000 */
.L_x_2040:
[----:B------:R-:W-:Y:S04]  /*d260*/  BSSY B1, `(.L_x_2042) ;  /* 0x0000015000017945 */ /* 0x000fe80003800000 */
[----:B------:R-:W-:Y:S05]  /*d270*/  @P3 BRA `(.L_x_2043) ;  /* 0x00000000004c3947 */ /* 0x000fea0003800000 */
[----:B0-----:R-:W-:Y:S01]  /*d280*/  IADD3 R9, P2, R6, 0x20, RZ ;  /* 0x0000002006097810 */ /* 0x001fe20007f5e0ff */
        /* <DEDUP_REMOVED lines=18> */
.L_x_2043:
[----:B------:R-:W-:Y:S05]  /*d3b0*/  BSYNC B1 ;  /* 0x0000000000017941 */ /* 0x000fea0003800000 */
.L_x_2042:
[----:B------:R-:W-:Y:S04]  /*d3c0*/  BSSY B1, `(.L_x_2044) ;  /* 0x0000015000017945 */ /* 0x000fe80003800000 */
[----:B------:R-:W-:Y:S05]  /*d3d0*/  @P1 BRA `(.L_x_2045) ;  /* 0x00000000004c1947 */ /* 0x000fea0003800000 */
[----:B01----:R-:W-:Y:S01]  /*d3e0*/  IADD3 R9, P1, R6, 0x40, RZ ;  /* 0x0000004006097810 */ /* 0x003fe20007f3e0ff */
        /* <DEDUP_REMOVED lines=18> */
.L_x_2045:
[----:B------:R-:W-:Y:S05]  /*d510*/  BSYNC B1 ;  /* 0x0000000000017941 */ /* 0x000fea0003800000 */
.L_x_2044:
        /* <DEDUP_REMOVED lines=20> */
.L_x_2036:
[----:B------:R-:W-:Y:S05]  /*d660*/  BSYNC B0 ;  /* 0x0000000000007941 */ /* 0x000fea0003800000 */
.L_x_2027:
[----:B------:R-:W-:Y:S02]  /*d670*/  ULDC UR4, c[0x0][0xc14] ;  /* 0x0003050000047ab9 */ /* 0x000fe40000000800 */
[----:B------:R-:W-:-:S13]  /*d680*/  ISETP.GE.AND P0, PT, R47, UR4, PT ;  /* 0x000000042f007c0c */ /* 0x000fda000bf06270 */
[----:B------:R-:W-:Y:S05]  /*d690*/  @!P0 BRA `(.L_x_2046) ;  /* 0xffffff3400c48947 */ /* 0x000fea000383ffff */
[----:B------:R-:W-:Y:S05]  /*d6a0*/  EXIT ;  /* 0x000000000000794d */ /* 0x000fea0003800000 */
.L_x_1991:
        /* <DEDUP_REMOVED lines=38> */
[----:B-1----:R-:W-:Y:S01]  /*d910*/  SEL R3, R6, RZ, P0 ;  /* 0x000000ff06037207 */ /* 0x002fe20000000000 */
[----:B------:R-:W-:Y:S01]  /*d920*/  IMAD.MOV.U32 R6, RZ, RZ, RZ ;  /* 0x000000ffff067224 */ /* 0x000fe200078e00ff */
        /* <DEDUP_REMOVED lines=13> */
[----:B-1----:R-:W-:-:S04]  /*da00*/  IMAD R5, R5, UR4, RZ ;  /* 0x0000000405057c24 */ /* 0x002fc8000f8e02ff */
[----:B------:R-:W-:Y:S01]  /*da10*/  IMAD.MOV.U32 R2, RZ, RZ, R5 ;  /* 0x000000ffff027224 */ /* 0x000fe200078e0005 */
[----:B0-----:R-:W-:-:S13]  /*da20*/  ISETP.GT.AND P0, PT, R5, UR6, PT ;  /* 0x0000000605007c0c */ /* 0x001fda000bf04270 */
[----:B------:R-:W-:Y:S05]  /*da30*/  @P0 BRA `(.L_x_2047) ;  /* 0x0000000000bc0947 */ /* 0x000fea0003800000 */
[----:B------:R-:W-:Y:S01]  /*da40*/  IMAD.MOV.U32 R5, RZ, RZ, R2 ;  /* 0x000000ffff057224 */ /* 0x000fe200078e0002 */
[----:B------:R-:W-:Y:S01]  /*da50*/  ULDC UR5, c[0x0][0xc14] ;  /* 0x0003050000057ab9 */ /* 0x000fe20000000800 */
[----:B------:R-:W-:Y:S01]  /*da60*/  IMAD.MOV.U32 R6, RZ, RZ, RZ ;  /* 0x000000ffff067224 */ /* 0x000fe200078e00ff */
[----:B------:R-:W-:Y:S01]  /*da70*/  ULDC UR7, c[0x0][0xc14] ;  /* 0x0003050000077ab9 */ /* 0x000fe20000000800 */
[----:B------:R-:W-:-:S05]  /*da80*/  ULDC UR4, c[0x0][0xc10] ;  /* 0x0003040000047ab9 */ /* 0x000fca0000000800 */
.L_x_2051:
[----:B------:R-:W-:Y:S01]  /*da90*/  IADD3 R6, R6, 0x1f, RZ ;  /* 0x0000001f06067810 */ /* 0x000fe20007ffe0ff */
[----:B------:R-:W-:-:S03]  /*daa0*/  IMAD.U32 R19, RZ, RZ, UR7 ;  /* 0x00000007ff137e24 */ /* 0x000fc6000f8e00ff */
[----:B------:R-:W-:-:S13]  /*dab0*/  ISETP.GE.AND P0, PT, R6, UR5, PT ;  /* 0x0000000506007c0c */ /* 0x000fda000bf06270 */
[----:B------:R-:W-:Y:S05]  /*dac0*/  @P0 BRA `(.L_x_2048) ;  /* 0x0000000400cc0947 */ /* 0x000fea0003800000 */
[----:B------:R-:W0:Y:S01]  /*dad0*/  S2R R2, SR_TID.X ;  /* 0x0000000000027919 */ /* 0x000e220000002100 */
        /* <DEDUP_REMOVED lines=11> */
.L_x_2050:
[----:B------:R-:W-:Y:S05]  /*db90*/  BSYNC B0 ;  /* 0x0000000000007941 */ /* 0x000fea0003800000 */
.L_x_2049:
        /* <DEDUP_REMOVED lines=18> */
[----:B0-----:R-:W-:-:S04]  /*dcc0*/  SEL R9, R8, RZ, P0 ;  /* 0x000000ff08097207 */ /* 0x001fc80000000000 */
[----:B------:R-:W-:-:S05]  /*dcd0*/  IADD3 R4, R4, R9, RZ ;  /* 0x0000000904047210 */ /* 0x000fca0007ffe0ff */
[----:B------:R-:W0:Y:S02]  /*dce0*/  SHFL.IDX PT, R3, R4, 0x1f, 0x1f ;  /* 0x03e01f0004037f89 */ /* 0x000e2400000e0000 */
[----:B0-----:R-:W-:-:S04]  /*dcf0*/  IMAD R2, R3, UR4, RZ ;  /* 0x0000000403027c24 */ /* 0x001fc8000f8e02ff */
[----:B------:R-:W-:-:S05]  /*dd00*/  IMAD.IADD R5, R2, 0x1, R5 ;  /* 0x0000000102057824 */ /* 0x000fca00078e0205 */
[----:B------:R-:W-:-:S13]  /*dd10*/  ISETP.GT.AND P0, PT, R5, UR6, PT ;  /* 0x0000000605007c0c */ /* 0x000fda000bf04270 */
[----:B------:R-:W-:Y:S05]  /*dd20*/  @!P0 BRA `(.L_x_2051) ;  /* 0xfffffffc00588947 */ /* 0x000fea000383ffff */
.L_x_2047:
        /* <DEDUP_REMOVED lines=21> */
.L_x_2052:
[----:B-1----:R-:W-:Y:S01]  /*de80*/  IMAD.MOV R2, RZ, RZ, -R3 ;  /* 0x000000ffff027224 */ /* 0x002fe200078e0a03 */
[----:B--2---:R-:W-:Y:S01]  /*de90*/  IABS R4, R6 ;  /* 0x0000000600047213 */ /* 0x004fe20000000000 */
[----:B---3--:R-:W-:Y:S02]  /*dea0*/  IMAD R16, R16, UR4, R7 ;  /* 0x0000000410107c24 */ /* 0x008fe4000f8e0207 */
[----:B------:R-:W-:Y:S01]  /*deb0*/  IMAD R5, R2, R11, RZ ;  /* 0x0000000b02057224 */ /* 0x000fe200078e02ff */
[----:B------:R-:W-:Y:S01]  /*dec0*/  IADD3 R4, RZ, -R4, RZ ;  /* 0x80000004ff047210 */ /* 0x000fe20007ffe0ff */
[----:B------:R-:W-:-:S04]  /*ded0*/  IMAD.MOV.U32 R2, RZ, RZ, RZ ;  /* 0x000000ffff027224 */ /* 0x000fc800078e00ff */
[----:B------:R-:W-:Y:S01]  /*dee0*/  IMAD.HI.U32 R2, R3, R5, R2 ;  /* 0x0000000503027227 */ /* 0x000fe200078e0002 */
[----:B------:R-:W-:-:S04]  /*def0*/  IADD3 R5, -R16, UR6, RZ ;  /* 0x0000000610057c10 */ /* 0x000fc8000fffe1ff */
        /* <DEDUP_REMOVED lines=18> */
[----:B------:R-:W-:-:S03]  /*e020*/  IMAD.IADD R4, R5, 0x1, R4 ;  /* 0x0000000105047824 */ /* 0x000fc600078e0204 */
[----:B------:R-:W-:-:S04]  /*e030*/  IABS R7, R8 ;  /* 0x0000000800077213 */ /* 0x000fc80000000000 */
[----:B------:R-:W1:Y:S08]  /*e040*/  I2F.RP R10, R7 ;  /* 0x00000007000a7306 */ /* 0x000e700000209400 */
[----:B-1----:R-:W1:Y:S02]  /*e050*/  MUFU.RCP R10, R10 ;  /* 0x0000000a000a7308 */ /* 0x002e640000001000 */
[----:B-1----:R-:W-:-:S06]  /*e060*/  VIADD R2, R10, 0xffffffe ;  /* 0x0ffffffe0a027836 */ /* 0x002fcc0000000000 */
[----:B------:R1:W2:Y:S02]  /*e070*/  F2I.FTZ.U32.TRUNC.NTZ R3, R2 ;  /* 0x0000000200037305 */ /* 0x0002a4000021f000 */
[----:B-1----:R-:W-:Y:S01]  /*e080*/  IMAD.MOV.U32 R2, RZ, RZ, RZ ;  /* 0x000000ffff027224 */ /* 0x002fe200078e00ff */
[----:B--2---:R-:W-:-:S05]  /*e090*/  IADD3 R6, RZ, -R3, RZ ;  /* 0x80000003ff067210 */ /* 0x004fca0007ffe0ff */
        /* <DEDUP_REMOVED lines=16> */
[----:B------:R-:W-:Y:S02]  /*e1a0*/  @!P0 LOP3.LUT R3, RZ, R8, RZ, 0x33, !PT ;  /* 0x00000008ff038212 */ /* 0x000fe400078e33ff */
[----:B------:R-:W-:Y:S02]  /*e1b0*/  IADD3 R8, -R8, RZ, RZ ;  /* 0x000000ff08087210 */ /* 0x000fe40007ffe1ff */
[----:B------:R-:W-:-:S03]  /*e1c0*/  LOP3.LUT R2, RZ, R3, RZ, 0x33, !PT ;  /* 0x00000003ff027212 */ /* 0x000fc600078e33ff */
[----:B------:R-:W-:Y:S02]  /*e1d0*/  IMAD R18, R3, R8, R4 ;  /* 0x0000000803127224 */ /* 0x000fe400078e0204 */
[----:B------:R-:W-:Y:S01]  /*e1e0*/  IMAD.IADD R17, R17, 0x1, R2 ;  /* 0x0000000111117824 */ /* 0x000fe200078e0202 */
[----:B------:R-:W-:Y:S06]  /*e1f0*/  BRA `(.L_x_2053) ;  /* 0x00000000000c7947 */ /* 0x000fec0003800000 */
.L_x_2048:
[----:B------:R-:W-:Y:S02]  /*e200*/  IMAD.MOV.U32 R17, RZ, RZ, RZ ;  /* 0x000000ffff117224 */ /* 0x000fe400078e00ff */
[----:B------:R-:W-:Y:S02]  /*e210*/  IMAD.U32 R16, RZ, RZ, UR6 ;  /* 0x00000006ff107e24 */ /* 0x000fe4000f8e00ff */
[----:B------:R-:W-:-:S07]  /*e220*/  IMAD.MOV.U32 R18, RZ, RZ, RZ ;  /* 0x000000ffff127224 */ /* 0x000fce00078e00ff */
.L_x_2053:
[----:B------:R-:W1:Y:S01]  /*e230*/  S2R R2, SR_TID.X ;  /* 0x0000000000027919 */ /* 0x000e620000002100 */
[----:B------:R-:W-:Y:S01]  /*e240*/  STL [R1+0x20], RZ ;  /* 0x000020ff01007387 */ /* 0x000fe20000100800 */
        /* <DEDUP_REMOVED lines=10> */
[----:B------:R1:W-:Y:S03]  /*e2f0*/  STL [R1], RZ ;  /* 0x000000ff01007387 */ /* 0x0003e60000100800 */
[----:B------:R-:W-:Y:S05]  /*e300*/  @P0 BRA `(.L_x_2054) ;  /* 0x0000004000980947 */ /* 0x000fea0003800000 */
[----:B-1----:R-:W-:Y:S01]  /*e310*/  IMAD.MOV.U32 R0, RZ, RZ, 0x1 ;  /* 0x00000001ff007424 */ /* 0x002fe200078e00ff */
[----:B------:R1:W-:Y:S01]  /*e320*/  STL [R1], RZ ;  /* 0x000000ff01007387 */ /* 0x0003e20000100800 */
[----:B------:R-:W-:Y:S01]  /*e330*/  ULDC UR38, c[0x0][0xc] ;  /* 0x0000030000267ab9 */ /* 0x000fe20000000800 */
[----:B------:R-:W-:Y:S02]  /*e340*/  ULDC.64 UR36, c[0x0][0x198] ;  /* 0x0000660000247ab9 */ /* 0x000fe40000000a00 */
[----:B------:R1:W-:Y:S04]  /*e350*/  STL [R1+0x8], R0 ;  /* 0x0000080001007387 */ /* 0x0003e80000100800 */
[----:B------:R1:W-:Y:S02]  /*e360*/  STL [R1+0x20], RZ ;  /* 0x000020ff01007387 */ /* 0x0003e40000100800 */
.L_x_2121:
[----:B--2---:R-:W2:Y:S01]  /*e370*/  LDC.64 R2, c[0x0][0xc60] ;  /* 0x00031800ff027b82 */ /* 0x004ea20000000a00 */
[----:B------:R-:W-:Y:S01]  /*e380*/  ULDC.64 UR4, c[0x0][0x208] ;  /* 0x0000820000047ab9 */ /* 0x000fe20000000a00 */
[----:B--2---:R-:W-:-:S05]  /*e390*/  IMAD.WIDE R2, R19, 0x4, R2 ;  /* 0x0000000413027825 */ /* 0x004fca00078e0202 */
[----:B------:R-:W2:Y:S01]  /*e3a0*/  LDG.E R5, desc[UR4][R2.64] ;  /* 0x0000000402057981 */ /* 0x000ea2000c1e1900 */
[----:B------:R-:W-:Y:S05]  /*e3b0*/  YIELD ;  /* 0x0000000000007946 */ /* 0x000fea0003800000 */
[----:B------:R-:W-:Y:S01]  /*e3c0*/  ULDC.64 UR4, c[0x0][0xa28] ;  /* 0x00028a0000047ab9 */ /* 0x000fe20000000a00 */
[----:B-1----:R-:W-:Y:S01]  /*e3d0*/  IMAD.MOV.U32 R0, RZ, RZ, RZ ;  /* 0x000000ffff007224 */ /* 0x002fe200078e00ff */
[----:B------:R-:W-:Y:S01]  /*e3e0*/  ISETP.NE.U32.AND P0, PT, RZ, UR4, PT ;  /* 0x00000004ff007c0c */ /* 0x000fe2000bf05070 */
[----:B------:R-:W-:Y:S01]  /*e3f0*/  ULDC.64 UR8, c[0x0][0x208] ;  /* 0x0000820000087ab9 */ /* 0x000fe20000000a00 */
[----:B------:R-:W-:Y:S01]  /*e400*/  IMAD.MOV.U32 R6, RZ, RZ, RZ ;  /* 0x000000ffff067224 */ /* 0x000fe200078e00ff */
[----:B------:R-:W-:Y:S01]  /*e410*/  ULDC.64 UR6, c[0x0][0xa08] ;  /* 0x0002820000067ab9 */ /* 0x000fe20000000a00 */
[----:B------:R-:W-:-:S02]  /*e420*/  ISETP.NE.AND.EX P0, PT, RZ, UR5, PT, P0 ;  /* 0x00000005ff007c0c */ /* 0x000fc4000bf05300 */
[----:B--2---:R-:W-:Y:S01]  /*e430*/  SHF.R.S32.HI R4, RZ, 0x1f, R5 ;  /* 0x0000001fff047819 */ /* 0x004fe20000011405 */
[----:B------:R1:W-:Y:S10]  /*e440*/  STL [R1+0x10], R5 ;  /* 0x0000100501007387 */ /* 0x0003f40000100800 */
[----:B------:R-:W-:-:S04]  /*e450*/  @P0 LEA R2, P1, R5, UR4, 0x2 ;  /* 0x0000000405020c11 */ /* 0x000fc8000f8210ff */
[C-C-:B------:R-:W-:Y:S01]  /*e460*/  @P0 LEA.HI.X R3, R5.reuse, UR5, R4.reuse, 0x2, P1 ;  /* 0x0000000505030c11 */ /* 0x140fe200088f1404 */
[----:B------:R-:W-:Y:S02]  /*e470*/  ULDC.64 UR4, c[0x0][0xa18] ;  /* 0x0002860000047ab9 */ /* 0x000fe40000000a00 */
[----:B------:R-:W-:Y:S02]  /*e480*/  ISETP.NE.U32.AND P1, PT, RZ, UR4, PT ;  /* 0x00000004ff007c0c */ /* 0x000fe4000bf25070 */
[C---:B------:R-:W-:Y:S01]  /*e490*/  SHF.L.U32 R11, R5.reuse, 0x2, RZ ;  /* 0x00000002050b7819 */ /* 0x040fe200000006ff */
[----:B------:R2:W5:Y:S01]  /*e4a0*/  @P0 LDG.E R0, desc[UR8][R2.64] ;  /* 0x0000000802000981 */ /* 0x000562000c1e1900 */
[----:B------:R-:W-:Y:S02]  /*e4b0*/  ISETP.NE.AND.EX P1, PT, RZ, UR5, PT, P1 ;  /* 0x00000005ff007c0c */ /* 0x000fe4000bf25310 */
[----:B------:R-:W-:Y:S01]  /*e4c0*/  SHF.L.U64.HI R10, R5, 0x2, R4 ;  /* 0x00000002050a7819 */ /* 0x000fe20000010204 */
[----:B------:R-:W-:Y:S04]  /*e4d0*/  STL [R1+0x18], R11 ;  /* 0x0000180b01007387 */ /* 0x000fe80000100800 */
[----:B------:R-:W-:Y:S06]  /*e4e0*/  STL [R1+0x1c], R10 ;  /* 0x00001c0a01007387 */ /* 0x000fec0000100800 */
[----:B------:R-:W-:-:S04]  /*e4f0*/  @P1 IADD3 R8, P0, R11, UR4, RZ ;  /* 0x000000040b081c10 */ /* 0x000fc8000ff1e0ff */
[C---:B------:R-:W-:Y:S01]  /*e500*/  @P1 IADD3.X R9, R10.reuse, UR5, RZ, P0, !PT ;  /* 0x000000050a091c10 */ /* 0x040fe200087fe4ff */
[----:B------:R-:W-:Y:S02]  /*e510*/  ULDC.64 UR4, c[0x0][0xa00] ;  /* 0x0002800000047ab9 */ /* 0x000fe40000000a00 */
[----:B------:R-:W-:Y:S02]  /*e520*/  ISETP.NE.U32.AND P2, PT, RZ, UR4, PT ;  /* 0x00000004ff007c0c */ /* 0x000fe4000bf45070 */
[C---:B--2---:R-:W-:Y:S02]  /*e530*/  IADD3 R2, P0, R11.reuse, UR4, RZ ;  /* 0x000000040b027c10 */ /* 0x044fe4000ff1e0ff */
[----:B------:R-:W-:Y:S02]  /*e540*/  ISETP.NE.AND.EX P2, PT, RZ, UR5, PT, P2 ;  /* 0x00000005ff007c0c */ /* 0x000fe4000bf45320 */
[----:B------:R-:W-:Y:S01]  /*e550*/  IADD3.X R3, R10, UR5, RZ, P0, !PT ;  /* 0x000000050a037c10 */ /* 0x000fe200087fe4ff */
[----:B------:R-:W-:Y:S01]  /*e560*/  ULDC UR4, c[0x0][0x288] ;  /* 0x0000a20000047ab9 */ /* 0x000fe20000000800 */
[----:B------:R-:W-:-:S04]  /*e570*/  IADD3 R4, P0, R11, UR6, RZ ;  /* 0x000000060b047c10 */ /* 0x000fc8000ff1e0ff */
[----:B-1----:R-:W-:-:S05]  /*e580*/  IADD3.X R5, R10, UR7, RZ, P0, !PT ;  /* 0x000000070a057c10 */ /* 0x002fca00087fe4ff */
[----:B------:R-:W2:Y:S01]  /*e590*/  @P2 LDG.E R6, desc[UR8][R2.64] ;  /* 0x0000000802062981 */ /* 0x000ea2000c1e1900 */
[----:B------:R-:W-:-:S04]  /*e5a0*/  ISETP.NE.U32.AND P0, PT, RZ, UR6, PT ;  /* 0x00000006ff007c0c */ /* 0x000fc8000bf05070 */
[----:B------:R-:W-:Y:S01]  /*e5b0*/  ISETP.NE.AND.EX P0, PT, RZ, UR7, PT, P0 ;  /* 0x00000007ff007c0c */ /* 0x000fe2000bf05300 */
[----:B--2---:R1:W-:Y:S02]  /*e5c0*/  STL [R1+0x24], R6 ;  /* 0x0000240601007387 */ /* 0x0043e40000100800 */
[----:B-1----:R-:W-:Y:S01]  /*e5d0*/  IMAD.U32 R6, RZ, RZ, UR4 ;  /* 0x00000004ff067e24 */ /* 0x002fe2000f8e00ff */
[----:B------:R-:W-:Y:S02]  /*e5e0*/  ULDC.64 UR4, c[0x0][0x3f8] ;  /* 0x0000fe0000047ab9 */ /* 0x000fe40000000a00 */
[----:B------:R-:W-:-:S03]  /*e5f0*/  UISETP.NE.U32.AND UP0, UPT, UR4, URZ, UPT ;  /* 0x0000003f0400728c */ /* 0x000fc6000bf05070 */
[----:B------:R-:W-:Y:S01]  /*e600*/  ULDC UR4, c[0x0][0x404] ;  /* 0x0001010000047ab9 */ /* 0x000fe20000000800 */
[----:B------:R-:W-:Y:S01]  /*e610*/  UISETP.NE.AND.EX UP0, UPT, UR5, URZ, UPT, UP0 ;  /* 0x0000003f0500728c */ /* 0x000fe2000bf05300 */
[----:B------:R1:W5:Y:S02]  /*e620*/  @P1 LDG.E R6, desc[UR8][R8.64] ;  /* 0x0000000808061981 */ /* 0x000364000c1e1900 */
[----:B------:R-:W-:Y:S01]  /*e630*/  ULDC UR5, c[0x0][0x2e0] ;  /* 0x0000b80000057ab9 */ /* 0x000fe20000000800 */
[----:B------:R-:W-:-:S04]  /*e640*/  USEL UR4, UR4, 0x1, UP0 ;  /* 0x0000000104047887 */ /* 0x000fc80008000000 */
[----:B------:R-:W-:-:S06]  /*e650*/  UIMAD UR4, UR4, UR5, URZ ;  /* 0x00000005040472a4 */ /* 0x000fcc000f8e023f */
[----:B------:R-:W-:Y:S01]  /*e660*/  IMAD.U32 R7, RZ, RZ, UR4 ;  /* 0x00000004ff077e24 */ /* 0x000fe2000f8e00ff */
[----:B-1----:R-:W-:Y:S06]  /*e670*/  @P1 BRA `(.L_x_2055) ;  /* 0x0000000000141947 */ /* 0x002fec0003800000 */
[----:B------:R-:W-:Y:S05]  /*e680*/  @!P2 BRA `(.L_x_2055) ;  /* 0x000000000010a947 */ /* 0x000fea0003800000 */
[----:B------:R-:W-:Y:S02]  /*e690*/  ULDC.64 UR4, c[0x0][0x208] ;  /* 0x0000820000047ab9 */ /* 0x000fe40000000a00 */
[----:B-----5:R-:W2:Y:S04]  /*e6a0*/  LDG.E R6, desc[UR4][R2.64] ;  /* 0x0000000402067981 */ /* 0x020ea8000c1e1900 */
[----:B------:R-:W2:Y:S02]  /*e6b0*/  LDG.E R9, desc[UR4][R2.64+0x4] ;  /* 0x0000040402097981 */ /* 0x000ea4000c1e1900 */
[----:B--2---:R-:W-:-:S07]  /*e6c0*/  IMAD.IADD R6, R9, 0x1, -R6 ;  /* 0x0000000109067824 */ /* 0x004fce00078e0a06 */
.L_x_2055:
[----:B------:R-:W-:Y:S01]  /*e6d0*/  IMAD.MOV.U32 R3, RZ, RZ, RZ ;  /* 0x000000ffff037224 */ /* 0x000fe200078e00ff */
[----:B------:R-:W-:-:S05]  /*e6e0*/  ULDC.64 UR4, c[0x0][0x208] ;  /* 0x0000820000047ab9 */ /* 0x000fca0000000a00 */
[----:B------:R-:W2:Y:S01]  /*e6f0*/  @P0 LDG.E R3, desc[UR4][R4.64] ;  /* 0x0000000404030981 */ /* 0x000ea2000c1e1900 */
[----:B------:R-:W-:Y:S02]  /*e700*/  ULDC.64 UR4, c[0x0][0xa20] ;  /* 0x0002880000047ab9 */ /* 0x000fe40000000a00 */
[----:B------:R-:W-:-:S04]  /*e710*/  ISETP.NE.U32.AND P1, PT, RZ, UR4, PT ;  /* 0x00000004ff007c0c */ /* 0x000fc8000bf25070 */
[----:B------:R-:W-:Y:S01]  /*e720*/  ISETP.NE.AND.EX P1, PT, RZ, UR5, PT, P1 ;  /* 0x00000005ff007c0c */ /* 0x000fe2000bf25310 */
[----:B--2--5:R-:W-:-:S05]  /*e730*/  IMAD.IADD R2, R3, 0x1, R0 ;  /* 0x0000000103027824 */ /* 0x024fca00078e0200 */
[----:B------:R1:W-:Y:S07]  /*e740*/  STL [R1+0x4], R2 ;  /* 0x0000040201007387 */ /* 0x0003ee0000100800 */
[----:B------:R-:W-:Y:S05]  /*e750*/  @!P1 BRA `(.L_x_2056) ;  /* 0x0000000000149947 */ /* 0x000fea0003800000 */
[----:B-1----:R-:W-:Y:S01]  /*e760*/  IADD3 R2, P0, R11, UR4, RZ ;  /* 0x000000040b027c10 */ /* 0x002fe2000ff1e0ff */
[----:B------:R-:W-:-:S03]  /*e770*/  ULDC.64 UR6, c[0x0][0x208] ;  /* 0x0000820000067ab9 */ /* 0x000fc60000000a00 */
[----:B------:R-:W-:-:S05]  /*e780*/  IADD3.X R3, R10, UR5, RZ, P0, !PT ;  /* 0x000000050a037c10 */ /* 0x000fca00087fe4ff */
[----:B------:R1:W5:Y:S01]  /*e790*/  LDG.E R7, desc[UR6][R2.64] ;  /* 0x0000000602077981 */ /* 0x000362000c1e1900 */
[----:B------:R-:W-:Y:S05]  /*e7a0*/  BRA `(.L_x_2057) ;  /* 0x0000000000147947 */ /* 0x000fea0003800000 */
.L_x_2056:
[----:B------:R-:W-:Y:S05]  /*e7b0*/  @!P0 BRA `(.L_x_2057) ;  /* 0x0000000000108947 */ /* 0x000fea0003800000 */
[----:B------:R-:W-:Y:S02]  /*e7c0*/  ULDC.64 UR4, c[0x0][0x208] ;  /* 0x0000820000047ab9 */ /* 0x000fe40000000a00 */
[----:B------:R-:W2:Y:S04]  /*e7d0*/  LDG.E R7, desc[UR4][R4.64] ;  /* 0x0000000404077981 */ /* 0x000ea8000c1e1900 */
[----:B-1----:R-:W2:Y:S02]  /*e7e0*/  LDG.E R2, desc[UR4][R4.64+0x4] ;  /* 0x0000040404027981 */ /* 0x002ea4000c1e1900 */
[----:B--2---:R-:W-:-:S07]  /*e7f0*/  IMAD.IADD R7, R2, 0x1, -R7 ;  /* 0x0000000102077824 */ /* 0x004fce00078e0a07 */
.L_x_2057:
[----:B-----5:R-:W-:Y:S01]  /*e800*/  IADD3 R7, -R0, R7, RZ ;  /* 0x0000000700077210 */ /* 0x020fe20007ffe1ff */
[----:B------:R-:W-:Y:S01]  /*e810*/  BSSY B6, `(.L_x_2058) ;  /* 0x0000311000067945 */ /* 0x000fe20003800000 */
[----:B------:R-:W-:-:S04]  /*e820*/  LEA R0, R17, 0xff, 0x7 ;  /* 0x000000ff11007811 */ /* 0x000fc800078e38ff */
[C---:B------:R-:W-:Y:S01]  /*e830*/  IADD3 R6, R7.reuse, R0, -R6 ;  /* 0x0000000007067210 */ /* 0x040fe20007ffe806 */
[----:B------:R-:W-:-:S03]  /*e840*/  VIADD R7, R7, 0x7f ;  /* 0x0000007f07077836 */ /* 0x000fc60000000000 */
[----:B-1----:R-:W-:Y:S02]  /*e850*/  SHF.R.S32.HI R3, RZ, 0x1f, R6 ;  /* 0x0000001fff037819 */ /* 0x002fe40000011406 */
[----:B------:R-:W-:Y:S02]  /*e860*/  SHF.R.S32.HI R0, RZ, 0x1f, R7 ;  /* 0x0000001fff007819 */ /* 0x000fe40000011407 */
[----:B------:R-:W-:Y:S02]  /*e870*/  LEA.HI R3, R3, R6, RZ, 0x7 ;  /* 0x0000000603037211 */ /* 0x000fe400078f38ff */
[----:B------:R-:W-:Y:S02]  /*e880*/  LEA.HI R0, R0, R7, RZ, 0x7 ;  /* 0x0000000700007211 */ /* 0x000fe400078f38ff */
[----:B------:R-:W-:Y:S02]  /*e890*/  SHF.R.S32.HI R3, RZ, 0x7, R3 ;  /* 0x00000007ff037819 */ /* 0x000fe40000011403 */
[----:B------:R-:W-:-:S04]  /*e8a0*/  SHF.R.S32.HI R0, RZ, 0x7, R0 ;  /* 0x00000007ff007819 */ /* 0x000fc80000011400 */
[----:B------:R-:W-:-:S04]  /*e8b0*/  VIMNMX R2, R0, R3, PT ;  /* 0x0000000300027248 */ /* 0x000fc80003fe0100 */
[----:B------:R-:W-:Y:S01]  /*e8c0*/  ISETP.GT.AND P0, PT, R2, RZ, PT ;  /* 0x000000ff0200720c */ /* 0x000fe20003f04270 */
[----:B------:R1:W-:-:S12]  /*e8d0*/  STL [R1+0x14], R2 ;  /* 0x0000140201007387 */ /* 0x0003d80000100800 */
[----:B-1----:R-:W-:Y:S05]  /*e8e0*/  @P0 BRA `(.L_x_2059) ;  /* 0x0000000000480947 */ /* 0x002fea0003800000 */
[----:B------:R-:W1:Y:S02]  /*e8f0*/  S2R R2, SR_TID.X ;  /* 0x0000000000027919 */ /* 0x000e640000002100 */
        /* <DEDUP_REMOVED lines=17> */
.L_x_2059:
[----:B------:R-:W1:Y:S01]  /*ea10*/  S2R R3, SR_CgaCtaId ;  /* 0x0000000000037919 */ /* 0x000e620000008800 */
[----:B------:R-:W-:-:S04]  /*ea20*/  MOV R0, 0x400 ;  /* 0x0000040000007802 */ /* 0x000fc80000000f00 */
[----:B-1----:R-:W-:-:S05]  /*ea30*/  LEA R2, R3, R0, 0x18 ;  /* 0x0000000003027211 */ /* 0x002fca00078ec0ff */
[----:B------:R1:W-:Y:S01]  /*ea40*/  STL [R1+0xc], R2 ;  /* 0x00000c0201007387 */ /* 0x0003e20000100800 */
[----:B------:R-:W-:-:S05]  /*ea50*/  VIADD R0, R2, 0x1c400 ;  /* 0x0001c40002007836 */ /* 0x000fca0000000000 */
        /* <DEDUP_REMOVED lines=18> */
.L_x_2061:
        /* <DEDUP_REMOVED lines=17> */
[----:B01----:R-:W-:-:S07]  /*ec90*/  IMAD.MOV.U32 R13, RZ, RZ, RZ ;  /* 0x000000ffff0d7224 */ /* 0x003fce00078e00ff */
[----:B------:R-:W-:-:S07]  /*eca0*/  LEPC R20, `(.L_x_2063) ;  /* 0x000000001014794e */ /* 0x000fce0000000000 */
[----:B--2---:R-:W-:Y:S05]  /*ecb0*/  CALL.ABS.NOINC R2 ;  /* 0x0000000002007343 */ /* 0x004fea0003c00000 */
.L_x_2063:
        /* <DEDUP_REMOVED lines=16> */
.L_x_2062:
        /* <DEDUP_REMOVED lines=18> */
[----:B------:R-:W1:Y:S01]  /*eee0*/  LDC R0, c[0x0][0x428] ;  /* 0x00010a00ff007b82 */ /* 0x000e620000000800 */
[----:B----4-:R-:W-:-:S06]  /*eef0*/  IMAD.MOV.U32 R4, RZ, RZ, R7 ;  /* 0x000000ffff047224 */ /* 0x010fcc00078e0007 */
[----:B------:R2:W5:Y:S01]  /*ef00*/  @P0 LDG.E R4, desc[UR6][R2.64] ;  /* 0x0000000602040981 */ /* 0x000562000c1e1900 */
[----:B------:R-:W-:Y:S01]  /*ef10*/  IMAD R17, R17, 0x80, R8 ;  /* 0x0000008011117824 */ /* 0x000fe200078e0208 */
[----:B------:R-:W-:Y:S02]  /*ef20*/  PLOP3.LUT P1, PT, P6, PT, PT, 0x8, 0x0 ;  /* 0x000000000000781c */ /* 0x000fe4000372e170 */
[----:B-1----:R-:W-:Y:S01]  /*ef30*/  ISETP.NE.AND P0, PT, R0, 0x1, PT ;  /* 0x000000010000780c */ /* 0x002fe20003f05270 */
[----:B------:R-:W-:-:S12]  /*ef40*/  IMAD.MOV.U32 R0, RZ, RZ, R18 ;  /* 0x000000ffff007224 */ /* 0x000fd800078e0012 */
[----:B------:R-:W1:Y:S08]  /*ef50*/  @P0 LDC R5, c[0x0][0x42c] ;  /* 0x00010b00ff050b82 */ /* 0x000e700000000800 */
[----:B------:R-:W3:Y:S01]  /*ef60*/  @P0 LDC R6, c[0x0][0x430] ;  /* 0x00010c00ff060b82 */ /* 0x000ee20000000800 */
[----:B-1----:R-:W-:-:S05]  /*ef70*/  @P0 IMAD.HI.U32 R5, R18, R5, RZ ;  /* 0x0000000512050227 */ /* 0x002fca00078e00ff */
[----:B---3--:R-:W-:Y:S02]  /*ef80*/  @P0 SHF.R.U32.HI R0, RZ, R6, R5 ;  /* 0x00000006ff000219 */ /* 0x008fe40000011605 */
[----:B------:R-:W-:-:S04]  /*ef90*/  ISETP.NE.U32.AND P0, PT, RZ, UR4, PT ;  /* 0x00000004ff007c0c */ /* 0x000fc8000bf05070 */
[----:B------:R-:W-:-:S04]  /*efa0*/  ISETP.NE.AND.EX P0, PT, RZ, UR5, PT, P0 ;  /* 0x00000005ff007c0c */ /* 0x000fc8000bf05300 */
[----:B--2---:R-:W-:-:S09]  /*efb0*/  SEL R7, R7, RZ, !P0 ;  /* 0x000000ff07077207 */ /* 0x004fd20004000000 */
.L_x_2064:
        /* <DEDUP_REMOVED lines=16> */
.L_x_2065:
        /* <DEDUP_REMOVED lines=15> */
.L_x_2066:
        /* <DEDUP_REMOVED lines=18> */
.L_x_2137:
[----:B------:R-:W-:Y:S01]  /*f2d0*/  UMOV UR4, 0xffffffff ;  /* 0xffffffff00047882 */ /* 0x000fe20000000000 */
[----:B0-----:R-:W-:Y:S02]  /*f2e0*/  SHF.R.S32.HI R13, RZ, 0x1f, R4 ;  /* 0x0000001fff0d7819 */ /* 0x001fe40000011404 */
[----:B------:R-:W-:Y:S05]  /*f2f0*/  BRA.DIV UR4, `(.L_x_2068) ;  /* 0x0000003a04707947 */ /* 0x000fea000b800000 */
[----:B------:R-:W-:-:S13]  /*f300*/  ELECT P6, URZ, PT ;  /* 0x00000000003f782f */ /* 0x000fda00038c0000 */
.L_x_2140:
[----:B------:R-:W-:Y:S05]  /*f310*/  @!P6 BRA `(.L_x_2069) ;  /* 0x00000004002ce947 */ /* 0x000fea0003800000 */
[----:B------:R-:W-:-:S04]  /*f320*/  ISETP.NE.U32.AND P0, PT, R2, RZ, PT ;  /* 0x000000ff0200720c */ /* 0x000fc80003f05070 */
[----:B------:R-:W-:-:S13]  /*f330*/  ISETP.NE.AND.EX P0, PT, R3, RZ, PT, P0 ;  /* 0x000000ff0300720c */ /* 0x000fda0003f05300 */
[----:B------:R-:W-:Y:S05]  /*f340*/  @!P0 BRA `(.L_x_2070) ;  /* 0x00000000004c8947 */ /* 0x000fea0003800000 */
[----:B------:R-:W0:Y:S01]  /*f350*/  LDC R10, c[0x0][0x41c] ;  /* 0x00010700ff0a7b82 */ /* 0x000e220000000800 */
[----:B------:R-:W-:Y:S01]  /*f360*/  IMAD.MOV.U32 R6, RZ, RZ, R5 ;  /* 0x000000ffff067224 */ /* 0x000fe200078e0005 */
[----:B------:R-:W-:Y:S01]  /*f370*/  ULDC.64 UR4, c[0x0][0x408] ;  /* 0x0001020000047ab9 */ /* 0x000fe20000000a00 */
[----:B------:R-:W-:Y:S01]  /*f380*/  ULDC.64 UR6, c[0x0][0x208] ;  /* 0x0000820000067ab9 */ /* 0x000fe20000000a00 */
[----:B0-----:R-:W-:-:S13]  /*f390*/  ISETP.NE.AND P0, PT, R10, 0x1, PT ;  /* 0x000000010a00780c */ /* 0x001fda0003f05270 */
[----:B------:R-:W0:Y:S02]  /*f3a0*/  @P0 LDC.64 R8, c[0x0][0x420] ;  /* 0x00010800ff080b82 */ /* 0x000e240000000a00 */
[----:B0-----:R-:W-:-:S05]  /*f3b0*/  @P0 IMAD.HI.U32 R8, R5, R8, RZ ;  /* 0x0000000805080227 */ /* 0x001fca00078e00ff */
[----:B------:R-:W-:-:S04]  /*f3c0*/  @P0 SHF.R.U32.HI R6, RZ, R9, R8 ;  /* 0x00000009ff060219 */ /* 0x000fc80000011608 */
[--C-:B------:R-:W-:Y:S01]  /*f3d0*/  SHF.R.S32.HI R9, RZ, 0x1f, R6.reuse ;  /* 0x0000001fff097819 */ /* 0x100fe20000011406 */
[----:B------:R-:W-:-:S04]  /*f3e0*/  IMAD.MOV R8, RZ, RZ, -R6 ;  /* 0x000000ffff087224 */ /* 0x000fc800078e0a06 */
[----:B------:R-:W-:Y:S02]  /*f3f0*/  IMAD R5, R10, R8, R5 ;  /* 0x000000080a057224 */ /* 0x000fe400078e0205 */
[----:B------:R-:W-:-:S04]  /*f400*/  IMAD R8, R13, UR4, RZ ;  /* 0x000000040d087c24 */ /* 0x000fc8000f8e02ff */
[----:B------:R-:W-:Y:S01]  /*f410*/  IMAD R10, R4, UR5, R8 ;  /* 0x00000005040a7c24 */ /* 0x000fe2000f8e0208 */
[----:B------:R-:W-:-:S05]  /*f420*/  MOV R8, R6 ;  /* 0x0000000600087202 */ /* 0x000fca0000000f00 */
[----:B------:R-:W-:-:S04]  /*f430*/  IMAD.WIDE.U32 R8, R4, UR4, R8 ;  /* 0x0000000404087c25 */ /* 0x000fc8000f8e0008 */
[----:B------:R-:W-:Y:S01]  /*f440*/  IMAD.IADD R6, R9, 0x1, R10 ;  /* 0x0000000109067824 */ /* 0x000fe200078e020a */
[----:B------:R-:W-:-:S04]  /*f450*/  LEA R10, P0, R8, R2, 0x2 ;  /* 0x00000002080a7211 */ /* 0x000fc800078010ff */
[----:B------:R-:W-:-:S05]  /*f460*/  LEA.HI.X R11, R8, R3, R6, 0x2, P0 ;  /* 0x00000003080b7211 */ /* 0x000fca00000f1406 */
[----:B------:R0:W5:Y:S04]  /*f470*/  LDG.E R6, desc[UR6][R10.64] ;  /* 0x000000060a067981 */ /* 0x000168000c1e1900 */
.L_x_2070:
        /* <DEDUP_REMOVED lines=9> */
.L_x_2141:
        /* <DEDUP_REMOVED lines=11> */
.L_x_2072:
        /* <DEDUP_REMOVED lines=18> */
[----:B------:R-:W-:-:S04]  /*f6e0*/  ULEA UR11, UR11, UR5, 0x7 ;  /* 0x000000050b0b7291 */ /* 0x000fc8000f8e383f */
        /* <DEDUP_REMOVED lines=14> */
.L_x_2069:
[----:B------:R-:W2:Y:S01]  /*f7d0*/  LDL.LU R11, [R1+0x20] ;  /* 0x00002000010b7983 */ /* 0x000ea20000300800 */
[----:B------:R-:W-:Y:S01]  /*f7e0*/  MOV R9, 0x400 ;  /* 0x0000040000097802 */ /* 0x000fe20000000f00 */
[----:B------:R-:W-:Y:S05]  /*f7f0*/  WARPSYNC.ALL ;  /* 0x0000000000007948 */ /* 0x000fea0003800000 */
[----:B------:R-:W0:Y:S01]  /*f800*/  S2R R10, SR_CgaCtaId ;  /* 0x00000000000a7919 */ /* 0x000e220000008800 */
[----:B------:R-:W-:-:S13]  /*f810*/  ELECT P0, URZ, PT ;  /* 0x00000000003f782f */ /* 0x000fda0003800000 */
[----:B------:R-:W-:Y:S01]  /*f820*/  @P0 R2UR UR13, R7 ;  /* 0x00000000070d02ca */ /* 0x000fe200000e0000 */
[----:B------:R-:W-:Y:S01]  /*f830*/  UIADD3 UR4, UP0, UR36, 0x270, URZ ;  /* 0x0000027024047890 */ /* 0x000fe2000ff1e03f */
[C---:B------:R-:W-:Y:S01]  /*f840*/  @P0 R2UR UR12, R18.reuse ;  /* 0x00000000120c02ca */ /* 0x040fe200000e0000 */
[----:B------:R-:W-:Y:S01]  /*f850*/  UMOV UR6, 0x0 ;  /* 0x0000000000067882 */ /* 0x000fe20000000000 */
[----:B------:R-:W-:Y:S01]  /*f860*/  @P0 R2UR UR11, R17 ;  /* 0x00000000110b02ca */ /* 0x000fe200000e0000 */
        /* <DEDUP_REMOVED lines=37> */
.L_x_2142:
[----:B------:R-:W-:Y:S05]  /*fac0*/  BSYNC B0 ;  /* 0x0000000000007941 */ /* 0x000fea0003800000 */
.L_x_2073:
[----:B0-----:R-:W2:Y:S01]  /*fad0*/  LDL R8, [R1+0x14] ;  /* 0x0000140001087983 */ /* 0x001ea20000100800 */
[----:B------:R-:W-:Y:S01]  /*fae0*/  BSSY B0, `(.L_x_2075) ;  /* 0x0000195000007945 */ /* 0x000fe20003800000 */
[----:B--2---:R-:W-:-:S13]  /*faf0*/  ISETP.GE.AND P0, PT, R8, 0x2, PT ;  /* 0x000000020800780c */ /* 0x004fda0003f06270 */
[----:B------:R-:W-:Y:S05]  /*fb00*/  @!P0 BRA `(.L_x_2076) ;  /* 0x0000001800488947 */ /* 0x000fea0003800000 */
[C---:B------:R-:W-:Y:S01]  /*fb10*/  LOP3.LUT R7, R8.reuse, 0x1, RZ, 0xc0, !PT ;  /* 0x0000000108077812 */ /* 0x040fe200078ec0ff */
[----:B------:R-:W-:Y:S01]  /*fb20*/  BSSY B1, `(.L_x_2077) ;  /* 0x000008e000017945 */ /* 0x000fe20003800000 */
[----:B------:R-:W-:Y:S02]  /*fb30*/  IADD3 R10, R8, -0x2, RZ ;  /* 0xfffffffe080a7810 */ /* 0x000fe40007ffe0ff */
[----:B------:R-:W-:-:S03]  /*fb40*/  ISETP.NE.U32.AND P0, PT, R7, 0x1, PT ;  /* 0x000000010700780c */ /* 0x000fc60003f05070 */
[----:B------:R-:W-:-:S10]  /*fb50*/  IMAD.MOV.U32 R7, RZ, RZ, R10 ;  /* 0x000000ffff077224 */ /* 0x000fd400078e000a */
[----:B------:R-:W-:Y:S05]  /*fb60*/  @!P0 BRA `(.L_x_2078) ;  /* 0x0000000800248947 */ /* 0x000fea0003800000 */
        /* <DEDUP_REMOVED lines=10> */
[----:B------:R-:W-:Y:S02]  /*fc10*/  IMAD.MOV.U32 R8, RZ, RZ, R6 ;  /* 0x000000ffff087224 */ /* 0x000fe400078e0006 */
[----:B------:R-:W-:Y:S01]  /*fc20*/  IMAD.MOV.U32 R7, RZ, RZ, R10 ;  /* 0x000000ffff077224 */ /* 0x000fe200078e000a */
        /* <DEDUP_REMOVED lines=9> */
[----:B------:R-:W-:Y:S01]  /*fcc0*/  @P0 SHF.R.U32.HI R7, RZ, R9, R8 ;  /* 0x00000009ff070219 */ /* 0x000fe20000011608 */
[----:B------:R-:W-:-:S03]  /*fcd0*/  IMAD R8, R13, UR4, RZ ;  /* 0x000000040d087c24 */ /* 0x000fc6000f8e02ff */
[--C-:B------:R-:W-:Y:S01]  /*fce0*/  SHF.R.S32.HI R9, RZ, 0x1f, R7.reuse ;  /* 0x0000001fff097819 */ /* 0x100fe20000011407 */
        /* <DEDUP_REMOVED lines=9> */
.L_x_2081:
[----:B0-----:R-:W0:Y:S01]  /*fd80*/  S2R R3, SR_CgaCtaId ;  /* 0x0000000000037919 */ /* 0x001e220000008800 */
[----:B------:R-:W-:-:S04]  /*fd90*/  MOV R2, 0x400 ;  /* 0x0000040000027802 */ /* 0x000fc80000000f00 */
[----:B0-----:R-:W-:Y:S02]  /*fda0*/  LEA R2, R3, R2, 0x18 ;  /* 0x0000000203027211 */ /* 0x001fe400078ec0ff */
[----:B------:R-:W-:-:S03]  /*fdb0*/  SHF.L.U32 R3, R12, 0x1f, RZ ;  /* 0x0000001f0c037819 */ /* 0x000fc600000006ff */
[----:B------:R-:W-:-:S04]  /*fdc0*/  IMAD R2, R11, 0x8, R2 ;  /* 0x000000080b027824 */ /* 0x000fc800078e0202 */
[----:B------:R-:W0:Y:S02]  /*fdd0*/  SYNCS.PHASECHK.TRANS64.TRYWAIT P0, [R2+URZ+0x34840], R3 ;  /* 0x03484003020075a7 */ /* 0x000e24000800017f */
[----:B0-----:R-:W-:Y:S05]  /*fde0*/  @!P0 BRA `(.L_x_2082) ;  /* 0x0000003000088947 */ /* 0x001fea0003800000 */
.L_x_2143:
        /* <DEDUP_REMOVED lines=11> */
.L_x_2083:
        /* <DEDUP_REMOVED lines=37> */
.L_x_2144:
        /* <DEDUP_REMOVED lines=13> */
.L_x_2085:
        /* <DEDUP_REMOVED lines=31> */
.L_x_2080:
[----:B------:R-:W-:Y:S05]  /*103b0*/  BSYNC B2 ;  /* 0x0000000000027941 */ /* 0x000fea0003800000 */
.L_x_2079:
[----:B------:R-:W2:Y:S04]  /*103c0*/  LDL.LU R2, [R1+0x14] ;  /* 0x0000140001027983 */ /* 0x000ea80000300800 */
[----:B------:R0:W-:Y:S04]  /*103d0*/  STL [R1], R11 ;  /* 0x0000000b01007387 */ /* 0x0001e80000100800 */
[----:B------:R0:W-:Y:S02]  /*103e0*/  STL [R1+0x8], R12 ;  /* 0x0000080c01007387 */ /* 0x0001e40000100800 */
[----:B0-2---:R-:W-:-:S07]  /*103f0*/  VIADD R7, R2, 0xfffffffd ;  /* 0xfffffffd02077836 */ /* 0x005fce0000000000 */
.L_x_2078:
[----:B------:R-:W-:Y:S05]  /*10400*/  BSYNC B1 ;  /* 0x0000000000017941 */ /* 0x000fea0003800000 */
.L_x_2077:
[----:B------:R-:W-:-:S13]  /*10410*/  ISETP.NE.AND P0, PT, R10, RZ, PT ;  /* 0x000000ff0a00720c */ /* 0x000fda0003f05270 */
[----:B------:R-:W-:Y:S05]  /*10420*/  @!P0 BRA `(.L_x_2076) ;  /* 0x0000001000008947 */ /* 0x000fea0003800000 */
[----:B------:R-:W-:-:S07]  /*10430*/  MOV R10, R6 ;  /* 0x00000006000a7202 */ /* 0x000fce0000000f00 */
.L_x_2100:
        /* <DEDUP_REMOVED lines=33> */
.L_x_2088:
[----:B------:R-:W1:Y:S01]  /*10650*/  S2R R3, SR_CgaCtaId ;  /* 0x0000000000037919 */ /* 0x000e620000008800 */
[----:B------:R-:W-:-:S04]  /*10660*/  MOV R2, 0x400 ;  /* 0x0000040000027802 */ /* 0x000fc80000000f00 */
[----:B-1----:R-:W-:Y:S02]  /*10670*/  LEA R2, R3, R2, 0x18 ;  /* 0x0000000203027211 */ /* 0x002fe400078ec0ff */
[----:B------:R-:W-:-:S03]  /*10680*/  SHF.L.U32 R3, R9, 0x1f, RZ ;  /* 0x0000001f09037819 */ /* 0x000fc600000006ff */
[----:B------:R-:W-:-:S04]  /*10690*/  IMAD R2, R8, 0x8, R2 ;  /* 0x0000000808027824 */ /* 0x000fc800078e0202 */
[----:B------:R-:W1:Y:S02]  /*106a0*/  SYNCS.PHASECHK.TRANS64.TRYWAIT P0, [R2+URZ+0x34840], R3 ;  /* 0x03484003020075a7 */ /* 0x000e64000800017f */
[----:B-1----:R-:W-:Y:S05]  /*106b0*/  @!P0 BRA `(.L_x_2089) ;  /* 0x0000002400fc8947 */ /* 0x002fea0003800000 */
.L_x_2145:
        /* <DEDUP_REMOVED lines=11> */
.L_x_2090:
        /* <DEDUP_REMOVED lines=37> */
.L_x_2146:
        /* <DEDUP_REMOVED lines=8> */
.L_x_2092:
        /* <DEDUP_REMOVED lines=19> */
[----:B------:R-:W-:-:S04]  /*10b70*/  ULEA UR11, UR11, UR5, 0x7 ;  /* 0x000000050b0b7291 */ /* 0x000fc8000f8e383f */
        /* <DEDUP_REMOVED lines=9> */
.L_x_2087:
[----:B------:R-:W-:Y:S05]  /*10c10*/  BSYNC B1 ;  /* 0x0000000000017941 */ /* 0x000fea0003800000 */
.L_x_2086:
        /* <DEDUP_REMOVED lines=32> */
.L_x_2095:
[----:B------:R-:W2:Y:S01]  /*10e20*/  S2R R3, SR_CgaCtaId ;  /* 0x0000000000037919 */ /* 0x000ea20000008800 */
[----:B------:R-:W-:-:S04]  /*10e30*/  MOV R2, 0x400 ;  /* 0x0000040000027802 */ /* 0x000fc80000000f00 */
[----:B--2---:R-:W-:Y:S02]  /*10e40*/  LEA R2, R3, R2, 0x18 ;  /* 0x0000000203027211 */ /* 0x004fe400078ec0ff */
[----:B------:R-:W-:-:S03]  /*10e50*/  SHF.L.U32 R3, R14, 0x1f, RZ ;  /* 0x0000001f0e037819 */ /* 0x000fc600000006ff */
[----:B------:R-:W-:-:S04]  /*10e60*/  IMAD R2, R15, 0x8, R2 ;  /* 0x000000080f027824 */ /* 0x000fc800078e0202 */
[----:B------:R-:W2:Y:S02]  /*10e70*/  SYNCS.PHASECHK.TRANS64.TRYWAIT P0, [R2+URZ+0x34840], R3 ;  /* 0x03484003020075a7 */ /* 0x000ea4000800017f */
[----:B--2---:R-:W-:Y:S05]  /*10e80*/  @!P0 BRA `(.L_x_2096) ;  /* 0x0000002000308947 */ /* 0x004fea0003800000 */
.L_x_2147:
        /* <DEDUP_REMOVED lines=11> */
.L_x_2097:
[----:B0-----:R-:W3:Y:S01]  /*10f40*/  LDL R14, [R1] ;  /* 0x00000000010e7983 */ /* 0x001ee20000100800 */
[----:B------:R-:W-:-:S03]  /*10f50*/  MOV R15, 0x400 ;  /* 0x00000400000f7802 */ /* 0x000fc60000000f00 */
[----:B------:R-:W4:Y:S01]  /*10f60*/  LDL R11, [R1+0x4] ;  /* 0x00000400010b7983 */ /* 0x000f220000100800 */
[----:B------:R-:W0:Y:S01]  /*10f70*/  S2R R17, SR_CgaCtaId ;  /* 0x0000000000117919 */ /* 0x000e220000008800 */
[----:B------:R-:W-:Y:S01]  /*10f80*/  R2UR UR11, R12 ;  /* 0x000000000c0b72ca */ /* 0x000fe200000e0000 */
[----:B------:R-:W-:Y:S01]  /*10f90*/  UIADD3 UR4, UP0, UR36, 0x370, URZ ;  /* 0x0000037024047890 */ /* 0x000fe2000ff1e03f */
[----:B------:R-:W-:Y:S02]  /*10fa0*/  R2UR UR12, R0 ;  /* 0x00000000000c72ca */ /* 0x000fe400000e0000 */
[----:B0-----:R-:W-:-:S04]  /*10fb0*/  LEA R15, R17, R15, 0x18 ;  /* 0x0000000f110f7211 */ /* 0x001fc800078ec0ff */
[----:B--2---:R-:W-:Y:S02]  /*10fc0*/  IADD3 R2, R15, 0x34800, RZ ;  /* 0x000348000f027810 */ /* 0x004fe40007ffe0ff */
        /* <DEDUP_REMOVED lines=29> */
.L_x_2148:
        /* <DEDUP_REMOVED lines=8> */
.L_x_2099:
        /* <DEDUP_REMOVED lines=21> */
[----:B------:R-:W-:Y:S02]  /*11370*/  ULEA UR11, UR11, UR5, 0x7 ;  /* 0x000000050b0b7291 */ /* 0x000fe4000f8e383f */
[----:B------:R-:W-:-:S09]  /*11380*/  UIADD3.X UR5, URZ, UR37, URZ, UP0, !UPT ;  /* 0x000000253f057290 */ /* 0x000fd200087fe43f */
[----:B------:R0:W-:Y:S02]  /*11390*/  UTMALDG.4D [UR8], [UR4], desc[UR6] ;  /* 0x00000608040075b4 */ /* 0x0001e40008019000 */
[----:B0-----:R-:W-:Y:S01]  /*113a0*/  UMOV UR8, UR14 ;  /* 0x0000000e00087c82 */ /* 0x001fe20008000000 */
[----:B------:R-:W-:Y:S02]  /*113b0*/  UMOV UR10, UR15 ;  /* 0x0000000f000a7c82 */ /* 0x000fe40008000000 */
[----:B------:R1:W-:Y:S02]  /*113c0*/  UTMALDG.4D [UR8], [UR4], desc[UR6] ;  /* 0x00000608040075b4 */ /* 0x0003e40008019000 */
[----:B-1----:R-:W-:Y:S01]  /*113d0*/  NOP ;  /* 0x0000000000007918 */ /* 0x002fe20000000000 */
.L_x_2094:
[----:B------:R-:W-:Y:S05]  /*113e0*/  BSYNC B1 ;  /* 0x0000000000017941 */ /* 0x000fea0003800000 */
.L_x_2093:
[C---:B------:R-:W-:Y:S02]  /*113f0*/  ISETP.GT.AND P0, PT, R7.reuse, 0x1, PT ;  /* 0x000000010700780c */ /* 0x040fe40003f04270 */
[----:B------:R-:W-:-:S05]  /*11400*/  IADD3 R2, R7, -0x2, RZ ;  /* 0xfffffffe07027810 */ /* 0x000fca0007ffe0ff */
[----:B------:R-:W-:-:S06]  /*11410*/  IMAD.MOV.U32 R7, RZ, RZ, R2 ;  /* 0x000000ffff077224 */ /* 0x000fcc00078e0002 */
[----:B------:R-:W-:Y:S05]  /*11420*/  @P0 BRA `(.L_x_2100) ;  /* 0xfffffff000040947 */ /* 0x000fea000383ffff */
.L_x_2076:
[----:B------:R-:W-:Y:S05]  /*11430*/  BSYNC B0 ;  /* 0x0000000000007941 */ /* 0x000fea0003800000 */
.L_x_2075:
        /* <DEDUP_REMOVED lines=18> */
.L_x_2102:
[----:B------:R-:W-:Y:S05]  /*11560*/  BSYNC B0 ;  /* 0x0000000000007941 */ /* 0x000fea0003800000 */
.L_x_2101:
        /* <DEDUP_REMOVED lines=11> */
.L_x_2149:
        /* <DEDUP_REMOVED lines=11> */
.L_x_2106:
[----:B------:R-:W2:Y:S01]  /*116d0*/  LDL.LU R8, [R1+0x4] ;  /* 0x0000040001087983 */ /* 0x000ea20000300800 */
[----:B------:R-:W-:-:S03]  /*116e0*/  MOV R4, 0x400 ;  /* 0x0000040000047802 */ /* 0x000fc60000000f00 */
[----:B-1----:R-:W3:Y:S01]  /*116f0*/  LDL R2, [R1] ;  /* 0x0000000001027983 */ /* 0x002ee20000100800 */
        /* <DEDUP_REMOVED lines=11> */
[----:B--2---:R-:W-:Y:S01]  /*117b0*/  R2UR UR5, R8 ;  /* 0x00000000080572ca */ /* 0x004fe200000e0000 */
[----:B---3--:R-:W-:-:S05]  /*117c0*/  IMAD R2, R2, 0x8000, R4 ;  /* 0x0000800002027824 */ /* 0x008fca00078e0204 */
[----:B------:R-:W-:-:S07]  /*117d0*/  R2UR UR6, R2 ;  /* 0x00000000020672ca */ /* 0x000fce00000e0000 */
[----:B------:R-:W-:Y:S02]  /*117e0*/  ULEA UR11, UR11, UR5, 0x7 ;  /* 0x000000050b0b7291 */ /* 0x000fe4000f8e383f */
[----:B------:R-:W-:-:S04]  /*117f0*/  UIADD3.X UR5, URZ, UR37, URZ, UP0, !UPT ;  /* 0x000000253f057290 */ /* 0x000fc800087fe43f */
        /* <DEDUP_REMOVED lines=8> */
.L_x_2104:
[----:B------:R-:W-:Y:S05]  /*11880*/  BSYNC B0 ;  /* 0x0000000000007941 */ /* 0x000fea0003800000 */
.L_x_2103:
        /* <DEDUP_REMOVED lines=9> */
.L_x_2060:
[----:B------:R-:W-:Y:S05]  /*11920*/  BSYNC B6 ;  /* 0x0000000000067941 */ /* 0x000fea0003800000 */
.L_x_2058:
[----:B------:R-:W-:-:S03]  /*11930*/  UMOV UR4, 0xffffffff ;  /* 0xffffffff00047882 */ /* 0x000fc60000000000 */
[----:B------:R-:W-:Y:S05]  /*11940*/  BRA.DIV UR4, `(.L_x_2107) ;  /* 0x0000001604bc7947 */ /* 0x000fea000b800000 */
[----:B------:R2:W3:Y:S04]  /*11950*/  SHFL.IDX PT, R4, R16, RZ, 0x1f ;  /* 0x00001fff10047589 */ /* 0x0004e800000e0000 */
[----:B------:R-:W4:Y:S02]  /*11960*/  SHFL.IDX PT, R16, R16, 0x1, 0x1f ;  /* 0x00201f0010107f89 */ /* 0x000f2400000e0000 */
.L_x_2153:
[----:B-1----:R-:W1:Y:S01]  /*11970*/  S2R R0, SR_TID.X ;  /* 0x0000000000007919 */ /* 0x002e620000002100 */
[----:B------:R-:W-:Y:S01]  /*11980*/  ULDC UR4, c[0x0][0xc14] ;  /* 0x0003050000047ab9 */ /* 0x000fe20000000800 */
[----:B------:R-:W-:Y:S01]  /*11990*/  BSSY B0, `(.L_x_2108) ;  /* 0x000000c000007945 */ /* 0x000fe20003800000 */
[----:B------:R-:W-:Y:S01]  /*119a0*/  IMAD.MOV.U32 R17, RZ, RZ, RZ ;  /* 0x000000ffff117224 */ /* 0x000fe200078e00ff */
[----:B-1----:R-:W-:Y:S02]  /*119b0*/  LOP3.LUT R6, R0, 0x1f, RZ, 0xc0, !PT ;  /* 0x0000001f00067812 */ /* 0x002fe400078ec0ff */
[----:B------:R-:W-:Y:S02]  /*119c0*/  MOV R0, UR4 ;  /* 0x0000000400007c02 */ /* 0x000fe40008000f00 */
        /* <DEDUP_REMOVED lines=8> */
.L_x_2109:
[----:B------:R-:W-:Y:S05]  /*11a50*/  BSYNC B0 ;  /* 0x0000000000007941 */ /* 0x000fea0003800000 */
.L_x_2108:
        /* <DEDUP_REMOVED lines=23> */
.L_x_2161:
[----:B------:R-:W-:Y:S02]  /*11bd0*/  ULDC UR4, c[0x0][0xc10] ;  /* 0x0003040000047ab9 */ /* 0x000fe40000000800 */
[----:B------:R-:W-:-:S05]  /*11be0*/  MOV R5, UR4 ;  /* 0x0000000400057c02 */ /* 0x000fca0008000f00 */
[----:B-1----:R-:W-:-:S04]  /*11bf0*/  IMAD R3, R14, R5, RZ ;  /* 0x000000050e037224 */ /* 0x002fc800078e02ff */
[----:B--2-4-:R-:W-:-:S05]  /*11c00*/  IMAD.IADD R16, R16, 0x1, R3 ;  /* 0x0000000110107824 */ /* 0x014fca00078e0203 */
[----:B---3--:R-:W-:-:S13]  /*11c10*/  ISETP.GT.AND P0, PT, R16, R4, PT ;  /* 0x000000041000720c */ /* 0x008fda0003f04270 */
[----:B------:R-:W-:Y:S05]  /*11c20*/  @P0 BRA `(.L_x_2111) ;  /* 0x0000000000b80947 */ /* 0x000fea0003800000 */
[----:B------:R-:W1:Y:S02]  /*11c30*/  LDC R0, c[0x0][0xc14] ;  /* 0x00030500ff007b82 */ /* 0x000e640000000800 */
.L_x_2116:
        /* <DEDUP_REMOVED lines=15> */
.L_x_2114:
[----:B------:R-:W-:Y:S05]  /*11d30*/  BSYNC B0 ;  /* 0x0000000000007941 */ /* 0x000fea0003800000 */
.L_x_2113:
        /* <DEDUP_REMOVED lines=23> */
.L_x_2169:
[----:B------:R-:W-:Y:S02]  /*11eb0*/  ULDC UR4, c[0x0][0xc10] ;  /* 0x0003040000047ab9 */ /* 0x000fe40000000800 */
[----:B------:R-:W-:-:S04]  /*11ec0*/  IMAD.U32 R5, RZ, RZ, UR4 ;  /* 0x00000004ff057e24 */ /* 0x000fc8000f8e00ff */
[----:B-1----:R-:W-:-:S04]  /*11ed0*/  IMAD R3, R14, R5, RZ ;  /* 0x000000050e037224 */ /* 0x002fc800078e02ff */
[----:B------:R-:W-:-:S05]  /*11ee0*/  IMAD.IADD R16, R3, 0x1, R16 ;  /* 0x0000000103107824 */ /* 0x000fca00078e0210 */
[----:B------:R-:W-:-:S13]  /*11ef0*/  ISETP.GT.AND P0, PT, R16, R4, PT ;  /* 0x000000041000720c */ /* 0x000fda0003f04270 */
[----:B------:R-:W-:Y:S05]  /*11f00*/  @!P0 BRA `(.L_x_2116) ;  /* 0xfffffffc004c8947 */ /* 0x000fea000383ffff */
.L_x_2111:
        /* <DEDUP_REMOVED lines=8> */
.L_x_2173:
[----:B------:R-:W-:Y:S01]  /*11f90*/  ISETP.NE.AND P0, PT, R3, RZ, PT ;  /* 0x000000ff0300720c */ /* 0x000fe20003f05270 */
[----:B------:R-:W-:-:S12]  /*11fa0*/  IMAD.MOV.U32 R7, RZ, RZ, RZ ;  /* 0x000000ffff077224 */ /* 0x000fd800078e00ff */
[----:B------:R-:W-:Y:S05]  /*11fb0*/  @!P0 BRA `(.L_x_2118) ;  /* 0x0000000000108947 */ /* 0x000fea0003800000 */
[----:B------:R-:W-:Y:S01]  /*11fc0*/  UMOV UR4, 0xffffffff ;  /* 0xffffffff00047882 */ /* 0x000fe20000000000 */
[----:B------:R-:W-:Y:S02]  /*11fd0*/  IADD3 R12, R6, -0x1, RZ ;  /* 0xffffffff060c7810 */ /* 0x000fe40007ffe0ff */
[----:B------:R-:W-:Y:S05]  /*11fe0*/  BRA.DIV UR4, `(.L_x_2119) ;  /* 0x0000001a04487947 */ /* 0x000fea000b800000 */
[----:B------:R3:W4:Y:S02]  /*11ff0*/  SHFL.IDX PT, R7, R2, R12, 0x1f ;  /* 0x00001f0c02077589 */ /* 0x00072400000e0000 */
.L_x_2118:
        /* <DEDUP_REMOVED lines=24> */
[----:B------:R-:W-:Y:S01]  /*12180*/  @!P0 IADD3 R4, R4, -R9, RZ ;  /* 0x8000000904048210 */ /* 0x000fe20007ffe0ff */
        /* <DEDUP_REMOVED lines=8> */
[----:B------:R-:W-:Y:S01]  /*12210*/  IMAD R4, R8, R9, RZ ;  /* 0x0000000908047224 */ /* 0x000fe200078e02ff */
[----:B------:R-:W-:-:S03]  /*12220*/  IADD3 R9, -R9, RZ, RZ ;  /* 0x000000ff09097210 */ /* 0x000fc60007ffe1ff */
        /* <DEDUP_REMOVED lines=33> */
.L_x_2112:
[----:B------:R-:W-:Y:S01]  /*12440*/  UMOV UR4, URZ ;  /* 0x0000003f00047c82 */ /* 0x000fe20008000000 */
[----:B------:R-:W-:Y:S01]  /*12450*/  UMOV UR5, URZ ;  /* 0x0000003f00057c82 */ /* 0x000fe20008000000 */
[----:B------:R-:W-:Y:S01]  /*12460*/  ULDC UR6, c[0x0][0xc14] ;  /* 0x0003050000067ab9 */ /* 0x000fe20000000800 */
[----:B------:R-:W-:Y:S01]  /*12470*/  IMAD.MOV.U32 R16, RZ, RZ, R4 ;  /* 0x000000ffff107224 */ /* 0x000fe200078e0004 */
[----:B------:R-:W-:Y:S01]  /*12480*/  MOV R19, UR6 ;  /* 0x0000000600137c02 */ /* 0x000fe20008000f00 */
[----:B------:R-:W-:Y:S02]  /*12490*/  IMAD.U32 R17, RZ, RZ, UR4 ;  /* 0x00000004ff117e24 */ /* 0x000fe4000f8e00ff */
[----:B------:R-:W-:-:S07]  /*124a0*/  IMAD.U32 R18, RZ, RZ, UR5 ;  /* 0x00000005ff127e24 */ /* 0x000fce000f8e00ff */
.L_x_2120:
        /* <DEDUP_REMOVED lines=12> */
.L_x_2054:
        /* <DEDUP_REMOVED lines=12> */
.L_x_2176:
[----:B------:R-:W-:Y:S05]  /*12630*/  BSYNC B0 ;  /* 0x0000000000007941 */ /* 0x000fea0003800000 */
.L_x_2122:
[----:B------:R-:W-:-:S03]  /*12640*/  UMOV UR4, 0xffffffff ;  /* 0xffffffff00047882 */ /* 0x000fc60000000000 */
[----:B------:R-:W-:Y:S05]  /*12650*/  BRA.DIV UR4, `(.L_x_2124) ;  /* 0x0000001204e87947 */ /* 0x000fea000b800000 */
[----:B------:R-:W2:Y:S02]  /*12660*/  S2R R2, SR_TID.X ;  /* 0x0000000000027919 */ /* 0x000ea40000002100 */
[----:B--2---:R-:W-:-:S04]  /*12670*/  SHF.R.U32.HI R2, RZ, 0x5, R2 ;  /* 0x00000005ff027819 */ /* 0x004fc80000011602 */
[----:B------:R-:W-:-:S05]  /*12680*/  LOP3.LUT R2, R2, 0x3, RZ, 0xc0, !PT ;  /* 0x0000000302027812 */ /* 0x000fca00078ec0ff */
[----:B------:R2:W3:Y:S02]  /*12690*/  SHFL.IDX PT, R14, R2, RZ, 0x1f ;  /* 0x00001fff020e7589 */ /* 0x0004e400000e0000 */
.L_x_2179:
[----:B---3--:R-:W-:Y:S01]  /*126a0*/  ISETP.NE.AND P0, PT, R14, RZ, PT ;  /* 0x000000ff0e00720c */ /* 0x008fe20003f05270 */
[----:B------:R-:W-:-:S12]  /*126b0*/  BSSY B0, `(.L_x_2125) ;  /* 0x0000029000007945 */ /* 0x000fd80003800000 */
[----:B------:R-:W-:Y:S05]  /*126c0*/  @P0 BRA `(.L_x_2126) ;  /* 0x00000000009c0947 */ /* 0x000fea0003800000 */
[----:B------:R-:W-:-:S03]  /*126d0*/  UMOV UR4, 0xffffffff ;  /* 0xffffffff00047882 */ /* 0x000fc60000000000 */
[----:B------:R-:W-:Y:S05]  /*126e0*/  BRA.DIV UR4, `(.L_x_2127) ;  /* 0x0000001204f87947 */ /* 0x000fea000b800000 */
[----:B------:R-:W-:-:S13]  /*126f0*/  ELECT P6, URZ, PT ;  /* 0x00000000003f782f */ /* 0x000fda00038c0000 */
.L_x_2182:
        /* <DEDUP_REMOVED lines=8> */
.L_x_2128:
        /* <DEDUP_REMOVED lines=10> */
[----:B------:R-:W-:Y:S02]  /*12820*/  LOP3.LUT R4, R7, R4, RZ, 0x3c, !PT ;  /* 0x0000000407047212 */ /* 0x000fe400078e3cff */
[----:B------:R-:W-:-:S02]  /*12830*/  LEA R7, R3, R2, 0x3 ;  /* 0x0000000203077211 */ /* 0x000fc400078e18ff */
[----:B------:R-:W-:Y:S01]  /*12840*/  SHF.L.U32 R2, R4, 0x1f, RZ ;  /* 0x0000001f04027819 */ /* 0x000fe200000006ff */
[----:B-1----:R-:W-:Y:S06]  /*12850*/  @!P0 BRA `(.L_x_2129) ;  /* 0x0000001000bc8947 */ /* 0x002fec0003800000 */
.L_x_2183:
[----:B------:R-:W2:Y:S02]  /*12860*/  SYNCS.PHASECHK.TRANS64.TRYWAIT P0, [R7+URZ], R2 ;  /* 0x00000002070075a7 */ /* 0x000ea4000800017f */
[----:B--2---:R-:W-:Y:S05]  /*12870*/  @!P0 BRA `(.L_x_2130) ;  /* 0x0000001000c88947 */ /* 0x004fea0003800000 */
.L_x_2184:
[----:B------:R-:W-:Y:S05]  /*12880*/  @!P2 BRA `(.L_x_2131) ;  /* 0x000000000004a947 */ /* 0x000fea0003800000 */
[----:B------:R-:W-:Y:S01]  /*12890*/  BPT.TRAP 0x1 ;  /* 0x000000040000795c */ /* 0x000fe20000300000 */
.L_x_2131:
[----:B------:R-:W3:Y:S01]  /*128a0*/  LDL.LU R4, [R1] ;  /* 0x0000000001047983 */ /* 0x000ee20000300800 */
[----:B------:R-:W-:-:S04]  /*128b0*/  VIADD R0, R0, 0x34860 ;  /* 0x0003486000007836 */ /* 0x000fc80000000000 */
[----:B---3--:R-:W-:-:S04]  /*128c0*/  IMAD R4, R4, 0x8, R0 ;  /* 0x0000000804047824 */ /* 0x008fc800078e0200 */
[----:B------:R-:W3:Y:S02]  /*128d0*/  SYNCS.PHASECHK.TRANS64.TRYWAIT P0, [R4+URZ], R5 ;  /* 0x00000005040075a7 */ /* 0x000ee4000800017f */
[----:B---3--:R-:W-:Y:S05]  /*128e0*/  @!P0 BRA `(.L_x_2132) ;  /* 0x0000001000c08947 */ /* 0x008fea0003800000 */
.L_x_2185:
[----:B------:R-:W-:-:S07]  /*128f0*/  IMAD R3, R3, 0x8, R0 ;  /* 0x0000000803037824 */ /* 0x000fce00078e0200 */
.L_x_2133:
[----:B----4-:R4:W0:Y:S02]  /*12900*/  SYNCS.PHASECHK.TRANS64.TRYWAIT P0, [R3+URZ], R2 ;  /* 0x00000002030075a7 */ /* 0x010824000800017f */
[----:B0-----:R-:W-:Y:S05]  /*12910*/  @!P0 NANOSLEEP.SYNCS 0x989680 ;  /* 0x009896800000895d */ /* 0x001fea0003900000 */
[----:B------:R-:W0:Y:S02]  /*12920*/  @!P0 SYNCS.PHASECHK.TRANS64 P0, [R3+URZ], R2 ;  /* 0x00000002030085a7 */ /* 0x000e24000800007f */
[----:B0-----:R-:W-:Y:S05]  /*12930*/  @!P0 BRA `(.L_x_2133) ;  /* 0xfffffffc00f08947 */ /* 0x001fea000383ffff */
.L_x_2126:
[----:B------:R-:W-:Y:S05]  /*12940*/  BSYNC B0 ;  /* 0x0000000000007941 */ /* 0x000fea0003800000 */
.L_x_2125:
[----:B------:R-:W-:Y:S05]  /*12950*/  EXIT ;  /* 0x000000000000794d */ /* 0x000fea0003800000 */
.L_x_1998:
[----:B0-----:R-:W-:-:S04]  /*12960*/  IMAD.U32 R3, RZ, RZ, UR38 ;  /* 0x00000026ff037e24 */ /* 0x001fc8000f8e00ff */
[----:B------:R0:W1:Y:S03]  /*12970*/  SYNCS.PHASECHK.TRANS64.TRYWAIT P1, [R3+URZ+0x34800], R0 ;  /* 0x03480000030075a7 */ /* 0x000066000802017f */
[----:B-1----:R-:W-:Y:S05]  /*12980*/  @!P1 NANOSLEEP.SYNCS 0x989680 ;  /* 0x009896800000995d */ /* 0x002fea0003900000 */
[----:B------:R-:W1:Y:S02]  /*12990*/  @!P1 SYNCS.PHASECHK.TRANS64 P1, [R3+URZ+0x34800], R0 ;  /* 0x03480000030095a7 */ /* 0x000e64000802007f */
[----:B-1----:R-:W-:Y:S05]  /*129a0*/  @!P1 BRA `(.L_x_1998) ;  /* 0xfffffffc00ec9947 */ /* 0x002fea000383ffff */
[----:B------:R-:W-:Y:S05]  /*129b0*/  BRA `(.L_x_2134) ;  /* 0xfffffeec00cc7947 */ /* 0x000fea000383ffff */
.L_x_2002:
[----:B-1----:R1:W2:Y:S02]  /*129c0*/  SYNCS.PHASECHK.TRANS64.TRYWAIT P2, [R0+URZ+0x34830], R3 ;  /* 0x03483003000075a7 */ /* 0x0022a4000804017f */
[----:B--2---:R-:W-:Y:S05]  /*129d0*/  @!P2 NANOSLEEP.SYNCS 0x989680 ;  /* 0x009896800000a95d */ /* 0x004fea0003900000 */
[----:B------:R-:W2:Y:S02]  /*129e0*/  @!P2 SYNCS.PHASECHK.TRANS64 P2, [R0+URZ+0x34830], R3 ;  /* 0x034830030000a5a7 */ /* 0x000ea4000804007f */
[----:B--2---:R-:W-:Y:S05]  /*129f0*/  @!P2 BRA `(.L_x_2002) ;  /* 0xfffffffc00f0a947 */ /* 0x004fea000383ffff */
[----:B------:R-:W-:Y:S05]  /*12a00*/  BRA `(.L_x_2001) ;  /* 0xfffffeec00f47947 */ /* 0x000fea000383ffff */
.L_x_2007:
[----:B-1----:R-:W-:-:S04]  /*12a10*/  IMAD.U32 R10, RZ, RZ, UR8 ;  /* 0x00000008ff0a7e24 */ /* 0x002fc8000f8e00ff */
[----:B------:R1:W2:Y:S03]  /*12a20*/  SYNCS.PHASECHK.TRANS64.TRYWAIT P2, [R10+URZ+0x34830], R5 ;  /* 0x034830050a0075a7 */ /* 0x0002a6000804017f */
[----:B--2---:R-:W-:Y:S05]  /*12a30*/  @!P2 NANOSLEEP.SYNCS 0x989680 ;  /* 0x009896800000a95d */ /* 0x004fea0003900000 */
[----:B------:R-:W2:Y:S02]  /*12a40*/  @!P2 SYNCS.PHASECHK.TRANS64 P2, [R10+URZ+0x34830], R5 ;  /* 0x034830050a00a5a7 */ /* 0x000ea4000804007f */
[----:B--2---:R-:W-:Y:S05]  /*12a50*/  @!P2 BRA `(.L_x_2007) ;  /* 0xfffffffc00eca947 */ /* 0x004fea000383ffff */
[----:B------:R-:W-:Y:S05]  /*12a60*/  BRA `(.L_x_2006) ;  /* 0xffffff2000607947 */ /* 0x000fea000383ffff */
.L_x_2011:
[----:B01----:R-:W-:-:S04]  /*12a70*/  IMAD.U32 R5, RZ, RZ, UR9 ;  /* 0x00000009ff057e24 */ /* 0x003fc8000f8e00ff */
[----:B------:R0:W1:Y:S03]  /*12a80*/  SYNCS.PHASECHK.TRANS64.TRYWAIT P2, [R5+URZ+0x34850], R0 ;  /* 0x03485000050075a7 */ /* 0x000066000804017f */
[----:B-1----:R-:W-:Y:S05]  /*12a90*/  @!P2 NANOSLEEP.SYNCS 0x989680 ;  /* 0x009896800000a95d */ /* 0x002fea0003900000 */
[----:B------:R-:W1:Y:S02]  /*12aa0*/  @!P2 SYNCS.PHASECHK.TRANS64 P2, [R5+URZ+0x34850], R0 ;  /* 0x034850000500a5a7 */ /* 0x000e64000804007f */
[----:B-1----:R-:W-:Y:S05]  /*12ab0*/  @!P2 BRA `(.L_x_2011) ;  /* 0xfffffffc00eca947 */ /* 0x002fea000383ffff */
[----:B------:R-:W-:Y:S05]  /*12ac0*/  BRA `(.L_x_2010) ;  /* 0xffffff2800a07947 */ /* 0x000fea000383ffff */
.L_x_2017:
[----:B-1----:R-:W-:-:S04]  /*12ad0*/  MOV R10, UR8 ;  /* 0x00000008000a7c02 */ /* 0x002fc80008000f00 */
[----:B------:R1:W2:Y:S03]  /*12ae0*/  SYNCS.PHASECHK.TRANS64.TRYWAIT P2, [R10+URZ+0x34830], R5 ;  /* 0x034830050a0075a7 */ /* 0x0002a6000804017f */
[----:B--2---:R-:W-:Y:S05]  /*12af0*/  @!P2 NANOSLEEP.SYNCS 0x989680 ;  /* 0x009896800000a95d */ /* 0x004fea0003900000 */
[----:B------:R-:W2:Y:S02]  /*12b00*/  @!P2 SYNCS.PHASECHK.TRANS64 P2, [R10+URZ+0x34830], R5 ;  /* 0x034830050a00a5a7 */ /* 0x000ea4000804007f */
[----:B--2---:R-:W-:Y:S05]  /*12b10*/  @!P2 BRA `(.L_x_2017) ;  /* 0xfffffffc00eca947 */ /* 0x004fea000383ffff */
[----:B------:R-:W-:Y:S05]  /*12b20*/  BRA `(.L_x_2016) ;  /* 0xffffff5000d87947 */ /* 0x000fea000383ffff */
.L_x_2021:
[----:B01----:R-:W-:-:S04]  /*12b30*/  IMAD.U32 R5, RZ, RZ, UR8 ;  /* 0x00000008ff057e24 */ /* 0x003fc8000f8e00ff */
[----:B------:R0:W1:Y:S03]  /*12b40*/  SYNCS.PHASECHK.TRANS64.TRYWAIT P2, [R5+URZ+0x34850], R0 ;  /* 0x03485000050075a7 */ /* 0x000066000804017f */
[----:B-1----:R-:W-:Y:S05]  /*12b50*/  @!P2 NANOSLEEP.SYNCS 0x989680 ;  /* 0x009896800000a95d */ /* 0x002fea0003900000 */
[----:B------:R-:W1:Y:S02]  /*12b60*/  @!P2 SYNCS.PHASECHK.TRANS64 P2, [R5+URZ+0x34850], R0 ;  /* 0x034850000500a5a7 */ /* 0x000e64000804007f */
[----:B-1----:R-:W-:Y:S05]  /*12b70*/  @!P2 BRA `(.L_x_2021) ;  /* 0xfffffffc00eca947 */ /* 0x002fea000383ffff */
[----:B------:R-:W-:Y:S05]  /*12b80*/  BRA `(.L_x_2020) ;  /* 0xffffff5c00187947 */ /* 0x000fea000383ffff */
.L_x_2026:
[----:B-1----:R-:W-:-:S04]  /*12b90*/  IMAD.U32 R7, RZ, RZ, UR5 ;  /* 0x00000005ff077e24 */ /* 0x002fc8000f8e00ff */
[----:B------:R1:W2:Y:S03]  /*12ba0*/  SYNCS.PHASECHK.TRANS64.TRYWAIT P0, [R7+URZ+0x34850], R0 ;  /* 0x03485000070075a7 */ /* 0x0002a6000800017f */
[----:B--2---:R-:W-:Y:S05]  /*12bb0*/  @!P0 NANOSLEEP.SYNCS 0x989680 ;  /* 0x009896800000895d */ /* 0x004fea0003900000 */
[----:B------:R-:W2:Y:S02]  /*12bc0*/  @!P0 SYNCS.PHASECHK.TRANS64 P0, [R7+URZ+0x34850], R0 ;  /* 0x03485000070085a7 */ /* 0x000ea4000800007f */
[----:B--2---:R-:W-:Y:S05]  /*12bd0*/  @!P0 BRA `(.L_x_2026) ;  /* 0xfffffffc00ec8947 */ /* 0x004fea000383ffff */
[----:B------:R-:W-:Y:S05]  /*12be0*/  BRA `(.L_x_2025) ;  /* 0xffffff7c00ec7947 */ /* 0x000fea000383ffff */
.L_x_2067:
[----:B------:R-:W1:Y:S01]  /*12bf0*/  S2R R8, SR_TID.X ;  /* 0x0000000000087919 */ /* 0x000e620000002100 */
[----:B------:R-:W-:Y:S01]  /*12c00*/  BSSY B0, `(.L_x_2135) ;  /* 0x000000a000007945 */ /* 0x000fe20003800000 */
[----:B------:R-:W-:Y:S02]  /*12c10*/  IMAD.MOV.U32 R12, RZ, RZ, RZ ;  /* 0x000000ffff0c7224 */ /* 0x000fe400078e00ff */
[----:B------:R-:W-:Y:S02]  /*12c20*/  IMAD.MOV.U32 R11, RZ, RZ, 0x1f ;  /* 0x0000001fff0b7424 */ /* 0x000fe400078e00ff */
[----:B------:R-:W-:Y:S01]  /*12c30*/  IMAD.MOV.U32 R15, RZ, RZ, -0x1 ;  /* 0xffffffffff0f7424 */ /* 0x000fe200078e00ff */
[----:B-1----:R-:W-:-:S04]  /*12c40*/  SHF.R.U32.HI R8, RZ, 0x5, R8 ;  /* 0x00000005ff087819 */ /* 0x002fc80000011608 */
[----:B------:R-:W-:-:S05]  /*12c50*/  LOP3.LUT R8, R8, 0x3, RZ, 0xc0, !PT ;  /* 0x0000000308087812 */ /* 0x000fca00078ec0ff */
[----:B0-----:R-:W-:-:S07]  /*12c60*/  IMAD.MOV.U32 R13, RZ, RZ, R8 ;  /* 0x000000ffff0d7224 */ /* 0x001fce00078e0008 */
[----:B------:R-:W-:Y:S05]  /*12c70*/  WARPSYNC.COLLECTIVE R15, `(.L_x_2136) ;  /* 0x000000000f087348 */ /* 0x000fea0003c00000 */
[----:B------:R0:W1:Y:S02]  /*12c80*/  SHFL.IDX P6, R14, R13, R12, R11 ;  /* 0x0000000c0d0e7389 */ /* 0x00006400000c000b */
[----:B01----:R-:W-:Y:S01]  /*12c90*/  ENDCOLLECTIVE ;  /* 0x000000000000791b */ /* 0x003fe20003800000 */
.L_x_2136:
[----:B------:R-:W-:Y:S05]  /*12ca0*/  BSYNC B0 ;  /* 0x0000000000007941 */ /* 0x000fea0003800000 */
.L_x_2135:
[----:B------:R-:W-:Y:S05]  /*12cb0*/  BRA `(.L_x_2137) ;  /* 0xffffffc400847947 */ /* 0x000fea000383ffff */
.L_x_2068:
[----:B------:R-:W-:Y:S01]  /*12cc0*/  BSSY B0, `(.L_x_2138) ;  /* 0x0000006000007945 */ /* 0x000fe20003800000 */
[----:B------:R-:W-:-:S07]  /*12cd0*/  MOV R15, 0xffffffff ;  /* 0xffffffff000f7802 */ /* 0x000fce0000000f00 */
[----:B------:R-:W-:Y:S05]  /*12ce0*/  WARPSYNC.COLLECTIVE R15, `(.L_x_2139) ;  /* 0x000000000f0c7348 */ /* 0x000fea0003c00000 */
[----:B------:R-:W-:Y:S02]  /*12cf0*/  ELECT P6, UR62, PT ;  /* 0x00000000003e782f */ /* 0x000fe400038c0000 */
[----:B------:R-:W-:Y:S01]  /*12d00*/  MOV R14, UR62 ;  /* 0x0000003e000e7c02 */ /* 0x000fe20008000f00 */
[----:B------:R-:W-:Y:S10]  /*12d10*/  ENDCOLLECTIVE ;  /* 0x000000000000791b */ /* 0x000ff40003800000 */
.L_x_2139:
[----:B------:R-:W-:Y:S05]  /*12d20*/  BSYNC B0 ;  /* 0x0000000000007941 */ /* 0x000fea0003800000 */
.L_x_2138:
[----:B------:R-:W-:Y:S05]  /*12d30*/  BRA `(.L_x_2140) ;  /* 0xffffffc400747947 */ /* 0x000fea000383ffff */
.L_x_2071:
[----:B0-----:R0:W1:Y:S02]  /*12d40*/  SYNCS.PHASECHK.TRANS64.TRYWAIT P0, [R8+URZ+0x34840], R9 ;  /* 0x03484009080075a7 */ /* 0x001064000800017f */
[----:B-1----:R-:W-:Y:S05]  /*12d50*/  @!P0 NANOSLEEP.SYNCS 0x989680 ;  /* 0x009896800000895d */ /* 0x002fea0003900000 */
[----:B------:R-:W1:Y:S02]  /*12d60*/  @!P0 SYNCS.PHASECHK.TRANS64 P0, [R8+URZ+0x34840], R9 ;  /* 0x03484009080085a7 */ /* 0x000e64000800007f */
[----:B-1----:R-:W-:Y:S05]  /*12d70*/  @!P0 BRA `(.L_x_2071) ;  /* 0xfffffffc00f08947 */ /* 0x002fea000383ffff */
[----:B------:R-:W-:Y:S05]  /*12d80*/  BRA `(.L_x_2141) ;  /* 0xffffffc400e07947 */ /* 0x000fea000383ffff */
.L_x_2074:
        /* <DEDUP_REMOVED lines=8> */
.L_x_2082:
[----:B0-----:R0:W1:Y:S02]  /*12e10*/  SYNCS.PHASECHK.TRANS64.TRYWAIT P0, [R2+URZ+0x34840], R3 ;  /* 0x03484003020075a7 */ /* 0x001064000800017f */
[----:B-1----:R-:W-:Y:S05]  /*12e20*/  @!P0 NANOSLEEP.SYNCS 0x989680 ;  /* 0x009896800000895d */ /* 0x002fea0003900000 */
[----:B------:R-:W1:Y:S02]  /*12e30*/  @!P0 SYNCS.PHASECHK.TRANS64 P0, [R2+URZ+0x34840], R3 ;  /* 0x03484003020085a7 */ /* 0x000e64000800007f */
[----:B-1----:R-:W-:Y:S05]  /*12e40*/  @!P0 BRA `(.L_x_2082) ;  /* 0xfffffffc00f08947 */ /* 0x002fea000383ffff */
[----:B------:R-:W-:Y:S05]  /*12e50*/  BRA `(.L_x_2143) ;  /* 0xffffffcc00e47947 */ /* 0x000fea000383ffff */
.L_x_2084:
[----:B0-----:R0:W1:Y:S02]  /*12e60*/  SYNCS.PHASECHK.TRANS64.TRYWAIT P0, [R3+URZ+0x60], R2 ;  /* 0x00006002030075a7 */ /* 0x001064000800017f */
[----:B-1----:R-:W-:Y:S05]  /*12e70*/  @!P0 NANOSLEEP.SYNCS 0x989680 ;  /* 0x009896800000895d */ /* 0x002fea0003900000 */
[----:B------:R-:W1:Y:S02]  /*12e80*/  @!P0 SYNCS.PHASECHK.TRANS64 P0, [R3+URZ+0x60], R2 ;  /* 0x00006002030085a7 */ /* 0x000e64000800007f */
[----:B-1----:R-:W-:Y:S05]  /*12e90*/  @!P0 BRA `(.L_x_2084) ;  /* 0xfffffffc00f08947 */ /* 0x002fea000383ffff */
[----:B------:R-:W-:Y:S05]  /*12ea0*/  BRA `(.L_x_2144) ;  /* 0xffffffd000907947 */ /* 0x000fea000383ffff */
.L_x_2089:
[----:B-1----:R1:W2:Y:S02]  /*12eb0*/  SYNCS.PHASECHK.TRANS64.TRYWAIT P0, [R2+URZ+0x34840], R3 ;  /* 0x03484003020075a7 */ /* 0x0022a4000800017f */
[----:B--2---:R-:W-:Y:S05]  /*12ec0*/  @!P0 NANOSLEEP.SYNCS 0x989680 ;  /* 0x009896800000895d */ /* 0x004fea0003900000 */
[----:B------:R-:W2:Y:S02]  /*12ed0*/  @!P0 SYNCS.PHASECHK.TRANS64 P0, [R2+URZ+0x34840], R3 ;  /* 0x03484003020085a7 */ /* 0x000ea4000800007f */
[----:B--2---:R-:W-:Y:S05]  /*12ee0*/  @!P0 BRA `(.L_x_2089) ;  /* 0xfffffffc00f08947 */ /* 0x004fea000383ffff */
[----:B------:R-:W-:Y:S05]  /*12ef0*/  BRA `(.L_x_2145) ;  /* 0xffffffd400f07947 */ /* 0x000fea000383ffff */
.L_x_2091:
[----:B0-----:R0:W1:Y:S02]  /*12f00*/  SYNCS.PHASECHK.TRANS64.TRYWAIT P1, [R3+URZ+0x60], R2 ;  /* 0x00006002030075a7 */ /* 0x001064000802017f */
[----:B-1----:R-:W-:Y:S05]  /*12f10*/  @!P1 NANOSLEEP.SYNCS 0x989680 ;  /* 0x009896800000995d */ /* 0x002fea0003900000 */
[----:B------:R-:W1:Y:S02]  /*12f20*/  @!P1 SYNCS.PHASECHK.TRANS64 P1, [R3+URZ+0x60], R2 ;  /* 0x00006002030095a7 */ /* 0x000e64000802007f */
[----:B-1----:R-:W-:Y:S05]  /*12f30*/  @!P1 BRA `(.L_x_2091) ;  /* 0xfffffffc00f09947 */ /* 0x002fea000383ffff */
[----:B------:R-:W-:Y:S05]  /*12f40*/  BRA `(.L_x_2146) ;  /* 0xffffffd8009c7947 */ /* 0x000fea000383ffff */
.L_x_2096:
[----:B--2---:R2:W3:Y:S02]  /*12f50*/  SYNCS.PHASECHK.TRANS64.TRYWAIT P0, [R2+URZ+0x34840], R3 ;  /* 0x03484003020075a7 */ /* 0x0044e4000800017f */
[----:B---3--:R-:W-:Y:S05]  /*12f60*/  @!P0 NANOSLEEP.SYNCS 0x989680 ;  /* 0x009896800000895d */ /* 0x008fea0003900000 */
[----:B------:R-:W3:Y:S02]  /*12f70*/  @!P0 SYNCS.PHASECHK.TRANS64 P0, [R2+URZ+0x34840], R3 ;  /* 0x03484003020085a7 */ /* 0x000ee4000800007f */
[----:B---3--:R-:W-:Y:S05]  /*12f80*/  @!P0 BRA `(.L_x_2096) ;  /* 0xfffffffc00f08947 */ /* 0x008fea000383ffff */
[----:B------:R-:W-:Y:S05]  /*12f90*/  BRA `(.L_x_2147) ;  /* 0xffffffdc00bc7947 */ /* 0x000fea000383ffff */
.L_x_2098:
[----:B0-----:R0:W1:Y:S02]  /*12fa0*/  SYNCS.PHASECHK.TRANS64.TRYWAIT P1, [R2+URZ+0x60], R9 ;  /* 0x00006009020075a7 */ /* 0x001064000802017f */
[----:B-1----:R-:W-:Y:S05]  /*12fb0*/  @!P1 NANOSLEEP.SYNCS 0x989680 ;  /* 0x009896800000995d */ /* 0x002fea0003900000 */
[----:B------:R-:W1:Y:S02]  /*12fc0*/  @!P1 SYNCS.PHASECHK.TRANS64 P1, [R2+URZ+0x60], R9 ;  /* 0x00006009020095a7 */ /* 0x000e64000802007f */
[----:B-1----:R-:W-:Y:S05]  /*12fd0*/  @!P1 BRA `(.L_x_2098) ;  /* 0xfffffffc00f09947 */ /* 0x002fea000383ffff */
[----:B------:R-:W-:Y:S05]  /*12fe0*/  BRA `(.L_x_2148) ;  /* 0xffffffe0006c7947 */ /* 0x000fea000383ffff */
.L_x_2105:
[----:B-1----:R1:W2:Y:S02]  /*12ff0*/  SYNCS.PHASECHK.TRANS64.TRYWAIT P0, [R3+URZ+0x34860], R2 ;  /* 0x03486002030075a7 */ /* 0x0022a4000800017f */
[----:B--2---:R-:W-:Y:S05]  /*13000*/  @!P0 NANOSLEEP.SYNCS 0x989680 ;  /* 0x009896800000895d */ /* 0x004fea0003900000 */
[----:B------:R-:W2:Y:S02]  /*13010*/  @!P0 SYNCS.PHASECHK.TRANS64 P0, [R3+URZ+0x34860], R2 ;  /* 0x03486002030085a7 */ /* 0x000ea4000800007f */
[----:B--2---:R-:W-:Y:S05]  /*13020*/  @!P0 BRA `(.L_x_2105) ;  /* 0xfffffffc00f08947 */ /* 0x004fea000383ffff */
[----:B------:R-:W-:Y:S05]  /*13030*/  BRA `(.L_x_2149) ;  /* 0xffffffe400787947 */ /* 0x000fea000383ffff */
.L_x_2107:
        /* <DEDUP_REMOVED lines=8> */
.L_x_2151:
[----:B------:R-:W-:Y:S05]  /*130c0*/  BSYNC B0 ;  /* 0x0000000000007941 */ /* 0x000fea0003800000 */
.L_x_2150:
[----:B------:R-:W-:Y:S01]  /*130d0*/  IMAD.MOV.U32 R13, RZ, RZ, R16 ;  /* 0x000000ffff0d7224 */ /* 0x000fe200078e0010 */
[----:B------:R-:W-:Y:S01]  /*130e0*/  MOV R12, 0x1 ;  /* 0x00000001000c7802 */ /* 0x000fe20000000f00 */
[----:B------:R-:W-:Y:S02]  /*130f0*/  IMAD.MOV.U32 R11, RZ, RZ, 0x1f ;  /* 0x0000001fff0b7424 */ /* 0x000fe400078e00ff */
[----:B------:R-:W-:Y:S02]  /*13100*/  IMAD.MOV.U32 R15, RZ, RZ, -0x1 ;  /* 0xffffffffff0f7424 */ /* 0x000fe400078e00ff */
[----:B------:R-:W-:-:S07]  /*13110*/  IMAD.MOV.U32 R4, RZ, RZ, R14 ;  /* 0x000000ffff047224 */ /* 0x000fce00078e000e */
[----:B------:R-:W-:Y:S05]  /*13120*/  WARPSYNC.COLLECTIVE R15, `(.L_x_2152) ;  /* 0x000000000f087348 */ /* 0x000fea0003c00000 */
[----:B------:R0:W1:Y:S02]  /*13130*/  SHFL.IDX P6, R14, R13, R12, R11 ;  /* 0x0000000c0d0e7389 */ /* 0x00006400000c000b */
[----:B01----:R-:W-:Y:S01]  /*13140*/  ENDCOLLECTIVE ;  /* 0x000000000000791b */ /* 0x003fe20003800000 */
.L_x_2152:
[----:B------:R-:W-:Y:S01]  /*13150*/  IMAD.MOV.U32 R16, RZ, RZ, R14 ;  /* 0x000000ffff107224 */ /* 0x000fe200078e000e */
[----:B------:R-:W-:Y:S06]  /*13160*/  BRA `(.L_x_2153) ;  /* 0xffffffe800007947 */ /* 0x000fec000383ffff */
.L_x_2110:
[----:B------:R-:W-:Y:S01]  /*13170*/  BSSY B0, `(.L_x_2154) ;  /* 0x0000008000007945 */ /* 0x000fe20003800000 */
[----:B0----5:R-:W-:Y:S01]  /*13180*/  IMAD.MOV.U32 R13, RZ, RZ, R17 ;  /* 0x000000ffff0d7224 */ /* 0x021fe200078e0011 */
[----:B------:R-:W-:Y:S01]  /*13190*/  MOV R15, 0xffffffff ;  /* 0xffffffff000f7802 */ /* 0x000fe20000000f00 */
[----:B------:R-:W-:Y:S02]  /*131a0*/  IMAD.MOV.U32 R12, RZ, RZ, 0x1 ;  /* 0x00000001ff0c7424 */ /* 0x000fe400078e00ff */
[----:B------:R-:W-:-:S07]  /*131b0*/  IMAD.MOV.U32 R11, RZ, RZ, RZ ;  /* 0x000000ffff0b7224 */ /* 0x000fce00078e00ff */
[----:B-1234-:R-:W-:Y:S05]  /*131c0*/  WARPSYNC.COLLECTIVE R15, `(.L_x_2155) ;  /* 0x000000000f087348 */ /* 0x01efea0003c00000 */
[----:B------:R0:W0:Y:S02]  /*131d0*/  SHFL.UP P6, R14, R13, R12, R11 ;  /* 0x0400000c0d0e7389 */ /* 0x00002400000c000b */
[----:B01234-:R-:W-:Y:S01]  /*131e0*/  ENDCOLLECTIVE ;  /* 0x000000000000791b */ /* 0x01ffe20003800000 */
.L_x_2155:
[----:B------:R-:W-:Y:S05]  /*131f0*/  BSYNC B0 ;  /* 0x0000000000007941 */ /* 0x000fea0003800000 */
.L_x_2154:
        /* <DEDUP_REMOVED lines=10> */
.L_x_2156:
        /* <DEDUP_REMOVED lines=8> */
.L_x_2157:
        /* <DEDUP_REMOVED lines=8> */
.L_x_2158:
        /* <DEDUP_REMOVED lines=8> */
.L_x_2159:
[----:B------:R-:W-:Y:S02]  /*13420*/  IMAD.MOV.U32 R12, RZ, RZ, 0x1f ;  /* 0x0000001fff0c7424 */ /* 0x000fe400078e00ff */
[----:B------:R-:W-:Y:S01]  /*13430*/  IMAD.MOV.U32 R11, RZ, RZ, 0x1f ;  /* 0x0000001fff0b7424 */ /* 0x000fe200078e00ff */
[----:B------:R-:W-:-:S04]  /*13440*/  SEL R2, R14, RZ, P0 ;  /* 0x000000ff0e027207 */ /* 0x000fc80000000000 */
[----:B------:R-:W-:-:S05]  /*13450*/  IADD3 R2, R5, R2, RZ ;  /* 0x0000000205027210 */ /* 0x000fca0007ffe0ff */
[----:B------:R-:W-:-:S07]  /*13460*/  IMAD.MOV.U32 R13, RZ, RZ, R2 ;  /* 0x000000ffff0d7224 */ /* 0x000fce00078e0002 */
[----:B------:R-:W-:Y:S05]  /*13470*/  WARPSYNC.COLLECTIVE R15, `(.L_x_2160) ;  /* 0x000000000f087348 */ /* 0x000fea0003c00000 */
[----:B------:R0:W1:Y:S02]  /*13480*/  SHFL.IDX P6, R14, R13, R12, R11 ;  /* 0x0000000c0d0e7389 */ /* 0x00006400000c000b */
[----:B01----:R-:W-:Y:S01]  /*13490*/  ENDCOLLECTIVE ;  /* 0x000000000000791b */ /* 0x003fe20003800000 */
.L_x_2160:
[----:B------:R-:W-:Y:S05]  /*134a0*/  BRA `(.L_x_2161) ;  /* 0xffffffe400c87947 */ /* 0x000fea000383ffff */
.L_x_2115:
[----:B------:R-:W-:Y:S01]  /*134b0*/  BSSY B0, `(.L_x_2162) ;  /* 0x0000008000007945 */ /* 0x000fe20003800000 */
[----:B-----5:R-:W-:Y:S01]  /*134c0*/  IMAD.MOV.U32 R13, RZ, RZ, R17 ;  /* 0x000000ffff0d7224 */ /* 0x020fe200078e0011 */
[----:B------:R-:W-:Y:S01]  /*134d0*/  MOV R15, 0xffffffff ;  /* 0xffffffff000f7802 */ /* 0x000fe20000000f00 */
[----:B------:R-:W-:Y:S02]  /*134e0*/  IMAD.MOV.U32 R12, RZ, RZ, 0x1 ;  /* 0x00000001ff0c7424 */ /* 0x000fe400078e00ff */
[----:B------:R-:W-:-:S07]  /*134f0*/  IMAD.MOV.U32 R11, RZ, RZ, RZ ;  /* 0x000000ffff0b7224 */ /* 0x000fce00078e00ff */
[----:B0-----:R-:W-:Y:S05]  /*13500*/  WARPSYNC.COLLECTIVE R15, `(.L_x_2163) ;  /* 0x000000000f087348 */ /* 0x001fea0003c00000 */
[----:B------:R1:W2:Y:S02]  /*13510*/  SHFL.UP P6, R14, R13, R12, R11 ;  /* 0x0400000c0d0e7389 */ /* 0x0002a400000c000b */
[----:B012---:R-:W-:Y:S01]  /*13520*/  ENDCOLLECTIVE ;  /* 0x000000000000791b */ /* 0x007fe20003800000 */
.L_x_2163:
[----:B------:R-:W-:Y:S05]  /*13530*/  BSYNC B0 ;  /* 0x0000000000007941 */ /* 0x000fea0003800000 */
.L_x_2162:
        /* <DEDUP_REMOVED lines=10> */
.L_x_2164:
        /* <DEDUP_REMOVED lines=8> */
.L_x_2165:
        /* <DEDUP_REMOVED lines=8> */
.L_x_2166:
        /* <DEDUP_REMOVED lines=8> */
.L_x_2167:
        /* <DEDUP_REMOVED lines=8> */
.L_x_2168:
[----:B------:R-:W-:Y:S05]  /*137e0*/  BRA `(.L_x_2169) ;  /* 0xffffffe400b07947 */ /* 0x000fea000383ffff */
.L_x_2117:
[----:B------:R-:W-:Y:S01]  /*137f0*/  BSSY B0, `(.L_x_2170) ;  /* 0x0000006000007945 */ /* 0x000fe20003800000 */
[----:B------:R-:W-:Y:S01]  /*13800*/  PLOP3.LUT P6, PT, P6, PT, PT, 0x8, 0x0 ;  /* 0x000000000000781c */ /* 0x000fe200037ce170 */
[----:B------:R-:W-:-:S12]  /*13810*/  IMAD.MOV.U32 R15, RZ, RZ, -0x1 ;  /* 0xffffffffff0f7424 */ /* 0x000fd800078e00ff */
[----:B0-----:R-:W-:Y:S05]  /*13820*/  WARPSYNC.COLLECTIVE R15, `(.L_x_2171) ;  /* 0x000000000f087348 */ /* 0x001fea0003c00000 */
[----:B------:R-:W-:Y:S01]  /*13830*/  VOTE.ANY R14, PT, P6 ;  /* 0x00000000000e7806 */ /* 0x000fe200030e0100 */
[----:B0-----:R-:W-:Y:S06]  /*13840*/  ENDCOLLECTIVE ;  /* 0x000000000000791b */ /* 0x001fec0003800000 */
.L_x_2171:
[----:B------:R-:W-:Y:S05]  /*13850*/  BSYNC B0 ;  /* 0x0000000000007941 */ /* 0x000fea0003800000 */
.L_x_2170:
[----:B------:R-:W-:Y:S02]  /*13860*/  IMAD.MOV.U32 R3, RZ, RZ, R14 ;  /* 0x000000ffff037224 */ /* 0x000fe400078e000e */
[----:B------:R-:W-:Y:S02]  /*13870*/  IMAD.MOV.U32 R13, RZ, RZ, R17 ;  /* 0x000000ffff0d7224 */ /* 0x000fe400078e0011 */
[----:B------:R-:W0:Y:S01]  /*13880*/  POPC R6, R3 ;  /* 0x0000000300067309 */ /* 0x000e220000000000 */
[----:B------:R-:W-:Y:S02]  /*13890*/  IMAD.MOV.U32 R11, RZ, RZ, 0x1f ;  /* 0x0000001fff0b7424 */ /* 0x000fe400078e00ff */
[----:B------:R-:W-:Y:S01]  /*138a0*/  IMAD.MOV.U32 R15, RZ, RZ, -0x1 ;  /* 0xffffffffff0f7424 */ /* 0x000fe200078e00ff */
[----:B0-----:R-:W-:-:S07]  /*138b0*/  MOV R12, R6 ;  /* 0x00000006000c7202 */ /* 0x001fce0000000f00 */
[----:B------:R-:W-:Y:S05]  /*138c0*/  WARPSYNC.COLLECTIVE R15, `(.L_x_2172) ;  /* 0x000000000f087348 */ /* 0x000fea0003c00000 */
[----:B------:R0:W1:Y:S02]  /*138d0*/  SHFL.IDX P6, R14, R13, R12, R11 ;  /* 0x0000000c0d0e7389 */ /* 0x00006400000c000b */
[----:B01----:R-:W-:Y:S01]  /*138e0*/  ENDCOLLECTIVE ;  /* 0x000000000000791b */ /* 0x003fe20003800000 */
.L_x_2172:
[----:B------:R-:W-:Y:S01]  /*138f0*/  IMAD.MOV.U32 R17, RZ, RZ, R14 ;  /* 0x000000ffff117224 */ /* 0x000fe200078e000e */
[----:B------:R-:W-:Y:S06]  /*13900*/  BRA `(.L_x_2173) ;  /* 0xffffffe400a07947 */ /* 0x000fec000383ffff */
.L_x_2119:
[----:B------:R-:W-:Y:S01]  /*13910*/  BSSY B0, `(.L_x_2174) ;  /* 0x0000007000007945 */ /* 0x000fe20003800000 */
[----:B------:R-:W-:Y:S02]  /*13920*/  IMAD.MOV.U32 R13, RZ, RZ, R2 ;  /* 0x000000ffff0d7224 */ /* 0x000fe400078e0002 */
[----:B------:R-:W-:Y:S02]  /*13930*/  IMAD.MOV.U32 R11, RZ, RZ, 0x1f ;  /* 0x0000001fff0b7424 */ /* 0x000fe400078e00ff */
[----:B------:R-:W-:-:S07]  /*13940*/  IMAD.MOV.U32 R15, RZ, RZ, -0x1 ;  /* 0xffffffffff0f7424 */ /* 0x000fce00078e00ff */
[----:B012---:R-:W-:Y:S05]  /*13950*/  WARPSYNC.COLLECTIVE R15, `(.L_x_2175) ;  /* 0x000000000f087348 */ /* 0x007fea0003c00000 */
[----:B------:R3:W4:Y:S02]  /*13960*/  SHFL.IDX P6, R14, R13, R12, R11 ;  /* 0x0000000c0d0e7389 */ /* 0x00072400000c000b */
[----:B01234-:R-:W-:Y:S01]  /*13970*/  ENDCOLLECTIVE ;  /* 0x000000000000791b */ /* 0x01ffe20003800000 */
.L_x_2175:
[----:B------:R-:W-:Y:S05]  /*13980*/  BSYNC B0 ;  /* 0x0000000000007941 */ /* 0x000fea0003800000 */
.L_x_2174:
[----:B------:R-:W-:Y:S01]  /*13990*/  MOV R7, R14 ;  /* 0x0000000e00077202 */ /* 0x000fe20000000f00 */
[----:B------:R-:W-:Y:S06]  /*139a0*/  BRA `(.L_x_2118) ;  /* 0xffffffe400947947 */ /* 0x000fec000383ffff */
.L_x_2123:
[----:B-1----:R1:W2:Y:S02]  /*139b0*/  SYNCS.PHASECHK.TRANS64.TRYWAIT P0, [R0+URZ+0x34820], R3 ;  /* 0x03482003000075a7 */ /* 0x0022a4000800017f */
[----:B--2---:R-:W-:Y:S05]  /*139c0*/  @!P0 NANOSLEEP.SYNCS 0x989680 ;  /* 0x009896800000895d */ /* 0x004fea0003900000 */
[----:B------:R-:W2:Y:S02]  /*139d0*/  @!P0 SYNCS.PHASECHK.TRANS64 P0, [R0+URZ+0x34820], R3 ;  /* 0x03482003000085a7 */ /* 0x000ea4000800007f */
[----:B--2---:R-:W-:Y:S05]  /*139e0*/  @!P0 BRA `(.L_x_2123) ;  /* 0xfffffffc00f08947 */ /* 0x004fea000383ffff */
[----:B------:R-:W-:Y:S05]  /*139f0*/  BRA `(.L_x_2176) ;  /* 0xffffffec000c7947 */ /* 0x000fea000383ffff */
.L_x_2124:
[----:B------:R-:W2:Y:S01]  /*13a00*/  S2R R2, SR_TID.X ;  /* 0x0000000000027919 */ /* 0x000ea20000002100 */
[----:B------:R-:W-:Y:S01]  /*13a10*/  BSSY B0, `(.L_x_2177) ;  /* 0x000000a000007945 */ /* 0x000fe20003800000 */
[----:B------:R-:W-:Y:S02]  /*13a20*/  IMAD.MOV.U32 R12, RZ, RZ, RZ ;  /* 0x000000ffff0c7224 */ /* 0x000fe400078e00ff */
[----:B------:R-:W-:Y:S02]  /*13a30*/  IMAD.MOV.U32 R11, RZ, RZ, 0x1f ;  /* 0x0000001fff0b7424 */ /* 0x000fe400078e00ff */
[----:B------:R-:W-:Y:S01]  /*13a40*/  IMAD.MOV.U32 R15, RZ, RZ, -0x1 ;  /* 0xffffffffff0f7424 */ /* 0x000fe200078e00ff */
[----:B--2---:R-:W-:-:S04]  /*13a50*/  SHF.R.U32.HI R2, RZ, 0x5, R2 ;  /* 0x00000005ff027819 */ /* 0x004fc80000011602 */
[----:B------:R-:W-:-:S05]  /*13a60*/  LOP3.LUT R2, R2, 0x3, RZ, 0xc0, !PT ;  /* 0x0000000302027812 */ /* 0x000fca00078ec0ff */
[----:B0-----:R-:W-:-:S07]  /*13a70*/  IMAD.MOV.U32 R13, RZ, RZ, R2 ;  /* 0x000000ffff0d7224 */ /* 0x001fce00078e0002 */
[----:B-1----:R-:W-:Y:S05]  /*13a80*/  WARPSYNC.COLLECTIVE R15, `(.L_x_2178) ;  /* 0x000000000f087348 */ /* 0x002fea0003c00000 */
[----:B------:R0:W2:Y:S02]  /*13a90*/  SHFL.IDX P6, R14, R13, R12, R11 ;  /* 0x0000000c0d0e7389 */ /* 0x0000a400000c000b */
[----:B012---:R-:W-:Y:S01]  /*13aa0*/  ENDCOLLECTIVE ;  /* 0x000000000000791b */ /* 0x007fe20003800000 */
.L_x_2178:
[----:B------:R-:W-:Y:S05]  /*13ab0*/  BSYNC B0 ;  /* 0x0000000000007941 */ /* 0x000fea0003800000 */
.L_x_2177:
[----:B------:R-:W-:Y:S05]  /*13ac0*/  BRA `(.L_x_2179) ;  /* 0xffffffe800f47947 */ /* 0x000fea000383ffff */
.L_x_2127:
[----:B------:R-:W-:Y:S01]  /*13ad0*/  BSSY B1, `(.L_x_2180) ;  /* 0x0000006000017945 */ /* 0x000fe20003800000 */
[----:B------:R-:W-:-:S07]  /*13ae0*/  IMAD.MOV.U32 R15, RZ, RZ, -0x1 ;  /* 0xffffffffff0f7424 */ /* 0x000fce00078e00ff */
[----:B012---:R-:W-:Y:S05]  /*13af0*/  WARPSYNC.COLLECTIVE R15, `(.L_x_2181) ;  /* 0x000000000f0c7348 */ /* 0x007fea0003c00000 */
[----:B------:R-:W-:Y:S02]  /*13b00*/  ELECT P6, UR62, PT ;  /* 0x00000000003e782f */ /* 0x000fe400038c0000 */
[----:B------:R-:W-:Y:S01]  /*13b10*/  MOV R14, UR62 ;  /* 0x0000003e000e7c02 */ /* 0x000fe20008000f00 */
[----:B012---:R-:W-:Y:S10]  /*13b20*/  ENDCOLLECTIVE ;  /* 0x000000000000791b */ /* 0x007ff40003800000 */
.L_x_2181:
[----:B------:R-:W-:Y:S05]  /*13b30*/  BSYNC B1 ;  /* 0x0000000000017941 */ /* 0x000fea0003800000 */
.L_x_2180:
[----:B------:R-:W-:Y:S05]  /*13b40*/  BRA `(.L_x_2182) ;  /* 0xffffffe800ec7947 */ /* 0x000fea000383ffff */
.L_x_2129:
[----:B-1----:R1:W2:Y:S02]  /*13b50*/  SYNCS.PHASECHK.TRANS64.TRYWAIT P0, [R6+URZ], R5 ;  /* 0x00000005060075a7 */ /* 0x0022a4000800017f */
[----:B--2---:R-:W-:Y:S05]  /*13b60*/  @!P0 NANOSLEEP.SYNCS 0x989680 ;  /* 0x009896800000895d */ /* 0x004fea0003900000 */
[----:B------:R-:W2:Y:S02]  /*13b70*/  @!P0 SYNCS.PHASECHK.TRANS64 P0, [R6+URZ], R5 ;  /* 0x00000005060085a7 */ /* 0x000ea4000800007f */
[----:B--2---:R-:W-:Y:S05]  /*13b80*/  @!P0 BRA `(.L_x_2129) ;  /* 0xfffffffc00f08947 */ /* 0x004fea000383ffff */
[----:B------:R-:W-:Y:S05]  /*13b90*/  BRA `(.L_x_2183) ;  /* 0xffffffec00307947 */ /* 0x000fea000383ffff */
.L_x_2130:
[----:B--2---:R2:W3:Y:S02]  /*13ba0*/  SYNCS.PHASECHK.TRANS64.TRYWAIT P0, [R7+URZ], R2 ;  /* 0x00000002070075a7 */ /* 0x0044e4000800017f */
[----:B---3--:R-:W-:Y:S05]  /*13bb0*/  @!P0 NANOSLEEP.SYNCS 0x989680 ;  /* 0x009896800000895d */ /* 0x008fea0003900000 */
[----:B------:R-:W3:Y:S02]  /*13bc0*/  @!P0 SYNCS.PHASECHK.TRANS64 P0, [R7+URZ], R2 ;  /* 0x00000002070085a7 */ /* 0x000ee4000800007f */
[----:B---3--:R-:W-:Y:S05]  /*13bd0*/  @!P0 BRA `(.L_x_2130) ;  /* 0xfffffffc00f08947 */ /* 0x008fea000383ffff */
[----:B------:R-:W-:Y:S05]  /*13be0*/  BRA `(.L_x_2184) ;  /* 0xffffffec00247947 */ /* 0x000fea000383ffff */
.L_x_2132:
[----:B---3--:R3:W4:Y:S02]  /*13bf0*/  SYNCS.PHASECHK.TRANS64.TRYWAIT P0, [R4+URZ], R5 ;  /* 0x00000005040075a7 */ /* 0x008724000800017f */
[----:B----4-:R-:W-:Y:S05]  /*13c00*/  @!P0 NANOSLEEP.SYNCS 0x989680 ;  /* 0x009896800000895d */ /* 0x010fea0003900000 */
[----:B------:R-:W4:Y:S02]  /*13c10*/  @!P0 SYNCS.PHASECHK.TRANS64 P0, [R4+URZ], R5 ;  /* 0x00000005040085a7 */ /* 0x000f24000800007f */
[----:B----4-:R-:W-:Y:S05]  /*13c20*/  @!P0 BRA `(.L_x_2132) ;  /* 0xfffffffc00f08947 */ /* 0x010fea000383ffff */
[----:B------:R-:W-:Y:S05]  /*13c30*/  BRA `(.L_x_2185) ;  /* 0xffffffec002c7947 */ /* 0x000fea000383ffff */
.L_x_2186:
        /* <DEDUP_REMOVED lines=12> */
.L_x_2664:


//--------------------- .text._ZN7cutlass13device_kernelIN5flash11enable_sm90INS1_16FlashAttnFwdSm90INS1_25CollectiveMainloopFwdSm90ILi2EN4cute5tupleIJNS5_1CILi1EEES8_S8_EEENS6_IJNS7_ILi128EEESA_NS7_ILi192EEEEEELi128ENS_6half_tEfNS_4arch4Sm90ELb1ELb0ELb1ELb1ELb0ELb1ELb0ELb1ELb1ELb0ELb0ELb0EEENS1_21CollectiveEpilogueFwdINS6_IJSA_SA_SA_EEES9_SD_SF_Li256ELb1ELb0ELb0ELb0EEENS1_36VarlenDynamicPersistentTileSchedulerILi128ELi128ELi256ELi32ELb0ELb0ELb1ELb1ELb1ELb1EEEEEEEEEvNT_6ParamsE --------------------------
	.section	.text._ZN7cutlass13device_kernelIN5flash11enable_sm90INS1_16FlashAttnFwdSm90INS1_25CollectiveMainloopFwdSm90ILi2EN4cute5tupleIJNS5_1CILi1EEES8_S8_EEENS6_IJNS7_ILi128EEESA_NS7_ILi192EEEEEELi128ENS_6half_tEfNS_4arch4Sm90ELb1ELb0ELb1ELb1ELb0ELb1ELb0ELb1ELb1ELb0ELb0ELb0EEENS1_21CollectiveEpilogueFwdINS6_IJSA_SA_SA_EEES9_SD_SF_Li256ELb1ELb0ELb0ELb0EEENS1_36VarlenDynamicPersistentTileSchedulerILi128ELi128ELi256ELi32ELb0ELb0ELb1ELb1ELb1ELb1EEEEEEEEEvNT_6ParamsE,"ax",@progbits
	.align	128
.text._ZN7cutlass13device_kernelIN5flash11enable_sm90INS1_16FlashAttnFwdSm90INS1_25CollectiveMainloopFwdSm90ILi2EN4cute5tupleIJNS5_1CILi1EEES8_S8_EEENS6_IJNS7_ILi128EEESA_NS7_ILi192EEEEEELi128ENS_6half_tEfNS_4arch4Sm90ELb1ELb0ELb1ELb1ELb0ELb1ELb0ELb1ELb1ELb0ELb0ELb0EEENS1_21CollectiveEpilogueFwdINS6_IJSA_SA_SA_EEES9_SD_SF_Li256ELb1ELb0ELb0ELb0EEENS1_36VarlenDynamicPersistentTileSchedulerILi128ELi128ELi256ELi32ELb0ELb0ELb1ELb1ELb1ELb1EEEEEEEEEvNT_6ParamsE:
        .type           _ZN7cutlass13device_kernelIN5flash11enable_sm90INS1_16FlashAttnFwdSm90INS1_25CollectiveMainloopFwdSm90ILi2EN4cute5tupleIJNS5_1CILi1EEES8_S8_EEENS6_IJNS7_ILi128EEESA_NS7_ILi192EEEEEELi128ENS_6half_tEfNS_4arch4Sm90ELb1ELb0ELb1ELb1ELb0ELb1ELb0ELb1ELb1ELb0ELb0ELb0EEENS1_21CollectiveEpilogueFwdINS6_IJSA_SA_SA_EEES9_SD_SF_Li256ELb1ELb0ELb0ELb0EEENS1_36VarlenDynamicPersistentTileSchedulerILi128ELi128ELi256ELi32ELb0ELb0ELb1ELb1ELb1ELb1EEEEEEEEEvNT_6ParamsE,@function
        .size           _ZN7cutlass13device_kernelIN5flash11enable_sm90INS1_16FlashAttnFwdSm90INS1_25CollectiveMainloopFwdSm90ILi2EN4cute5tupleIJNS5_1CILi1EEES8_S8_EEENS6_IJNS7_ILi128EEESA_NS7_ILi192EEEEEELi128ENS_6half_tEfNS_4arch4Sm90ELb1ELb0ELb1ELb1ELb0ELb1ELb0ELb1ELb1ELb0ELb0ELb0EEENS1_21CollectiveEpilogueFwdINS6_IJSA_SA_SA_EEES9_SD_SF_Li256ELb1ELb0ELb0ELb0EEENS1_36VarlenDynamicPersistentTileSchedulerILi128ELi128ELi256ELi32ELb0ELb0ELb1ELb1ELb1ELb1EEEEEEEEEvNT_6ParamsE,(.L_x_2665 - _ZN7cutlass13device_kernelIN5flash11enable_sm90INS1_16FlashAttnFwdSm90INS1_25CollectiveMainloopFwdSm90ILi2EN4cute5tupleIJNS5_1CILi1EEES8_S8_EEENS6_IJNS7_ILi128EEESA_NS7_ILi192EEEEEELi128ENS_6half_tEfNS_4arch4Sm90ELb1ELb0ELb1ELb1ELb0ELb1ELb0ELb1ELb1ELb0ELb0ELb0EEENS1_21CollectiveEpilogueFwdINS6_IJSA_SA_SA_EEES9_SD_SF_Li256ELb1ELb0ELb0ELb0EEENS1_36VarlenDynamicPersistentTileSchedulerILi128ELi128ELi256ELi32ELb0ELb0ELb1ELb1ELb1ELb1EEEEEEEEEvNT_6ParamsE)
        .other          _ZN7cutlass13device_kernelIN5flash11enable_sm90INS1_16FlashAttnFwdSm90INS1_25CollectiveMainloopFwdSm90ILi2EN4cute5tupleIJNS5_1CILi1EEES8_S8_EEENS6_IJNS7_ILi128EEESA_NS7_ILi192EEEEEELi128ENS_6half_tEfNS_4arch4Sm90ELb1ELb0ELb1ELb1ELb0ELb1ELb0ELb1ELb1ELb0ELb0ELb0EEENS1_21CollectiveEpilogueFwdINS6_IJSA_SA_SA_EEES9_SD_SF_Li256ELb1ELb0ELb0ELb0EEENS1_36VarlenDynamicPersistentTileSchedulerILi128ELi128ELi256ELi32ELb0ELb0ELb1ELb1ELb1ELb1EEEEEEEEEvNT_6ParamsE,@"STO_CUDA_ENTRY STV_DEFAULT"
_ZN7cutlass13device_kernelIN5flash11enable_sm90INS1_16FlashAttnFwdSm90INS1_25CollectiveMainloopFwdSm90ILi2EN4cute5tupleIJNS5_1CILi1EEES8_S8_EEENS6_IJNS7_ILi128EEESA_NS7_ILi192EEEEEELi128ENS_6half_tEfNS_4arch4Sm90ELb1ELb0ELb1ELb1ELb0ELb1ELb0ELb1ELb1ELb0ELb0ELb0EEENS1_21CollectiveEpilogueFwdINS6_IJSA_SA_SA_EEES9_SD_SF_Li256ELb1ELb0ELb0ELb0EEENS1_36VarlenDynamicPersistentTileSchedulerILi128ELi128ELi256ELi32ELb0ELb0ELb1ELb1ELb1ELb1EEEEEEEEEvNT_6ParamsE:
        /* <DEDUP_REMOVED lines=26> */
.L_x_2188:
[----:B------:R-:W-:Y:S05]  /*01a0*/  BSYNC B0 ;  /* 0x0000000000007941 */ /* 0x000fea0003800000 */
.L_x_2187:
        /* <DEDUP_REMOVED lines=40> */
.L_x_2189:
        /* <DEDUP_REMOVED lines=22> */
.L_x_2190:
        /* <DEDUP_REMOVED lines=18> */
.L_x_2191:
        /* <DEDUP_REMOVED lines=22> */
.L_x_2192:
        /* <DEDUP_REMOVED lines=22> */
.L_x_2193:
        /* <DEDUP_REMOVED lines=9> */
.L_x_2196:
        /* <DEDUP_REMOVED lines=9> */
[----:B------:R-:W-:Y:S01]  /*0a90*/  MOV R18, UR4 ;  /* 0x0000000400127c02 */ /* 0x000fe20008000f00 */
[----:B------:R-:W-:-:S04]  /*0aa0*/  ULDC UR4, c[0x0][0xc14] ;  /* 0x0003050000047ab9 */ /* 0x000fc80000000800 */
[----:B------:R-:W1:Y:S01]  /*0ab0*/  LDS.128 R192, [R18+0x348d0] ;  /* 0x0348d00012c07984 */ /* 0x000e620000000c00 */
[----:B------:R-:W-:Y:S06]  /*0ac0*/  BAR.ARV 0x4, 0x120 ;  /* 0x0104800000007b1d */ /* 0x000fec0000002000 */
[----:B-1----:R-:W-:-:S13]  /*0ad0*/  ISETP.GE.AND P0, PT, R195, UR4, PT ;  /* 0x00000004c3007c0c */ /* 0x002fda000bf06270 */
[----:B------:R-:W-:Y:S05]  /*0ae0*/  @P0 BRA `(.L_x_2197) ;  /* 0x0000022c00200947 */ /* 0x000fea0003800000 */
[----:B------:R-:W2:Y:S01]  /*0af0*/  LDL.LU R11, [R1+0x34] ;  /* 0x00003400010b7983 */ /* 0x000ea20000300800 */
[----:B------:R-:W-:Y:S01]  /*0b00*/  VIADD R213, R3, 0xffffff80 ;  /* 0xffffff8003d57836 */ /* 0x000fe20000000000 */
[----:B------:R-:W-:Y:S01]  /*0b10*/  IADD3 R215, R18, 0x10400, RZ ;  /* 0x0001040012d77810 */ /* 0x000fe20007ffe0ff */
[----:B------:R-:W-:Y:S01]  /*0b20*/  IMAD.MOV.U32 R209, RZ, RZ, RZ ;  /* 0x000000ffffd17224 */ /* 0x000fe200078e00ff */
[----:B------:R-:W-:Y:S01]  /*0b30*/  CS2R R188, SRZ ;  /* 0x0000000000bc7805 */ /* 0x000fe2000001ff00 */
[----:B------:R-:W-:Y:S01]  /*0b40*/  IMAD.MOV.U32 R19, RZ, RZ, RZ ;  /* 0x000000ffff137224 */ /* 0x000fe200078e00ff */
[----:B------:R-:W-:Y:S02]  /*0b50*/  SHF.R.S32.HI R0, RZ, 0x1f, R213 ;  /* 0x0000001fff007819 */ /* 0x000fe400000114d5 */
[----:B------:R-:W-:Y:S02]  /*0b60*/  MOV R185, RZ ;  /* 0x000000ff00b97202 */ /* 0x000fe40000000f00 */
[----:B------:R-:W-:-:S02]  /*0b70*/  LEA.HI R3, R0, R213, RZ, 0x7 ;  /* 0x000000d500037211 */ /* 0x000fc400078f38ff */
[CC--:B0-----:R-:W-:Y:S02]  /*0b80*/  LEA.HI R2, R0.reuse, R213.reuse, RZ, 0x4 ;  /* 0x000000d500027211 */ /* 0x0c1fe400078f20ff */
[----:B------:R-:W-:Y:S02]  /*0b90*/  LOP3.LUT R218, R3, 0xffffff80, RZ, 0xc0, !PT ;  /* 0xffffff8003da7812 */ /* 0x000fe400078ec0ff */
[----:B------:R-:W-:Y:S02]  /*0ba0*/  SHF.R.S32.HI R5, RZ, 0x4, R2 ;  /* 0x00000004ff057819 */ /* 0x000fe40000011402 */
[CC--:B------:R-:W-:Y:S01]  /*0bb0*/  LEA.HI R202, R0.reuse, R213.reuse, RZ, 0x3 ;  /* 0x000000d500ca7211 */ /* 0x0c0fe200078f18ff */
[----:B------:R-:W-:Y:S01]  /*0bc0*/  IMAD.IADD R218, R213, 0x1, -R218 ;  /* 0x00000001d5da7824 */ /* 0x000fe200078e0ada */
[CC--:B------:R-:W-:Y:S02]  /*0bd0*/  LEA.HI R197, R0.reuse, R213.reuse, RZ, 0x5 ;  /* 0x000000d500c57211 */ /* 0x0c0fe400078f28ff */
[----:B------:R-:W-:-:S02]  /*0be0*/  LEA.HI R10, R0, R213, RZ, 0x2 ;  /* 0x000000d5000a7211 */ /* 0x000fc400078f10ff */
[----:B------:R-:W-:Y:S02]  /*0bf0*/  SHF.R.S32.HI R7, RZ, 0x1f, R218 ;  /* 0x0000001fff077819 */ /* 0x000fe400000114da */
[C---:B------:R-:W-:Y:S02]  /*0c00*/  LOP3.LUT R0, R2.reuse, 0x3fffff0, RZ, 0xc0, !PT ;  /* 0x03fffff002007812 */ /* 0x040fe400078ec0ff */
[----:B------:R-:W-:Y:S02]  /*0c10*/  LEA.HI R6, R7, R218, RZ, 0x2 ;  /* 0x000000da07067211 */ /* 0x000fe400078f10ff */
[----:B------:R-:W-:Y:S02]  /*0c20*/  LEA.HI R2, R2, R5, RZ, 0x1 ;  /* 0x0000000502027211 */ /* 0x000fe400078f08ff */
[----:B------:R-:W-:Y:S02]  /*0c30*/  LOP3.LUT R4, R202, 0x1ffffff8, RZ, 0xc0, !PT ;  /* 0x1ffffff8ca047812 */ /* 0x000fe400078ec0ff */
[----:B------:R-:W-:-:S02]  /*0c40*/  LOP3.LUT R12, R10, 0xfffffffc, RZ, 0xc0, !PT ;  /* 0xfffffffc0a0c7812 */ /* 0x000fc400078ec0ff */
[----:B------:R-:W-:Y:S01]  /*0c50*/  SHF.R.S32.HI R8, RZ, 0x2, R6 ;  /* 0x00000002ff087819 */ /* 0x000fe20000011406 */
[C---:B------:R-:W-:Y:S01]  /*0c60*/  IMAD.IADD R4, R213.reuse, 0x1, -R4 ;  /* 0x00000001d5047824 */ /* 0x040fe200078e0a04 */
[----:B------:R-:W-:Y:S02]  /*0c70*/  SHF.R.S32.HI R9, RZ, 0x1f, R6 ;  /* 0x0000001fff097819 */ /* 0x000fe40000011406 */
[----:B------:R-:W-:Y:S01]  /*0c80*/  LOP3.LUT R2, R2, 0x1ffffffe, RZ, 0xc0, !PT ;  /* 0x1ffffffe02027812 */ /* 0x000fe200078ec0ff */
[----:B------:R-:W-:Y:S01]  /*0c90*/  IMAD.SHL.U32 R200, R4, 0x8, RZ ;  /* 0x0000000804c87824 */ /* 0x000fe200078e00ff */
[C---:B------:R-:W-:Y:S01]  /*0ca0*/  IADD3 R0, R213.reuse, -R0, RZ ;  /* 0x80000000d5007210 */ /* 0x040fe20007ffe0ff */
[----:B------:R-:W-:Y:S01]  /*0cb0*/  IMAD.IADD R213, R213, 0x1, -R12 ;  /* 0x00000001d5d57824 */ /* 0x000fe200078e0a0c */
[----:B------:R-:W-:Y:S02]  /*0cc0*/  LEA.HI R9, R9, R8, RZ, 0x3 ;  /* 0x0000000809097211 */ /* 0x000fe400078f18ff */
[----:B------:R-:W-:Y:S01]  /*0cd0*/  IADD3 R2, R5, -R2, RZ ;  /* 0x8000000205027210 */ /* 0x000fe20007ffe0ff */
[----:B------:R-:W-:Y:S01]  /*0ce0*/  IMAD.SHL.U32 R16, R213, 0x4, RZ ;  /* 0x00000004d5107824 */ /* 0x000fe200078e00ff */
[----:B------:R-:W-:-:S02]  /*0cf0*/  SHF.R.S32.HI R184, RZ, 0x2, R10 ;  /* 0x00000002ffb87819 */ /* 0x000fc4000001140a */
[----:B------:R-:W-:Y:S02]  /*0d00*/  SHF.R.S32.HI R5, RZ, 0x1f, R10 ;  /* 0x0000001fff057819 */ /* 0x000fe4000001140a */
[----:B------:R-:W-:Y:S01]  /*0d10*/  LOP3.LUT R9, R9, 0xfffffff8, RZ, 0xc0, !PT ;  /* 0xfffffff809097812 */ /* 0x000fe200078ec0ff */
[----:B------:R-:W-:Y:S01]  /*0d20*/  VIADD R210, R184, 0x40 ;  /* 0x00000040b8d27836 */ /* 0x000fe20000000000 */
[----:B------:R-:W-:Y:S02]  /*0d30*/  LEA.HI R7, R7, R218, RZ, 0x5 ;  /* 0x000000da07077211 */ /* 0x000fe400078f28ff */
[----:B------:R-:W-:Y:S01]  /*0d40*/  SHF.L.U32 R22, R213, 0x3, RZ ;  /* 0x00000003d5167819 */ /* 0x000fe200000006ff */
[----:B------:R-:W-:Y:S01]  /*0d50*/  IMAD.IADD R8, R8, 0x1, -R9 ;  /* 0x0000000108087824 */ /* 0x000fe200078e0a09 */
[----:B------:R-:W-:Y:S01]  /*0d60*/  LEA.HI R5, R5, R184, RZ, 0x3 ;  /* 0x000000b805057211 */ /* 0x000fe200078f18ff */
[----:B------:R-:W-:Y:S01]  /*0d70*/  IMAD.SHL.U32 R191, R210, 0x40, RZ ;  /* 0x00000040d2bf7824 */ /* 0x000fe200078e00ff */
[----:B------:R-:W-:Y:S01]  /*0d80*/  SHF.R.S32.HI R197, RZ, 0x5, R197 ;  /* 0x00000005ffc57819 */ /* 0x000fe200000114c5 */
[C---:B------:R-:W-:Y:S01]  /*0d90*/  VIADD R186, R22.reuse, 0x20 ;  /* 0x0000002016ba7836 */ /* 0x040fe20000000000 */
[----:B------:R-:W-:Y:S01]  /*0da0*/  SHF.R.S32.HI R7, RZ, 0x5, R7 ;  /* 0x00000005ff077819 */ /* 0x000fe20000011407 */
[----:B------:R-:W-:Y:S01]  /*0db0*/  VIADD R187, R22, 0x40 ;  /* 0x0000004016bb7836 */ /* 0x000fe20000000000 */
[----:B------:R-:W-:Y:S01]  /*0dc0*/  LOP3.LUT R5, R5, 0xfffffff8, RZ, 0xc0, !PT ;  /* 0xfffffff805057812 */ /* 0x000fe200078ec0ff */
[----:B------:R-:W-:Y:S01]  /*0dd0*/  IMAD R9, R197, 0x10, R0 ;  /* 0x00000010c5097824 */ /* 0x000fe200078e0200 */
[----:B------:R-:W-:Y:S01]  /*0de0*/  LOP3.LUT R191, R191, 0x1c0, RZ, 0xc0, !PT ;  /* 0x000001c0bfbf7812 */ /* 0x000fe200078ec0ff */
[----:B------:R-:W-:Y:S01]  /*0df0*/  IMAD R8, R7, 0x10, R8 ;  /* 0x0000001007087824 */ /* 0x000fe200078e0208 */
[----:B------:R-:W-:-:S02]  /*0e00*/  IADD3 R217, R184, -R5, RZ ;  /* 0x80000005b8d97210 */ /* 0x000fc40007ffe0ff */
[----:B------:R-:W-:Y:S02]  /*0e10*/  SHF.R.S32.HI R7, RZ, 0x1f, R210 ;  /* 0x0000001fff077819 */ /* 0x000fe400000114d2 */
[----:B------:R-:W-:Y:S01]  /*0e20*/  SHF.R.S32.HI R5, RZ, 0x1f, R186 ;  /* 0x0000001fff057819 */ /* 0x000fe200000114ba */
[----:B------:R-:W-:Y:S01]  /*0e30*/  IMAD.SHL.U32 R196, R217, 0x40, RZ ;  /* 0x00000040d9c47824 */ /* 0x000fe200078e00ff */
[----:B------:R-:W-:Y:S02]  /*0e40*/  SHF.R.S32.HI R0, RZ, 0x1f, R187 ;  /* 0x0000001fff007819 */ /* 0x000fe400000114bb */
[----:B------:R-:W-:Y:S02]  /*0e50*/  LEA R227, R9, R2, 0x3 ;  /* 0x0000000209e37211 */ /* 0x000fe400078e18ff */
[----:B------:R-:W-:Y:S02]  /*0e60*/  LEA.HI R7, R7, R210, RZ, 0x3 ;  /* 0x000000d207077211 */ /* 0x000fe400078f18ff */
[-C--:B------:R-:W-:Y:S01]  /*0e70*/  LEA.HI R216, R5, R186.reuse, RZ, 0x3 ;  /* 0x000000ba05d87211 */ /* 0x080fe200078f18ff */
[----:B------:R-:W-:Y:S01]  /*0e80*/  IMAD.SHL.U32 R227, R227, 0x8, RZ ;  /* 0x00000008e3e37824 */ /* 0x000fe200078e00ff */
[----:B------:R-:W-:-:S02]  /*0e90*/  LEA.HI R5, R5, R186, RZ, 0x6 ;  /* 0x000000ba05057211 */ /* 0x000fc400078f30ff */
[CC--:B------:R-:W-:Y:S02]  /*0ea0*/  LEA.HI R2, R0.reuse, R187.reuse, RZ, 0x6 ;  /* 0x000000bb00027211 */ /* 0x0c0fe400078f30ff */
[----:B------:R-:W-:Y:S01]  /*0eb0*/  LEA.HI R222, R0, R187, RZ, 0x3 ;  /* 0x000000bb00de7211 */ /* 0x000fe200078f18ff */
[----:B------:R-:W-:Y:S01]  /*0ec0*/  IMAD.SHL.U32 R0, R5, 0x80, RZ ;  /* 0x0000008005007824 */ /* 0x000fe200078e00ff */
[----:B------:R-:W-:Y:S02]  /*0ed0*/  SHF.L.U32 R7, R7, 0x6, RZ ;  /* 0x0000000607077819 */ /* 0x000fe400000006ff */
[----:B------:R-:W-:Y:S02]  /*0ee0*/  LOP3.LUT R196, R196, 0x1c0, RZ, 0xc0, !PT ;  /* 0x000001c0c4c47812 */ /* 0x000fe400078ec0ff */
[----:B------:R-:W-:Y:S02]  /*0ef0*/  SHF.L.U32 R2, R2, 0x7, RZ ;  /* 0x0000000702027819 */ /* 0x000fe400000006ff */
[----:B------:R-:W-:-:S02]  /*0f00*/  SHF.R.S32.HI R226, RZ, 0x7, R3 ;  /* 0x00000007ffe27819 */ /* 0x000fc40000011403 */
[----:B------:R-:W-:Y:S02]  /*0f10*/  SHF.R.U32.HI R225, RZ, 0x3, R191 ;  /* 0x00000003ffe17819 */ /* 0x000fe400000116bf */
[C---:B------:R-:W-:Y:S02]  /*0f20*/  LOP3.LUT R12, R191.reuse, 0x38, R222, 0xf8, !PT ;  /* 0x00000038bf0c7812 */ /* 0x040fe400078ef8de */
[----:B------:R-:W-:Y:S02]  /*0f30*/  LOP3.LUT R10, R191, 0x38, R216, 0xf8, !PT ;  /* 0x00000038bf0a7812 */ /* 0x000fe400078ef8d8 */
[----:B------:R-:W-:Y:S02]  /*0f40*/  LOP3.LUT R199, R7, 0xfffffe00, RZ, 0xc0, !PT ;  /* 0xfffffe0007c77812 */ /* 0x000fe400078ec0ff */
[----:B------:R-:W-:Y:S02]  /*0f50*/  SHF.R.U32.HI R198, RZ, 0x3, R196 ;  /* 0x00000003ffc67819 */ /* 0x000fe400000116c4 */
[----:B------:R-:W-:-:S02]  /*0f60*/  LOP3.LUT R7, R196, 0x38, R222, 0xf8, !PT ;  /* 0x00000038c4077812 */ /* 0x000fc400078ef8de */
[----:B------:R-:W-:Y:S02]  /*0f70*/  LOP3.LUT R2, R2, 0xffffe000, RZ, 0xc0, !PT ;  /* 0xffffe00002027812 */ /* 0x000fe400078ec0ff */
[----:B------:R-:W-:Y:S02]  /*0f80*/  LEA.HI R3, R3, R226, RZ, 0x1 ;  /* 0x000000e203037211 */ /* 0x000fe400078f08ff */
[-C--:B------:R-:W-:Y:S02]  /*0f90*/  LOP3.LUT R12, R12, R225.reuse, RZ, 0x3c, !PT ;  /* 0x000000e10c0c7212 */ /* 0x080fe400078e3cff */
[----:B------:R-:W-:Y:S02]  /*0fa0*/  LOP3.LUT R5, R196, 0x38, R216, 0xf8, !PT ;  /* 0x00000038c4057812 */ /* 0x000fe400078ef8d8 */
[----:B------:R-:W-:Y:S02]  /*0fb0*/  LOP3.LUT R0, R0, 0xffffe000, RZ, 0xc0, !PT ;  /* 0xffffe00000007812 */ /* 0x000fe400078ec0ff */
[----:B------:R-:W-:-:S02]  /*0fc0*/  LOP3.LUT R9, R10, R225, RZ, 0x3c, !PT ;  /* 0x000000e10a097212 */ /* 0x000fc400078e3cff */
[----:B------:R-:W-:Y:S01]  /*0fd0*/  LOP3.LUT R10, R7, R198, RZ, 0x3c, !PT ;  /* 0x000000c6070a7212 */ /* 0x000fe200078e3cff */
[----:B------:R-:W-:Y:S01]  /*0fe0*/  IMAD R7, R197, 0x200, R2 ;  /* 0x00000200c5077824 */ /* 0x000fe200078e0202 */
[----:B------:R-:W-:Y:S02]  /*0ff0*/  LOP3.LUT R3, R3, 0x3fffffe, RZ, 0xc0, !PT ;  /* 0x03fffffe03037812 */ /* 0x000fe400078ec0ff */
[----:B------:R-:W-:Y:S01]  /*1000*/  IADD3 R12, R12, R2, R199 ;  /* 0x000000020c0c7210 */ /* 0x000fe20007ffe0c7 */
[----:B------:R-:W-:Y:S01]  /*1010*/  IMAD.IADD R10, R7, 0x1, R10 ;  /* 0x00000001070a7824 */ /* 0x000fe200078e020a */
[----:B------:R-:W-:Y:S01]  /*1020*/  LOP3.LUT R5, R5, R198, RZ, 0x3c, !PT ;  /* 0x000000c605057212 */ /* 0x000fe200078e3cff */
[----:B------:R-:W-:Y:S01]  /*1030*/  IMAD.IADD R3, R226, 0x1, -R3 ;  /* 0x00000001e2037824 */ /* 0x000fe200078e0a03 */
[----:B------:R-:W-:Y:S01]  /*1040*/  IADD3 R220, R9, R0, R199 ;  /* 0x0000000009dc7210 */ /* 0x000fe20007ffe0c7 */
[----:B------:R-:W-:Y:S01]  /*1050*/  IMAD R0, R197, 0x200, R0 ;  /* 0x00000200c5007824 */ /* 0x000fe200078e0200 */
[----:B------:R-:W-:Y:S01]  /*1060*/  LOP3.LUT R2, R191, 0x38, R22, 0xf8, !PT ;  /* 0x00000038bf027812 */ /* 0x000fe200078ef816 */
[----:B------:R-:W-:Y:S01]  /*1070*/  IMAD R219, R12, 0x2, R215 ;  /* 0x000000020cdb7824 */ /* 0x000fe200078e02d7 */
[----:B------:R-:W-:Y:S01]  /*1080*/  LOP3.LUT R201, R6, 0x7ffffffc, RZ, 0xc0, !PT ;  /* 0x7ffffffc06c97812 */ /* 0x000fe200078ec0ff */
[----:B------:R-:W-:Y:S01]  /*1090*/  IMAD.IADD R0, R0, 0x1, R5 ;  /* 0x0000000100007824 */ /* 0x000fe200078e0205 */
[----:B------:R-:W-:-:S02]  /*10a0*/  LOP3.LUT R2, R199, R2, R225, 0xf6, !PT ;  /* 0x00000002c7027212 */ /* 0x000fc400078ef6e1 */
[----:B------:R-:W-:Y:S01]  /*10b0*/  LEA R204, R3, R8, 0x6 ;  /* 0x0000000803cc7211 */ /* 0x000fe200078e30ff */
[--C-:B------:R-:W-:Y:S01]  /*10c0*/  IMAD R224, R0, 0x2, R215.reuse ;  /* 0x0000000200e07824 */ /* 0x100fe200078e02d7 */
[----:B------:R-:W-:Y:S01]  /*10d0*/  SHF.R.S32.HI R202, RZ, 0x3, R202 ;  /* 0x00000003ffca7819 */ /* 0x000fe200000114ca */
[----:B------:R-:W-:Y:S01]  /*10e0*/  IMAD R223, R2, 0x2, R215 ;  /* 0x0000000202df7824 */ /* 0x000fe200078e02d7 */
[----:B------:R-:W-:Y:S02]  /*10f0*/  SHF.R.S32.HI R211, RZ, 0x1f, R184 ;  /* 0x0000001fffd37819 */ /* 0x000fe400000114b8 */
[----:B------:R-:W-:Y:S02]  /*1100*/  IADD3 R201, R218, -R201, RZ ;  /* 0x800000c9dac97210 */ /* 0x000fe40007ffe0ff */
[----:B------:R-:W-:Y:S02]  /*1110*/  SHF.R.S32.HI R216, RZ, 0x3, R216 ;  /* 0x00000003ffd87819 */ /* 0x000fe400000114d8 */
[----:B------:R-:W-:-:S02]  /*1120*/  SHF.R.S32.HI R222, RZ, 0x3, R222 ;  /* 0x00000003ffde7819 */ /* 0x000fc400000114de */
[-C--:B------:R-:W-:Y:S02]  /*1130*/  LEA R220, R220, R215.reuse, 0x1 ;  /* 0x000000d7dcdc7211 */ /* 0x080fe400078e08ff */
[----:B------:R-:W-:Y:S02]  /*1140*/  LEA R221, R10, R215, 0x1 ;  /* 0x000000d70add7211 */ /* 0x000fe400078e08ff */
[----:B--2---:R-:W-:-:S07]  /*1150*/  LOP3.LUT R190, R11, 0x1, RZ, 0xfc, !PT ;  /* 0x000000010bbe7812 */ /* 0x004fce00078efcff */
.L_x_2434:
[----:B0-----:R-:W0:Y:S01]  /*1160*/  LDC.64 R2, c[0x0][0xc60] ;  /* 0x00031800ff027b82 */ /* 0x001e220000000a00 */
[----:B------:R-:W-:Y:S01]  /*1170*/  ULDC.64 UR4, c[0x0][0xa28] ;  /* 0x00028a0000047ab9 */ /* 0x000fe20000000a00 */
[----:B------:R-:W-:Y:S01]  /*1180*/  ULDC.64 UR8, c[0x0][0xa18] ;  /* 0x0002860000087ab9 */ /* 0x000fe20000000a00 */
[----:B------:R-:W-:Y:S01]  /*1190*/  ULDC.64 UR6, c[0x0][0xa08] ;  /* 0x0002820000067ab9 */ /* 0x000fe20000000a00 */
[----:B0-----:R-:W-:-:S05]  /*11a0*/  IMAD.WIDE R2, R195, 0x4, R2 ;  /* 0x00000004c3027825 */ /* 0x001fca00078e0202 */
[----:B--2---:R-:W2:Y:S01]  /*11b0*/  LDG.E R208, desc[UR56][R2.64] ;  /* 0x0000003802d07981 */ /* 0x004ea2000c1e1900 */
[----:B------:R-:W-:Y:S01]  /*11c0*/  ISETP.NE.U32.AND P2, PT, RZ, UR4, PT ;  /* 0x00000004ff007c0c */ /* 0x000fe2000bf45070 */
[----:B------:R-:W-:Y:S01]  /*11d0*/  IMAD.MOV.U32 R0, RZ, RZ, RZ ;  /* 0x000000ffff007224 */ /* 0x000fe200078e00ff */
[----:B------:R-:W-:Y:S02]  /*11e0*/  ISETP.NE.U32.AND P1, PT, RZ, UR8, PT ;  /* 0x00000008ff007c0c */ /* 0x000fe4000bf25070 */
[----:B------:R-:W-:Y:S02]  /*11f0*/  ISETP.NE.AND.EX P2, PT, RZ, UR5, PT, P2 ;  /* 0x00000005ff007c0c */ /* 0x000fe4000bf45320 */
[----:B------:R-:W-:Y:S02]  /*1200*/  ISETP.NE.AND.EX P1, PT, RZ, UR9, PT, P1 ;  /* 0x00000009ff007c0c */ /* 0x000fe4000bf25310 */
[----:B------:R-:W-:Y:S02]  /*1210*/  ISETP.NE.U32.AND P0, PT, RZ, UR6, PT ;  /* 0x00000006ff007c0c */ /* 0x000fe4000bf05070 */
[----:B-----5:R-:W-:-:S02]  /*1220*/  MOV R26, RZ ;  /* 0x000000ff001a7202 */ /* 0x020fc40000000f00 */
[----:B------:R-:W-:Y:S02]  /*1230*/  ISETP.NE.AND.EX P0, PT, RZ, UR7, PT, P0 ;  /* 0x00000007ff007c0c */ /* 0x000fe4000bf05300 */
[----:B--2---:R-:W-:Y:S01]  /*1240*/  SHF.R.S32.HI R214, RZ, 0x1f, R208 ;  /* 0x0000001fffd67819 */ /* 0x004fe200000114d0 */
[C---:B------:R-:W-:Y:S02]  /*1250*/  IMAD.SHL.U32 R206, R208.reuse, 0x4, RZ ;  /* 0x00000004d0ce7824 */ /* 0x040fe400078e00ff */
[C---:B------:R-:W-:Y:S02]  /*1260*/  @P2 LEA R2, P3, R208.reuse, UR4, 0x2 ;  /* 0x00000004d0022c11 */ /* 0x040fe4000f8610ff */
[C-C-:B------:R-:W-:Y:S02]  /*1270*/  SHF.L.U64.HI R207, R208.reuse, 0x2, R214.reuse ;  /* 0x00000002d0cf7819 */ /* 0x140fe400000102d6 */
[----:B------:R-:W-:Y:S01]  /*1280*/  @P2 LEA.HI.X R3, R208, UR5, R214, 0x2, P3 ;  /* 0x00000005d0032c11 */ /* 0x000fe200098f14d6 */
[----:B------:R-:W-:Y:S01]  /*1290*/  ULDC UR4, c[0x0][0x288] ;  /* 0x0000a20000047ab9 */ /* 0x000fe20000000800 */
[----:B------:R-:W-:-:S03]  /*12a0*/  IADD3 R6, P4, R206, UR6, RZ ;  /* 0x00000006ce067c10 */ /* 0x000fc6000ff9e0ff */
[----:B------:R0:W5:Y:S01]  /*12b0*/  @P2 LDG.E R0, desc[UR56][R2.64] ;  /* 0x0000003802002981 */ /* 0x000162000c1e1900 */
[----:B---34-:R-:W-:Y:S01]  /*12c0*/  @P1 IADD3 R4, P2, R206, UR8, RZ ;  /* 0x00000008ce041c10 */ /* 0x018fe2000ff5e0ff */
        /* <DEDUP_REMOVED lines=16> */
[----:B------:R-:W-:Y:S01]  /*13d0*/  IMAD.MOV.U32 R212, RZ, RZ, R193 ;  /* 0x000000ffffd47224 */ /* 0x000fe200078e00c1 */
[----:B------:R-:W-:Y:S01]  /*13e0*/  MOV R205, R194 ;  /* 0x000000c200cd7202 */ /* 0x000fe20000000f00 */
[----:B------:R-:W-:Y:S01]  /*13f0*/  IMAD.MOV.U32 R25, RZ, RZ, R208 ;  /* 0x000000ffff197224 */ /* 0x000fe200078e00d0 */
        /* <DEDUP_REMOVED lines=10> */
.L_x_2198:
[----:B------:R-:W-:Y:S01]  /*14a0*/  MOV R24, UR5 ;  /* 0x0000000500187c02 */ /* 0x000fe20008000f00 */
[----:B------:R-:W-:Y:S01]  /*14b0*/  IMAD.U32 R27, RZ, RZ, UR4 ;  /* 0x00000004ff1b7e24 */ /* 0x000fe2000f8e00ff */
[----:B------:R-:W-:Y:S06]  /*14c0*/  @!P2 BRA `(.L_x_2199) ;  /* 0x000000000010a947 */ /* 0x000fec0003800000 */
[----:B------:R-:W-:-:S04]  /*14d0*/  IADD3 R2, P0, R206, UR8, RZ ;  /* 0x00000008ce027c10 */ /* 0x000fc8000ff1e0ff */
[----:B------:R-:W-:-:S05]  /*14e0*/  IADD3.X R3, R207, UR9, RZ, P0, !PT ;  /* 0x00000009cf037c10 */ /* 0x000fca00087fe4ff */
[----:B------:R0:W5:Y:S01]  /*14f0*/  LDG.E R27, desc[UR56][R2.64] ;  /* 0x00000038021b7981 */ /* 0x000162000c1e1900 */
[----:B------:R-:W-:Y:S05]  /*1500*/  BRA `(.L_x_2200) ;  /* 0x0000000000107947 */ /* 0x000fea0003800000 */
.L_x_2199:
[----:B------:R-:W-:Y:S05]  /*1510*/  @!P0 BRA `(.L_x_2200) ;  /* 0x00000000000c8947 */ /* 0x000fea0003800000 */
[----:B------:R-:W2:Y:S04]  /*1520*/  LDG.E R2, desc[UR56][R6.64] ;  /* 0x0000003806027981 */ /* 0x000ea8000c1e1900 */
[----:B------:R-:W2:Y:S02]  /*1530*/  LDG.E R27, desc[UR56][R6.64+0x4] ;  /* 0x00000438061b7981 */ /* 0x000ea4000c1e1900 */
[----:B--2---:R-:W-:-:S07]  /*1540*/  IMAD.IADD R27, R27, 0x1, -R2 ;  /* 0x000000011b1b7824 */ /* 0x004fce00078e0a02 */
.L_x_2200:
[----:B------:R-:W-:Y:S02]  /*1550*/  ULDC.64 UR4, c[0x0][0xa10] ;  /* 0x0002840000047ab9 */ /* 0x000fe40000000a00 */
[----:B------:R-:W-:-:S04]  /*1560*/  ISETP.NE.U32.AND P0, PT, RZ, UR4, PT ;  /* 0x00000004ff007c0c */ /* 0x000fc8000bf05070 */
[----:B------:R-:W-:Y:S01]  /*1570*/  ISETP.NE.AND.EX P0, PT, RZ, UR5, PT, P0 ;  /* 0x00000005ff007c0c */ /* 0x000fe2000bf05300 */
[----:B-----5:R-:W-:Y:S01]  /*1580*/  IMAD.IADD R9, R27, 0x1, -R0 ;  /* 0x000000011b097824 */ /* 0x020fe200078e0a00 */
[----:B------:R-:W-:-:S11]  /*1590*/  ULDC.64 UR4, c[0x0][0xa30] ;  /* 0x00028c0000047ab9 */ /* 0x000fd60000000a00 */
[----:B0-----:R-:W0:Y:S02]  /*15a0*/  @P0 LDC.64 R2, c[0x0][0xa10] ;  /* 0x00028400ff020b82 */ /* 0x001e240000000a00 */
[----:B0-----:R-:W-:-:S05]  /*15b0*/  @P0 IMAD.WIDE R2, R25, 0x4, R2 ;  /* 0x0000000419020825 */ /* 0x001fca00078e0202 */
[----:B------:R-:W2:Y:S04]  /*15c0*/  @P0 LDG.E R6, desc[UR56][R2.64] ;  /* 0x0000003802060981 */ /* 0x000ea8000c1e1900 */
[----:B------:R0:W2:Y:S01]  /*15d0*/  @P0 LDG.E R7, desc[UR56][R2.64+0x4] ;  /* 0x0000043802070981 */ /* 0x0000a2000c1e1900 */
[----:B------:R-:W-:Y:S01]  /*15e0*/  IMAD.MOV R122, RZ, RZ, -R9 ;  /* 0x000000ffff7a7224 */ /* 0x000fe200078e0a09 */
[----:B------:R-:W-:Y:S02]  /*15f0*/  ISETP.NE.U32.AND P1, PT, RZ, UR4, PT ;  /* 0x00000004ff007c0c */ /* 0x000fe4000bf25070 */
[----:B------:R-:W-:Y:S02]  /*1600*/  MOV R146, R27 ;  /* 0x0000001b00927202 */ /* 0x000fe40000000f00 */
[----:B0-----:R-:W-:-:S02]  /*1610*/  LEA R2, R193, 0xff, 0x7 ;  /* 0x000000ffc1027811 */ /* 0x001fc400078e38ff */
[----:B------:R-:W-:Y:S02]  /*1620*/  VIMNMX R122, RZ, R122, !PT ;  /* 0x0000007aff7a7248 */ /* 0x000fe40007fe0100 */
[----:B------:R-:W-:-:S13]  /*1630*/  ISETP.NE.AND.EX P1, PT, RZ, UR5, PT, P1 ;  /* 0x00000005ff007c0c */ /* 0x000fda000bf25310 */
[----:B------:R-:W-:-:S04]  /*1640*/  @P1 IADD3 R4, P2, R206, UR4, RZ ;  /* 0x00000004ce041c10 */ /* 0x000fc8000ff5e0ff */
[----:B------:R-:W-:-:S05]  /*1650*/  @P1 IADD3.X R5, R207, UR5, RZ, P2, !PT ;  /* 0x00000005cf051c10 */ /* 0x000fca00097fe4ff */
[----:B------:R0:W5:Y:S01]  /*1660*/  @P1 LDG.E R146, desc[UR56][R4.64] ;  /* 0x0000003804921981 */ /* 0x000162000c1e1900 */
[----:B--2---:R-:W-:-:S05]  /*1670*/  @P0 IMAD.IADD R24, R7, 0x1, -R6 ;  /* 0x0000000107180824 */ /* 0x004fca00078e0a06 */
[----:B------:R-:W-:-:S04]  /*1680*/  IADD3 R195, R9, R24, RZ ;  /* 0x0000001809c37210 */ /* 0x000fc80007ffe0ff */
[C---:B------:R-:W-:Y:S01]  /*1690*/  IADD3 R2, R195.reuse, R2, -R192 ;  /* 0x00000002c3027210 */ /* 0x040fe20007ffe8c0 */
[----:B------:R-:W-:-:S03]  /*16a0*/  VIADD R0, R195, 0x7f ;  /* 0x0000007fc3007836 */ /* 0x000fc60000000000 */
[----:B------:R-:W-:Y:S02]  /*16b0*/  SHF.R.S32.HI R7, RZ, 0x1f, R2 ;  /* 0x0000001fff077819 */ /* 0x000fe40000011402 */
[----:B------:R-:W-:Y:S02]  /*16c0*/  SHF.R.S32.HI R3, RZ, 0x1f, R0 ;  /* 0x0000001fff037819 */ /* 0x000fe40000011400 */
[----:B------:R-:W-:Y:S02]  /*16d0*/  LEA.HI R7, R7, R2, RZ, 0x7 ;  /* 0x0000000207077211 */ /* 0x000fe400078f38ff */
[----:B------:R-:W-:Y:S02]  /*16e0*/  LEA.HI R3, R3, R0, RZ, 0x7 ;  /* 0x0000000003037211 */ /* 0x000fe400078f38ff */
[----:B------:R-:W-:Y:S02]  /*16f0*/  SHF.R.S32.HI R150, RZ, 0x7, R7 ;  /* 0x00000007ff967819 */ /* 0x000fe40000011407 */
[----:B------:R-:W-:-:S04]  /*1700*/  SHF.R.S32.HI R3, RZ, 0x7, R3 ;  /* 0x00000007ff037819 */ /* 0x000fc80000011403 */
[----:B------:R-:W-:-:S04]  /*1710*/  VIMNMX R150, R3, R150, PT ;  /* 0x0000009603967248 */ /* 0x000fc80003fe0100 */
[----:B------:R-:W-:-:S04]  /*1720*/  LEA R3, R150, -R9, 0x7 ;  /* 0x8000000996037211 */ /* 0x000fc800078e38ff */
[----:B------:R-:W-:-:S04]  /*1730*/  VIMNMX R3, R3, R24, PT ;  /* 0x0000001803037248 */ /* 0x000fc80003fe0100 */
[----:B------:R-:W-:Y:S02]  /*1740*/  ISETP.GT.AND P0, PT, R3, R122, PT ;  /* 0x0000007a0300720c */ /* 0x000fe40003f04270 */
[----:B------:R-:W-:-:S05]  /*1750*/  SHF.R.U32.HI R122, RZ, 0x7, R122 ;  /* 0x00000007ff7a7819 */ /* 0x000fca000001167a */
[----:B------:R-:W-:-:S06]  /*1760*/  IMAD.MOV.U32 R2, RZ, RZ, R122 ;  /* 0x000000ffff027224 */ /* 0x000fcc00078e007a */
[----:B------:R-:W-:-:S05]  /*1770*/  @P0 VIADD R0, R3, 0x7f ;  /* 0x0000007f03000836 */ /* 0x000fca0000000000 */
[----:B------:R-:W-:-:S04]  /*1780*/  @P0 SHF.R.S32.HI R3, RZ, 0x1f, R0 ;  /* 0x0000001fff030819 */ /* 0x000fc80000011400 */
[----:B------:R-:W-:-:S04]  /*1790*/  @P0 LEA.HI R3, R3, R0, RZ, 0x7 ;  /* 0x0000000003030211 */ /* 0x000fc800078f38ff */
[----:B------:R-:W-:Y:S02]  /*17a0*/  @P0 SHF.R.S32.HI R2, RZ, 0x7, R3 ;  /* 0x00000007ff020819 */ /* 0x000fe40000011403 */
[----:B------:R-:W-:Y:S02]  /*17b0*/  PLOP3.LUT P0, PT, PT, PT, PT, 0x80, 0x0 ;  /* 0x000000000000781c */ /* 0x000fe40003f0f070 */
[----:B------:R-:W-:-:S13]  /*17c0*/  ISETP.GT.AND P1, PT, R2, R122, PT ;  /* 0x0000007a0200720c */ /* 0x000fda0003f24270 */
[----:B0-----:R-:W-:Y:S05]  /*17d0*/  @!P1 BRA `(.L_x_2201) ;  /* 0x0000008800289947 */ /* 0x001fea0003800000 */
        /* <DEDUP_REMOVED lines=17> */
[----:B0-----:R-:W-:-:S07]  /*18f0*/  IMAD.MOV.U32 R12, RZ, RZ, 0x1 ;  /* 0x00000001ff0c7424 */ /* 0x001fce00078e00ff */
[----:B------:R-:W-:-:S07]  /*1900*/  LEPC R20, `(.L_x_2203) ;  /* 0x000000001014794e */ /* 0x000fce0000000000 */
[----:B-1---5:R-:W-:Y:S05]  /*1910*/  CALL.ABS.NOINC R14 ;  /* 0x000000000e007343 */ /* 0x022fea0003c00000 */
.L_x_2203:
[----:B------:R-:W-:Y:S05]  /*1920*/  BSYNC B6 ;  /* 0x0000000000067941 */ /* 0x000fea0003800000 */
.L_x_2202:
        /* <DEDUP_REMOVED lines=20> */
.L_x_2205:
[----:B------:R-:W-:Y:S05]  /*1a70*/  BSYNC B6 ;  /* 0x0000000000067941 */ /* 0x000fea0003800000 */
.L_x_2204:
[----:B------:R-:W-:Y:S01]  /*1a80*/  ULDC.64 UR4, c[0x0][0x9f8] ;  /* 0x00027e0000047ab9 */ /* 0x000fe20000000a00 */
[----:B------:R-:W0:Y:S01]  /*1a90*/  LDC R0, c[0x0][0x428] ;  /* 0x00010a00ff007b82 */ /* 0x000e220000000800 */
[----:B------:R-:W-:Y:S01]  /*1aa0*/  ISETP.NE.U32.AND P0, PT, RZ, UR4, PT ;  /* 0x00000004ff007c0c */ /* 0x000fe2000bf05070 */
[----:B------:R-:W-:-:S06]  /*1ab0*/  VIADD R108, R22, 0x60 ;  /* 0x00000060166c7836 */ /* 0x000fcc0000000000 */
[----:B------:R-:W1:Y:S01]  /*1ac0*/  LDC.64 R126, c[0x0][0x2f0] ;  /* 0x0000bc00ff7e7b82 */ /* 0x000e620000000a00 */
[----:B------:R-:W-:Y:S01]  /*1ad0*/  ISETP.NE.AND.EX P0, PT, RZ, UR5, PT, P0 ;  /* 0x00000005ff007c0c */ /* 0x000fe2000bf05300 */
[----:B------:R-:W-:Y:S01]  /*1ae0*/  IMAD.IADD R117, R26, 0x1, R27 ;  /* 0x000000011a757824 */ /* 0x000fe200078e021b */
[----:B------:R-:W-:Y:S01]  /*1af0*/  SHF.R.S32.HI R23, RZ, 0x1f, R22 ;  /* 0x0000001fff177819 */ /* 0x000fe20000011416 */
[----:B------:R-:W-:-:S04]  /*1b00*/  ULDC.64 UR6, c[0x0][0xa08] ;  /* 0x0002820000067ab9 */ /* 0x000fc80000000a00 */
        /* <DEDUP_REMOVED lines=10> */
[C---:B------:R-:W-:Y:S02]  /*1bb0*/  ISETP.GE.AND P1, PT, R22.reuse, UR4, PT ;  /* 0x0000000416007c0c */ /* 0x040fe4000bf26270 */
[----:B------:R-:W-:Y:S02]  /*1bc0*/  SEL R3, RZ, 0xffffffff, P2 ;  /* 0xffffffffff037807 */ /* 0x000fe40001000000 */
[----:B------:R-:W-:Y:S01]  /*1bd0*/  SEL R0, RZ, 0x1, P1 ;  /* 0x00000001ff007807 */ /* 0x000fe20000800000 */
[----:B----4-:R-:W-:Y:S01]  /*1be0*/  VIADD R5, R22, 0x80 ;  /* 0x0000008016057836 */ /* 0x010fe20000000000 */
[----:B------:R-:W-:-:S02]  /*1bf0*/  SHF.L.U32 R3, R3, 0x1, RZ ;  /* 0x0000000103037819 */ /* 0x000fc400000006ff */
[----:B------:R-:W-:Y:S01]  /*1c00*/  ISETP.GE.AND P1, PT, R187, UR4, PT ;  /* 0x00000004bb007c0c */ /* 0x000fe2000bf26270 */
[----:B------:R-:W1:Y:S01]  /*1c10*/  @P0 LDC R7, c[0x0][0x42c] ;  /* 0x00010b00ff070b82 */ /* 0x000e620000000800 */
[----:B------:R-:W-:Y:S02]  /*1c20*/  ISETP.GE.AND P2, PT, R108, UR4, PT ;  /* 0x000000046c007c0c */ /* 0x000fe4000bf46270 */
[----:B------:R-:W-:Y:S01]  /*1c30*/  LOP3.LUT R0, R3, 0x2, R0, 0xe2, !PT ;  /* 0x0000000203007812 */ /* 0x000fe200078ee200 */
[----:B---3--:R-:W-:Y:S01]  /*1c40*/  IMAD.WIDE.U32 R106, R184, R30, R22 ;  /* 0x0000001eb86a7225 */ /* 0x008fe200078e0016 */
[----:B------:R-:W-:Y:S02]  /*1c50*/  SEL R3, RZ, 0x4, P1 ;  /* 0x00000004ff037807 */ /* 0x000fe40000800000 */
[----:B------:R-:W-:Y:S01]  /*1c60*/  SEL R4, RZ, 0x8, P2 ;  /* 0x00000008ff047807 */ /* 0x000fe20001000000 */
[----:B------:R-:W3:Y:S01]  /*1c70*/  @P0 LDC R9, c[0x0][0x430] ;  /* 0x00010c00ff090b82 */ /* 0x000ee20000000800 */
[----:B------:R-:W-:-:S02]  /*1c80*/  ISETP.GE.AND P1, PT, R5, UR4, PT ;  /* 0x0000000405007c0c */ /* 0x000fc4000bf26270 */
[----:B------:R-:W-:Y:S02]  /*1c90*/  LOP3.LUT R3, R4, R0, R3, 0xfe, !PT ;  /* 0x0000000004037212 */ /* 0x000fe400078efe03 */
[----:B------:R-:W-:Y:S02]  /*1ca0*/  IADD3 R5, R22, 0xa0, RZ ;  /* 0x000000a016057810 */ /* 0x000fe40007ffe0ff */
[----:B------:R-:W-:Y:S02]  /*1cb0*/  SHF.R.S32.HI R13, RZ, 0x1f, R117 ;  /* 0x0000001fff0d7819 */ /* 0x000fe40000011475 */
[----:B------:R-:W-:Y:S02]  /*1cc0*/  SEL R4, RZ, 0x10, P1 ;  /* 0x00000010ff047807 */ /* 0x000fe40000800000 */
[----:B------:R-:W-:Y:S01]  /*1cd0*/  ISETP.GE.AND P1, PT, R5, UR4, PT ;  /* 0x0000000405007c0c */ /* 0x000fe2000bf26270 */
[----:B------:R-:W-:Y:S01]  /*1ce0*/  ULDC.64 UR4, c[0x0][0x320] ;  /* 0x0000c80000047ab9 */ /* 0x000fe20000000a00 */
[----:B------:R-:W-:Y:S01]  /*1cf0*/  LOP3.LUT R3, R3, R4, RZ, 0xfc, !PT ;  /* 0x0000000403037212 */ /* 0x000fe200078efcff */
[----:B------:R-:W-:Y:S01]  /*1d00*/  IMAD R4, R13, R126, RZ ;  /* 0x0000007e0d047224 */ /* 0x000fe200078e02ff */
[----:B--2---:R-:W-:Y:S01]  /*1d10*/  ISETP.GE.AND P2, PT, R186, R121, PT ;  /* 0x00000079ba00720c */ /* 0x004fe20003f46270 */
[----:B-1----:R-:W-:Y:S01]  /*1d20*/  @P0 IMAD.HI.U32 R0, R194, R7, RZ ;  /* 0x00000007c2000227 */ /* 0x002fe200078e00ff */
[----:B------:R-:W-:-:S02]  /*1d30*/  ISETP.GE.AND P3, PT, R22, R121, PT ;  /* 0x000000791600720c */ /* 0x000fc40003f66270 */
[----:B------:R-:W-:Y:S01]  /*1d40*/  ISETP.GE.AND P4, PT, R187, R121, PT ;  /* 0x00000079bb00720c */ /* 0x000fe20003f86270 */
[C---:B------:R-:W-:Y:S01]  /*1d50*/  IMAD.WIDE.U32 R6, R117.reuse, R126, RZ ;  /* 0x0000007e75067225 */ /* 0x040fe200078e00ff */
[----:B------:R-:W-:Y:S02]  /*1d60*/  SHF.R.S32.HI R17, RZ, 0x1f, R16 ;  /* 0x0000001fff117819 */ /* 0x000fe40000011410 */
[----:B------:R-:W-:Y:S01]  /*1d70*/  SHF.L.U64.HI R124, R126, 0x7, R127 ;  /* 0x000000077e7c7819 */ /* 0x000fe2000001027f */
[----:B------:R-:W-:Y:S01]  /*1d80*/  IMAD R11, R117, R127, R4 ;  /* 0x0000007f750b7224 */ /* 0x000fe200078e0204 */
[----:B---3--:R-:W-:Y:S01]  /*1d90*/  @P0 SHF.R.U32.HI R194, RZ, R9, R0 ;  /* 0x00000009ffc20219 */ /* 0x008fe20000011600 */
[----:B------:R-:W1:Y:S01]  /*1da0*/  LDC.64 R4, c[0x0][0x3e8] ;  /* 0x0000fa00ff047b82 */ /* 0x000e620000000a00 */
[----:B------:R-:W-:Y:S01]  /*1db0*/  ISETP.NE.U32.AND P0, PT, RZ, UR6, PT ;  /* 0x00000006ff007c0c */ /* 0x000fe2000bf05070 */
[----:B------:R-:W-:Y:S01]  /*1dc0*/  IMAD.IADD R7, R7, 0x1, R11 ;  /* 0x0000000107077824 */ /* 0x000fe200078e020b */
[----:B------:R-:W-:Y:S01]  /*1dd0*/  SHF.R.S32.HI R0, RZ, 0x1f, R194 ;  /* 0x0000001fff007819 */ /* 0x000fe200000114c2 */
[----:B------:R-:W-:Y:S01]  /*1de0*/  IMAD.WIDE.U32 R8, R194, UR4, R22 ;  /* 0x00000004c2087c25 */ /* 0x000fe2000f8e0016 */
[----:B------:R-:W-:-:S02]  /*1df0*/  ISETP.NE.AND.EX P0, PT, RZ, UR7, PT, P0 ;  /* 0x00000007ff007c0c */ /* 0x000fc4000bf05300 */
[----:B------:R-:W-:Y:S01]  /*1e00*/  SHF.L.U32 R92, R126, 0x7, RZ ;  /* 0x000000077e5c7819 */ /* 0x000fe200000006ff */
[----:B------:R-:W-:Y:S01]  /*1e10*/  IMAD R15, R0, UR4, RZ ;  /* 0x00000004000f7c24 */ /* 0x000fe2000f8e02ff */
[----:B------:R-:W-:Y:S01]  /*1e20*/  MOV R123, 0x20 ;  /* 0x00000020007b7802 */ /* 0x000fe20000000f00 */
[----:B------:R-:W-:Y:S01]  /*1e30*/  IMAD.WIDE.U32 R104, R184, R30, R16 ;  /* 0x0000001eb8687225 */ /* 0x000fe200078e0010 */
[----:B------:R-:W-:Y:S02]  /*1e40*/  P2R R112, PR, RZ, 0x10 ;  /* 0x00000010ff707803 */ /* 0x000fe40000000000 */
[----:B------:R-:W-:Y:S01]  /*1e50*/  SHF.L.U64.HI R125, R30, 0x7, R31 ;  /* 0x000000071e7d7819 */ /* 0x000fe2000001021f */
[----:B------:R-:W-:Y:S01]  /*1e60*/  IMAD R15, R194, UR5, R15 ;  /* 0x00000005c20f7c24 */ /* 0x000fe2000f8e020f */
[----:B------:R-:W-:Y:S01]  /*1e70*/  ULDC.64 UR4, c[0x0][0x2f8] ;  /* 0x0000be0000047ab9 */ /* 0x000fe20000000a00 */
[----:B------:R-:W-:Y:S01]  /*1e80*/  SHF.L.U64.HI R32, R30, 0x6, R31 ;  /* 0x000000061e207819 */ /* 0x000fe2000001021f */
[----:B------:R-:W-:Y:S01]  /*1e90*/  IMAD R11, R0, UR4, RZ ;  /* 0x00000004000b7c24 */ /* 0x000fe2000f8e02ff */
[----:B------:R-:W-:Y:S01]  /*1ea0*/  SHF.R.S32.HI R147, RZ, 0x1f, R210 ;  /* 0x0000001fff937819 */ /* 0x000fe200000114d2 */
[----:B------:R-:W-:Y:S01]  /*1eb0*/  IMAD.WIDE.U32 R6, R194, UR4, R6 ;  /* 0x00000004c2067c25 */ /* 0x000fe2000f8e0006 */
[----:B0-----:R-:W-:-:S03]  /*1ec0*/  LEA.HI R151, R151, 0x8, RZ, 0x19 ;  /* 0x0000000897977811 */ /* 0x001fc600078fc8ff */
[----:B------:R-:W-:Y:S01]  /*1ed0*/  IMAD R11, R194, UR5, R11 ;  /* 0x00000005c20b7c24 */ /* 0x000fe2000f8e020b */
[----:B------:R-:W-:Y:S01]  /*1ee0*/  ULDC.64 UR4, c[0x0][0x300] ;  /* 0x0000c00000047ab9 */ /* 0x000fe20000000a00 */
[----:B------:R-:W-:Y:S01]  /*1ef0*/  IMAD.IADD R9, R9, 0x1, R15 ;  /* 0x0000000109097824 */ /* 0x000fe200078e020f */
[----:B-1----:R-:W-:Y:S01]  /*1f00*/  SHF.L.U64.HI R35, R4, 0x6, R5 ;  /* 0x0000000604237819 */ /* 0x002fe20000010205 */
[-C--:B------:R-:W-:Y:S01]  /*1f10*/  IMAD R10, R211, R4.reuse, RZ ;  /* 0x00000004d30a7224 */ /* 0x080fe200078e02ff */
[----:B------:R-:W-:Y:S01]  /*1f20*/  IADD3 R7, R7, R11, RZ ;  /* 0x0000000b07077210 */ /* 0x000fe20007ffe0ff */
[----:B------:R-:W-:Y:S01]  /*1f30*/  IMAD.WIDE.U32 R102, R184, R4, R22 ;  /* 0x00000004b8667225 */ /* 0x000fe200078e0016 */
[----:B------:R-:W-:-:S03]  /*1f40*/  SHF.L.U32 R33, R4, 0x6, RZ ;  /* 0x0000000604217819 */ /* 0x000fc600000006ff */
[C---:B------:R-:W-:Y:S02]  /*1f50*/  IMAD R15, R184.reuse, R5, R10 ;  /* 0x00000005b80f7224 */ /* 0x040fe400078e020a */
[----:B------:R-:W-:-:S03]  /*1f60*/  IMAD.WIDE.U32 R100, R184, R4, R16 ;  /* 0x00000004b8647225 */ /* 0x000fc600078e0010 */
[----:B------:R-:W-:Y:S01]  /*1f70*/  IADD3 R103, R15, R103, RZ ;  /* 0x000000670f677210 */ /* 0x000fe20007ffe0ff */
[----:B------:R-:W-:Y:S02]  /*1f80*/  IMAD.IADD R101, R101, 0x1, R15 ;  /* 0x0000000165657824 */ /* 0x000fe400078e020f */
[----:B------:R-:W-:Y:S02]  /*1f90*/  IMAD.SHL.U32 R34, R4, 0x80, RZ ;  /* 0x0000008004227824 */ /* 0x000fe400078e00ff */
[----:B-----5:R-:W-:-:S04]  /*1fa0*/  IMAD.WIDE.U32 R100, R146, R4, R100 ;  /* 0x0000000492647225 */ /* 0x020fc800078e0064 */
[----:B------:R-:W-:Y:S01]  /*1fb0*/  IMAD.WIDE.U32 R102, R146, R4, R102 ;  /* 0x0000000492667225 */ /* 0x000fe200078e0066 */
        /* <DEDUP_REMOVED lines=8> */
[----:B------:R-:W-:Y:S01]  /*2040*/  IMAD R93, R184, R127, R6 ;  /* 0x0000007fb85d7224 */ /* 0x000fe200078e0206 */
[----:B------:R-:W-:Y:S01]  /*2050*/  SHF.L.U64.HI R127, R126, 0x6, R127 ;  /* 0x000000067e7f7819 */ /* 0x000fe2000001027f */
[----:B------:R-:W-:Y:S01]  /*2060*/  IMAD.WIDE.U32 R6, R184, R126, R22 ;  /* 0x0000007eb8067225 */ /* 0x000fe200078e0016 */
[----:B------:R-:W-:-:S03]  /*2070*/  SHF.L.U64.HI R126, R4, 0x7, R5 ;  /* 0x00000007047e7819 */ /* 0x000fc60000010205 */
[----:B------:R-:W-:Y:S01]  /*2080*/  IMAD R0, R0, UR4, RZ ;  /* 0x0000000400007c24 */ /* 0x000fe2000f8e02ff */
[----:B------:R-:W-:Y:S01]  /*2090*/  IADD3 R94, P0, R96, R6, RZ ;  /* 0x00000006605e7210 */ /* 0x000fe20007f1e0ff */
[----:B------:R-:W-:Y:S02]  /*20a0*/  IMAD.IADD R95, R97, 0x1, R95 ;  /* 0x00000001615f7824 */ /* 0x000fe400078e025f */
[----:B------:R-:W-:Y:S02]  /*20b0*/  IMAD R37, R11, UR5, R0 ;  /* 0x000000050b257c24 */ /* 0x000fe4000f8e0200 */
[-C--:B------:R-:W-:Y:S01]  /*20c0*/  IMAD R0, R211, R30.reuse, RZ ;  /* 0x0000001ed3007224 */ /* 0x080fe200078e02ff */
[----:B------:R-:W-:Y:S01]  /*20d0*/  IADD3.X R93, R95, R7, R93, P0, !PT ;  /* 0x000000075f5d7210 */ /* 0x000fe200007fe45d */
[----:B------:R-:W-:Y:S01]  /*20e0*/  IMAD.WIDE.U32 R98, R11, UR4, R8 ;  /* 0x000000040b627c25 */ /* 0x000fe2000f8e0008 */
[C---:B------:R-:W-:Y:S02]  /*20f0*/  SEL R9, R121.reuse, RZ, P2 ;  /* 0x000000ff79097207 */ /* 0x040fe40001000000 */
[C---:B------:R-:W-:Y:S01]  /*2100*/  SEL R7, R121.reuse, RZ, P3 ;  /* 0x000000ff79077207 */ /* 0x040fe20001800000 */
[----:B------:R-:W-:Y:S01]  /*2110*/  IMAD R11, R184, R31, R0 ;  /* 0x0000001fb80b7224 */ /* 0x000fe200078e0200 */
[----:B------:R-:W-:Y:S01]  /*2120*/  SEL R0, R121, RZ, P4 ;  /* 0x000000ff79007207 */ /* 0x000fe20002000000 */
[----:B------:R-:W-:Y:S01]  /*2130*/  IMAD.IADD R9, R186, 0x1, R9 ;  /* 0x00000001ba097824 */ /* 0x000fe200078e0209 */
[----:B------:R-:W-:Y:S01]  /*2140*/  IADD3 R7, R22, R7, RZ ;  /* 0x0000000716077210 */ /* 0x000fe20007ffe0ff */
[----:B------:R-:W-:Y:S01]  /*2150*/  IMAD.IADD R105, R105, 0x1, R11 ;  /* 0x0000000169697824 */ /* 0x000fe200078e020b */
[----:B------:R-:W-:Y:S01]  /*2160*/  LOP3.LUT P0, RZ, R217, 0x4, RZ, 0xc0, !PT ;  /* 0x00000004d9ff7812 */ /* 0x000fe2000780c0ff */
[----:B------:R-:W-:Y:S01]  /*2170*/  IMAD.IADD R8, R187, 0x1, R0 ;  /* 0x00000001bb087824 */ /* 0x000fe200078e0200 */
[----:B------:R-:W-:Y:S01]  /*2180*/  SHF.R.S32.HI R0, RZ, 0x1f, R7 ;  /* 0x0000001fff007819 */ /* 0x000fe20000011407 */
[----:B------:R-:W-:Y:S01]  /*2190*/  IMAD.IADD R107, R11, 0x1, R107 ;  /* 0x000000010b6b7824 */ /* 0x000fe200078e026b */
[----:B------:R-:W-:Y:S01]  /*21a0*/  SHF.R.S32.HI R6, RZ, 0x1f, R9 ;  /* 0x0000001fff067819 */ /* 0x000fe20000011409 */
[----:B------:R-:W-:Y:S01]  /*21b0*/  IMAD.WIDE.U32 R104, R146, R30, R104 ;  /* 0x0000001e92687225 */ /* 0x000fe200078e0068 */
[----:B------:R-:W-:-:S02]  /*21c0*/  LEA.HI R21, R0, R7, RZ, 0x3 ;  /* 0x0000000700157211 */ /* 0x000fc400078f18ff */
[----:B------:R-:W-:Y:S01]  /*21d0*/  SHF.R.S32.HI R11, RZ, 0x1f, R8 ;  /* 0x0000001fff0b7819 */ /* 0x000fe20000011408 */
[----:B------:R-:W-:Y:S01]  /*21e0*/  IMAD.WIDE.U32 R106, R146, R30, R106 ;  /* 0x0000001e926a7225 */ /* 0x000fe200078e006a */
[----:B------:R-:W-:Y:S02]  /*21f0*/  LEA.HI R0, R0, R7, RZ, 0x6 ;  /* 0x0000000700007211 */ /* 0x000fe400078f30ff */
[CC--:B------:R-:W-:Y:S01]  /*2200*/  LEA.HI R20, R6.reuse, R9.reuse, RZ, 0x3 ;  /* 0x0000000906147211 */ /* 0x0c0fe200078f18ff */
[----:B------:R-:W-:Y:S01]  /*2210*/  IMAD.SHL.U32 R121, R121, 0x2, RZ ;  /* 0x0000000279797824 */ /* 0x000fe200078e00ff */
[----:B------:R-:W-:Y:S02]  /*2220*/  LEA.HI R6, R6, R9, RZ, 0x6 ;  /* 0x0000000906067211 */ /* 0x000fe400078f30ff */
[----:B------:R-:W-:Y:S02]  /*2230*/  LOP3.LUT R7, R196, 0x38, R21, 0xf8, !PT ;  /* 0x00000038c4077812 */ /* 0x000fe400078ef815 */
[----:B------:R-:W-:-:S02]  /*2240*/  LEA.HI R15, R11, R8, RZ, 0x3 ;  /* 0x000000080b0f7211 */ /* 0x000fc400078f18ff */
[----:B------:R-:W-:Y:S02]  /*2250*/  SHF.L.U32 R0, R0, 0x7, RZ ;  /* 0x0000000700007819 */ /* 0x000fe400000006ff */
[----:B------:R-:W-:Y:S02]  /*2260*/  LOP3.LUT R10, R191, 0x38, R21, 0xf8, !PT ;  /* 0x00000038bf0a7812 */ /* 0x000fe400078ef815 */
[----:B------:R-:W-:Y:S01]  /*2270*/  LEA.HI R11, R11, R8, RZ, 0x6 ;  /* 0x000000080b0b7211 */ /* 0x000fe200078f30ff */
[----:B------:R-:W-:Y:S01]  /*2280*/  IMAD.SHL.U32 R8, R6, 0x80, RZ ;  /* 0x0000008006087824 */ /* 0x000fe200078e00ff */
[----:B------:R-:W-:Y:S02]  /*2290*/  LOP3.LUT R6, R7, R198, RZ, 0x3c, !PT ;  /* 0x000000c607067212 */ /* 0x000fe400078e3cff */
[----:B------:R-:W-:Y:S01]  /*22a0*/  LOP3.LUT R0, R0, 0xffffe000, RZ, 0xc0, !PT ;  /* 0xffffe00000007812 */ /* 0x000fe200078ec0ff */
[----:B------:R-:W-:Y:S01]  /*22b0*/  IMAD.SHL.U32 R12, R11, 0x80, RZ ;  /* 0x000000800b0c7824 */ /* 0x000fe200078e00ff */
[----:B------:R-:W-:-:S02]  /*22c0*/  LOP3.LUT R10, R10, R225, RZ, 0x3c, !PT ;  /* 0x000000e10a0a7212 */ /* 0x000fc400078e3cff */
[----:B------:R-:W-:Y:S02]  /*22d0*/  SHF.R.S32.HI R7, RZ, 0x1f, R146 ;  /* 0x0000001fff077819 */ /* 0x000fe40000011492 */
[-C--:B------:R-:W-:Y:S02]  /*22e0*/  IADD3 R143, R10, R0.reuse, R199 ;  /* 0x000000000a8f7210 */ /* 0x080fe40007ffe0c7 */
[----:B------:R-:W-:Y:S01]  /*22f0*/  LEA R145, R197, R0, 0x9 ;  /* 0x00000000c5917211 */ /* 0x000fe200078e48ff */
[C---:B------:R-:W-:Y:S01]  /*2300*/  IMAD R0, R7.reuse, R4, RZ ;  /* 0x0000000407007224 */ /* 0x040fe200078e02ff */
[C---:B------:R-:W-:Y:S01]  /*2310*/  LOP3.LUT R9, R196.reuse, 0x38, R20, 0xf8, !PT ;  /* 0x00000038c4097812 */ /* 0x040fe200078ef814 */
[----:B------:R-:W-:Y:S01]  /*2320*/  IMAD R7, R7, R30, RZ ;  /* 0x0000001e07077224 */ /* 0x000fe200078e02ff */
[----:B------:R-:W-:Y:S01]  /*2330*/  LOP3.LUT R11, R196, 0x38, R15, 0xf8, !PT ;  /* 0x00000038c40b7812 */ /* 0x000fe200078ef80f */
[----:B------:R-:W-:Y:S01]  /*2340*/  IMAD R27, R146, R5, R0 ;  /* 0x00000005921b7224 */ /* 0x000fe200078e0200 */
[----:B------:R-:W-:Y:S01]  /*2350*/  LOP3.LUT R5, R196, 0x18, R22, 0xf8, !PT ;  /* 0x00000018c4057812 */ /* 0x000fe200078ef816 */
[----:B------:R-:W-:Y:S01]  /*2360*/  IMAD R7, R146, R31, R7 ;  /* 0x0000001f92077224 */ /* 0x000fe200078e0207 */
[----:B------:R-:W-:Y:S01]  /*2370*/  LOP3.LUT R26, R191, 0x38, R15, 0xf8, !PT ;  /* 0x00000038bf1a7812 */ /* 0x000fe200078ef80f */
[----:B------:R-:W-:Y:S01]  /*2380*/  IMAD.SHL.U32 R31, R30, 0x80, RZ ;  /* 0x000000801e1f7824 */ /* 0x000fe200078e00ff */
[-C--:B------:R-:W-:Y:S01]  /*2390*/  LOP3.LUT R0, R5, R198.reuse, RZ, 0x3c, !PT ;  /* 0x000000c605007212 */ /* 0x080fe200078e3cff */
[----:B------:R-:W-:Y:S01]  /*23a0*/  IMAD.IADD R28, R101, 0x1, R27 ;  /* 0x00000001651c7824 */ /* 0x000fe200078e021b */
[----:B------:R-:W-:Y:S01]  /*23b0*/  LOP3.LUT R8, R8, 0xffffe000, RZ, 0xc0, !PT ;  /* 0xffffe00008087812 */ /* 0x000fe200078ec0ff */
[----:B------:R-:W-:Y:S01]  /*23c0*/  IMAD.IADD R25, R7, 0x1, R107 ;  /* 0x0000000107197824 */ /* 0x000fe200078e026b */
[----:B------:R-:W-:Y:S01]  /*23d0*/  LOP3.LUT R12, R12, 0xffffe000, RZ, 0xc0, !PT ;  /* 0xffffe0000c0c7812 */ /* 0x000fe200078ec0ff */
[----:B------:R-:W-:Y:S01]  /*23e0*/  IMAD R29, R197, 0x200, R0 ;  /* 0x00000200c51d7824 */ /* 0x000fe200078e0200 */
[----:B------:R-:W-:Y:S01]  /*23f0*/  LOP3.LUT R14, R191, 0x38, R20, 0xf8, !PT ;  /* 0x00000038bf0e7812 */ /* 0x000fe200078ef814 */
[C---:B------:R-:W-:Y:S01]  /*2400*/  IMAD R144, R197.reuse, 0x200, R8 ;  /* 0x00000200c5907824 */ /* 0x040fe200078e0208 */
[----:B------:R-:W-:Y:S01]  /*2410*/  SEL R0, RZ, 0x20, P1 ;  /* 0x00000020ff007807 */ /* 0x000fe20000800000 */
[----:B------:R-:W-:Y:S01]  /*2420*/  IMAD R142, R197, 0x200, R12 ;  /* 0x00000200c58e7824 */ /* 0x000fe200078e020c */
[-C--:B------:R-:W-:Y:S01]  /*2430*/  LOP3.LUT R9, R9, R198.reuse, RZ, 0x3c, !PT ;  /* 0x000000c609097212 */ /* 0x080fe200078e3cff */
[----:B------:R-:W-:Y:S01]  /*2440*/  IMAD.SHL.U32 R30, R30, 0x40, RZ ;  /* 0x000000401e1e7824 */ /* 0x000fe200078e00ff */
[----:B------:R-:W-:-:S02]  /*2450*/  LOP3.LUT R11, R11, R198, RZ, 0x3c, !PT ;  /* 0x000000c60b0b7212 */ /* 0x000fc400078e3cff */
[-C--:B------:R-:W-:Y:S01]  /*2460*/  LOP3.LUT R26, R26, R225.reuse, RZ, 0x3c, !PT ;  /* 0x000000e11a1a7212 */ /* 0x080fe200078e3cff */
[----:B------:R-:W-:Y:S01]  /*2470*/  IMAD.IADD R144, R144, 0x1, R9 ;  /* 0x0000000190907824 */ /* 0x000fe200078e0209 */
[----:B------:R-:W-:Y:S01]  /*2480*/  LOP3.LUT R14, R14, R225, RZ, 0x3c, !PT ;  /* 0x000000e10e0e7212 */ /* 0x000fe200078e3cff */
[----:B------:R-:W-:Y:S01]  /*2490*/  IMAD.IADD R142, R142, 0x1, R11 ;  /* 0x000000018e8e7824 */ /* 0x000fe200078e020b */
[----:B------:R-:W-:Y:S02]  /*24a0*/  IADD3 R116, P4, R184, R117, RZ ;  /* 0x00000075b8747210 */ /* 0x000fe40007f9e0ff */
[----:B------:R-:W-:Y:S02]  /*24b0*/  SEL R123, R123, 0xffffffe0, !P0 ;  /* 0xffffffe07b7b7807 */ /* 0x000fe40004000000 */
[----:B------:R-:W-:Y:S02]  /*24c0*/  SHF.R.S32.HI R111, RZ, 0x3, R21 ;  /* 0x00000003ff6f7819 */ /* 0x000fe40000011415 */
[----:B------:R-:W-:Y:S01]  /*24d0*/  SHF.R.S32.HI R110, RZ, 0x3, R20 ;  /* 0x00000003ff6e7819 */ /* 0x000fe20000011414 */
[----:B------:R-:W-:Y:S01]  /*24e0*/  IMAD.IADD R133, R123, 0x1, R29 ;  /* 0x000000017b857824 */ /* 0x000fe200078e021d */
[----:B------:R-:W-:-:S02]  /*24f0*/  SHF.R.S32.HI R109, RZ, 0x3, R15 ;  /* 0x00000003ff6d7819 */ /* 0x000fc4000001140f */
[----:B------:R-:W-:Y:S02]  /*2500*/  LOP3.LUT R21, R21, 0xfffffff8, RZ, 0xc0, !PT ;  /* 0xfffffff815157812 */ /* 0x000fe400078ec0ff */
[----:B------:R-:W-:Y:S02]  /*2510*/  LOP3.LUT R20, R20, 0xfffffff8, RZ, 0xc0, !PT ;  /* 0xfffffff814147812 */ /* 0x000fe400078ec0ff */
[----:B------:R-:W-:Y:S02]  /*2520*/  LOP3.LUT R15, R15, 0xfffffff8, RZ, 0xc0, !PT ;  /* 0xfffffff80f0f7812 */ /* 0x000fe400078ec0ff */
[----:B------:R-:W-:Y:S02]  /*2530*/  LOP3.LUT R0, R3, R0, RZ, 0xfc, !PT ;  /* 0x0000000003007212 */ /* 0x000fe400078efcff */
[----:B------:R-:W-:Y:S01]  /*2540*/  IADD3 R136, R26, R12, R199 ;  /* 0x0000000c1a887210 */ /* 0x000fe20007ffe0c7 */
[----:B------:R-:W-:Y:S01]  /*2550*/  IMAD.IADD R26, R105, 0x1, R7 ;  /* 0x00000001691a7824 */ /* 0x000fe200078e0207 */
[----:B------:R-:W-:-:S02]  /*2560*/  IADD3 R137, R14, R8, R199 ;  /* 0x000000080e897210 */ /* 0x000fc40007ffe0c7 */
[----:B------:R-:W-:Y:S02]  /*2570*/  IADD3 R145, R145, R6, RZ ;  /* 0x0000000691917210 */ /* 0x000fe40007ffe0ff */
[----:B------:R-:W-:Y:S02]  /*2580*/  IADD3.X R117, R211, R13, RZ, P4, !PT ;  /* 0x0000000dd3757210 */ /* 0x000fe400027fe4ff */
[----:B------:R-:W-:Y:S02]  /*2590*/  IADD3 R27, R27, R103, RZ ;  /* 0x000000671b1b7210 */ /* 0x000fe40007ffe0ff */
[----:B------:R-:W-:Y:S02]  /*25a0*/  LOP3.LUT R14, R3, 0x1, RZ, 0xc0, !PT ;  /* 0x00000001030e7812 */ /* 0x000fe400078ec0ff */
[----:B------:R-:W-:Y:S02]  /*25b0*/  SHF.R.S32.HI R13, RZ, 0x1f, R21 ;  /* 0x0000001fff0d7819 */ /* 0x000fe40000011415 */
[----:B------:R-:W-:-:S02]  /*25c0*/  SHF.R.S32.HI R12, RZ, 0x1f, R20 ;  /* 0x0000001fff0c7819 */ /* 0x000fc40000011414 */
[----:B------:R-:W-:Y:S02]  /*25d0*/  SHF.R.S32.HI R11, RZ, 0x1f, R15 ;  /* 0x0000001fff0b7819 */ /* 0x000fe4000001140f */
[C---:B------:R-:W-:Y:S02]  /*25e0*/  LOP3.LUT R10, R0.reuse, 0x2, RZ, 0xc0, !PT ;  /* 0x00000002000a7812 */ /* 0x040fe400078ec0ff */
[C---:B------:R-:W-:Y:S02]  /*25f0*/  LOP3.LUT R9, R0.reuse, 0x4, RZ, 0xc0, !PT ;  /* 0x0000000400097812 */ /* 0x040fe400078ec0ff */
[C---:B------:R-:W-:Y:S02]  /*2600*/  LOP3.LUT R8, R0.reuse, 0x8, RZ, 0xc0, !PT ;  /* 0x0000000800087812 */ /* 0x040fe400078ec0ff */
[C---:B------:R-:W-:Y:S02]  /*2610*/  LOP3.LUT R7, R0.reuse, 0x10, RZ, 0xc0, !PT ;  /* 0x0000001000077812 */ /* 0x040fe400078ec0ff */
[----:B------:R-:W-:-:S02]  /*2620*/  LOP3.LUT R6, R0, 0x20, RZ, 0xc0, !PT ;  /* 0x0000002000067812 */ /* 0x000fc400078ec0ff */
[----:B------:R-:W-:-:S07]  /*2630*/  IADD3 R5, R99, R37, RZ ;  /* 0x0000002563057210 */ /* 0x000fce0007ffe0ff */
.L_x_2305:
[----:B0-----:R-:W0:Y:S01]  /*2640*/  LDC.64 R118, c[0x0][0x2d8] ;  /* 0x0000b600ff767b82 */ /* 0x001e220000000a00 */
[----:B--2---:R-:W-:Y:S01]  /*2650*/  VIADD R39, R2, 0xffffffff ;  /* 0xffffffff02277836 */ /* 0x004fe20000000000 */
[----:B------:R-:W-:Y:S05]  /*2660*/  YIELD ;  /* 0x0000000000007946 */ /* 0x000fea0003800000 */
[----:B------:R-:W-:Y:S01]  /*2670*/  SHF.R.S32.HI R36, RZ, 0x1f, R39 ;  /* 0x0000001fff247819 */ /* 0x000fe20000011427 */
[----:B-1----:R-:W1:Y:S01]  /*2680*/  LDC R120, c[0x0][0x3d4] ;  /* 0x0000f500ff787b82 */ /* 0x002e620000000800 */
[-C--:B------:R-:W-:Y:S01]  /*2690*/  IMAD R3, R124, R39.reuse, RZ ;  /* 0x000000277c037224 */ /* 0x080fe200078e02ff */
[----:B------:R-:W-:Y:S01]  /*26a0*/  BSSY B0, `(.L_x_2206) ;  /* 0x000073b000007945 */ /* 0x000fe20003800000 */
[----:B------:R-:W-:-:S04]  /*26b0*/  IMAD.WIDE.U32 R130, R92, R39, RZ ;  /* 0x000000275c827225 */ /* 0x000fc800078e00ff */
[----:B------:R-:W-:Y:S01]  /*26c0*/  IMAD R37, R36, R92, R3 ;  /* 0x0000005c24257224 */ /* 0x000fe200078e0203 */
[CC--:B------:R-:W-:Y:S01]  /*26d0*/  IADD3 R3, P5, R94.reuse, R130.reuse, RZ ;  /* 0x000000825e037210 */ /* 0x0c0fe20007fbe0ff */
[----:B------:R-:W-:Y:S01]  /*26e0*/  IMAD R47, R19, 0x6000, R29 ;  /* 0x00006000132f7824 */ /* 0x000fe200078e021d */
[----:B------:R-:W-:Y:S01]  /*26f0*/  IADD3 R0, P1, P4, R94, R130, R132 ;  /* 0x000000825e007210 */ /* 0x000fe20007c3e084 */
[----:B------:R-:W-:Y:S02]  /*2700*/  IMAD.IADD R88, R131, 0x1, R37 ;  /* 0x0000000183587824 */ /* 0x000fe400078e0225 */
[----:B------:R-:W-:Y:S01]  /*2710*/  IMAD R47, R47, 0x2, R114 ;  /* 0x000000022f2f7824 */ /* 0x000fe200078e0272 */
[-C--:B0-----:R-:W-:Y:S02]  /*2720*/  LEA R48, P0, R3, R118.reuse, 0x1 ;  /* 0x0000007603307211 */ /* 0x081fe400078008ff */
[----:B------:R-:W-:Y:S02]  /*2730*/  IADD3.X R4, R88, R93, RZ, P5, !PT ;  /* 0x0000005d58047210 */ /* 0x000fe40002ffe4ff */
[----:B------:R-:W-:-:S02]  /*2740*/  LEA R44, P5, R0, R118, 0x1 ;  /* 0x00000076002c7211 */ /* 0x000fc400078a08ff */
[-C--:B------:R-:W-:Y:S01]  /*2750*/  LEA.HI.X R49, R3, R119.reuse, R4, 0x1, P0 ;  /* 0x0000007703317211 */ /* 0x080fe200000f0c04 */
[----:B------:R-:W-:Y:S01]  /*2760*/  IMAD R3, R19, 0x6000, R133 ;  /* 0x0000600013037824 */ /* 0x000fe200078e0285 */
[----:B-1----:R-:W-:Y:S02]  /*2770*/  ISETP.GE.AND P0, PT, R120, 0x1, PT ;  /* 0x000000017800780c */ /* 0x002fe40003f06270 */
[----:B------:R-:W-:Y:S01]  /*2780*/  IADD3.X R2, R93, R88, R127, P1, P4 ;  /* 0x000000585d027210 */ /* 0x000fe20000fe847f */
[----:B------:R-:W-:Y:S01]  /*2790*/  IMAD R46, R3, 0x2, R114 ;  /* 0x00000002032e7824 */ /* 0x000fe200078e0272 */
[----:B------:R-:W-:Y:S02]  /*27a0*/  ISETP.GT.AND P1, PT, R39, R122, PT ;  /* 0x0000007a2700720c */ /* 0x000fe40003f24270 */
[----:B------:R-:W-:Y:S02]  /*27b0*/  LEA.HI.X R45, R0, R119, R2, 0x1, P5 ;  /* 0x00000077002d7211 */ /* 0x000fe400028f0c02 */
[----:B------:R-:W-:-:S02]  /*27c0*/  P2R R115, PR, RZ, 0x2 ;  /* 0x00000002ff737803 */ /* 0x000fc40000000000 */
[----:B------:R-:W-:-:S03]  /*27d0*/  MOV R2, R39 ;  /* 0x0000002700027202 */ /* 0x000fc60000000f00 */
[----:B------:R-:W-:Y:S05]  /*27e0*/  @!P0 BRA `(.L_x_2207) ;  /* 0x0000006c00c48947 */ /* 0x000fea0003800000 */
[----:B------:R-:W-:Y:S01]  /*27f0*/  ULDC.U8 UR4, c[0x0][0x3f0] ;  /* 0x0000fc0000047ab9 */ /* 0x000fe20000000000 */
[-C--:B------:R-:W-:Y:S01]  /*2800*/  IMAD R0, R125, R39.reuse, RZ ;  /* 0x000000277d007224 */ /* 0x080fe200078e02ff */
[----:B------:R-:W-:Y:S01]  /*2810*/  ISETP.NE.AND P0, PT, RZ, UR4, PT ;  /* 0x00000004ff007c0c */ /* 0x000fe2000bf05270 */
[----:B------:R-:W-:Y:S02]  /*2820*/  IMAD R37, R126, R39, RZ ;  /* 0x000000277e257224 */ /* 0x000fe400078e02ff */
[----:B------:R-:W-:Y:S02]  /*2830*/  IMAD R3, R36, R31, R0 ;  /* 0x0000001f24037224 */ /* 0x000fe400078e0200 */
[----:B------:R-:W-:Y:S02]  /*2840*/  IMAD R4, R2, -0x80, R24 ;  /* 0xffffff8002047824 */ /* 0x000fe400078e0218 */
[----:B------:R-:W-:-:S03]  /*2850*/  IMAD.WIDE.U32 R86, R31, R39, RZ ;  /* 0x000000271f567225 */ /* 0x000fc600078e00ff */
[----:B------:R-:W-:Y:S01]  /*2860*/  VIMNMX R4, R4, 0x80, PT ;  /* 0x0000008004047848 */ /* 0x000fe20003fe0100 */
[----:B------:R-:W-:Y:S02]  /*2870*/  IMAD R37, R36, R34, R37 ;  /* 0x0000002224257224 */ /* 0x000fe400078e0225 */
[----:B------:R-:W-:-:S04]  /*2880*/  IMAD.WIDE.U32 R84, R34, R39, RZ ;  /* 0x0000002722547225 */ /* 0x000fc800078e00ff */
[----:B------:R-:W-:Y:S02]  /*2890*/  IMAD.IADD R0, R87, 0x1, R3 ;  /* 0x0000000157007824 */ /* 0x000fe400078e0203 */
        /* <DEDUP_REMOVED lines=22> */
[----:B------:R-:W-:Y:S01]  /*2a00*/  IADD3.X R38, R0, R26, RZ, P4, !PT ;  /* 0x0000001a00267210 */ /* 0x000fe200027fe4ff */
[C---:B------:R-:W-:Y:S01]  /*2a10*/  VIADD R43, R16.reuse, 0x10 ;  /* 0x00000010102b7836 */ /* 0x040fe20000000000 */
[----:B------:R-:W-:Y:S01]  /*2a20*/  LEA R36, P4, R37, UR4, 0x1 ;  /* 0x0000000425247c11 */ /* 0x000fe2000f8808ff */
        /* <DEDUP_REMOVED lines=8> */
[----:B------:R-:W-:Y:S01]  /*2ab0*/  VIADD R51, R16, 0x30 ;  /* 0x0000003010337836 */ /* 0x000fe20000000000 */
[----:B------:R-:W-:-:S02]  /*2ac0*/  LEA.HI.X R39, R39, UR7, R42, 0x1, P4 ;  /* 0x0000000727277c11 */ /* 0x000fc4000a0f0c2a */
[-C--:B------:R-:W-:Y:S02]  /*2ad0*/  ISETP.GE.AND P4, PT, R43, R120.reuse, PT ;  /* 0x000000782b00720c */ /* 0x080fe40003f86270 */
[----:B------:R-:W-:Y:S01]  /*2ae0*/  IADD3 R43, R16, 0x20, RZ ;  /* 0x00000020102b7810 */ /* 0x000fe20007ffe0ff */
[----:B------:R0:W5:Y:S04]  /*2af0*/  @!P1 LDG.E.64 R128, desc[UR56][R36.64] ;  /* 0x0000003824809981 */ /* 0x000168000c1e1b00 */
[----:B------:R0:W5:Y:S01]  /*2b00*/  @!P1 LDG.E.64 R130, desc[UR56][R38.64] ;  /* 0x0000003826829981 */ /* 0x000162000c1e1b00 */
[----:B------:R-:W-:-:S05]  /*2b10*/  ISETP.GE.AND P1, PT, R43, R120, PT ;  /* 0x000000782b00720c */ /* 0x000fca0003f26270 */
        /* <DEDUP_REMOVED lines=23> */
.L_x_2210:
[----:B------:R-:W-:Y:S05]  /*2c90*/  BSYNC B1 ;  /* 0x0000000000017941 */ /* 0x000fea0003800000 */
.L_x_2209:
        /* <DEDUP_REMOVED lines=27> */
[----:B------:R-:W-:Y:S02]  /*2e50*/  LEA.HI.X R39, R84, UR7, R3, 0x1, P1 ;  /* 0x0000000754277c11 */ /* 0x000fe400088f0c03 */
[C---:B------:R-:W-:Y:S02]  /*2e60*/  ISETP.GE.AND P1, PT, R16.reuse, R120, PT ;  /* 0x000000781000720c */ /* 0x040fe40003f26270 */
        /* <DEDUP_REMOVED lines=32> */
.L_x_2212:
[----:B------:R-:W-:Y:S05]  /*3070*/  BSYNC B1 ;  /* 0x0000000000017941 */ /* 0x000fea0003800000 */
.L_x_2211:
[----:B------:R-:W-:Y:S01]  /*3080*/  IMAD.MOV.U32 R0, RZ, RZ, R74 ;  /* 0x000000ffff007224 */ /* 0x000fe200078e004a */
[----:B------:R-:W-:Y:S01]  /*3090*/  MOV R3, R75 ;  /* 0x0000004b00037202 */ /* 0x000fe20000000f00 */
[----:B01----:R-:W-:Y:S01]  /*30a0*/  IMAD.MOV.U32 R37, RZ, RZ, R83 ;  /* 0x000000ffff257224 */ /* 0x003fe200078e0053 */
[----:B------:R-:W-:Y:S02]  /*30b0*/  MOV R36, R82 ;  /* 0x0000005200247202 */ /* 0x000fe40000000f00 */
[----:B------:R-:W-:Y:S01]  /*30c0*/  PRMT R154, R0, 0x5410, R3 ;  /* 0x00005410009a7816 */ /* 0x000fe20000000003 */
[----:B------:R-:W-:Y:S01]  /*30d0*/  IMAD.MOV.U32 R0, RZ, RZ, R78 ;  /* 0x000000ffff007224 */ /* 0x000fe200078e004e */
[----:B------:R-:W-:Y:S01]  /*30e0*/  PRMT R164, R36, 0x5410, R37 ;  /* 0x0000541024a47816 */ /* 0x000fe20000000025 */
[----:B------:R-:W-:Y:S01]  /*30f0*/  IMAD.MOV.U32 R3, RZ, RZ, R79 ;  /* 0x000000ffff037224 */ /* 0x000fe200078e004f */
[----:B------:R-:W-:Y:S01]  /*3100*/  PRMT R152, R134, 0x5410, R135 ;  /* 0x0000541086987816 */ /* 0x000fe20000000087 */
[----:B------:R-:W-:Y:S01]  /*3110*/  IMAD.MOV.U32 R36, RZ, RZ, R128 ;  /* 0x000000ffff247224 */ /* 0x000fe200078e0080 */
[----:B------:R-:W-:Y:S01]  /*3120*/  ISETP.NE.AND P1, PT, R190, 0x3, PT ;  /* 0x00000003be00780c */ /* 0x000fe20003f25270 */
        /* <DEDUP_REMOVED lines=18> */
[----:B------:R-:W-:Y:S01]  /*3250*/  PRMT R167, R36, 0x5410, R37 ;  /* 0x0000541024a77816 */ /* 0x000fe20000000025 */
[----:B------:R-:W-:Y:S01]  /*3260*/  IMAD.MOV.U32 R36, RZ, RZ, R130 ;  /* 0x000000ffff247224 */ /* 0x000fe200078e0082 */
[----:B------:R-:W-:Y:S01]  /*3270*/  MOV R3, R119 ;  /* 0x0000007700037202 */ /* 0x000fe20000000f00 */
[----:B------:R-:W-:-:S03]  /*3280*/  IMAD.MOV.U32 R37, RZ, RZ, R131 ;  /* 0x000000ffff257224 */ /* 0x000fc600078e0083 */
[----:B------:R-:W-:Y:S01]  /*3290*/  PRMT R168, R0, 0x5410, R3 ;  /* 0x0000541000a87816 */ /* 0x000fe20000000003 */
[----:B-----5:R-:W-:Y:S01]  /*32a0*/  IMAD.MOV.U32 R3, RZ, RZ, R41 ;  /* 0x000000ffff037224 */ /* 0x020fe200078e0029 */
        /* <DEDUP_REMOVED lines=34> */
[----:B------:R-:W-:Y:S02]  /*34d0*/  PRMT R141, R37, 0x5410, R36 ;  /* 0x00005410258d7816 */ /* 0x000fe40000000024 */
[----:B------:R-:W-:Y:S01]  /*34e0*/  PRMT R149, R3, 0x5410, R0 ;  /* 0x0000541003957816 */ /* 0x000fe20000000000 */
[----:B------:R-:W-:Y:S06]  /*34f0*/  @!P1 BRA `(.L_x_2213) ;  /* 0x0000000000049947 */ /* 0x000fec0003800000 */
[----:B------:R-:W-:Y:S01]  /*3500*/  BPT.TRAP 0x1 ;  /* 0x000000040000795c */ /* 0x000fe20000300000 */
.L_x_2213:
[----:B------:R-:W-:Y:S01]  /*3510*/  LEA R3, R19, R18, 0x3 ;  /* 0x0000001213037211 */ /* 0x000fe200078e18ff */
[----:B------:R-:W-:Y:S01]  /*3520*/  BSSY B1, `(.L_x_2214) ;  /* 0x0000004000017945 */ /* 0x000fe20003800000 */
[----:B------:R-:W-:-:S04]  /*3530*/  SHF.L.U32 R0, R189, 0x1f, RZ ;  /* 0x0000001fbd007819 */ /* 0x000fc800000006ff */
[----:B------:R-:W0:Y:S02]  /*3540*/  SYNCS.PHASECHK.TRANS64.TRYWAIT P5, [R3+URZ+0x34890], R0 ;  /* 0x03489000030075a7 */ /* 0x000e2400080a017f */
[----:B0-----:R-:W-:Y:S05]  /*3550*/  @!P5 BRA `(.L_x_2215) ;  /* 0x00000200008cd947 */ /* 0x001fea0003800000 */
.L_x_2539:
[----:B------:R-:W-:Y:S05]  /*3560*/  BSYNC B1 ;  /* 0x0000000000017941 */ /* 0x000fea0003800000 */
.L_x_2214:
        /* <DEDUP_REMOVED lines=50> */
.L_x_2221:
[----:B------:R-:W-:Y:S05]  /*3890*/  BSYNC B3 ;  /* 0x0000000000037941 */ /* 0x000fea0003800000 */
.L_x_2220:
[----:B--2---:R1:W-:Y:S02]  /*38a0*/  STG.E.128 desc[UR56][R48.64], R36 ;  /* 0x0000002430007986 */ /* 0x0043e4000c101d38 */
.L_x_2219:
[----:B------:R-:W-:Y:S05]  /*38b0*/  BSYNC B2 ;  /* 0x0000000000027941 */ /* 0x000fea0003800000 */
.L_x_2218:
[----:B------:R-:W-:Y:S01]  /*38c0*/  ISETP.NE.AND P0, PT, R10, RZ, PT ;  /* 0x000000ff0a00720c */ /* 0x000fe20003f05270 */
[----:B------:R-:W-:-:S12]  /*38d0*/  BSSY B2, `(.L_x_2222) ;  /* 0x0000031000027945 */ /* 0x000fd80003800000 */
[----:B------:R-:W-:Y:S05]  /*38e0*/  @!P0 BRA `(.L_x_2223) ;  /* 0x0000000000bc8947 */ /* 0x000fea0003800000 */
[----:B-1----:R1:W2:Y:S01]  /*38f0*/  LDS.128 R36, [R46] ;  /* 0x000000002e247984 */ /* 0x0022a20000000c00 */
        /* <DEDUP_REMOVED lines=44> */
.L_x_2225:
[----:B------:R-:W-:Y:S05]  /*3bc0*/  BSYNC B3 ;  /* 0x0000000000037941 */ /* 0x000fea0003800000 */
.L_x_2224:
[----:B--2---:R2:W-:Y:S02]  /*3bd0*/  STG.E.128 desc[UR56][R48.64+0x40], R36 ;  /* 0x0000402430007986 */ /* 0x0045e4000c101d38 */
.L_x_2223:
[----:B------:R-:W-:Y:S05]  /*3be0*/  BSYNC B2 ;  /* 0x0000000000027941 */ /* 0x000fea0003800000 */
.L_x_2222:
[----:B------:R-:W-:Y:S01]  /*3bf0*/  ISETP.NE.AND P0, PT, R9, RZ, PT ;  /* 0x000000ff0900720c */ /* 0x000fe20003f05270 */
[----:B------:R-:W-:-:S12]  /*3c00*/  BSSY B2, `(.L_x_2226) ;  /* 0x0000033000027945 */ /* 0x000fd80003800000 */
[----:B------:R-:W-:Y:S05]  /*3c10*/  @!P0 BRA `(.L_x_2227) ;  /* 0x0000000000c48947 */ /* 0x000fea0003800000 */
[----:B-12---:R1:W2:Y:S01]  /*3c20*/  LDS.128 R36, [R47+0x4000] ;  /* 0x004000002f247984 */ /* 0x0062a20000000c00 */
[----:B------:R-:W-:Y:S01]  /*3c30*/  IADD3 R91, R16, 0x20, RZ ;  /* 0x00000020105b7810 */ /* 0x000fe20007ffe0ff */
[----:B------:R-:W-:Y:S03]  /*3c40*/  BSSY B3, `(.L_x_2228) ;  /* 0x000002d000037945 */ /* 0x000fe60003800000 */
[----:B------:R-:W-:-:S13]  /*3c50*/  ISETP.GE.AND P0, PT, R91, R120, PT ;  /* 0x000000785b00720c */ /* 0x000fda0003f06270 */
[----:B-1----:R-:W-:Y:S05]  /*3c60*/  @P0 BRA `(.L_x_2229) ;  /* 0x0000000000a80947 */ /* 0x002fea0003800000 */
[----:B------:R-:W-:Y:S01]  /*3c70*/  SHF.R.U64 R128, R88, 0x10, R89 ;  /* 0x0000001058807819 */ /* 0x000fe20000001259 */
        /* <DEDUP_REMOVED lines=8> */
[----:B------:R-:W-:-:S02]  /*3d00*/  HADD2.F32 R88, -RZ, R118.H1_H1 ;  /* 0x30000076ff587230 */ /* 0x000fc40000004100 */
[----:B------:R-:W-:Y:S02]  /*3d10*/  HADD2.F32 R90, -RZ, R90.H0_H0 ;  /* 0x2000005aff5a7230 */ /* 0x000fe40000004100 */
[----:B------:R-:W-:Y:S02]  /*3d20*/  HADD2.F32 R83, -RZ, R82.H0_H0 ;  /* 0x20000052ff537230 */ /* 0x000fe40000004100 */
[-C--:B------:R-:W-:Y:S01]  /*3d30*/  FMUL.FTZ R82, R39, R128.reuse ;  /* 0x0000008027527220 */ /* 0x080fe20000410000 */
[----:B------:R-:W-:Y:S02]  /*3d40*/  HADD2.F32 R118, -RZ, R118.H0_H0 ;  /* 0x20000076ff767230 */ /* 0x000fe40000004100 */
[C---:B------:R-:W-:Y:S01]  /*3d50*/  FMUL.FTZ R128, R37.reuse, R128 ;  /* 0x0000008025807220 */ /* 0x040fe20000410000 */
[-C--:B------:R-:W-:Y:S01]  /*3d60*/  FMUL.FTZ R91, R88, R89.reuse ;  /* 0x00000059585b7220 */ /* 0x080fe20000410000 */
[-C--:B------:R-:W-:Y:S02]  /*3d70*/  FFMA.FTZ R37, R37, R90.reuse, -R82 ;  /* 0x0000005a25257223 */ /* 0x080fe40000010852 */
[----:B------:R-:W-:Y:S01]  /*3d80*/  FFMA.FTZ R82, R39, R90, R128 ;  /* 0x0000005a27527223 */ /* 0x000fe20000010080 */
[C---:B------:R-:W-:Y:S01]  /*3d90*/  FMUL.FTZ R89, R118.reuse, R89 ;  /* 0x0000005976597220 */ /* 0x040fe20000410000 */
[----:B------:R-:W-:Y:S01]  /*3da0*/  FFMA.FTZ R39, R118, R83, -R91 ;  /* 0x0000005376277223 */ /* 0x000fe2000001085b */
[----:B------:R-:W-:-:S02]  /*3db0*/  HADD2.F32 R91, -RZ, R167.H0_H0 ;  /* 0x200000a7ff5b7230 */ /* 0x000fc40000004100 */
[--C-:B------:R-:W-:Y:S02]  /*3dc0*/  HADD2.F32 R118, -RZ, R36.reuse.H1_H1 ;  /* 0x30000024ff767230 */ /* 0x100fe40000004100 */
[----:B------:R-:W-:Y:S01]  /*3dd0*/  FFMA.FTZ R88, R88, R83, R89 ;  /* 0x0000005358587223 */ /* 0x000fe20000010059 */
[----:B------:R-:W-:Y:S01]  /*3de0*/  HADD2.F32 R90, -RZ, R36.H0_H0 ;  /* 0x20000024ff5a7230 */ /* 0x000fe20000004100 */
[----:B------:R-:W-:Y:S01]  /*3df0*/  F2FP.F16.F32.PACK_AB R37, R82, R37 ;  /* 0x000000255225723e */ /* 0x000fe200000000ff */
[----:B------:R-:W-:Y:S02]  /*3e00*/  HADD2.F32 R167, -RZ, R167.H1_H1 ;  /* 0x300000a7ffa77230 */ /* 0x000fe40000004100 */
[-C--:B------:R-:W-:Y:S01]  /*3e10*/  FMUL.FTZ R119, R118, R91.reuse ;  /* 0x0000005b76777220 */ /* 0x080fe20000410000 */
[----:B------:R-:W-:Y:S02]  /*3e20*/  HADD2.F32 R36, -RZ, R38.H1_H1 ;  /* 0x30000026ff247230 */ /* 0x000fe40000004100 */
[----:B------:R-:W-:Y:S01]  /*3e30*/  FMUL.FTZ R91, R90, R91 ;  /* 0x0000005b5a5b7220 */ /* 0x000fe20000410000 */
[----:B------:R-:W-:Y:S01]  /*3e40*/  HADD2.F32 R83, -RZ, R164.H0_H0 ;  /* 0x200000a4ff537230 */ /* 0x000fe20000004100 */
[----:B------:R-:W-:Y:S01]  /*3e50*/  F2FP.F16.F32.PACK_AB R39, R88, R39 ;  /* 0x000000275827723e */ /* 0x000fe200000000ff */
[----:B------:R-:W-:-:S02]  /*3e60*/  HADD2.F32 R38, -RZ, R38.H0_H0 ;  /* 0x20000026ff267230 */ /* 0x000fc40000004100 */
        /* <DEDUP_REMOVED lines=10> */
.L_x_2229:
[----:B------:R-:W-:Y:S05]  /*3f10*/  BSYNC B3 ;  /* 0x0000000000037941 */ /* 0x000fea0003800000 */
.L_x_2228:
[----:B--2---:R3:W-:Y:S02]  /*3f20*/  STG.E.128 desc[UR56][R48.64+0x80], R36 ;  /* 0x0000802430007986 */ /* 0x0047e4000c101d38 */
.L_x_2227:
[----:B------:R-:W-:Y:S05]  /*3f30*/  BSYNC B2 ;  /* 0x0000000000027941 */ /* 0x000fea0003800000 */
.L_x_2226:
        /* <DEDUP_REMOVED lines=8> */
[--C-:B------:R-:W-:Y:S01]  /*3fc0*/  SHF.R.U64 R89, R78, 0x10, R79.reuse ;  /* 0x000000104e597819 */ /* 0x100fe2000000124f */
[----:B--2---:R-:W-:Y:S01]  /*3fd0*/  IMAD.MOV.U32 R78, RZ, RZ, R36 ;  /* 0x000000ffff4e7224 */ /* 0x004fe200078e0024 */
[----:B------:R-:W-:Y:S01]  /*3fe0*/  SHF.R.U32.HI R82, RZ, 0x10, R79 ;  /* 0x00000010ff527819 */ /* 0x000fe2000001164f */
[----:B------:R-:W-:Y:S01]  /*3ff0*/  IMAD.MOV.U32 R79, RZ, RZ, R39 ;  /* 0x000000ffff4f7224 */ /* 0x000fe200078e0027 */
[--C-:B------:R-:W-:Y:S01]  /*4000*/  SHF.R.U64 R83, R80, 0x10, R81.reuse ;  /* 0x0000001050537819 */ /* 0x100fe20000001251 */
[--C-:B------:R-:W-:Y:S01]  /*4010*/  HADD2.F32 R39, -RZ, R37.reuse.H1_H1 ;  /* 0x30000025ff277230 */ /* 0x100fe20000004100 */
[----:B------:R-:W-:Y:S01]  /*4020*/  SHF.R.U32.HI R88, RZ, 0x10, R81 ;  /* 0x00000010ff587819 */ /* 0x000fe20000011651 */
[----:B------:R-:W-:Y:S02]  /*4030*/  HADD2.F32 R36, -RZ, R37.H0_H0 ;  /* 0x20000025ff247230 */ /* 0x000fe40000004100 */
[----:B------:R-:W-:Y:S02]  /*4040*/  HADD2.F32 R83, -RZ, R83.H0_H0 ;  /* 0x20000053ff537230 */ /* 0x000fe40000004100 */
[----:B------:R-:W-:-:S02]  /*4050*/  HADD2.F32 R80, -RZ, R79.H1_H1 ;  /* 0x3000004fff507230 */ /* 0x000fc40000004100 */
[----:B------:R-:W-:Y:S02]  /*4060*/  HADD2.F32 R88, -RZ, R88.H0_H0 ;  /* 0x20000058ff587230 */ /* 0x000fe40000004100 */
[-C--:B------:R-:W-:Y:S01]  /*4070*/  FMUL.FTZ R37, R39, R83.reuse ;  /* 0x0000005327257220 */ /* 0x080fe20000410000 */
[----:B------:R-:W-:Y:S02]  /*4080*/  HADD2.F32 R79, -RZ, R79.H0_H0 ;  /* 0x2000004fff4f7230 */ /* 0x000fe40000004100 */
[----:B------:R-:W-:Y:S01]  /*4090*/  FMUL.FTZ R90, R36, R83 ;  /* 0x00000053245a7220 */ /* 0x000fe20000410000 */
[----:B------:R-:W-:Y:S02]  /*40a0*/  HADD2.F32 R81, -RZ, R89.H0_H0 ;  /* 0x20000059ff517230 */ /* 0x000fe40000004100 */
[-C--:B------:R-:W-:Y:S01]  /*40b0*/  FMUL.FTZ R118, R80, R88.reuse ;  /* 0x0000005850767220 */ /* 0x080fe20000410000 */
[----:B------:R-:W-:Y:S02]  /*40c0*/  HADD2.F32 R82, -RZ, R82.H0_H0 ;  /* 0x20000052ff527230 */ /* 0x000fe40000004100 */
[----:B------:R-:W-:Y:S01]  /*40d0*/  FMUL.FTZ R83, R79, R88 ;  /* 0x000000584f537220 */ /* 0x000fe20000410000 */
[----:B------:R-:W-:-:S02]  /*40e0*/  HADD2.F32 R89, -RZ, R166.H1_H1 ;  /* 0x300000a6ff597230 */ /* 0x000fc40000004100 */
[-C--:B------:R-:W-:Y:S01]  /*40f0*/  FFMA.FTZ R36, R36, R81.reuse, -R37 ;  /* 0x0000005124247223 */ /* 0x080fe20000010825 */
[----:B------:R-:W-:Y:S01]  /*4100*/  FFMA.FTZ R37, R39, R81, R90 ;  /* 0x0000005127257223 */ /* 0x000fe2000001005a */
[-C--:B------:R-:W-:Y:S01]  /*4110*/  FFMA.FTZ R39, R79, R82.reuse, -R118 ;  /* 0x000000524f277223 */ /* 0x080fe20000010876 */
[----:B------:R-:W-:Y:S01]  /*4120*/  FFMA.FTZ R88, R80, R82, R83 ;  /* 0x0000005250587223 */ /* 0x000fe20000010053 */
[----:B------:R-:W-:Y:S02]  /*4130*/  HADD2.F32 R82, -RZ, R166.H0_H0 ;  /* 0x200000a6ff527230 */ /* 0x000fe40000004100 */
[----:B------:R-:W-:Y:S01]  /*4140*/  HADD2.F32 R79, -RZ, R78.H1_H1 ;  /* 0x3000004eff4f7230 */ /* 0x000fe20000004100 */
[----:B------:R-:W-:Y:S01]  /*4150*/  F2FP.F16.F32.PACK_AB R37, R37, R36 ;  /* 0x000000242525723e */ /* 0x000fe200000000ff */
[----:B------:R-:W-:Y:S01]  /*4160*/  HADD2.F32 R80, -RZ, R38.H1_H1 ;  /* 0x30000026ff507230 */ /* 0x000fe20000004100 */
[----:B------:R-:W-:Y:S01]  /*4170*/  F2FP.F16.F32.PACK_AB R39, R88, R39 ;  /* 0x000000275827723e */ /* 0x000fe200000000ff */
[----:B------:R-:W-:-:S02]  /*4180*/  HADD2.F32 R78, -RZ, R78.H0_H0 ;  /* 0x2000004eff4e7230 */ /* 0x000fc40000004100 */
[CC--:B------:R-:W-:Y:S01]  /*4190*/  FMUL.FTZ R91, R79.reuse, R82.reuse ;  /* 0x000000524f5b7220 */ /* 0x0c0fe20000410000 */
[----:B------:R-:W-:Y:S02]  /*41a0*/  HADD2.F32 R38, -RZ, R38.H0_H0 ;  /* 0x20000026ff267230 */ /* 0x000fe40000004100 */
        /* <DEDUP_REMOVED lines=11> */
.L_x_2233:
[----:B------:R-:W-:Y:S05]  /*4260*/  BSYNC B3 ;  /* 0x0000000000037941 */ /* 0x000fea0003800000 */
.L_x_2232:
[----:B--2---:R4:W-:Y:S02]  /*4270*/  STG.E.128 desc[UR56][R48.64+0xc0], R36 ;  /* 0x0000c02430007986 */ /* 0x0049e4000c101d38 */
.L_x_2231:
[----:B------:R-:W-:Y:S05]  /*4280*/  BSYNC B2 ;  /* 0x0000000000027941 */ /* 0x000fea0003800000 */
.L_x_2230:
        /* <DEDUP_REMOVED lines=49> */
.L_x_2237:
[----:B------:R-:W-:Y:S05]  /*45a0*/  BSYNC B3 ;  /* 0x0000000000037941 */ /* 0x000fea0003800000 */
.L_x_2236:
[----:B--2---:R1:W-:Y:S02]  /*45b0*/  STG.E.128 desc[UR56][R48.64+0x100], R36 ;  /* 0x0001002430007986 */ /* 0x0043e4000c101d38 */
.L_x_2235:
[----:B------:R-:W-:Y:S05]  /*45c0*/  BSYNC B2 ;  /* 0x0000000000027941 */ /* 0x000fea0003800000 */
.L_x_2234:
        /* <DEDUP_REMOVED lines=48> */
.L_x_2239:
[----:B------:R-:W-:Y:S05]  /*48d0*/  BSYNC B2 ;  /* 0x0000000000027941 */ /* 0x000fea0003800000 */
.L_x_2238:
[----:B--2---:R1:W-:Y:S02]  /*48e0*/  STG.E.128 desc[UR56][R48.64+0x140], R36 ;  /* 0x0001402430007986 */ /* 0x0043e4000c101d38 */
.L_x_2217:
[----:B------:R-:W-:Y:S05]  /*48f0*/  BSYNC B1 ;  /* 0x0000000000017941 */ /* 0x000fea0003800000 */
.L_x_2216:
        /* <DEDUP_REMOVED lines=49> */
.L_x_2244:
[----:B------:R-:W-:Y:S05]  /*4c10*/  BSYNC B2 ;  /* 0x0000000000027941 */ /* 0x000fea0003800000 */
.L_x_2243:
[----:B--2---:R1:W-:Y:S02]  /*4c20*/  STG.E.128 desc[UR56][R44.64], R36 ;  /* 0x000000242c007986 */ /* 0x0043e4000c101d38 */
.L_x_2242:
[----:B------:R-:W-:Y:S05]  /*4c30*/  BSYNC B1 ;  /* 0x0000000000017941 */ /* 0x000fea0003800000 */
.L_x_2241:
        /* <DEDUP_REMOVED lines=49> */
.L_x_2248:
[----:B------:R-:W-:Y:S05]  /*4f50*/  BSYNC B2 ;  /* 0x0000000000027941 */ /* 0x000fea0003800000 */
.L_x_2247:
[----:B--2---:R1:W-:Y:S02]  /*4f60*/  STG.E.128 desc[UR56][R44.64+0x40], R36 ;  /* 0x000040242c007986 */ /* 0x0043e4000c101d38 */
.L_x_2246:
[----:B------:R-:W-:Y:S05]  /*4f70*/  BSYNC B1 ;  /* 0x0000000000017941 */ /* 0x000fea0003800000 */
.L_x_2245:
        /* <DEDUP_REMOVED lines=13> */
[--C-:B------:R-:W-:Y:S01]  /*5050*/  HADD2.F32 R49, -RZ, R39.reuse.H1_H1 ;  /* 0x30000027ff317230 */ /* 0x100fe20000004100 */
        /* <DEDUP_REMOVED lines=11> */
[----:B------:R-:W-:Y:S01]  /*5110*/  FFMA.FTZ R64, R37, R58, -R64 ;  /* 0x0000003a25407223 */ /* 0x000fe20000010840 */
[----:B------:R-:W-:-:S02]  /*5120*/  HADD2.F32 R37, -RZ, R36.H1_H1 ;  /* 0x30000024ff257230 */ /* 0x000fc40000004100 */
[----:B------:R-:W-:Y:S01]  /*5130*/  FFMA.FTZ R65, R49, R60, R62 ;  /* 0x0000003c31417223 */ /* 0x000fe2000001003e */
[----:B------:R-:W-:Y:S01]  /*5140*/  FFMA.FTZ R63, R38, R58, R59 ;  /* 0x0000003a263f7223 */ /* 0x000fe2000001003b */
[----:B------:R-:W-:Y:S02]  /*5150*/  HADD2.F32 R49, -RZ, R138.H1_H1 ;  /* 0x3000008aff317230 */ /* 0x000fe40000004100 */
[----:B------:R-:W-:Y:S01]  /*5160*/  FFMA.FTZ R66, R39, R60, -R66 ;  /* 0x0000003c27427223 */ /* 0x000fe20000010842 */
[----:B------:R-:W-:Y:S02]  /*5170*/  HADD2.F32 R36, -RZ, R36.H0_H0 ;  /* 0x20000024ff247230 */ /* 0x000fe40000004100 */
[----:B------:R-:W-:Y:S02]  /*5180*/  HADD2.F32 R59, -RZ, R138.H0_H0 ;  /* 0x2000008aff3b7230 */ /* 0x000fe40000004100 */
[----:B------:R-:W-:Y:S01]  /*5190*/  FMUL.FTZ R61, R37, R49 ;  /* 0x00000031253d7220 */ /* 0x000fe20000410000 */
[----:B------:R-:W-:-:S02]  /*51a0*/  HADD2.F32 R38, -RZ, R48.H1_H1 ;  /* 0x30000030ff267230 */ /* 0x000fc40000004100 */
[----:B------:R-:W-:Y:S01]  /*51b0*/  FMUL.FTZ R58, R36, R49 ;  /* 0x00000031243a7220 */ /* 0x000fe20000410000 */
[----:B------:R-:W-:Y:S02]  /*51c0*/  HADD2.F32 R48, -RZ, R48.H0_H0 ;  /* 0x20000030ff307230 */ /* 0x000fe40000004100 */
        /* <DEDUP_REMOVED lines=12> */
.L_x_2252:
[----:B------:R-:W-:Y:S05]  /*5290*/  BSYNC B2 ;  /* 0x0000000000027941 */ /* 0x000fea0003800000 */
.L_x_2251:
[----:B--2---:R1:W-:Y:S02]  /*52a0*/  STG.E.128 desc[UR56][R44.64+0x80], R36 ;  /* 0x000080242c007986 */ /* 0x0043e4000c101d38 */
.L_x_2250:
[----:B------:R-:W-:Y:S05]  /*52b0*/  BSYNC B1 ;  /* 0x0000000000017941 */ /* 0x000fea0003800000 */
.L_x_2249:
        /* <DEDUP_REMOVED lines=49> */
.L_x_2256:
[----:B------:R-:W-:Y:S05]  /*55d0*/  BSYNC B2 ;  /* 0x0000000000027941 */ /* 0x000fea0003800000 */
.L_x_2255:
[----:B--2---:R1:W-:Y:S02]  /*55e0*/  STG.E.128 desc[UR56][R44.64+0xc0], R36 ;  /* 0x0000c0242c007986 */ /* 0x0043e4000c101d38 */
.L_x_2254:
[----:B------:R-:W-:Y:S05]  /*55f0*/  BSYNC B1 ;  /* 0x0000000000017941 */ /* 0x000fea0003800000 */
.L_x_2253:
        /* <DEDUP_REMOVED lines=49> */
.L_x_2260:
[----:B------:R-:W-:Y:S05]  /*5910*/  BSYNC B2 ;  /* 0x0000000000027941 */ /* 0x000fea0003800000 */
.L_x_2259:
[----:B--2---:R1:W-:Y:S02]  /*5920*/  STG.E.128 desc[UR56][R44.64+0x100], R36 ;  /* 0x000100242c007986 */ /* 0x0043e4000c101d38 */
.L_x_2258:
[----:B------:R-:W-:Y:S05]  /*5930*/  BSYNC B1 ;  /* 0x0000000000017941 */ /* 0x000fea0003800000 */
.L_x_2257:
        /* <DEDUP_REMOVED lines=48> */
.L_x_2262:
[----:B------:R-:W-:Y:S05]  /*5c40*/  BSYNC B1 ;  /* 0x0000000000017941 */ /* 0x000fea0003800000 */
.L_x_2261:
[----:B--2---:R1:W-:Y:S01]  /*5c50*/  STG.E.128 desc[UR56][R44.64+0x140], R36 ;  /* 0x000140242c007986 */ /* 0x0043e2000c101d38 */
[----:B------:R-:W-:Y:S05]  /*5c60*/  BRA `(.L_x_2240) ;  /* 0x0000003c00787947 */ /* 0x000fea0003800000 */
.L_x_2208:
        /* <DEDUP_REMOVED lines=20> */
[----:B------:R-:W-:Y:S02]  /*5db0*/  IADD3.X R38, R0, R25, RZ, P0, !PT ;  /* 0x0000001900267210 */ /* 0x000fe400007fe4ff */
[----:B------:R-:W-:Y:S02]  /*5dc0*/  CS2R R44, SRZ ;  /* 0x00000000002c7805 */ /* 0x000fe4000001ff00 */
[----:B------:R-:W-:-:S02]  /*5dd0*/  LEA R60, P0, R37, UR4, 0x1 ;  /* 0x00000004253c7c11 */ /* 0x000fc4000f8008ff */
[----:B------:R-:W-:Y:S02]  /*5de0*/  CS2R R58, SRZ ;  /* 0x00000000003a7805 */ /* 0x000fe4000001ff00 */
[----:B------:R-:W-:Y:S02]  /*5df0*/  CS2R R56, SRZ ;  /* 0x0000000000387805 */ /* 0x000fe4000001ff00 */
        /* <DEDUP_REMOVED lines=22> */
.L_x_2264:
[----:B------:R-:W-:Y:S05]  /*5f60*/  BSYNC B1 ;  /* 0x0000000000017941 */ /* 0x000fea0003800000 */
.L_x_2263:
        /* <DEDUP_REMOVED lines=47> */
.L_x_2266:
[----:B------:R-:W-:Y:S05]  /*6260*/  BSYNC B1 ;  /* 0x0000000000017941 */ /* 0x000fea0003800000 */
.L_x_2265:
[----:B------:R-:W-:Y:S01]  /*6270*/  IMAD.MOV.U32 R0, RZ, RZ, R36 ;  /* 0x000000ffff007224 */ /* 0x000fe200078e0024 */
[----:B0-----:R-:W-:Y:S01]  /*6280*/  MOV R85, R41 ;  /* 0x0000002900557202 */ /* 0x001fe20000000f00 */
[----:B------:R-:W-:Y:S01]  /*6290*/  IMAD.MOV.U32 R3, RZ, RZ, R37 ;  /* 0x000000ffff037224 */ /* 0x000fe200078e0025 */
[----:B------:R-:W-:Y:S01]  /*62a0*/  ISETP.NE.AND P1, PT, R190, 0x3, PT ;  /* 0x00000003be00780c */ /* 0x000fe20003f25270 */
[----:B------:R-:W-:Y:S01]  /*62b0*/  IMAD.MOV.U32 R84, RZ, RZ, R40 ;  /* 0x000000ffff547224 */ /* 0x000fe200078e0028 */
[----:B------:R-:W-:Y:S02]  /*62c0*/  PRMT R173, R89, 0x5410, R90 ;  /* 0x0000541059ad7816 */ /* 0x000fe4000000005a */
[----:B------:R-:W-:Y:S01]  /*62d0*/  PRMT R174, R0, 0x5410, R3 ;  /* 0x0000541000ae7816 */ /* 0x000fe20000000003 */
[----:B------:R-:W-:Y:S01]  /*62e0*/  IMAD.MOV.U32 R3, RZ, RZ, R43 ;  /* 0x000000ffff037224 */ /* 0x000fe200078e002b */
[----:B------:R-:W-:Y:S02]  /*62f0*/  MOV R0, R42 ;  /* 0x0000002a00007202 */ /* 0x000fe40000000f00 */
[----:B------:R-:W-:-:S02]  /*6300*/  PRMT R178, R84, 0x7610, R178 ;  /* 0x0000761054b27816 */ /* 0x000fc400000000b2 */
        /* <DEDUP_REMOVED lines=23> */
[----:B------:R-:W-:Y:S01]  /*6480*/  PRMT R180, R180, 0x5410, R3 ;  /* 0x00005410b4b47816 */ /* 0x000fe20000000003 */
[----:B------:R-:W-:Y:S01]  /*6490*/  IMAD.MOV.U32 R3, RZ, RZ, R59 ;  /* 0x000000ffff037224 */ /* 0x000fe200078e003b */
[----:B------:R-:W-:-:S02]  /*64a0*/  PRMT R178, R178, 0x5410, R84 ;  /* 0x00005410b2b27816 */ /* 0x000fc40000000054 */
[----:B------:R-:W-:Y:S02]  /*64b0*/  MOV R84, R56 ;  /* 0x0000003800547202 */ /* 0x000fe40000000f00 */
[----:B------:R-:W-:Y:S01]  /*64c0*/  PRMT R181, R181, 0x5410, R0 ;  /* 0x00005410b5b57816 */ /* 0x000fe20000000000 */
[----:B-----5:R-:W-:Y:S01]  /*64d0*/  IMAD.MOV.U32 R0, RZ, RZ, R62 ;  /* 0x000000ffff007224 */ /* 0x020fe200078e003e */
[----:B------:R-:W-:Y:S01]  /*64e0*/  PRMT R182, R84, 0x7610, R182 ;  /* 0x0000761054b67816 */ /* 0x000fe200000000b6 */
[----:B------:R-:W-:Y:S01]  /*64f0*/  IMAD.MOV.U32 R84, RZ, RZ, R60 ;  /* 0x000000ffff547224 */ /* 0x000fe200078e003c */
[----:B------:R-:W-:Y:S01]  /*6500*/  PRMT R165, R165, 0x5410, R85 ;  /* 0x00005410a5a57816 */ /* 0x000fe20000000055 */
[----:B------:R-:W-:Y:S01]  /*6510*/  IMAD.MOV.U32 R85, RZ, RZ, R61 ;  /* 0x000000ffff557224 */ /* 0x000fe200078e003d */
[----:B------:R-:W-:Y:S02]  /*6520*/  PRMT R170, R3, 0x7610, R170 ;  /* 0x0000761003aa7816 */ /* 0x000fe400000000aa */
        /* <DEDUP_REMOVED lines=35> */
.L_x_2267:
[----:B------:R-:W-:Y:S01]  /*6760*/  IMAD R3, R19, 0x8, R18 ;  /* 0x0000000813037824 */ /* 0x000fe200078e0212 */
[----:B------:R-:W-:Y:S01]  /*6770*/  SHF.L.U32 R0, R189, 0x1f, RZ ;  /* 0x0000001fbd007819 */ /* 0x000fe200000006ff */
[----:B------:R-:W0:Y:S01]  /*6780*/  LDC R148, c[0x0][0x2e4] ;  /* 0x0000b900ff947b82 */ /* 0x000e220000000800 */
[----:B------:R-:W-:Y:S02]  /*6790*/  BSSY B1, `(.L_x_2268) ;  /* 0x0000004000017945 */ /* 0x000fe40003800000 */
[----:B------:R-:W1:Y:S05]  /*67a0*/  SYNCS.PHASECHK.TRANS64.TRYWAIT P5, [R3+URZ+0x34890], R0 ;  /* 0x03489000030075a7 */ /* 0x000e6a00080a017f */
[----:B------:R-:W2:Y:S01]  /*67b0*/  LDC.64 R128, c[0x0][0x2f0] ;  /* 0x0000bc00ff807b82 */ /* 0x000ea20000000a00 */
[----:B-1----:R-:W-:Y:S05]  /*67c0*/  @!P5 BRA `(.L_x_2269) ;  /* 0x000001d00004d947 */ /* 0x002fea0003800000 */
.L_x_2540:
[----:B------:R-:W-:Y:S05]  /*67d0*/  BSYNC B1 ;  /* 0x0000000000017941 */ /* 0x000fea0003800000 */
.L_x_2268:
        /* <DEDUP_REMOVED lines=31> */
[----:B------:R-:W-:Y:S01]  /*69d0*/  LEA.HI R84, R87, R84, RZ, 0x3 ;  /* 0x0000005457547211 */ /* 0x000fe200078f18ff */
[----:B------:R-:W-:-:S04]  /*69e0*/  IMAD R87, R19, 0x6000, R145 ;  /* 0x0000600013577824 */ /* 0x000fc800078e0291 */
[----:B------:R-:W-:-:S05]  /*69f0*/  IMAD.SHL.U32 R84, R84, 0x400, RZ ;  /* 0x0000040054547824 */ /* 0x000fca00078e00ff */
[----:B------:R-:W-:-:S05]  /*6a00*/  LOP3.LUT R84, R84, 0x7fffe000, RZ, 0xc0, !PT ;  /* 0x7fffe00054547812 */ /* 0x000fca00078ec0ff */
[----:B------:R-:W-:-:S05]  /*6a10*/  IMAD R84, R197, 0x200, R84 ;  /* 0x00000200c5547824 */ /* 0x000fca00078e0254 */
[----:B------:R-:W-:-:S05]  /*6a20*/  IADD3 R84, R84, R85, RZ ;  /* 0x0000005554547210 */ /* 0x000fca0007ffe0ff */
        /* <DEDUP_REMOVED lines=89> */
.L_x_2275:
[----:B------:R-:W-:Y:S05]  /*6fc0*/  BSYNC B3 ;  /* 0x0000000000037941 */ /* 0x000fea0003800000 */
.L_x_2274:
[----:B0-----:R0:W-:Y:S04]  /*6fd0*/  STG.E.128 desc[UR56][R138.64], R84 ;  /* 0x000000548a007986 */ /* 0x0011e8000c101d38 */
[----:B--2---:R0:W-:Y:S02]  /*6fe0*/  @!P4 STG.E.128 desc[UR56][R140.64], R88 ;  /* 0x000000588c00c986 */ /* 0x0041e4000c101d38 */
.L_x_2273:
[----:B------:R-:W-:Y:S05]  /*6ff0*/  BSYNC B2 ;  /* 0x0000000000027941 */ /* 0x000fea0003800000 */
.L_x_2272:
        /* <DEDUP_REMOVED lines=16> */
[----:B0-----:R-:W-:Y:S02]  /*7100*/  LEA R84, P5, R56, R118, 0x1 ;  /* 0x0000007638547211 */ /* 0x001fe400078a08ff */
        /* <DEDUP_REMOVED lines=8> */
[----:B------:R-:W-:-:S05]  /*7190*/  LOP3.LUT R44, R47, 0x7fffe000, RZ, 0xc0, !PT ;  /* 0x7fffe0002f2c7812 */ /* 0x000fca00078ec0ff */
        /* <DEDUP_REMOVED lines=91> */
.L_x_2279:
[----:B------:R-:W-:Y:S05]  /*7750*/  BSYNC B3 ;  /* 0x0000000000037941 */ /* 0x000fea0003800000 */
.L_x_2278:
[----:B0-----:R3:W-:Y:S04]  /*7760*/  STG.E.128 desc[UR56][R84.64], R44 ;  /* 0x0000002c54007986 */ /* 0x0017e8000c101d38 */
[----:B--2---:R3:W-:Y:S02]  /*7770*/  @!P4 STG.E.128 desc[UR56][R86.64], R56 ;  /* 0x000000385600c986 */ /* 0x0047e4000c101d38 */
.L_x_2277:
[----:B------:R-:W-:Y:S05]  /*7780*/  BSYNC B2 ;  /* 0x0000000000027941 */ /* 0x000fea0003800000 */
.L_x_2276:
        /* <DEDUP_REMOVED lines=9> */
[----:B------:R-:W-:-:S05]  /*7820*/  LEA.HI.SX32 R40, R40, R109, 0x1c ;  /* 0x0000006d28287211 */ /* 0x000fca00078fe2ff */
[----:B------:R-:W-:-:S05]  /*7830*/  IMAD.SHL.U32 R41, R40, 0x8, RZ ;  /* 0x0000000828297824 */ /* 0x000fca00078e00ff */
[----:B------:R-:W-:-:S13]  /*7840*/  ISETP.GE.AND P4, PT, R41, R148, PT ;  /* 0x000000942900720c */ /* 0x000fda0003f86270 */
[--C-:B------:R-:W-:Y:S02]  /*7850*/  @!P4 SHF.R.S32.HI R42, RZ, 0x1f, R41.reuse ;  /* 0x0000001fff2ac819 */ /* 0x100fe40000011429 */
[--C-:B------:R-:W-:Y:S02]  /*7860*/  @!P4 IADD3 R134, P5, P6, R96, R134, R41.reuse ;  /* 0x000000866086c210 */ /* 0x100fe40007ebe029 */
[----:B------:R-:W-:Y:S02]  /*7870*/  LOP3.LUT R41, R196, 0x38, R41, 0xf8, !PT ;  /* 0x00000038c4297812 */ /* 0x000fe400078ef829 */
[----:B------:R-:W-:Y:S02]  /*7880*/  @!P4 IADD3.X R42, R95, R160, R42, P5, P6 ;  /* 0x000000a05f2ac210 */ /* 0x000fe40002fec42a */
[----:B------:R-:W-:Y:S02]  /*7890*/  LEA R52, P5, R43, R118, 0x1 ;  /* 0x000000762b347211 */ /* 0x000fe400078a08ff */
[----:B------:R-:W-:-:S02]  /*78a0*/  LOP3.LUT R41, R41, R198, RZ, 0x3c, !PT ;  /* 0x000000c629297212 */ /* 0x000fc400078e3cff */
[-C--:B------:R-:W-:Y:S02]  /*78b0*/  LEA.HI.X R53, R43, R119.reuse, R44, 0x1, P5 ;  /* 0x000000772b357211 */ /* 0x080fe400028f0c2c */
[----:B------:R-:W-:Y:S02]  /*78c0*/  SHF.R.S32.HI R43, RZ, 0x1f, R40 ;  /* 0x0000001fff2b7819 */ /* 0x000fe40000011428 */
[C---:B------:R-:W-:Y:S02]  /*78d0*/  @!P4 LEA R54, P5, R134.reuse, R118, 0x1 ;  /* 0x000000768636c211 */ /* 0x040fe400078a08ff */
[----:B------:R-:W-:Y:S02]  /*78e0*/  LEA.HI R43, R43, R40, RZ, 0x3 ;  /* 0x000000282b2b7211 */ /* 0x000fe400078f18ff */
[----:B------:R-:W-:Y:S02]  /*78f0*/  @!P4 LEA.HI.X R55, R134, R119, R42, 0x1, P5 ;  /* 0x000000778637c211 */ /* 0x000fe400028f0c2a */
[----:B------:R-:W-:-:S02]  /*7900*/  SHF.L.U32 R43, R43, 0xa, RZ ;  /* 0x0000000a2b2b7819 */ /* 0x000fc400000006ff */
[----:B------:R-:W-:Y:S02]  /*7910*/  ISETP.GE.AND P5, PT, R187, R120, PT ;  /* 0x00000078bb00720c */ /* 0x000fe40003fa6270 */
[----:B------:R-:W-:-:S05]  /*7920*/  LOP3.LUT R40, R43, 0x7fffe000, RZ, 0xc0, !PT ;  /* 0x7fffe0002b287812 */ /* 0x000fca00078ec0ff */
[----:B------:R-:W-:-:S04]  /*7930*/  IMAD R40, R197, 0x200, R40 ;  /* 0x00000200c5287824 */ /* 0x000fc800078e0228 */
        /* <DEDUP_REMOVED lines=11> */
[----:B------:R-:W-:Y:S01]  /*79f0*/  HADD2.F32 R58, -RZ, R174.H1_H1 ;  /* 0x300000aeff3a7230 */ /* 0x000fe20000004100 */
[----:B------:R-:W-:Y:S01]  /*7a00*/  SHF.R.U64 R37, R48, 0x10, R49 ;  /* 0x0000001030257819 */ /* 0x000fe20000001231 */
[----:B------:R-:W-:Y:S01]  /*7a10*/  HADD2.F32 R176, -RZ, R176.H0_H0 ;  /* 0x200000b0ffb07230 */ /* 0x000fe20000004100 */
[--C-:B------:R-:W-:Y:S01]  /*7a20*/  SHF.R.U64 R38, R38, 0x10, R39.reuse ;  /* 0x0000001026267819 */ /* 0x100fe20000001227 */
[----:B------:R-:W-:Y:S01]  /*7a30*/  HADD2.F32 R84, -RZ, R56.H0_H0 ;  /* 0x20000038ff547230 */ /* 0x000fe20000004100 */
[----:B------:R-:W-:Y:S01]  /*7a40*/  SHF.R.U32.HI R48, RZ, 0x10, R39 ;  /* 0x00000010ff307819 */ /* 0x000fe20000011627 */
[----:B------:R-:W-:Y:S01]  /*7a50*/  HADD2.F32 R174, -RZ, R174.H0_H0 ;  /* 0x200000aeffae7230 */ /* 0x000fe20000004100 */
[----:B------:R-:W-:-:S02]  /*7a60*/  SHF.R.U64 R39, R50, 0x10, R51 ;  /* 0x0000001032277819 */ /* 0x000fc40000001233 */
[----:B------:R-:W-:Y:S01]  /*7a70*/  SHF.R.U32.HI R50, RZ, 0x10, R51 ;  /* 0x00000010ff327819 */ /* 0x000fe20000011633 */
[----:B---3--:R-:W-:Y:S01]  /*7a80*/  IMAD.MOV.U32 R51, RZ, RZ, R45 ;  /* 0x000000ffff337224 */ /* 0x008fe200078e002d */
[----:B------:R-:W-:Y:S02]  /*7a90*/  SHF.R.U32.HI R49, RZ, 0x10, R49 ;  /* 0x00000010ff317819 */ /* 0x000fe40000011631 */
[----:B--2---:R-:W-:Y:S01]  /*7aa0*/  MOV R45, R43 ;  /* 0x0000002b002d7202 */ /* 0x004fe20000000f00 */
[----:B------:R-:W-:Y:S02]  /*7ab0*/  HADD2.F32 R43, -RZ, R41.H0_H0 ;  /* 0x20000029ff2b7230 */ /* 0x000fe40000004100 */
[--C-:B------:R-:W-:Y:S02]  /*7ac0*/  HADD2.F32 R57, -RZ, R51.reuse.H0_H0 ;  /* 0x20000033ff397230 */ /* 0x100fe40000004100 */
[----:B------:R-:W-:Y:S02]  /*7ad0*/  HADD2.F32 R51, -RZ, R51.H1_H1 ;  /* 0x30000033ff337230 */ /* 0x000fe40000004100 */
[----:B------:R-:W-:-:S02]  /*7ae0*/  HADD2.F32 R88, -RZ, R49.H0_H0 ;  /* 0x20000031ff587230 */ /* 0x000fc40000004100 */
[-C--:B------:R-:W-:Y:S01]  /*7af0*/  FMUL.FTZ R56, R57, R86.reuse ;  /* 0x0000005639387220 */ /* 0x080fe20000410000 */
[----:B------:R-:W-:Y:S02]  /*7b00*/  HADD2.F32 R49, -RZ, R41.H1_H1 ;  /* 0x30000029ff317230 */ /* 0x000fe40000004100 */
[----:B------:R-:W-:Y:S01]  /*7b10*/  FMUL.FTZ R86, R43, R86 ;  /* 0x000000562b567220 */ /* 0x000fe20000410000 */
[----:B------:R-:W-:Y:S01]  /*7b20*/  FMUL.FTZ R90, R51, R88 ;  /* 0x00000058335a7220 */ /* 0x000fe20000410000 */
[----:B------:R-:W-:Y:S01]  /*7b30*/  FFMA.FTZ R43, R43, R58, -R56 ;  /* 0x0000003a2b2b7223 */ /* 0x000fe20000010838 */
[----:B------:R-:W-:Y:S01]  /*7b40*/  FMUL.FTZ R88, R49, R88 ;  /* 0x0000005831587220 */ /* 0x000fe20000410000 */
[----:B------:R-:W-:Y:S01]  /*7b50*/  FFMA.FTZ R41, R57, R58, R86 ;  /* 0x0000003a39297223 */ /* 0x000fe20000010056 */
[----:B------:R-:W-:Y:S02]  /*7b60*/  HADD2.F32 R86, -RZ, R175.H1_H1 ;  /* 0x300000afff567230 */ /* 0x000fe40000004100 */
[-C--:B------:R-:W-:Y:S01]  /*7b70*/  FFMA.FTZ R56, R49, R84.reuse, -R90 ;  /* 0x0000005431387223 */ /* 0x080fe2000001085a */
[----:B------:R-:W-:Y:S01]  /*7b80*/  FFMA.FTZ R58, R51, R84, R88 ;  /* 0x00000054333a7223 */ /* 0x000fe20000010058 */
[----:B------:R-:W-:-:S02]  /*7b90*/  HADD2.F32 R51, -RZ, R47.H0_H0 ;  /* 0x2000002fff337230 */ /* 0x000fc40000004100 */
[----:B------:R-:W-:Y:S01]  /*7ba0*/  HADD2.F32 R57, -RZ, R47.H1_H1 ;  /* 0x3000002fff397230 */ /* 0x000fe20000004100 */
[----:B------:R-:W-:Y:S01]  /*7bb0*/  F2FP.F16.F32.PACK_AB R43, R56, R43 ;  /* 0x0000002b382b723e */ /* 0x000fe200000000ff */
[----:B------:R-:W-:Y:S02]  /*7bc0*/  HADD2.F32 R88, -RZ, R50.H0_H0 ;  /* 0x20000032ff587230 */ /* 0x000fe40000004100 */
[----:B------:R-:W-:Y:S02]  /*7bd0*/  HADD2.F32 R49, -RZ, R45.H1_H1 ;  /* 0x3000002dff317230 */ /* 0x000fe40000004100 */
[----:B------:R-:W-:Y:S02]  /*7be0*/  HADD2.F32 R84, -RZ, R173.H1_H1 ;  /* 0x300000adff547230 */ /* 0x000fe40000004100 */
[-C--:B------:R-:W-:Y:S01]  /*7bf0*/  FMUL.FTZ R90, R57, R88.reuse ;  /* 0x00000058395a7220 */ /* 0x080fe20000410000 */
[----:B------:R-:W-:Y:S02]  /*7c00*/  HADD2.F32 R47, -RZ, R45.H0_H0 ;  /* 0x2000002dff2f7230 */ /* 0x000fe40000004100 */
[----:B------:R-:W-:Y:S01]  /*7c10*/  FMUL.FTZ R88, R49, R88 ;  /* 0x0000005831587220 */ /* 0x000fe20000410000 */
[----:B------:R-:W-:-:S02]  /*7c20*/  HADD2.F32 R50, -RZ, R48.H0_H0 ;  /* 0x20000030ff327230 */ /* 0x000fc40000004100 */
[-C--:B------:R-:W-:Y:S01]  /*7c30*/  FMUL.FTZ R48, R51, R86.reuse ;  /* 0x0000005633307220 */ /* 0x080fe20000410000 */
[----:B------:R-:W-:Y:S02]  /*7c40*/  HADD2.F32 R175, -RZ, R175.H0_H0 ;  /* 0x200000afffaf7230 */ /* 0x000fe40000004100 */
[C---:B------:R-:W-:Y:S01]  /*7c50*/  FMUL.FTZ R86, R47.reuse, R86 ;  /* 0x000000562f567220 */ /* 0x040fe20000410000 */
[----:B------:R-:W-:Y:S02]  /*7c60*/  HADD2.F32 R173, -RZ, R173.H0_H0 ;  /* 0x200000adffad7230 */ /* 0x000fe40000004100 */
[----:B------:R-:W-:Y:S01]  /*7c70*/  FFMA.FTZ R45, R47, R84, -R48 ;  /* 0x000000542f2d7223 */ /* 0x000fe20000010830 */
[-C--:B------:R-:W-:Y:S01]  /*7c80*/  FFMA.FTZ R48, R49, R50.reuse, -R90 ;  /* 0x0000003231307223 */ /* 0x080fe2000001085a */
[----:B------:R-:W-:Y:S01]  /*7c90*/  FFMA.FTZ R50, R57, R50, R88 ;  /* 0x0000003239327223 */ /* 0x000fe20000010058 */
        /* <DEDUP_REMOVED lines=24> */
[----:B------:R-:W-:Y:S02]  /*7e20*/  HADD2.F32 R51, -RZ, R38.H0_H0 ;  /* 0x20000026ff337230 */ /* 0x000fe40000004100 */
[-C--:B------:R-:W-:Y:S01]  /*7e30*/  FMUL.FTZ R38, R44, R175.reuse ;  /* 0x000000af2c267220 */ /* 0x080fe20000410000 */
[----:B------:R-:W-:Y:S01]  /*7e40*/  FMUL.FTZ R175, R39, R175 ;  /* 0x000000af27af7220 */ /* 0x000fe20000410000 */
[----:B------:R-:W-:Y:S01]  /*7e50*/  FMUL.FTZ R57, R42, R57 ;  /* 0x000000392a397220 */ /* 0x000fe20000410000 */
[----:B------:R-:W-:-:S02]  /*7e60*/  IMAD.MOV.U32 R41, RZ, RZ, R43 ;  /* 0x000000ffff297224 */ /* 0x000fc400078e002b */
[----:B------:R-:W-:Y:S01]  /*7e70*/  FFMA.FTZ R38, R39, R173, -R38 ;  /* 0x000000ad27267223 */ /* 0x000fe20000010826 */
[----:B------:R-:W-:Y:S01]  /*7e80*/  FFMA.FTZ R59, R42, R51, -R59 ;  /* 0x000000332a3b7223 */ /* 0x000fe2000001083b */
[----:B------:R-:W-:Y:S01]  /*7e90*/  F2FP.F16.F32.PACK_AB R42, R49, R36 ;  /* 0x00000024312a723e */ /* 0x000fe200000000ff */
[----:B------:R-:W-:Y:S01]  /*7ea0*/  FFMA.FTZ R175, R44, R173, R175 ;  /* 0x000000ad2caf7223 */ /* 0x000fe200000100af */
[----:B------:R-:W-:Y:S01]  /*7eb0*/  FFMA.FTZ R46, R46, R51, R57 ;  /* 0x000000332e2e7223 */ /* 0x000fe20000010039 */
[----:B------:R-:W-:Y:S01]  /*7ec0*/  F2FP.F16.F32.PACK_AB R44, R40, R37 ;  /* 0x00000025282c723e */ /* 0x000fe200000000ff */
[----:B------:R-:W-:Y:S01]  /*7ed0*/  IMAD.MOV.U32 R43, RZ, RZ, R48 ;  /* 0x000000ffff2b7224 */ /* 0x000fe200078e0030 */
[----:B------:R-:W-:Y:S01]  /*7ee0*/  F2FP.F16.F32.PACK_AB R59, R59, R38 ;  /* 0x000000263b3b723e */ /* 0x000fe200000000ff */
[----:B------:R-:W-:Y:S01]  /*7ef0*/  IMAD.MOV.U32 R40, RZ, RZ, R42 ;  /* 0x000000ffff287224 */ /* 0x000fe200078e002a */
[----:B------:R-:W-:Y:S02]  /*7f00*/  F2FP.F16.F32.PACK_AB R46, R46, R175 ;  /* 0x000000af2e2e723e */ /* 0x000fe400000000ff */
[----:B------:R-:W-:-:S07]  /*7f10*/  MOV R42, R59 ;  /* 0x0000003b002a7202 */ /* 0x000fce0000000f00 */
.L_x_2281:
[----:B------:R-:W-:Y:S05]  /*7f20*/  BSYNC B2 ;  /* 0x0000000000027941 */ /* 0x000fea0003800000 */
.L_x_2280:
[----:B--2---:R4:W-:Y:S04]  /*7f30*/  STG.E.128 desc[UR56][R52.64], R40 ;  /* 0x0000002834007986 */ /* 0x0049e8000c101d38 */
[----:B---3--:R4:W-:Y:S02]  /*7f40*/  @!P4 STG.E.128 desc[UR56][R54.64], R44 ;  /* 0x0000002c3600c986 */ /* 0x0089e4000c101d38 */
.L_x_2271:
[----:B------:R-:W-:Y:S05]  /*7f50*/  BSYNC B1 ;  /* 0x0000000000017941 */ /* 0x000fea0003800000 */
.L_x_2270:
        /* <DEDUP_REMOVED lines=15> */
[----:B------:R-:W-:Y:S02]  /*8050*/  SHF.R.S32.HI R39, RZ, 0x1f, R36 ;  /* 0x0000001fff277819 */ /* 0x000fe40000011424 */
[----:B------:R-:W-:Y:S02]  /*8060*/  SHF.L.U32 R37, R36, 0x3, RZ ;  /* 0x0000000324257819 */ /* 0x000fe400000006ff */
[----:B------:R-:W-:Y:S02]  /*8070*/  LEA.HI R39, R39, R36, RZ, 0x3 ;  /* 0x0000002427277211 */ /* 0x000fe400078f18ff */
[----:B------:R-:W-:Y:S02]  /*8080*/  ISETP.GE.AND P0, PT, R37, R148, PT ;  /* 0x000000942500720c */ /* 0x000fe40003f06270 */
[----:B------:R-:W-:Y:S01]  /*8090*/  LOP3.LUT R36, R191, 0x38, R37, 0xf8, !PT ;  /* 0x00000038bf247812 */ /* 0x000fe200078ef825 */
[----:B------:R-:W-:-:S03]  /*80a0*/  IMAD.SHL.U32 R39, R39, 0x400, RZ ;  /* 0x0000040027277824 */ /* 0x000fc600078e00ff */
[----:B------:R-:W-:Y:S02]  /*80b0*/  LOP3.LUT R36, R36, R225, RZ, 0x3c, !PT ;  /* 0x000000e124247212 */ /* 0x000fe400078e3cff */
[----:B------:R-:W-:-:S04]  /*80c0*/  LOP3.LUT R39, R39, 0x7fffe000, RZ, 0xc0, !PT ;  /* 0x7fffe00027277812 */ /* 0x000fc800078ec0ff */
[----:B------:R-:W-:Y:S02]  /*80d0*/  IADD3 R36, R36, R39, R199 ;  /* 0x0000002724247210 */ /* 0x000fe40007ffe0c7 */
[--C-:B------:R-:W-:Y:S02]  /*80e0*/  @!P0 SHF.R.S32.HI R41, RZ, 0x1f, R37.reuse ;  /* 0x0000001fff298819 */ /* 0x100fe40000011425 */
[----:B------:R-:W-:Y:S01]  /*80f0*/  @!P0 IADD3 R38, P4, P5, R96, R130, R37 ;  /* 0x0000008260268210 */ /* 0x000fe20007d9e025 */
[C---:B------:R-:W-:Y:S02]  /*8100*/  IMAD R39, R19.reuse, 0x6000, R36 ;  /* 0x0000600013277824 */ /* 0x040fe400078e0224 */
[----:B------:R-:W-:Y:S01]  /*8110*/  IMAD R37, R19, 0x6000, R143 ;  /* 0x0000600013257824 */ /* 0x000fe200078e028f */
[----:B------:R-:W-:Y:S02]  /*8120*/  @!P0 IADD3.X R41, R95, R48, R41, P4, P5 ;  /* 0x000000305f298210 */ /* 0x000fe400027ea429 */
[----:B---3--:R-:W-:Y:S01]  /*8130*/  LEA R44, P4, R40, R118, 0x1 ;  /* 0x00000076282c7211 */ /* 0x008fe200078808ff */
[----:B------:R-:W-:-:S03]  /*8140*/  IMAD R37, R37, 0x2, R18 ;  /* 0x0000000225257824 */ /* 0x000fc600078e0212 */
[----:B------:R-:W-:Y:S02]  /*8150*/  LEA.HI.X R45, R40, R119, R42, 0x1, P4 ;  /* 0x00000077282d7211 */ /* 0x000fe400020f0c2a */
[----:B------:R-:W-:Y:S02]  /*8160*/  LEA R40, R39, R18, 0x1 ;  /* 0x0000001227287211 */ /* 0x000fe400078e08ff */
[----:B------:R-:W-:-:S04]  /*8170*/  @!P0 LEA R46, P4, R38, R118, 0x1 ;  /* 0x00000076262e8211 */ /* 0x000fc800078808ff */
[----:B------:R-:W-:Y:S02]  /*8180*/  @!P0 LEA.HI.X R47, R38, R119, R41, 0x1, P4 ;  /* 0x00000077262f8211 */ /* 0x000fe400020f0c29 */
[----:B------:R-:W2:Y:S01]  /*8190*/  LDS.128 R36, [R37+0x1c400] ;  /* 0x01c4000025247984 */ /* 0x000ea20000000c00 */
[----:B------:R-:W-:-:S03]  /*81a0*/  ISETP.GE.AND P4, PT, R22, R120, PT ;  /* 0x000000781600720c */ /* 0x000fc60003f86270 */
[----:B------:R-:W3:Y:S10]  /*81b0*/  LDS.128 R40, [R40+0x1c400] ;  /* 0x01c4000028287984 */ /* 0x000ef40000000c00 */
[----:B------:R-:W-:Y:S05]  /*81c0*/  @P4 BRA `(.L_x_2285) ;  /* 0x0000000400544947 */ /* 0x000fea0003800000 */
[----:B---3--:R-:W-:Y:S01]  /*81d0*/  IMAD.MOV.U32 R54, RZ, RZ, R41 ;  /* 0x000000ffff367224 */ /* 0x008fe200078e0029 */
[----:B------:R-:W-:Y:S01]  /*81e0*/  SHF.R.U32.HI R59, RZ, 0x10, R81 ;  /* 0x00000010ff3b7819 */ /* 0x000fe20000011651 */
[----:B------:R-:W-:Y:S01]  /*81f0*/  IMAD.MOV.U32 R55, RZ, RZ, R43 ;  /* 0x000000ffff377224 */ /* 0x000fe200078e002b */
[--C-:B------:R-:W-:Y:S01]  /*8200*/  SHF.R.U32.HI R57, RZ, 0x10, R69.reuse ;  /* 0x00000010ff397819 */ /* 0x100fe20000011645 */
[----:B------:R-:W-:Y:S01]  /*8210*/  IMAD.MOV.U32 R53, RZ, RZ, R40 ;  /* 0x000000ffff357224 */ /* 0x000fe200078e0028 */
[----:B--2---:R-:W-:Y:S01]  /*8220*/  MOV R41, R39 ;  /* 0x0000002700297202 */ /* 0x004fe20000000f00 */
[--C-:B------:R-:W-:Y:S01]  /*8230*/  HADD2.F32 R43, -RZ, R54.reuse.H0_H0 ;  /* 0x20000036ff2b7230 */ /* 0x100fe20000004100 */
[----:B------:R-:W-:Y:S01]  /*8240*/  SHF.R.U64 R50, R68, 0x10, R69 ;  /* 0x0000001044327819 */ /* 0x000fe20000001245 */
[----:B------:R-:W-:Y:S01]  /*8250*/  HADD2.F32 R54, -RZ, R54.H1_H1 ;  /* 0x30000036ff367230 */ /* 0x000fe20000004100 */
[--C-:B------:R-:W-:Y:S01]  /*8260*/  SHF.R.U64 R51, R82, 0x10, R83.reuse ;  /* 0x0000001052337819 */ /* 0x100fe20000001253 */
[----:B------:R-:W-:Y:S01]  /*8270*/  HADD2.F32 R59, -RZ, R59.H0_H0 ;  /* 0x2000003bff3b7230 */ /* 0x000fe20000004100 */
[----:B------:R-:W-:Y:S01]  /*8280*/  SHF.R.U32.HI R82, RZ, 0x10, R83 ;  /* 0x00000010ff527819 */ /* 0x000fe20000011653 */
[----:B------:R-:W-:Y:S01]  /*8290*/  HADD2.F32 R58, -RZ, R171.H1_H1 ;  /* 0x300000abff3a7230 */ /* 0x000fe20000004100 */
[----:B------:R-:W-:Y:S01]  /*82a0*/  SHF.R.U64 R49, R70, 0x10, R71 ;  /* 0x0000001046317819 */ /* 0x000fe20000001247 */
[----:B------:R-:W-:-:S02]  /*82b0*/  HADD2.F32 R40, -RZ, R37.H1_H1 ;  /* 0x30000025ff287230 */ /* 0x000fc40000004100 */
[-C--:B------:R-:W-:Y:S01]  /*82c0*/  FMUL.FTZ R69, R54, R59.reuse ;  /* 0x0000003b36457220 */ /* 0x080fe20000410000 */
[----:B------:R-:W-:Y:S02]  /*82d0*/  HADD2.F32 R39, -RZ, R37.H0_H0 ;  /* 0x20000025ff277230 */ /* 0x000fe40000004100 */
[-C--:B------:R-:W-:Y:S01]  /*82e0*/  FMUL.FTZ R68, R43, R58.reuse ;  /* 0x0000003a2b447220 */ /* 0x080fe20000410000 */
[----:B------:R-:W-:Y:S02]  /*82f0*/  HADD2.F32 R56, -RZ, R162.H1_H1 ;  /* 0x300000a2ff387230 */ /* 0x000fe40000004100 */
[----:B------:R-:W-:Y:S01]  /*8300*/  FMUL.FTZ R59, R40, R59 ;  /* 0x0000003b283b7220 */ /* 0x000fe20000410000 */
[----:B------:R-:W-:Y:S02]  /*8310*/  HADD2.F32 R57, -RZ, R57.H0_H0 ;  /* 0x20000039ff397230 */ /* 0x000fe40000004100 */
[C---:B------:R-:W-:Y:S01]  /*8320*/  FMUL.FTZ R58, R39.reuse, R58 ;  /* 0x0000003a273a7220 */ /* 0x040fe20000410000 */
[----:B------:R-:W-:Y:S01]  /*8330*/  SHF.R.U32.HI R70, RZ, 0x10, R71 ;  /* 0x00000010ff467819 */ /* 0x000fe20000011647 */
[----:B------:R-:W-:Y:S01]  /*8340*/  FFMA.FTZ R37, R39, R56, -R68 ;  /* 0x0000003827257223 */ /* 0x000fe20000010844 */
[----:B------:R-:W-:-:S02]  /*8350*/  HADD2.F32 R68, -RZ, R163.H1_H1 ;  /* 0x300000a3ff447230 */ /* 0x000fc40000004100 */
[-C--:B------:R-:W-:Y:S01]  /*8360*/  FFMA.FTZ R40, R40, R57.reuse, -R69 ;  /* 0x0000003928287223 */ /* 0x080fe20000010845 */
[----:B------:R-:W-:Y:S01]  /*8370*/  FFMA.FTZ R54, R54, R57, R59 ;  /* 0x0000003936367223 */ /* 0x000fe2000001003b */
[----:B------:R-:W-:Y:S01]  /*8380*/  FFMA.FTZ R39, R43, R56, R58 ;  /* 0x000000382b277223 */ /* 0x000fe2000001003a */
[----:B------:R-:W-:Y:S01]  /*8390*/  HADD2.F32 R57, -RZ, R55.H0_H0 ;  /* 0x20000037ff397230 */ /* 0x000fe20000004100 */
[----:B------:R-:W-:Y:S01]  /*83a0*/  SHF.R.U64 R52, R80, 0x10, R81 ;  /* 0x0000001050347819 */ /* 0x000fe20000001251 */
[--C-:B------:R-:W-:Y:S01]  /*83b0*/  HADD2.F32 R43, -RZ, R41.reuse.H0_H0 ;  /* 0x20000029ff2b7230 */ /* 0x100fe20000004100 */
[----:B------:R-:W-:Y:S01]  /*83c0*/  F2FP.F16.F32.PACK_AB R37, R40, R37 ;  /* 0x000000252825723e */ /* 0x000fe200000000ff */
[----:B------:R-:W-:Y:S02]  /*83d0*/  HADD2.F32 R59, -RZ, R82.H0_H0 ;  /* 0x20000052ff3b7230 */ /* 0x000fe40000004100 */
[----:B------:R-:W-:Y:S01]  /*83e0*/  FMUL.FTZ R80, R57, R68 ;  /* 0x0000004439507220 */ /* 0x000fe20000410000 */
[----:B------:R-:W-:-:S02]  /*83f0*/  HADD2.F32 R56, -RZ, R41.H1_H1 ;  /* 0x30000029ff387230 */ /* 0x000fc40000004100 */
        /* <DEDUP_REMOVED lines=24> */
[----:B------:R-:W-:Y:S01]  /*8580*/  FFMA.FTZ R59, R52, R162, -R59 ;  /* 0x000000a2343b7223 */ /* 0x000fe2000001083b */
[----:B------:R-:W-:-:S02]  /*8590*/  HADD2.F32 R51, -RZ, R51.H0_H0 ;  /* 0x20000033ff337230 */ /* 0x000fc40000004100 */
[-C--:B------:R-:W-:Y:S01]  /*85a0*/  FFMA.FTZ R52, R36, R50.reuse, -R69 ;  /* 0x0000003224347223 */ /* 0x080fe20000010845 */
[----:B------:R-:W-:Y:S01]  /*85b0*/  FFMA.FTZ R53, R53, R50, R68 ;  /* 0x0000003235357223 */ /* 0x000fe20000010044 */
[----:B------:R-:W-:Y:S02]  /*85c0*/  HADD2.F32 R50, -RZ, R42.H0_H0 ;  /* 0x2000002aff327230 */ /* 0x000fe40000004100 */
[----:B------:R-:W-:Y:S01]  /*85d0*/  FFMA.FTZ R58, R55, R162, R58 ;  /* 0x000000a2373a7223 */ /* 0x000fe2000001003a */
[----:B------:R-:W-:Y:S01]  /*85e0*/  HADD2.F32 R36, -RZ, R38.H0_H0 ;  /* 0x20000026ff247230 */ /* 0x000fe20000004100 */
        /* <DEDUP_REMOVED lines=18> */
[----:B------:R-:W-:-:S07]  /*8710*/  F2FP.F16.F32.PACK_AB R42, R42, R163 ;  /* 0x000000a32a2a723e */ /* 0x000fce00000000ff */
.L_x_2285:
[----:B------:R-:W-:Y:S05]  /*8720*/  BSYNC B2 ;  /* 0x0000000000027941 */ /* 0x000fea0003800000 */
.L_x_2284:
[----:B--2---:R2:W-:Y:S04]  /*8730*/  STG.E.128 desc[UR56][R44.64], R36 ;  /* 0x000000242c007986 */ /* 0x0045e8000c101d38 */
[----:B---3--:R2:W-:Y:S02]  /*8740*/  @!P0 STG.E.128 desc[UR56][R46.64], R40 ;  /* 0x000000282e008986 */ /* 0x0085e4000c101d38 */
.L_x_2283:
[----:B------:R-:W-:Y:S05]  /*8750*/  BSYNC B1 ;  /* 0x0000000000017941 */ /* 0x000fea0003800000 */
.L_x_2282:
        /* <DEDUP_REMOVED lines=18> */
[----:B------:R-:W-:Y:S01]  /*8880*/  IADD3 R36, R36, R37, R199 ;  /* 0x0000002524247210 */ /* 0x000fe20007ffe0c7 */
[C---:B------:R-:W-:Y:S01]  /*8890*/  IMAD R37, R19.reuse, 0x6000, R137 ;  /* 0x0000600013257824 */ /* 0x040fe200078e0289 */
[--C-:B------:R-:W-:Y:S02]  /*88a0*/  @!P0 SHF.R.S32.HI R41, RZ, 0x1f, R39.reuse ;  /* 0x0000001fff298819 */ /* 0x100fe40000011427 */
[----:B------:R-:W-:Y:S01]  /*88b0*/  @!P0 IADD3 R38, P4, P5, R96, R130, R39 ;  /* 0x0000008260268210 */ /* 0x000fe20007d9e027 */
[----:B------:R-:W-:Y:S02]  /*88c0*/  IMAD R39, R19, 0x6000, R36 ;  /* 0x0000600013277824 */ /* 0x000fe400078e0224 */
[----:B------:R-:W-:Y:S01]  /*88d0*/  IMAD R37, R37, 0x2, R18 ;  /* 0x0000000225257824 */ /* 0x000fe200078e0212 */
[----:B------:R-:W-:Y:S02]  /*88e0*/  @!P0 IADD3.X R41, R95, R48, R41, P4, P5 ;  /* 0x000000305f298210 */ /* 0x000fe400027ea429 */
[----:B---3--:R-:W-:-:S04]  /*88f0*/  LEA R44, P4, R40, R118, 0x1 ;  /* 0x00000076282c7211 */ /* 0x008fc800078808ff */
        /* <DEDUP_REMOVED lines=8> */
[----:B--2---:R-:W-:Y:S01]  /*8980*/  IMAD.MOV.U32 R53, RZ, RZ, R36 ;  /* 0x000000ffff357224 */ /* 0x004fe200078e0024 */
[----:B------:R-:W-:Y:S01]  /*8990*/  SHF.R.U32.HI R58, RZ, 0x10, R77 ;  /* 0x00000010ff3a7819 */ /* 0x000fe2000001164d */
[----:B---3--:R-:W-:Y:S01]  /*89a0*/  IMAD.MOV.U32 R36, RZ, RZ, R41 ;  /* 0x000000ffff247224 */ /* 0x008fe200078e0029 */
[----:B------:R-:W-:Y:S01]  /*89b0*/  MOV R54, R40 ;  /* 0x0000002800367202 */ /* 0x000fe20000000f00 */
[----:B------:R-:W-:Y:S01]  /*89c0*/  IMAD.MOV.U32 R55, RZ, RZ, R43 ;  /* 0x000000ffff377224 */ /* 0x000fe200078e002b */
[--C-:B------:R-:W-:Y:S01]  /*89d0*/  SHF.R.U32.HI R56, RZ, 0x10, R65.reuse ;  /* 0x00000010ff387819 */ /* 0x100fe20000011641 */
[----:B------:R-:W-:Y:S01]  /*89e0*/  HADD2.F32 R59, -RZ, R159.H1_H1 ;  /* 0x3000009fff3b7230 */ /* 0x000fe20000004100 */
[----:B------:R-:W-:Y:S01]  /*89f0*/  SHF.R.U64 R51, R64, 0x10, R65 ;  /* 0x0000001040337819 */ /* 0x000fe20000001241 */
[--C-:B------:R-:W-:Y:S01]  /*8a00*/  HADD2.F32 R40, -RZ, R36.reuse.H0_H0 ;  /* 0x20000024ff287230 */ /* 0x100fe20000004100 */
[--C-:B------:R-:W-:Y:S01]  /*8a10*/  SHF.R.U64 R50, R78, 0x10, R79.reuse ;  /* 0x000000104e327819 */ /* 0x100fe2000000124f */
[----:B------:R-:W-:Y:S01]  /*8a20*/  HADD2.F32 R43, -RZ, R36.H1_H1 ;  /* 0x30000024ff2b7230 */ /* 0x000fe20000004100 */
[----:B------:R-:W-:Y:S01]  /*8a30*/  SHF.R.U32.HI R78, RZ, 0x10, R79 ;  /* 0x00000010ff4e7819 */ /* 0x000fe2000001164f */
[----:B------:R-:W-:Y:S01]  /*8a40*/  IMAD.MOV.U32 R41, RZ, RZ, R39 ;  /* 0x000000ffff297224 */ /* 0x000fe200078e0027 */
[--C-:B------:R-:W-:Y:S01]  /*8a50*/  SHF.R.U64 R49, R66, 0x10, R67.reuse ;  /* 0x0000001042317819 */ /* 0x100fe20000001243 */
[--C-:B------:R-:W-:Y:S01]  /*8a60*/  HADD2.F32 R36, -RZ, R37.reuse.H0_H0 ;  /* 0x20000025ff247230 */ /* 0x100fe20000004100 */
[----:B------:R-:W-:Y:S01]  /*8a70*/  SHF.R.U32.HI R66, RZ, 0x10, R67 ;  /* 0x00000010ff427819 */ /* 0x000fe20000011643 */
[----:B------:R-:W-:Y:S01]  /*8a80*/  HADD2.F32 R58, -RZ, R58.H0_H0 ;  /* 0x2000003aff3a7230 */ /* 0x000fe20000004100 */
[----:B------:R-:W-:Y:S01]  /*8a90*/  SHF.R.U64 R52, R76, 0x10, R77 ;  /* 0x000000104c347819 */ /* 0x000fe2000000124d */
        /* <DEDUP_REMOVED lines=11> */
[----:B------:R-:W-:-:S02]  /*8b50*/  HADD2.F32 R56, -RZ, R55.H0_H0 ;  /* 0x20000037ff387230 */ /* 0x000fc40000004100 */
[----:B------:R-:W-:Y:S01]  /*8b60*/  HADD2.F32 R55, -RZ, R55.H1_H1 ;  /* 0x30000037ff377230 */ /* 0x000fe20000004100 */
[----:B------:R-:W-:Y:S01]  /*8b70*/  F2FP.F16.F32.PACK_AB R39, R39, R36 ;  /* 0x000000242727723e */ /* 0x000fe200000000ff */
[--C-:B------:R-:W-:Y:S02]  /*8b80*/  HADD2.F32 R43, -RZ, R41.reuse.H0_H0 ;  /* 0x20000029ff2b7230 */ /* 0x100fe40000004100 */
[----:B------:R-:W-:Y:S02]  /*8b90*/  HADD2.F32 R64, -RZ, R78.H0_H0 ;  /* 0x2000004eff407230 */ /* 0x000fe40000004100 */
[----:B------:R-:W-:Y:S02]  /*8ba0*/  HADD2.F32 R59, -RZ, R158.H1_H1 ;  /* 0x3000009eff3b7230 */ /* 0x000fe40000004100 */
[----:B------:R-:W-:Y:S02]  /*8bb0*/  HADD2.F32 R41, -RZ, R41.H1_H1 ;  /* 0x30000029ff297230 */ /* 0x000fe40000004100 */
[----:B------:R-:W-:Y:S01]  /*8bc0*/  FMUL.FTZ R68, R55, R64 ;  /* 0x0000004037447220 */ /* 0x000fe20000410000 */
[----:B------:R-:W-:-:S02]  /*8bd0*/  HADD2.F32 R57, -RZ, R156.H1_H1 ;  /* 0x3000009cff397230 */ /* 0x000fc40000004100 */
[-C--:B------:R-:W-:Y:S01]  /*8be0*/  FMUL.FTZ R65, R43, R59.reuse ;  /* 0x0000003b2b417220 */ /* 0x080fe20000410000 */
[----:B------:R-:W-:Y:S02]  /*8bf0*/  HADD2.F32 R58, -RZ, R66.H0_H0 ;  /* 0x20000042ff3a7230 */ /* 0x000fe40000004100 */
[C---:B------:R-:W-:Y:S01]  /*8c00*/  FMUL.FTZ R66, R56.reuse, R59 ;  /* 0x0000003b38427220 */ /* 0x040fe20000410000 */
[----:B------:R-:W-:Y:S01]  /*8c10*/  FMUL.FTZ R64, R41, R64 ;  /* 0x0000004029407220 */ /* 0x000fe20000410000 */
[----:B------:R-:W-:Y:S02]  /*8c20*/  HADD2.F32 R52, -RZ, R52.H0_H0 ;  /* 0x20000034ff347230 */ /* 0x000fe40000004100 */
[-C--:B------:R-:W-:Y:S01]  /*8c30*/  FFMA.FTZ R65, R56, R57.reuse, R65 ;  /* 0x0000003938417223 */ /* 0x080fe20000010041 */
[----:B------:R-:W-:Y:S01]  /*8c40*/  FFMA.FTZ R59, R43, R57, -R66 ;  /* 0x000000392b3b7223 */ /* 0x000fe20000010842 */
[-C--:B------:R-:W-:Y:S01]  /*8c50*/  FFMA.FTZ R68, R41, R58.reuse, -R68 ;  /* 0x0000003a29447223 */ /* 0x080fe20000010844 */
[----:B------:R-:W-:Y:S01]  /*8c60*/  FFMA.FTZ R70, R55, R58, R64 ;  /* 0x0000003a37467223 */ /* 0x000fe20000010040 */
[----:B------:R-:W-:-:S02]  /*8c70*/  HADD2.F32 R58, -RZ, R159.H0_H0 ;  /* 0x2000009fff3a7230 */ /* 0x000fc40000004100 */
[--C-:B------:R-:W-:Y:S01]  /*8c80*/  HADD2.F32 R43, -RZ, R54.reuse.H0_H0 ;  /* 0x20000036ff2b7230 */ /* 0x100fe20000004100 */
[----:B------:R-:W-:Y:S01]  /*8c90*/  F2FP.F16.F32.PACK_AB R59, R68, R59 ;  /* 0x0000003b443b723e */ /* 0x000fe200000000ff */
[--C-:B------:R-:W-:Y:S02]  /*8ca0*/  HADD2.F32 R41, -RZ, R53.reuse.H0_H0 ;  /* 0x20000035ff297230 */ /* 0x100fe40000004100 */
[----:B------:R-:W-:Y:S02]  /*8cb0*/  HADD2.F32 R54, -RZ, R54.H1_H1 ;  /* 0x30000036ff367230 */ /* 0x000fe40000004100 */
[-C--:B------:R-:W-:Y:S01]  /*8cc0*/  FMUL.FTZ R64, R43, R58.reuse ;  /* 0x0000003a2b407220 */ /* 0x080fe20000410000 */
[----:B------:R-:W-:Y:S02]  /*8cd0*/  HADD2.F32 R53, -RZ, R53.H1_H1 ;  /* 0x30000035ff357230 */ /* 0x000fe40000004100 */
[----:B------:R-:W-:Y:S01]  /*8ce0*/  FMUL.FTZ R58, R41, R58 ;  /* 0x0000003a293a7220 */ /* 0x000fe20000410000 */
[----:B------:R-:W-:-:S02]  /*8cf0*/  HADD2.F32 R56, -RZ, R157.H0_H0 ;  /* 0x2000009dff387230 */ /* 0x000fc40000004100 */
[CC--:B------:R-:W-:Y:S01]  /*8d00*/  FMUL.FTZ R66, R54.reuse, R52.reuse ;  /* 0x0000003436427220 */ /* 0x0c0fe20000410000 */
[----:B------:R-:W-:Y:S02]  /*8d10*/  HADD2.F32 R51, -RZ, R51.H0_H0 ;  /* 0x20000033ff337230 */ /* 0x000fe40000004100 */
[----:B------:R-:W-:Y:S01]  /*8d20*/  FMUL.FTZ R55, R53, R52 ;  /* 0x0000003435377220 */ /* 0x000fe20000410000 */
[----:B------:R-:W-:Y:S02]  /*8d30*/  HADD2.F32 R158, -RZ, R158.H0_H0 ;  /* 0x2000009eff9e7230 */ /* 0x000fe40000004100 */
[-C--:B------:R-:W-:Y:S01]  /*8d40*/  FFMA.FTZ R58, R43, R56.reuse, R58 ;  /* 0x000000382b3a7223 */ /* 0x080fe2000001003a */
[----:B------:R-:W-:Y:S01]  /*8d50*/  FFMA.FTZ R64, R41, R56, -R64 ;  /* 0x0000003829407223 */ /* 0x000fe20000010840 */
[-C--:B------:R-:W-:Y:S01]  /*8d60*/  FFMA.FTZ R53, R53, R51.reuse, -R66 ;  /* 0x0000003335357223 */ /* 0x080fe20000010842 */
[----:B------:R-:W-:Y:S01]  /*8d70*/  FFMA.FTZ R55, R54, R51, R55 ;  /* 0x0000003336377223 */ /* 0x000fe20000010037 */
[----:B------:R-:W-:-:S02]  /*8d80*/  HADD2.F32 R43, -RZ, R42.H0_H0 ;  /* 0x2000002aff2b7230 */ /* 0x000fc40000004100 */
[----:B------:R-:W-:Y:S01]  /*8d90*/  HADD2.F32 R51, -RZ, R50.H0_H0 ;  /* 0x20000032ff337230 */ /* 0x000fe20000004100 */
[----:B------:R-:W-:Y:S01]  /*8da0*/  F2FP.F16.F32.PACK_AB R36, R53, R64 ;  /* 0x000000403524723e */ /* 0x000fe200000000ff */
[----:B------:R-:W-:Y:S02]  /*8db0*/  HADD2.F32 R41, -RZ, R38.H0_H0 ;  /* 0x20000026ff297230 */ /* 0x000fe40000004100 */
[-C--:B------:R-:W-:Y:S01]  /*8dc0*/  FMUL.FTZ R50, R43, R158.reuse ;  /* 0x0000009e2b327220 */ /* 0x080fe20000410000 */
[----:B------:R-:W-:Y:S02]  /*8dd0*/  HADD2.F32 R42, -RZ, R42.H1_H1 ;  /* 0x3000002aff2a7230 */ /* 0x000fe40000004100 */
[----:B------:R-:W-:Y:S02]  /*8de0*/  HADD2.F32 R38, -RZ, R38.H1_H1 ;  /* 0x30000026ff267230 */ /* 0x000fe40000004100 */
[----:B------:R-:W-:Y:S01]  /*8df0*/  FMUL.FTZ R158, R41, R158 ;  /* 0x0000009e299e7220 */ /* 0x000fe20000410000 */
[----:B------:R-:W-:-:S02]  /*8e00*/  HADD2.F32 R156, -RZ, R156.H0_H0 ;  /* 0x2000009cff9c7230 */ /* 0x000fc40000004100 */
[-C--:B------:R-:W-:Y:S01]  /*8e10*/  FMUL.FTZ R57, R42, R51.reuse ;  /* 0x000000332a397220 */ /* 0x080fe20000410000 */
[----:B------:R-:W-:Y:S02]  /*8e20*/  HADD2.F32 R49, -RZ, R49.H0_H0 ;  /* 0x20000031ff317230 */ /* 0x000fe40000004100 */
[C---:B------:R-:W-:Y:S01]  /*8e30*/  FMUL.FTZ R51, R38.reuse, R51 ;  /* 0x0000003326337220 */ /* 0x040fe20000410000 */
[-C--:B------:R-:W-:Y:S01]  /*8e40*/  FFMA.FTZ R50, R41, R156.reuse, -R50 ;  /* 0x0000009c29327223 */ /* 0x080fe20000010832 */
[----:B------:R-:W-:Y:S01]  /*8e50*/  FFMA.FTZ R158, R43, R156, R158 ;  /* 0x0000009c2b9e7223 */ /* 0x000fe2000001009e */
[-C--:B------:R-:W-:Y:S01]  /*8e60*/  FFMA.FTZ R57, R38, R49.reuse, -R57 ;  /* 0x0000003126397223 */ /* 0x080fe20000010839 */
[----:B------:R-:W-:Y:S01]  /*8e70*/  FFMA.FTZ R51, R42, R49, R51 ;  /* 0x000000312a337223 */ /* 0x000fe20000010033 */
[----:B------:R-:W-:Y:S02]  /*8e80*/  F2FP.F16.F32.PACK_AB R41, R40, R37 ;  /* 0x000000252829723e */ /* 0x000fe400000000ff */
[----:B------:R-:W-:Y:S01]  /*8e90*/  MOV R37, R39 ;  /* 0x0000002700257202 */ /* 0x000fe20000000f00 */
[----:B------:R-:W-:Y:S01]  /*8ea0*/  IMAD.MOV.U32 R39, RZ, RZ, R59 ;  /* 0x000000ffff277224 */ /* 0x000fe200078e003b */
[----:B------:R-:W-:-:S02]  /*8eb0*/  F2FP.F16.F32.PACK_AB R43, R70, R65 ;  /* 0x00000041462b723e */ /* 0x000fc400000000ff */
[----:B------:R-:W-:Y:S02]  /*8ec0*/  F2FP.F16.F32.PACK_AB R40, R55, R58 ;  /* 0x0000003a3728723e */ /* 0x000fe400000000ff */
[----:B------:R-:W-:Y:S02]  /*8ed0*/  F2FP.F16.F32.PACK_AB R38, R57, R50 ;  /* 0x000000323926723e */ /* 0x000fe400000000ff */
[----:B------:R-:W-:-:S07]  /*8ee0*/  F2FP.F16.F32.PACK_AB R42, R51, R158 ;  /* 0x0000009e332a723e */ /* 0x000fce00000000ff */
.L_x_2289:
[----:B------:R-:W-:Y:S05]  /*8ef0*/  BSYNC B2 ;  /* 0x0000000000027941 */ /* 0x000fea0003800000 */
.L_x_2288:
[----:B--2---:R2:W-:Y:S04]  /*8f00*/  STG.E.128 desc[UR56][R44.64], R36 ;  /* 0x000000242c007986 */ /* 0x0045e8000c101d38 */
[----:B---3--:R2:W-:Y:S02]  /*8f10*/  @!P0 STG.E.128 desc[UR56][R46.64], R40 ;  /* 0x000000282e008986 */ /* 0x0085e4000c101d38 */
.L_x_2287:
[----:B------:R-:W-:Y:S05]  /*8f20*/  BSYNC B1 ;  /* 0x0000000000017941 */ /* 0x000fea0003800000 */
.L_x_2286:
        /* <DEDUP_REMOVED lines=11> */
[C---:B------:R-:W-:Y:S02]  /*8fe0*/  LEA R44, P0, R45.reuse, R118, 0x1 ;  /* 0x000000762d2c7211 */ /* 0x040fe400078008ff */
[----:B------:R-:W-:Y:S01]  /*8ff0*/  SHF.R.S32.HI R37, RZ, 0x1f, R36 ;  /* 0x0000001fff257819 */ /* 0x000fe20000011424 */
[----:B------:R-:W-:Y:S01]  /*9000*/  IMAD.SHL.U32 R47, R36, 0x8, RZ ;  /* 0x00000008242f7824 */ /* 0x000fe200078e00ff */
[----:B------:R-:W-:-:S02]  /*9010*/  LEA.HI.X R45, R45, R119, R46, 0x1, P0 ;  /* 0x000000772d2d7211 */ /* 0x000fc400000f0c2e */
[----:B------:R-:W-:Y:S02]  /*9020*/  LEA.HI R37, R37, R36, RZ, 0x3 ;  /* 0x0000002425257211 */ /* 0x000fe400078f18ff */
[----:B------:R-:W-:Y:S02]  /*9030*/  LOP3.LUT R36, R191, 0x38, R47, 0xf8, !PT ;  /* 0x00000038bf247812 */ /* 0x000fe400078ef82f */
[----:B------:R-:W-:Y:S02]  /*9040*/  SHF.L.U32 R37, R37, 0xa, RZ ;  /* 0x0000000a25257819 */ /* 0x000fe400000006ff */
[----:B------:R-:W-:Y:S02]  /*9050*/  LOP3.LUT R36, R36, R225, RZ, 0x3c, !PT ;  /* 0x000000e124247212 */ /* 0x000fe400078e3cff */
[----:B------:R-:W-:-:S04]  /*9060*/  LOP3.LUT R37, R37, 0x7fffe000, RZ, 0xc0, !PT ;  /* 0x7fffe00025257812 */ /* 0x000fc800078ec0ff */
[----:B------:R-:W-:Y:S01]  /*9070*/  IADD3 R36, R36, R37, R199 ;  /* 0x0000002524247210 */ /* 0x000fe20007ffe0c7 */
        /* <DEDUP_REMOVED lines=9> */
[----:B------:R-:W-:Y:S01]  /*9110*/  MOV R49, R40 ;  /* 0x0000002800317202 */ /* 0x000fe20000000f00 */
[----:B--2---:R-:W-:Y:S01]  /*9120*/  IMAD.MOV.U32 R40, RZ, RZ, R38 ;  /* 0x000000ffff287224 */ /* 0x004fe200078e0026 */
[--C-:B------:R-:W-:Y:S01]  /*9130*/  SHF.R.U32.HI R52, RZ, 0x10, R61.reuse ;  /* 0x00000010ff347819 */ /* 0x100fe2000001163d */
[----:B------:R-:W-:Y:S01]  /*9140*/  HADD2.F32 R53, -RZ, R155.H1_H1 ;  /* 0x3000009bff357230 */ /* 0x000fe20000004100 */
[----:B------:R-:W-:Y:S01]  /*9150*/  SHF.R.U64 R65, R60, 0x10, R61 ;  /* 0x000000103c417819 */ /* 0x000fe2000000123d */
[----:B------:R-:W-:Y:S01]  /*9160*/  HADD2.F32 R42, -RZ, R41.H0_H0 ;  /* 0x20000029ff2a7230 */ /* 0x000fe20000004100 */
[--C-:B------:R-:W-:Y:S01]  /*9170*/  SHF.R.U64 R61, R74, 0x10, R75.reuse ;  /* 0x000000104a3d7819 */ /* 0x100fe2000000124b */
[----:B------:R-:W-:Y:S01]  /*9180*/  HADD2.F32 R38, -RZ, R37.H0_H0 ;  /* 0x20000025ff267230 */ /* 0x000fe20000004100 */
[----:B------:R-:W-:Y:S01]  /*9190*/  SHF.R.U32.HI R74, RZ, 0x10, R75 ;  /* 0x00000010ff4a7819 */ /* 0x000fe2000001164b */
[----:B------:R-:W-:-:S02]  /*91a0*/  HADD2.F32 R41, -RZ, R41.H1_H1 ;  /* 0x30000029ff297230 */ /* 0x000fc40000004100 */
[-C--:B------:R-:W-:Y:S01]  /*91b0*/  FMUL.FTZ R55, R42, R53.reuse ;  /* 0x000000352a377220 */ /* 0x080fe20000410000 */
[----:B------:R-:W-:Y:S02]  /*91c0*/  HADD2.F32 R54, -RZ, R54.H0_H0 ;  /* 0x20000036ff367230 */ /* 0x000fe40000004100 */
[----:B------:R-:W-:Y:S01]  /*91d0*/  FMUL.FTZ R53, R38, R53 ;  /* 0x0000003526357220 */ /* 0x000fe20000410000 */
[----:B------:R-:W-:Y:S01]  /*91e0*/  HADD2.F32 R51, -RZ, R153.H1_H1 ;  /* 0x30000099ff337230 */ /* 0x000fe20000004100 */
[----:B------:R-:W-:Y:S01]  /*91f0*/  SHF.R.U64 R46, R62, 0x10, R63 ;  /* 0x000000103e2e7819 */ /* 0x000fe2000000123f */
        /* <DEDUP_REMOVED lines=8> */
[----:B------:R-:W-:Y:S01]  /*9280*/  HADD2.F32 R38, -RZ, R43.H0_H0 ;  /* 0x2000002bff267230 */ /* 0x000fe20000004100 */
[----:B------:R-:W-:Y:S01]  /*9290*/  SHF.R.U32.HI R62, RZ, 0x10, R63 ;  /* 0x00000010ff3e7819 */ /* 0x000fe2000001163f */
[----:B------:R-:W-:Y:S02]  /*92a0*/  HADD2.F32 R37, -RZ, R39.H0_H0 ;  /* 0x20000027ff257230 */ /* 0x000fe40000004100 */
[----:B------:R-:W-:Y:S01]  /*92b0*/  FFMA.FTZ R54, R41, R52, R54 ;  /* 0x0000003429367223 */ /* 0x000fe20000010036 */
        /* <DEDUP_REMOVED lines=19> */
[----:B------:R-:W-:Y:S01]  /*93f0*/  FMUL.FTZ R42, R38, R155 ;  /* 0x0000009b262a7220 */ /* 0x000fe20000410000 */
[----:B------:R-:W-:Y:S01]  /*9400*/  HADD2.F32 R153, -RZ, R153.H0_H0 ;  /* 0x20000099ff997230 */ /* 0x000fe20000004100 */
[----:B------:R-:W-:Y:S01]  /*9410*/  F2FP.F16.F32.PACK_AB R57, R60, R57 ;  /* 0x000000393c39723e */ /* 0x000fe200000000ff */
[--C-:B------:R-:W-:Y:S02]  /*9420*/  HADD2.F32 R37, -RZ, R36.reuse.H0_H0 ;  /* 0x20000024ff257230 */ /* 0x100fe40000004100 */
[----:B------:R-:W-:Y:S01]  /*9430*/  FMUL.FTZ R43, R49, R41 ;  /* 0x00000029312b7220 */ /* 0x000fe20000410000 */
        /* <DEDUP_REMOVED lines=11> */
[----:B------:R-:W-:Y:S02]  /*94f0*/  HADD2.F32 R36, -RZ, R40.H0_H0 ;  /* 0x20000028ff247230 */ /* 0x000fe40000004100 */
[----:B------:R-:W-:Y:S01]  /*9500*/  FMUL.FTZ R49, R37, R154 ;  /* 0x0000009a25317220 */ /* 0x000fe20000410000 */
[----:B------:R-:W-:-:S02]  /*9510*/  HADD2.F32 R50, -RZ, R50.H1_H1 ;  /* 0x30000032ff327230 */ /* 0x000fc40000004100 */
[----:B------:R-:W-:Y:S02]  /*9520*/  HADD2.F32 R40, -RZ, R40.H1_H1 ;  /* 0x30000028ff287230 */ /* 0x000fe40000004100 */
        /* <DEDUP_REMOVED lines=14> */
[----:B------:R-:W-:Y:S01]  /*9610*/  F2FP.F16.F32.PACK_AB R42, R41, R154 ;  /* 0x0000009a292a723e */ /* 0x000fe200000000ff */
[----:B------:R-:W-:Y:S01]  /*9620*/  IMAD.MOV.U32 R41, RZ, RZ, R53 ;  /* 0x000000ffff297224 */ /* 0x000fe200078e0035 */
[----:B------:R-:W-:Y:S02]  /*9630*/  F2FP.F16.F32.PACK_AB R39, R59, R58 ;  /* 0x0000003a3b27723e */ /* 0x000fe400000000ff */
[----:B------:R-:W-:-:S07]  /*9640*/  MOV R40, R52 ;  /* 0x0000003400287202 */ /* 0x000fce0000000f00 */
.L_x_2291:
[----:B------:R-:W-:Y:S05]  /*9650*/  BSYNC B1 ;  /* 0x0000000000017941 */ /* 0x000fea0003800000 */
.L_x_2290:
        /* <DEDUP_REMOVED lines=10> */
.L_x_2207:
[----:B------:R-:W-:-:S13]  /*9700*/  ISETP.NE.AND P1, PT, R190, 0x3, PT ;  /* 0x00000003be00780c */ /* 0x000fda0003f25270 */
[----:B------:R-:W-:Y:S05]  /*9710*/  @!P1 BRA `(.L_x_2292) ;  /* 0x0000000000049947 */ /* 0x000fea0003800000 */
[----:B------:R-:W-:Y:S01]  /*9720*/  BPT.TRAP 0x1 ;  /* 0x000000040000795c */ /* 0x000fe20000300000 */
.L_x_2292:
        /* <DEDUP_REMOVED lines=8> */
.L_x_2541:
[----:B------:R-:W-:Y:S05]  /*97b0*/  BSYNC B1 ;  /* 0x0000000000017941 */ /* 0x000fea0003800000 */
.L_x_2293:
        /* <DEDUP_REMOVED lines=20> */
.L_x_2296:
[----:B------:R-:W-:Y:S05]  /*9900*/  BSYNC B1 ;  /* 0x0000000000017941 */ /* 0x000fea0003800000 */
.L_x_2295:
        /* <DEDUP_REMOVED lines=20> */
.L_x_2240:
[----:B------:R-:W-:Y:S05]  /*9a50*/  BSYNC B0 ;  /* 0x0000000000007941 */ /* 0x000fea0003800000 */
.L_x_2206:
        /* <DEDUP_REMOVED lines=17> */
.L_x_2298:
[----:B------:R-:W-:Y:S05]  /*9b70*/  BSYNC B0 ;  /* 0x0000000000007941 */ /* 0x000fea0003800000 */
.L_x_2297:
[----:B------:R-:W2:Y:S01]  /*9b80*/  SYNCS.PHASECHK.TRANS64.TRYWAIT P4, [R3+URZ+0x348b0], R0 ;  /* 0x0348b000030075a7 */ /* 0x000ea2000808017f */
[----:B-1----:R-:W-:Y:S01]  /*9b90*/  IMAD R36, R19, 0x4000, R29 ;  /* 0x0000400013247824 */ /* 0x002fe200078e021d */
[----:B------:R-:W-:Y:S01]  /*9ba0*/  ULDC.64 UR60, c[0x0][0x318] ;  /* 0x0000c600003c7ab9 */ /* 0x000fe20000000a00 */
[----:B------:R-:W-:Y:S01]  /*9bb0*/  ULDC.64 UR58, c[0x0][0x308] ;  /* 0x0000c200003a7ab9 */ /* 0x000fe20000000a00 */
[----:B------:R-:W-:Y:S01]  /*9bc0*/  BSSY B0, `(.L_x_2299) ;  /* 0x0000004000007945 */ /* 0x000fe20003800000 */
[----:B------:R-:W-:Y:S02]  /*9bd0*/  ISETP.GE.AND P1, PT, R184, R4, PT ;  /* 0x00000004b800720c */ /* 0x000fe40003f26270 */
[----:B------:R-:W-:Y:S01]  /*9be0*/  IADD3 R38, R123, R36, RZ ;  /* 0x000000247b267210 */ /* 0x000fe20007ffe0ff */
[----:B--2---:R-:W-:Y:S10]  /*9bf0*/  @!P4 BRA `(.L_x_2300) ;  /* 0x0000019c0020c947 */ /* 0x004ff40003800000 */
.L_x_2542:
[----:B------:R-:W-:Y:S05]  /*9c00*/  BSYNC B0 ;  /* 0x0000000000007941 */ /* 0x000fea0003800000 */
.L_x_2299:
[----:B------:R-:W-:Y:S01]  /*9c10*/  BSSY B0, `(.L_x_2301) ;  /* 0x000001a000007945 */ /* 0x000fe20003800000 */
[----:B01----:R-:W-:Y:S02]  /*9c20*/  IMAD R0, R36, 0x2, R113 ;  /* 0x0000000224007824 */ /* 0x003fe400078e0271 */
[----:B------:R-:W-:-:S04]  /*9c30*/  IMAD.WIDE R44, R2, 0x80, R116 ;  /* 0x00000080022c7825 */ /* 0x000fc800078e0274 */
[----:B------:R-:W-:Y:S01]  /*9c40*/  IMAD R48, R38, 0x2, R113 ;  /* 0x0000000226307824 */ /* 0x000fe200078e0271 */
[----:B------:R-:W-:Y:S06]  /*9c50*/  @P1 BRA `(.L_x_2302) ;  /* 0x0000000000541947 */ /* 0x000fec0003800000 */
[----:B------:R-:W-:Y:S01]  /*9c60*/  MOV R36, R98 ;  /* 0x0000006200247202 */ /* 0x000fe20000000f00 */
[----:B------:R-:W-:Y:S01]  /*9c70*/  IMAD R39, R45, UR60, RZ ;  /* 0x0000003c2d277c24 */ /* 0x000fe2000f8e02ff */
[----:B------:R-:W-:Y:S01]  /*9c80*/  ULDC UR4, c[0x0][0x310] ;  /* 0x0000c40000047ab9 */ /* 0x000fe20000000800 */
[----:B------:R-:W-:Y:S01]  /*9c90*/  IMAD.MOV.U32 R37, RZ, RZ, R5 ;  /* 0x000000ffff257224 */ /* 0x000fe200078e0005 */
[----:B------:R-:W-:Y:S01]  /*9ca0*/  ISETP.GE.AND P4, PT, R22, UR4, PT ;  /* 0x0000000416007c0c */ /* 0x000fe2000bf86270 */
        /* <DEDUP_REMOVED lines=16> */
.L_x_2302:
[----:B------:R-:W-:Y:S05]  /*9db0*/  BSYNC B0 ;  /* 0x0000000000007941 */ /* 0x000fea0003800000 */
.L_x_2301:
[----:B------:R-:W-:Y:S01]  /*9dc0*/  ISETP.GE.AND P1, PT, R210, R4, PT ;  /* 0x00000004d200720c */ /* 0x000fe20003f26270 */
[----:B------:R-:W-:-:S12]  /*9dd0*/  BSSY B0, `(.L_x_2303) ;  /* 0x0000018000007945 */ /* 0x000fd80003800000 */
[----:B------:R-:W-:Y:S05]  /*9de0*/  @P1 BRA `(.L_x_2304) ;  /* 0x0000000000581947 */ /* 0x000fea0003800000 */
[----:B0-----:R-:W-:Y:S01]  /*9df0*/  IADD3 R39, P1, R44, 0x40, RZ ;  /* 0x000000402c277810 */ /* 0x001fe20007f3e0ff */
[----:B------:R-:W-:Y:S01]  /*9e00*/  IMAD.MOV.U32 R4, RZ, RZ, R98 ;  /* 0x000000ffff047224 */ /* 0x000fe200078e0062 */
[----:B------:R-:W-:Y:S02]  /*9e10*/  ULDC UR4, c[0x0][0x310] ;  /* 0x0000c40000047ab9 */ /* 0x000fe40000000800 */
[----:B------:R-:W-:Y:S01]  /*9e20*/  IADD3.X R44, RZ, R45, RZ, P1, !PT ;  /* 0x0000002dff2c7210 */ /* 0x000fe20000ffe4ff */
[----:B------:R-:W-:Y:S01]  /*9e30*/  IMAD.WIDE.U32 R36, R39, UR60, R4 ;  /* 0x0000003c27247c25 */ /* 0x000fe2000f8e0004 */
[----:B------:R-:W-:-:S03]  /*9e40*/  ISETP.GE.AND P4, PT, R22, UR4, PT ;  /* 0x0000000416007c0c */ /* 0x000fc6000bf86270 */
        /* <DEDUP_REMOVED lines=16> */
.L_x_2304:
[----:B------:R-:W-:Y:S05]  /*9f50*/  BSYNC B0 ;  /* 0x0000000000007941 */ /* 0x000fea0003800000 */
.L_x_2303:
[----:B------:R-:W-:Y:S01]  /*9f60*/  @!PT LDS RZ, [RZ] ;  /* 0x00000000fffff984 */ /* 0x000fe20000000800 */
[----:B------:R-:W-:Y:S01]  /*9f70*/  @!PT LDS RZ, [RZ] ;  /* 0x00000000fffff984 */ /* 0x000fe20000000800 */
[----:B------:R-:W-:Y:S01]  /*9f80*/  @!PT LDS RZ, [RZ] ;  /* 0x00000000fffff984 */ /* 0x000fe20000000800 */
[----:B------:R-:W-:Y:S01]  /*9f90*/  @!PT LDS RZ, [RZ] ;  /* 0x00000000fffff984 */ /* 0x000fe20000000800 */
[----:B------:R1:W-:Y:S06]  /*9fa0*/  MEMBAR.ALL.CTA ;  /* 0x0000000000007992 */ /* 0x0003ec0000008000 */
[----:B-1----:R-:W1:Y:S02]  /*9fb0*/  FENCE.VIEW.ASYNC.S ;  /* 0x00000000000073c6 */ /* 0x002e640000000000 */
[----:B-1----:R1:W-:Y:S01]  /*9fc0*/  BAR.SYNC.DEFER_BLOCKING R151, 0x80 ;  /* 0x000200970000751d */ /* 0x0023e20000010000 */
[----:B------:R-:W-:Y:S01]  /*9fd0*/  ISETP.NE.AND P4, PT, R115, RZ, PT ;  /* 0x000000ff7300720c */ /* 0x000fe20003f85270 */
[----:B------:R-:W-:Y:S01]  /*9fe0*/  VIADD R19, R19, 0x1 ;  /* 0x0000000113137836 */ /* 0x000fe20000000000 */
[----:B------:R-:W-:-:S04]  /*9ff0*/  @!P0 IADD3 R3, R3, 0x348c0, RZ ;  /* 0x000348c003038810 */ /* 0x000fc80007ffe0ff */
[C---:B------:R-:W-:Y:S02]  /*a000*/  ISETP.NE.AND P1, PT, R19.reuse, 0x2, PT ;  /* 0x000000021300780c */ /* 0x040fe40003f25270 */
[----:B------:R-:W-:Y:S02]  /*a010*/  @!P0 PRMT R3, RZ, 0x654, R3 ;  /* 0x00000654ff038816 */ /* 0x000fe40000000003 */
[----:B------:R-:W-:Y:S02]  /*a020*/  SEL R0, RZ, 0x1, P1 ;  /* 0x00000001ff007807 */ /* 0x000fe40000800000 */
[----:B------:R-:W-:Y:S02]  /*a030*/  SEL R19, R19, RZ, P1 ;  /* 0x000000ff13137207 */ /* 0x000fe40000800000 */
[----:B------:R-:W-:Y:S01]  /*a040*/  LOP3.LUT R189, R189, R0, RZ, 0x3c, !PT ;  /* 0x00000000bdbd7212 */ /* 0x000fe200078e3cff */
[----:B------:R1:W-:Y:S01]  /*a050*/  @!P0 SYNCS.ARRIVE.TRANS64.RED.A1T0 RZ, [R3+URZ], RZ ;  /* 0x000000ff03ff89a7 */ /* 0x0003e2000810043f */
[----:B------:R-:W-:Y:S01]  /*a060*/  PLOP3.LUT P0, PT, PT, PT, PT, 0x8, 0x0 ;  /* 0x000000000000781c */ /* 0x000fe20003f0e170 */
[----:B------:R-:W-:-:S12]  /*a070*/  @P4 BRA `(.L_x_2305) ;  /* 0xffffff8400704947 */ /* 0x000fd8000383ffff */
.L_x_2201:
[----:B------:R-:W-:Y:S01]  /*a080*/  BSSY B0, `(.L_x_2306) ;  /* 0x000002c000007945 */ /* 0x000fe20003800000 */
[----:B------:R-:W-:Y:S02]  /*a090*/  ISETP.GE.AND P2, PT, R150, 0x1, PT ;  /* 0x000000019600780c */ /* 0x000fe40003f46270 */
[----:B-1----:R-:W-:Y:S02]  /*a0a0*/  CS2R R2, SRZ ;  /* 0x0000000000027805 */ /* 0x002fe4000001ff00 */
[----:B------:R-:W-:Y:S01]  /*a0b0*/  PLOP3.LUT P1, PT, PT, PT, PT, 0x80, 0x0 ;  /* 0x000000000000781c */ /* 0x000fe20003f2f070 */
[----:B------:R-:W-:Y:S01]  /*a0c0*/  IMAD.MOV.U32 R0, RZ, RZ, RZ ;  /* 0x000000ffff007224 */ /* 0x000fe200078e00ff */
[----:B------:R-:W-:Y:S02]  /*a0d0*/  CS2R R86, SRZ ;  /* 0x0000000000567805 */ /* 0x000fe4000001ff00 */
[----:B------:R-:W-:Y:S02]  /*a0e0*/  CS2R R84, SRZ ;  /* 0x0000000000547805 */ /* 0x000fe4000001ff00 */
[----:B------:R-:W-:-:S02]  /*a0f0*/  CS2R R82, SRZ ;  /* 0x0000000000527805 */ /* 0x000fc4000001ff00 */
[----:B------:R-:W-:Y:S02]  /*a100*/  CS2R R80, SRZ ;  /* 0x0000000000507805 */ /* 0x000fe4000001ff00 */
[----:B------:R-:W-:Y:S01]  /*a110*/  MOV R35, RZ ;  /* 0x000000ff00237202 */ /* 0x000fe20000000f00 */
[----:B------:R-:W-:Y:S01]  /*a120*/  IMAD.MOV.U32 R78, RZ, RZ, RZ ;  /* 0x000000ffff4e7224 */ /* 0x000fe200078e00ff */
[----:B------:R-:W-:Y:S02]  /*a130*/  CS2R R76, SRZ ;  /* 0x00000000004c7805 */ /* 0x000fe4000001ff00 */
[----:B------:R-:W-:Y:S01]  /*a140*/  CS2R R32, SRZ ;  /* 0x0000000000207805 */ /* 0x000fe2000001ff00 */
[----:B------:R-:W-:Y:S01]  /*a150*/  IMAD.MOV.U32 R74, RZ, RZ, RZ ;  /* 0x000000ffff4a7224 */ /* 0x000fe200078e00ff */
[----:B------:R-:W-:Y:S02]  /*a160*/  MOV R73, RZ ;  /* 0x000000ff00497202 */ /* 0x000fe40000000f00 */
[----:B------:R-:W-:Y:S01]  /*a170*/  CS2R R30, SRZ ;  /* 0x00000000001e7805 */ /* 0x000fe2000001ff00 */
[----:B------:R-:W-:Y:S01]  /*a180*/  IMAD.MOV.U32 R70, RZ, RZ, RZ ;  /* 0x000000ffff467224 */ /* 0x000fe200078e00ff */
        /* <DEDUP_REMOVED lines=11> */
[----:B0-----:R-:W-:Y:S02]  /*a240*/  CS2R R46, SRZ ;  /* 0x00000000002e7805 */ /* 0x001fe4000001ff00 */
[----:B--2---:R-:W-:-:S02]  /*a250*/  CS2R R44, SRZ ;  /* 0x00000000002c7805 */ /* 0x004fc4000001ff00 */
[----:B------:R-:W-:Y:S02]  /*a260*/  CS2R R42, SRZ ;  /* 0x00000000002a7805 */ /* 0x000fe4000001ff00 */
[----:B------:R-:W-:Y:S02]  /*a270*/  CS2R R40, SRZ ;  /* 0x0000000000287805 */ /* 0x000fe4000001ff00 */
[----:B------:R-:W-:Y:S02]  /*a280*/  CS2R R38, SRZ ;  /* 0x0000000000267805 */ /* 0x000fe4000001ff00 */
[----:B------:R-:W-:Y:S01]  /*a290*/  CS2R R36, SRZ ;  /* 0x0000000000247805 */ /* 0x000fe2000001ff00 */
[----:B------:R-:W-:Y:S01]  /*a2a0*/  IMAD.MOV.U32 R91, RZ, RZ, RZ ;  /* 0x000000ffff5b7224 */ /* 0x000fe200078e00ff */
[----:B------:R-:W-:Y:S01]  /*a2b0*/  MOV R88, RZ ;  /* 0x000000ff00587202 */ /* 0x000fe20000000f00 */
[----:B------:R-:W-:Y:S01]  /*a2c0*/  IMAD.MOV.U32 R26, RZ, RZ, RZ ;  /* 0x000000ffff1a7224 */ /* 0x000fe200078e00ff */
[----:B------:R-:W-:Y:S01]  /*a2d0*/  CS2R R10, SRZ ;  /* 0x00000000000a7805 */ /* 0x000fe2000001ff00 */
[----:B------:R-:W-:Y:S01]  /*a2e0*/  IMAD.MOV.U32 R93, RZ, RZ, RZ ;  /* 0x000000ffff5d7224 */ /* 0x000fe200078e00ff */
[----:B------:R-:W-:Y:S01]  /*a2f0*/  MOV R28, RZ ;  /* 0x000000ff001c7202 */ /* 0x000fe20000000f00 */
[----:B------:R-:W-:Y:S01]  /*a300*/  IMAD.MOV.U32 R95, RZ, RZ, RZ ;  /* 0x000000ffff5f7224 */ /* 0x000fe200078e00ff */
[----:B------:R-:W-:Y:S06]  /*a310*/  @P0 BRA `(.L_x_2307) ;  /* 0x0000000000080947 */ /* 0x000fec0003800000 */
[----:B------:R-:W0:Y:S02]  /*a320*/  FENCE.VIEW.ASYNC.G ;  /* 0x00000000000073c6 */ /* 0x000e240000000100 */
[----:B0-----:R-:W-:Y:S06]  /*a330*/  BAR.ARV 0xc, 0x120 ;  /* 0x0304800000007b1d */ /* 0x001fec0000002000 */
.L_x_2307:
[----:B------:R-:W-:Y:S05]  /*a340*/  BSYNC B0 ;  /* 0x0000000000007941 */ /* 0x000fea0003800000 */
.L_x_2306:
[----:B------:R-:W-:Y:S01]  /*a350*/  IMAD.MOV.U32 R89, RZ, RZ, RZ ;  /* 0x000000ffff597224 */ /* 0x000fe200078e00ff */
[----:B------:R-:W-:Y:S01]  /*a360*/  MOV R24, RZ ;  /* 0x000000ff00187202 */ /* 0x000fe20000000f00 */
[----:B------:R-:W-:Y:S06]  /*a370*/  @!P2 BRA `(.L_x_2308) ;  /* 0x000001140058a947 */ /* 0x000fec0003800000 */
[----:B------:R-:W0:Y:S01]  /*a380*/  SHFL.IDX PT, R0, R226, RZ, 0x1f ;  /* 0x00001fffe2007589 */ /* 0x000e2200000e0000 */
[----:B------:R-:W-:-:S04]  /*a390*/  LOP3.LUT P0, RZ, R215, 0x3ff, RZ, 0xc0, !PT ;  /* 0x000003ffd7ff7812 */ /* 0x000fc8000780c0ff */
[----:B------:R-:W-:Y:S02]  /*a3a0*/  P2R R24, PR, RZ, 0x1 ;  /* 0x00000001ff187803 */ /* 0x000fe40000000000 */
[----:B0-----:R-:W-:-:S04]  /*a3b0*/  LEA.HI R2, R0, R0, RZ, 0x1 ;  /* 0x0000000000027211 */ /* 0x001fc800078f08ff */
[----:B------:R-:W-:-:S05]  /*a3c0*/  LOP3.LUT R3, R2, 0x1e, RZ, 0xc0, !PT ;  /* 0x0000001e02037812 */ /* 0x000fca00078ec0ff */
[----:B------:R-:W-:-:S04]  /*a3d0*/  IMAD.IADD R0, R0, 0x1, -R3 ;  /* 0x0000000100007824 */ /* 0x000fc800078e0a03 */
        /* <DEDUP_REMOVED lines=20> */
.L_x_2309:
        /* <DEDUP_REMOVED lines=12> */
.L_x_2313:
[----:B-1----:R1:W2:Y:S02]  /*a5e0*/  SYNCS.PHASECHK.TRANS64.TRYWAIT P0, [R18+URZ+0x34800], R3 ;  /* 0x03480003120075a7 */ /* 0x0022a4000800017f */
[----:B--2---:R-:W-:Y:S05]  /*a5f0*/  @!P0 NANOSLEEP.SYNCS 0x989680 ;  /* 0x009896800000895d */ /* 0x004fea0003900000 */
[----:B------:R-:W2:Y:S02]  /*a600*/  @!P0 SYNCS.PHASECHK.TRANS64 P0, [R18+URZ+0x34800], R3 ;  /* 0x03480003120085a7 */ /* 0x000ea4000800007f */
[----:B--2---:R-:W-:Y:S05]  /*a610*/  @!P0 BRA `(.L_x_2313) ;  /* 0xfffffffc00f08947 */ /* 0x004fea000383ffff */
.L_x_2312:
[----:B------:R-:W-:Y:S05]  /*a620*/  BSYNC B0 ;  /* 0x0000000000007941 */ /* 0x000fea0003800000 */
.L_x_2311:
[----:B------:R-:W-:Y:S05]  /*a630*/  BRA `(.L_x_2314) ;  /* 0x0000006c00147947 */ /* 0x000fea0003800000 */
.L_x_2310:
[----:B------:R-:W0:Y:S01]  /*a640*/  LDC.64 R10, c[0x0][0x3d8] ;  /* 0x0000f600ff0a7b82 */ /* 0x000e220000000a00 */
[----:B-----5:R-:W-:Y:S01]  /*a650*/  SHF.R.S32.HI R5, RZ, 0x1f, R146 ;  /* 0x0000001fff057819 */ /* 0x020fe20000011492 */
[----:B------:R-:W-:Y:S01]  /*a660*/  IMAD.MOV.U32 R2, RZ, RZ, R16 ;  /* 0x000000ffff027224 */ /* 0x000fe200078e0010 */
[----:B------:R-:W-:Y:S01]  /*a670*/  ISETP.NE.AND P4, PT, R24, RZ, PT ;  /* 0x000000ff1800720c */ /* 0x000fe20003f85270 */
[----:B------:R-:W-:Y:S01]  /*a680*/  IMAD.MOV.U32 R6, RZ, RZ, R22 ;  /* 0x000000ffff067224 */ /* 0x000fe200078e0016 */
[----:B------:R-:W-:Y:S02]  /*a690*/  SHF.R.S32.HI R3, RZ, 0x1f, R16 ;  /* 0x0000001fff037819 */ /* 0x000fe40000011410 */
[----:B------:R-:W-:Y:S01]  /*a6a0*/  SHF.R.S32.HI R7, RZ, 0x1f, R22 ;  /* 0x0000001fff077819 */ /* 0x000fe20000011416 */
[----:B------:R-:W1:Y:S01]  /*a6b0*/  LDC.64 R12, c[0x0][0x3e8] ;  /* 0x0000fa00ff0c7b82 */ /* 0x000e620000000a00 */
[-C--:B0-----:R-:W-:Y:S01]  /*a6c0*/  IMAD R0, R5, R10.reuse, RZ ;  /* 0x0000000a05007224 */ /* 0x081fe200078e02ff */
[----:B------:R-:W-:Y:S01]  /*a6d0*/  SHF.L.U64.HI R74, R10, 0x6, R11 ;  /* 0x000000060a4a7819 */ /* 0x000fe2000001020b */
[----:B------:R-:W-:-:S02]  /*a6e0*/  IMAD R4, R211, R10, RZ ;  /* 0x0000000ad3047224 */ /* 0x000fc400078e02ff */
[----:B------:R-:W-:-:S04]  /*a6f0*/  IMAD.WIDE.U32 R72, R146, R10, RZ ;  /* 0x0000000a92487225 */ /* 0x000fc800078e00ff */
[----:B-1----:R-:W-:Y:S01]  /*a700*/  IMAD R5, R5, R12, RZ ;  /* 0x0000000c05057224 */ /* 0x002fe200078e02ff */
[----:B------:R-:W-:Y:S01]  /*a710*/  SHF.L.U64.HI R69, R12, 0x6, R13 ;  /* 0x000000060c457819 */ /* 0x000fe2000001020d */
[----:B------:R-:W-:Y:S01]  /*a720*/  IMAD R83, R184, R11, R4 ;  /* 0x0000000bb8537224 */ /* 0x000fe200078e0204 */
[----:B------:R-:W-:Y:S01]  /*a730*/  SHF.L.U32 R75, R12, 0x6, RZ ;  /* 0x000000060c4b7819 */ /* 0x000fe200000006ff */
[C---:B------:R-:W-:Y:S02]  /*a740*/  IMAD R77, R146.reuse, R13, R5 ;  /* 0x0000000d924d7224 */ /* 0x040fe400078e0205 */
[----:B------:R-:W-:Y:S02]  /*a750*/  IMAD R61, R146, R11, R0 ;  /* 0x0000000b923d7224 */ /* 0x000fe400078e0200 */
[----:B------:R-:W-:-:S03]  /*a760*/  IMAD.WIDE.U32 R4, R184, R10, R2 ;  /* 0x0000000ab8047225 */ /* 0x000fc600078e0002 */
[----:B------:R-:W-:Y:S01]  /*a770*/  IADD3 R61, R61, R73, RZ ;  /* 0x000000493d3d7210 */ /* 0x000fe20007ffe0ff */
[----:B------:R-:W-:Y:S01]  /*a780*/  IMAD.WIDE.U32 R8, R184, R10, R6 ;  /* 0x0000000ab8087225 */ /* 0x000fe200078e0006 */
[----:B------:R-:W-:-:S03]  /*a790*/  IADD3 R79, P0, R4, R72, RZ ;  /* 0x00000048044f7210 */ /* 0x000fc60007f1e0ff */
[----:B------:R-:W-:Y:S01]  /*a7a0*/  IMAD R14, R211, R12, RZ ;  /* 0x0000000cd30e7224 */ /* 0x000fe200078e02ff */
[----:B------:R-:W-:Y:S01]  /*a7b0*/  IADD3 R71, P2, R8, R72, RZ ;  /* 0x0000004808477210 */ /* 0x000fe20007f5e0ff */
[-C--:B------:R-:W-:Y:S01]  /*a7c0*/  IMAD.WIDE.U32 R146, R146, R12.reuse, RZ ;  /* 0x0000000c92927225 */ /* 0x080fe200078e00ff */
[C---:B------:R-:W-:Y:S02]  /*a7d0*/  IADD3.X R81, R61.reuse, R5, R83, P0, !PT ;  /* 0x000000053d517210 */ /* 0x040fe400007fe453 */
[----:B------:R-:W-:Y:S01]  /*a7e0*/  IADD3.X R83, R61, R83, R9, P2, !PT ;  /* 0x000000533d537210 */ /* 0x000fe200017fe409 */
[----:B------:R-:W-:-:S04]  /*a7f0*/  IMAD.WIDE.U32 R2, R184, R12, R2 ;  /* 0x0000000cb8027225 */ /* 0x000fc800078e0002 */
[----:B------:R-:W-:Y:S01]  /*a800*/  IMAD.WIDE.U32 R6, R184, R12, R6 ;  /* 0x0000000cb8067225 */ /* 0x000fe200078e0006 */
[----:B------:R-:W-:-:S03]  /*a810*/  IADD3 R60, P1, R2, R146, RZ ;  /* 0x00000092023c7210 */ /* 0x000fc60007f3e0ff */
[----:B------:R-:W-:Y:S01]  /*a820*/  IMAD R14, R184, R13, R14 ;  /* 0x0000000db80e7224 */ /* 0x000fe200078e020e */
[----:B------:R-:W-:Y:S01]  /*a830*/  IADD3 R70, P3, R6, R146, RZ ;  /* 0x0000009206467210 */ /* 0x000fe20007f7e0ff */
[----:B------:R-:W-:Y:S02]  /*a840*/  IMAD.IADD R77, R77, 0x1, R147 ;  /* 0x000000014d4d7824 */ /* 0x000fe400078e0293 */
[----:B------:R-:W-:-:S03]  /*a850*/  IMAD.SHL.U32 R76, R10, 0x40, RZ ;  /* 0x000000400a4c7824 */ /* 0x000fc600078e00ff */
[C---:B------:R-:W-:Y:S02]  /*a860*/  IADD3.X R78, R77.reuse, R3, R14, P1, !PT ;  /* 0x000000034d4e7210 */ /* 0x040fe40000ffe40e */
[----:B------:R-:W-:Y:S01]  /*a870*/  IADD3.X R80, R77, R14, R7, P3, !PT ;  /* 0x0000000e4d507210 */ /* 0x000fe20001ffe407 */
[----:B------:R-:W-:Y:S06]  /*a880*/  @!P4 BRA `(.L_x_2315) ;  /* 0x000000000040c947 */ /* 0x000fec0003800000 */
[----:B------:R-:W-:Y:S01]  /*a890*/  MOV R0, 0x0 ;  /* 0x0000000000007802 */ /* 0x000fe20000000f00 */
[----:B------:R-:W-:Y:S01]  /*a8a0*/  ULDC.64 UR4, c[0x4][0xb8] ;  /* 0x01002e0000047ab9 */ /* 0x000fe20000000a00 */
[----:B------:R-:W-:Y:S01]  /*a8b0*/  ULDC.64 UR6, c[0x4][0xc0] ;  /* 0x0100300000067ab9 */ /* 0x000fe20000000a00 */
[----:B------:R-:W-:Y:S01]  /*a8c0*/  IMAD.U32 R4, RZ, RZ, UR4 ;  /* 0x00000004ff047e24 */ /* 0x000fe2000f8e00ff */
[----:B------:R0:W1:Y:S01]  /*a8d0*/  LDC.64 R2, c[0x4][R0] ;  /* 0x0100000000027b82 */ /* 0x0000620000000a00 */
[----:B------:R-:W-:Y:S01]  /*a8e0*/  IMAD.U32 R5, RZ, RZ, UR5 ;  /* 0x00000005ff057e24 */ /* 0x000fe2000f8e00ff */
[----:B------:R-:W-:Y:S01]  /*a8f0*/  ULDC.64 UR4, c[0x4][0x30] ;  /* 0x01000c0000047ab9 */ /* 0x000fe20000000a00 */
[----:B------:R-:W-:Y:S01]  /*a900*/  MOV R6, UR6 ;  /* 0x0000000600067c02 */ /* 0x000fe20008000f00 */
[----:B------:R-:W-:Y:S01]  /*a910*/  IMAD.U32 R7, RZ, RZ, UR7 ;  /* 0x00000007ff077e24 */ /* 0x000fe2000f8e00ff */
[----:B------:R-:W-:Y:S01]  /*a920*/  MOV R11, UR5 ;  /* 0x00000005000b7c02 */ /* 0x000fe20008000f00 */
[----:B------:R-:W-:Y:S01]  /*a930*/  IMAD.U32 R10, RZ, RZ, UR4 ;  /* 0x00000004ff0a7e24 */ /* 0x000fe2000f8e00ff */
[----:B------:R-:W-:Y:S01]  /*a940*/  MOV R13, RZ ;  /* 0x000000ff000d7202 */ /* 0x000fe20000000f00 */
[----:B------:R-:W-:-:S02]  /*a950*/  IMAD.MOV.U32 R8, RZ, RZ, 0x70 ;  /* 0x00000070ff087424 */ /* 0x000fc400078e00ff */
[----:B0-----:R-:W-:-:S07]  /*a960*/  IMAD.MOV.U32 R12, RZ, RZ, 0x1 ;  /* 0x00000001ff0c7424 */ /* 0x001fce00078e00ff */
[----:B------:R-:W-:-:S07]  /*a970*/  LEPC R20, `(.L_x_2315) ;  /* 0x000000001014794e */ /* 0x000fce0000000000 */
[----:B-1----:R-:W-:Y:S05]  /*a980*/  CALL.ABS.NOINC R2 ;  /* 0x0000000002007343 */ /* 0x002fea0003c00000 */
.L_x_2315:
[----:B------:R-:W0:Y:S01]  /*a990*/  LDC.64 R12, c[0x0][0x3d8] ;  /* 0x0000f600ff0c7b82 */ /* 0x000e220000000a00 */
[----:B------:R-:W-:Y:S01]  /*a9a0*/  SHF.R.S32.HI R5, RZ, 0x1f, R193 ;  /* 0x0000001fff057819 */ /* 0x000fe200000114c1 */
[----:B------:R-:W-:Y:S01]  /*a9b0*/  ULDC.U8 UR4, c[0x0][0x3f0] ;  /* 0x0000fc0000047ab9 */ /* 0x000fe20000000000 */
[----:B------:R-:W-:Y:S01]  /*a9c0*/  BSSY B0, `(.L_x_2316) ;  /* 0x0000684000007945 */ /* 0x000fe20003800000 */
[----:B------:R-:W-:-:S04]  /*a9d0*/  ISETP.NE.AND P0, PT, RZ, UR4, PT ;  /* 0x00000004ff007c0c */ /* 0x000fc8000bf05270 */
[----:B------:R-:W1:Y:S01]  /*a9e0*/  LDC.64 R2, c[0x0][0x3e8] ;  /* 0x0000fa00ff027b82 */ /* 0x000e620000000a00 */
[----:B0-----:R-:W-:-:S04]  /*a9f0*/  IMAD R0, R5, R12, RZ ;  /* 0x0000000c05007224 */ /* 0x001fc800078e02ff */
[C---:B------:R-:W-:Y:S02]  /*aa00*/  IMAD R9, R193.reuse, R13, R0 ;  /* 0x0000000dc1097224 */ /* 0x040fe400078e0200 */
[----:B------:R-:W-:Y:S02]  /*aa10*/  IMAD R0, R193, -0x80, R192 ;  /* 0xffffff80c1007824 */ /* 0x000fe400078e02c0 */
[----:B-1----:R-:W-:Y:S02]  /*aa20*/  IMAD R8, R5, R2, RZ ;  /* 0x0000000205087224 */ /* 0x002fe400078e02ff */
[----:B------:R-:W-:-:S04]  /*aa30*/  IMAD.WIDE.U32 R4, R193, R12, RZ ;  /* 0x0000000cc1047225 */ /* 0x000fc800078e00ff */
[----:B------:R-:W-:Y:S01]  /*aa40*/  IMAD.WIDE.U32 R6, R193, R2, RZ ;  /* 0x00000002c1067225 */ /* 0x000fe200078e00ff */
[----:B------:R-:W-:-:S03]  /*aa50*/  SHF.L.U32 R84, R4, 0x7, RZ ;  /* 0x0000000704547819 */ /* 0x000fc600000006ff */
[----:B------:R-:W-:Y:S02]  /*aa60*/  IMAD R11, R193, R3, R8 ;  /* 0x00000003c10b7224 */ /* 0x000fe400078e0208 */
[----:B------:R-:W-:Y:S02]  /*aa70*/  IMAD.IADD R9, R5, 0x1, R9 ;  /* 0x0000000105097824 */ /* 0x000fe400078e0209 */
[----:B------:R-:W-:Y:S02]  /*aa80*/  IMAD.IADD R5, R7, 0x1, R11 ;  /* 0x0000000107057824 */ /* 0x000fe400078e020b */
[----:B------:R-:W-:Y:S01]  /*aa90*/  IMAD.SHL.U32 R87, R6, 0x80, RZ ;  /* 0x0000008006577824 */ /* 0x000fe200078e00ff */
[----:B------:R-:W-:Y:S02]  /*aaa0*/  SHF.L.U64.HI R82, R4, 0x7, R9 ;  /* 0x0000000704527819 */ /* 0x000fe40000010209 */
[----:B------:R-:W-:Y:S02]  /*aab0*/  SHF.L.U64.HI R85, R6, 0x7, R5 ;  /* 0x0000000706557819 */ /* 0x000fe40000010205 */
[----:B------:R-:W-:Y:S01]  /*aac0*/  VIMNMX R9, R0, 0x80, PT ;  /* 0x0000008000097848 */ /* 0x000fe20003fe0100 */
        /* <DEDUP_REMOVED lines=20> */
[C---:B------:R-:W-:Y:S01]  /*ac10*/  VIADD R6, R16.reuse, 0x10 ;  /* 0x0000001010067836 */ /* 0x040fe20000000000 */
[----:B------:R-:W-:Y:S01]  /*ac20*/  IADD3 R7, R16, 0x20, RZ ;  /* 0x0000002010077810 */ /* 0x000fe20007ffe0ff */
[----:B------:R-:W-:Y:S01]  /*ac30*/  ULDC UR4, c[0x0][0x3d4] ;  /* 0x0000f50000047ab9 */ /* 0x000fe20000000800 */
[----:B------:R-:W-:Y:S01]  /*ac40*/  IMAD.X R5, R82, 0x1, R81, P1 ;  /* 0x0000000152057824 */ /* 0x000fe200008e0651 */
[----:B------:R-:W-:Y:S01]  /*ac50*/  LEA R4, P3, R0, UR6, 0x1 ;  /* 0x0000000600047c11 */ /* 0x000fe2000f8608ff */
[C---:B------:R-:W-:Y:S01]  /*ac60*/  VIADD R8, R16.reuse, 0x30 ;  /* 0x0000003010087836 */ /* 0x040fe20000000000 */
[----:B------:R-:W-:Y:S01]  /*ac70*/  ISETP.GE.AND P1, PT, R7, UR4, PT ;  /* 0x0000000407007c0c */ /* 0x000fe2000bf26270 */
[----:B------:R-:W-:Y:S01]  /*ac80*/  VIADD R11, R16, 0x50 ;  /* 0x00000050100b7836 */ /* 0x000fe20000000000 */
[----:B------:R-:W-:Y:S01]  /*ac90*/  LEA.HI.X R5, R0, UR7, R5, 0x1, P3 ;  /* 0x0000000700057c11 */ /* 0x000fe200098f0c05 */
[----:B------:R-:W-:Y:S01]  /*aca0*/  ULDC.64 UR6, c[0x0][0x3e0] ;  /* 0x0000f80000067ab9 */ /* 0x000fe20000000a00 */
[----:B------:R-:W-:-:S02]  /*acb0*/  IADD3 R0, P4, R87, R60, RZ ;  /* 0x0000003c57007210 */ /* 0x000fc40007f9e0ff */
[----:B------:R-:W-:Y:S02]  /*acc0*/  CS2R R66, SRZ ;  /* 0x0000000000427805 */ /* 0x000fe4000001ff00 */
[----:B------:R-:W-:Y:S02]  /*acd0*/  ISETP.GE.AND P2, PT, R6, UR4, PT ;  /* 0x0000000406007c0c */ /* 0x000fe4000bf46270 */
[----:B------:R-:W-:Y:S02]  /*ace0*/  CS2R R62, SRZ ;  /* 0x00000000003e7805 */ /* 0x000fe4000001ff00 */
[----:B------:R-:W-:Y:S01]  /*acf0*/  LEA R6, P6, R0, UR6, 0x1 ;  /* 0x0000000600067c11 */ /* 0x000fe2000f8c08ff */
[----:B------:R-:W-:Y:S01]  /*ad00*/  IMAD.X R7, R85, 0x1, R78, P4 ;  /* 0x0000000155077824 */ /* 0x000fe200020e064e */
[----:B------:R-:W-:Y:S02]  /*ad10*/  IADD3 R10, R16, 0x40, RZ ;  /* 0x00000040100a7810 */ /* 0x000fe40007ffe0ff */
[----:B------:R-:W-:-:S02]  /*ad20*/  CS2R R56, SRZ ;  /* 0x0000000000387805 */ /* 0x000fc4000001ff00 */
[----:B------:R-:W-:Y:S02]  /*ad30*/  ISETP.GE.AND P3, PT, R16, UR4, PT ;  /* 0x0000000410007c0c */ /* 0x000fe4000bf66270 */
[----:B------:R-:W-:Y:S02]  /*ad40*/  CS2R R52, SRZ ;  /* 0x0000000000347805 */ /* 0x000fe4000001ff00 */
[----:B------:R-:W-:Y:S02]  /*ad50*/  LEA.HI.X R7, R0, UR7, R7, 0x1, P6 ;  /* 0x0000000700077c11 */ /* 0x000fe4000b0f0c07 */
        /* <DEDUP_REMOVED lines=23> */
.L_x_2319:
[----:B------:R-:W-:Y:S05]  /*aed0*/  BSYNC B1 ;  /* 0x0000000000017941 */ /* 0x000fea0003800000 */
.L_x_2318:
[----:B------:R-:W-:Y:S01]  /*aee0*/  ISETP.GE.AND P1, PT, R210, R9, PT ;  /* 0x00000009d200720c */ /* 0x000fe20003f26270 */
[----:B------:R-:W-:Y:S01]  /*aef0*/  BSSY B1, `(.L_x_2320) ;  /* 0x000003d000017945 */ /* 0x000fe20003800000 */
[----:B-1----:R-:W-:Y:S02]  /*af00*/  LOP3.LUT R5, R196, 0x18, R22, 0xf8, !PT ;  /* 0x00000018c4057812 */ /* 0x002fe400078ef816 */
        /* <DEDUP_REMOVED lines=14> */
[C---:B------:R-:W-:Y:S01]  /*aff0*/  VIADD R6, R16.reuse, 0x20 ;  /* 0x0000002010067836 */ /* 0x040fe20000000000 */
[----:B------:R-:W-:Y:S01]  /*b000*/  IADD3 R76, P2, P3, R79, R76, R84 ;  /* 0x0000004c4f4c7210 */ /* 0x000fe20007b5e054 */
[----:B------:R-:W-:Y:S01]  /*b010*/  ULDC UR4, c[0x0][0x3d4] ;  /* 0x0000f50000047ab9 */ /* 0x000fe20000000800 */
[----:B------:R-:W-:Y:S01]  /*b020*/  IADD3 R4, R16, 0x10, RZ ;  /* 0x0000001010047810 */ /* 0x000fe20007ffe0ff */
[----:B------:R-:W-:Y:S01]  /*b030*/  ULDC.64 UR6, c[0x0][0x3c8] ;  /* 0x0000f20000067ab9 */ /* 0x000fe20000000a00 */
[----:B------:R-:W-:Y:S01]  /*b040*/  IADD3.X R0, R78, R69, R85, P4, P5 ;  /* 0x000000454e007210 */ /* 0x000fe200027ea455 */
[----:B------:R-:W-:Y:S01]  /*b050*/  ULDC.64 UR8, c[0x0][0x3e0] ;  /* 0x0000f80000087ab9 */ /* 0x000fe20000000a00 */
[----:B------:R-:W-:Y:S01]  /*b060*/  IADD3.X R5, R81, R74, R82, P2, P3 ;  /* 0x0000004a51057210 */ /* 0x000fe200017e6452 */
[C---:B------:R-:W-:Y:S01]  /*b070*/  VIADD R7, R16.reuse, 0x30 ;  /* 0x0000003010077836 */ /* 0x040fe20000000000 */
[----:B------:R-:W-:-:S02]  /*b080*/  ISETP.GE.AND P5, PT, R16, UR4, PT ;  /* 0x0000000410007c0c */ /* 0x000fc4000bfa6270 */
[----:B------:R-:W-:Y:S02]  /*b090*/  CS2R R42, SRZ ;  /* 0x00000000002a7805 */ /* 0x000fe4000001ff00 */
[----:B------:R-:W-:Y:S02]  /*b0a0*/  ISETP.GE.AND P2, PT, R4, UR4, PT ;  /* 0x0000000404007c0c */ /* 0x000fe4000bf46270 */
[----:B------:R-:W-:Y:S02]  /*b0b0*/  CS2R R40, SRZ ;  /* 0x0000000000287805 */ /* 0x000fe4000001ff00 */
[----:B------:R-:W-:Y:S02]  /*b0c0*/  LEA R4, P3, R76, UR6, 0x1 ;  /* 0x000000064c047c11 */ /* 0x000fe4000f8608ff */
[----:B------:R-:W-:Y:S02]  /*b0d0*/  ISETP.GE.AND P4, PT, R6, UR4, PT ;  /* 0x0000000406007c0c */ /* 0x000fe4000bf86270 */
[----:B------:R-:W-:-:S02]  /*b0e0*/  LEA R6, P6, R75, UR8, 0x1 ;  /* 0x000000084b067c11 */ /* 0x000fc4000f8c08ff */
[----:B------:R-:W-:Y:S02]  /*b0f0*/  LEA.HI.X R5, R76, UR7, R5, 0x1, P3 ;  /* 0x000000074c057c11 */ /* 0x000fe400098f0c05 */
[----:B------:R-:W-:Y:S02]  /*b100*/  ISETP.GE.AND P3, PT, R7, UR4, PT ;  /* 0x0000000407007c0c */ /* 0x000fe4000bf66270 */
[----:B------:R-:W-:Y:S01]  /*b110*/  LEA.HI.X R7, R75, UR9, R0, 0x1, P6 ;  /* 0x000000094b077c11 */ /* 0x000fe2000b0f0c00 */
[C---:B------:R-:W-:Y:S01]  /*b120*/  VIADD R0, R16.reuse, 0x50 ;  /* 0x0000005010007836 */ /* 0x040fe20000000000 */
[----:B------:R-:W-:Y:S01]  /*b130*/  IADD3 R8, R16, 0x40, RZ ;  /* 0x0000004010087810 */ /* 0x000fe20007ffe0ff */
[----:B------:R1:W5:Y:S03]  /*b140*/  @!P5 LDG.E.64 R42, desc[UR56][R4.64] ;  /* 0x00000038042ad981 */ /* 0x000366000c1e1b00 */
[----:B------:R-:W-:Y:S01]  /*b150*/  ISETP.GE.AND P6, PT, R8, UR4, PT ;  /* 0x0000000408007c0c */ /* 0x000fe2000bfc6270 */
[----:B------:R1:W5:Y:S01]  /*b160*/  @!P5 LDG.E.64 R40, desc[UR56][R6.64] ;  /* 0x000000380628d981 */ /* 0x000362000c1e1b00 */
        /* <DEDUP_REMOVED lines=21> */
.L_x_2321:
[----:B------:R-:W-:Y:S05]  /*b2c0*/  BSYNC B1 ;  /* 0x0000000000017941 */ /* 0x000fea0003800000 */
.L_x_2320:
[----:B-1----:R-:W-:Y:S01]  /*b2d0*/  IMAD R5, R197, 0x200, R10 ;  /* 0x00000200c5057824 */ /* 0x002fe200078e020a */
[----:B------:R-:W-:Y:S01]  /*b2e0*/  LOP3.LUT P2, RZ, R217, 0x4, RZ, 0xc0, !PT ;  /* 0x00000004d9ff7812 */ /* 0x000fe2000784c0ff */
[----:B-----5:R-:W-:Y:S01]  /*b2f0*/  IMAD.MOV.U32 R0, RZ, RZ, R70 ;  /* 0x000000ffff007224 */ /* 0x020fe200078e0046 */
[----:B------:R-:W-:Y:S01]  /*b300*/  MOV R14, R64 ;  /* 0x00000040000e7202 */ /* 0x000fe20000000f00 */
[----:B------:R-:W-:Y:S01]  /*b310*/  IMAD.MOV.U32 R11, RZ, RZ, R71 ;  /* 0x000000ffff0b7224 */ /* 0x000fe200078e0047 */
[----:B------:R-:W-:Y:S01]  /*b320*/  LEA R60, R5, R18, 0x1 ;  /* 0x00000012053c7211 */ /* 0x000fe200078e08ff */
[----:B------:R-:W-:Y:S01]  /*b330*/  IMAD.MOV.U32 R7, RZ, RZ, R77 ;  /* 0x000000ffff077224 */ /* 0x000fe200078e004d */
[----:B------:R-:W-:Y:S01]  /*b340*/  PRMT R85, R0, 0x7610, R85 ;  /* 0x0000761000557816 */ /* 0x000fe20000000055 */
[----:B------:R-:W-:Y:S01]  /*b350*/  IMAD.MOV.U32 R0, RZ, RZ, R65 ;  /* 0x000000ffff007224 */ /* 0x000fe200078e0041 */
[----:B------:R-:W-:Y:S01]  /*b360*/  PRMT R83, R14, 0x7610, R83 ;  /* 0x000076100e537816 */ /* 0x000fe20000000053 */
[C---:B------:R-:W-:Y:S01]  /*b370*/  VIADD R15, R60.reuse, 0x10400 ;  /* 0x000104003c0f7836 */ /* 0x040fe20000000000 */
[----:B------:R-:W-:Y:S01]  /*b380*/  PRMT R84, R11, 0x7610, R84 ;  /* 0x000076100b547816 */ /* 0x000fe20000000054 */
[----:B------:R-:W-:Y:S01]  /*b390*/  IMAD.MOV.U32 R14, RZ, RZ, R59 ;  /* 0x000000ffff0e7224 */ /* 0x000fe200078e003b */
[----:B------:R-:W-:Y:S01]  /*b3a0*/  MOV R11, R58 ;  /* 0x0000003a000b7202 */ /* 0x000fe20000000f00 */
[----:B------:R-:W-:Y:S01]  /*b3b0*/  IMAD.MOV.U32 R5, RZ, RZ, R61 ;  /* 0x000000ffff057224 */ /* 0x000fe200078e003d */
[----:B------:R-:W-:Y:S01]  /*b3c0*/  IADD3 R10, R60, 0x10440, RZ ;  /* 0x000104403c0a7810 */ /* 0x000fe20007ffe0ff */
[----:B------:R-:W-:Y:S01]  /*b3d0*/  @P2 VIADD R10, R15, 0xffffffc0 ;  /* 0xffffffc00f0a2836 */ /* 0x000fe20000000000 */
[----:B0-----:R-:W-:Y:S01]  /*b3e0*/  ISETP.NE.AND P2, PT, R80, 0x1, PT ;  /* 0x000000015000780c */ /* 0x001fe20003f45270 */
[----:B------:R-:W-:Y:S01]  /*b3f0*/  IMAD.MOV.U32 R69, RZ, RZ, R53 ;  /* 0x000000ffff457224 */ /* 0x000fe200078e0035 */
[----:B------:R-:W-:Y:S01]  /*b400*/  PRMT R82, R82, 0x5410, R0 ;  /* 0x0000541052527816 */ /* 0x000fe20000000000 */
[----:B------:R-:W-:Y:S01]  /*b410*/  IMAD.MOV.U32 R0, RZ, RZ, R54 ;  /* 0x000000ffff007224 */ /* 0x000fe200078e0036 */
[----:B------:R-:W-:Y:S01]  /*b420*/  PRMT R80, R11, 0x5410, R14 ;  /* 0x000054100b507816 */ /* 0x000fe2000000000e */
[----:B------:R-:W-:Y:S01]  /*b430*/  IMAD.MOV.U32 R14, RZ, RZ, R49 ;  /* 0x000000ffff0e7224 */ /* 0x000fe200078e0031 */
[----:B------:R-:W-:Y:S01]  /*b440*/  MOV R11, R55 ;  /* 0x00000037000b7202 */ /* 0x000fe20000000f00 */
[----:B------:R-:W-:Y:S01]  /*b450*/  IMAD.MOV.U32 R4, RZ, RZ, R72 ;  /* 0x000000ffff047224 */ /* 0x000fe200078e0048 */
[----:B------:R-:W-:Y:S01]  /*b460*/  MOV R61, R67 ;  /* 0x00000043003d7202 */ /* 0x000fe20000000f00 */
[----:B------:R-:W-:Y:S01]  /*b470*/  ULDC.64 UR4, c[0x0][0x3c8] ;  /* 0x0000f20000047ab9 */ /* 0x000fe20000000a00 */
[----:B------:R-:W-:Y:S01]  /*b480*/  PRMT R77, R0, 0x5410, R11 ;  /* 0x00005410004d7816 */ /* 0x000fe2000000000b */
[----:B------:R-:W-:Y:S01]  /*b490*/  IMAD.MOV.U32 R0, RZ, RZ, R48 ;  /* 0x000000ffff007224 */ /* 0x000fe200078e0030 */
[----:B------:R-:W-:Y:S01]  /*b4a0*/  MOV R11, R46 ;  /* 0x0000002e000b7202 */ /* 0x000fe20000000f00 */
[----:B------:R-:W0:Y:S01]  /*b4b0*/  @P2 LDC R15, c[0x0][0x430] ;  /* 0x00010c00ff0f2b82 */ /* 0x000e220000000800 */
[----:B------:R-:W-:Y:S01]  /*b4c0*/  PRMT R84, R84, 0x5410, R61 ;  /* 0x0000541054547816 */ /* 0x000fe2000000003d */
[----:B------:R-:W-:Y:S01]  /*b4d0*/  ULDC.64 UR6, c[0x0][0x3e0] ;  /* 0x0000f80000067ab9 */ /* 0x000fe20000000a00 */
[----:B------:R-:W-:Y:S01]  /*b4e0*/  PRMT R75, R0, 0x5410, R14 ;  /* 0x00005410004b7816 */ /* 0x000fe2000000000e */
[----:B------:R-:W-:Y:S01]  /*b4f0*/  IMAD.MOV.U32 R0, RZ, RZ, R47 ;  /* 0x000000ffff007224 */ /* 0x000fe200078e002f */
[----:B------:R-:W-:Y:S01]  /*b500*/  PRMT R73, R11, 0x7610, R73 ;  /* 0x000076100b497816 */ /* 0x000fe20000000049 */
[----:B------:R-:W-:Y:S01]  /*b510*/  IMAD.MOV.U32 R11, RZ, RZ, R66 ;  /* 0x000000ffff0b7224 */ /* 0x000fe200078e0042 */
[----:B------:R-:W-:Y:S01]  /*b520*/  MOV R61, R56 ;  /* 0x00000038003d7202 */ /* 0x000fe20000000f00 */
[----:B------:R-:W1:Y:S01]  /*b530*/  @P2 LDC R14, c[0x0][0x42c] ;  /* 0x00010b00ff0e2b82 */ /* 0x000e620000000800 */
[----:B------:R-:W-:Y:S01]  /*b540*/  PRMT R73, R73, 0x5410, R0 ;  /* 0x0000541049497816 */ /* 0x000fe20000000000 */
[----:B------:R-:W-:Y:S01]  /*b550*/  IMAD.MOV.U32 R0, RZ, RZ, R62 ;  /* 0x000000ffff007224 */ /* 0x000fe200078e003e */
[----:B------:R-:W-:Y:S01]  /*b560*/  PRMT R85, R85, 0x5410, R11 ;  /* 0x0000541055557816 */ /* 0x000fe2000000000b */
[----:B------:R-:W-:Y:S01]  /*b570*/  IMAD.MOV.U32 R11, RZ, RZ, R63 ;  /* 0x000000ffff0b7224 */ /* 0x000fe200078e003f */
[----:B------:R-:W-:Y:S01]  /*b580*/  PRMT R81, R61, 0x7610, R81 ;  /* 0x000076103d517816 */ /* 0x000fe20000000051 */
[----:B------:R-:W-:Y:S01]  /*b590*/  IMAD.MOV.U32 R61, RZ, RZ, R57 ;  /* 0x000000ffff3d7224 */ /* 0x000fe200078e0039 */
[----:B------:R-:W-:Y:S01]  /*b5a0*/  PRMT R83, R83, 0x5410, R0 ;  /* 0x0000541053537816 */ /* 0x000fe20000000000 */
[----:B------:R-:W-:Y:S01]  /*b5b0*/  IMAD R0, R193, 0x80, R184 ;  /* 0x00000080c1007824 */ /* 0x000fe200078e02b8 */
[----:B------:R-:W-:-:S02]  /*b5c0*/  PRMT R82, R11, 0x7610, R82 ;  /* 0x000076100b527816 */ /* 0x000fc40000000052 */
[----:B------:R-:W-:Y:S02]  /*b5d0*/  PRMT R81, R81, 0x5410, R61 ;  /* 0x0000541051517816 */ /* 0x000fe4000000003d */
[----:B------:R-:W-:Y:S01]  /*b5e0*/  LEA R11, R213, R0, 0x6 ;  /* 0x00000000d50b7211 */ /* 0x000fe200078e30ff */
[----:B------:R-:W-:Y:S01]  /*b5f0*/  IMAD.MOV.U32 R0, RZ, RZ, R52 ;  /* 0x000000ffff007224 */ /* 0x000fe200078e0034 */
[----:B------:R-:W-:Y:S02]  /*b600*/  MOV R61, R50 ;  /* 0x00000032003d7202 */ /* 0x000fe40000000f00 */
[----:B------:R-:W-:Y:S02]  /*b610*/  MOV R6, R146 ;  /* 0x0000009200067202 */ /* 0x000fe40000000f00 */
[----:B------:R-:W-:Y:S02]  /*b620*/  PRMT R79, R0, 0x5410, R69 ;  /* 0x00005410004f7816 */ /* 0x000fe40000000045 */
[----:B------:R-:W-:Y:S01]  /*b630*/  PRMT R76, R61, 0x7610, R76 ;  /* 0x000076103d4c7816 */ /* 0x000fe2000000004c */
[----:B------:R-:W-:Y:S01]  /*b640*/  IMAD.MOV.U32 R61, RZ, RZ, R44 ;  /* 0x000000ffff3d7224 */ /* 0x000fe200078e002c */
[----:B------:R-:W-:Y:S01]  /*b650*/  MOV R69, R45 ;  /* 0x0000002d00457202 */ /* 0x000fe20000000f00 */
[----:B-1----:R-:W-:-:S03]  /*b660*/  @P2 IMAD.HI.U32 R0, R11, R14, RZ ;  /* 0x0000000e0b002227 */ /* 0x002fc600078e00ff */
[----:B------:R-:W-:Y:S01]  /*b670*/  PRMT R74, R61, 0x5410, R69 ;  /* 0x000054103d4a7816 */ /* 0x000fe20000000045 */
[----:B------:R-:W-:Y:S01]  /*b680*/  IMAD.MOV.U32 R14, RZ, RZ, R51 ;  /* 0x000000ffff0e7224 */ /* 0x000fe200078e0033 */
[----:B0-----:R-:W-:Y:S01]  /*b690*/  @P2 SHF.R.U32.HI R11, RZ, R15, R0 ;  /* 0x0000000fff0b2219 */ /* 0x001fe20000011600 */
[----:B------:R-:W-:Y:S01]  /*b6a0*/  IMAD.MOV.U32 R0, RZ, RZ, R40 ;  /* 0x000000ffff007224 */ /* 0x000fe200078e0028 */
[----:B------:R-:W-:Y:S01]  /*b6b0*/  MOV R61, R36 ;  /* 0x00000024003d7202 */ /* 0x000fe20000000f00 */
[----:B------:R-:W-:Y:S01]  /*b6c0*/  IMAD.MOV.U32 R69, RZ, RZ, R37 ;  /* 0x000000ffff457224 */ /* 0x000fe200078e0025 */
[----:B------:R-:W-:Y:S01]  /*b6d0*/  PRMT R76, R76, 0x5410, R14 ;  /* 0x000054104c4c7816 */ /* 0x000fe2000000000e */
[----:B------:R-:W-:Y:S01]  /*b6e0*/  IMAD.MOV.U32 R14, RZ, RZ, R41 ;  /* 0x000000ffff0e7224 */ /* 0x000fe200078e0029 */
[----:B------:R-:W-:Y:S01]  /*b6f0*/  SHF.R.S32.HI R15, RZ, 0x1f, R11 ;  /* 0x0000001fff0f7819 */ /* 0x000fe2000001140b */
[----:B------:R-:W-:Y:S01]  /*b700*/  IMAD.WIDE.U32 R4, R11, R12, R4 ;  /* 0x0000000c0b047225 */ /* 0x000fe200078e0004 */
[----:B------:R-:W-:-:S02]  /*b710*/  PRMT R61, R61, 0x5410, R69 ;  /* 0x000054103d3d7816 */ /* 0x000fc40000000045 */
[----:B------:R-:W-:Y:S01]  /*b720*/  PRMT R72, R0, 0x5410, R14 ;  /* 0x0000541000487816 */ /* 0x000fe2000000000e */
[C---:B------:R-:W-:Y:S01]  /*b730*/  IMAD R0, R15.reuse, R12, RZ ;  /* 0x0000000c0f007224 */ /* 0x040fe200078e02ff */
[----:B------:R-:W-:Y:S01]  /*b740*/  MOV R12, R33 ;  /* 0x00000021000c7202 */ /* 0x000fe20000000f00 */
[-C--:B------:R-:W-:Y:S02]  /*b750*/  IMAD R14, R15, R2.reuse, RZ ;  /* 0x000000020f0e7224 */ /* 0x080fe400078e02ff */
[C---:B------:R-:W-:Y:S02]  /*b760*/  IMAD R13, R11.reuse, R13, R0 ;  /* 0x0000000d0b0d7224 */ /* 0x040fe400078e0200 */
[----:B------:R-:W-:-:S04]  /*b770*/  IMAD.WIDE.U32 R6, R11, R2, R6 ;  /* 0x000000020b067225 */ /* 0x000fc800078e0006 */
[----:B------:R-:W-:Y:S01]  /*b780*/  IMAD R15, R11, R3, R14 ;  /* 0x000000030b0f7224 */ /* 0x000fe200078e020e */
[----:B------:R-:W-:Y:S01]  /*b790*/  LEA R3, P2, R4, UR4, 0x1 ;  /* 0x0000000404037c11 */ /* 0x000fe2000f8408ff */
[----:B------:R-:W-:Y:S01]  /*b7a0*/  IMAD.MOV.U32 R2, RZ, RZ, R32 ;  /* 0x000000ffff027224 */ /* 0x000fe200078e0020 */
[----:B------:R-:W-:Y:S01]  /*b7b0*/  LEA R0, P3, R6, UR6, 0x1 ;  /* 0x0000000606007c11 */ /* 0x000fe2000f8608ff */
[----:B------:R-:W-:Y:S01]  /*b7c0*/  IMAD.IADD R11, R5, 0x1, R13 ;  /* 0x00000001050b7824 */ /* 0x000fe200078e020d */
[----:B------:R-:W-:Y:S01]  /*b7d0*/  UMOV UR4, 0xffffffff ;  /* 0xffffffff00047882 */ /* 0x000fe20000000000 */
[----:B------:R-:W-:Y:S01]  /*b7e0*/  IMAD.IADD R5, R7, 0x1, R15 ;  /* 0x0000000107057824 */ /* 0x000fe200078e020f */
[----:B------:R-:W-:Y:S02]  /*b7f0*/  PRMT R69, R2, 0x5410, R12 ;  /* 0x0000541002457816 */ /* 0x000fe4000000000c */
[----:B------:R-:W-:Y:S02]  /*b800*/  LEA.HI.X R4, R4, UR5, R11, 0x1, P2 ;  /* 0x0000000504047c11 */ /* 0x000fe400090f0c0b */
[----:B------:R-:W-:-:S02]  /*b810*/  LEA.HI.X R2, R6, UR7, R5, 0x1, P3 ;  /* 0x0000000706027c11 */ /* 0x000fc400098f0c05 */
[----:B------:R-:W-:Y:S01]  /*b820*/  LEA.HI R5, R209, R209, RZ, 0x1 ;  /* 0x000000d1d1057211 */ /* 0x000fe200078f08ff */
[----:B------:R-:W-:Y:S06]  /*b830*/  BRA.DIV UR4, `(.L_x_2322) ;  /* 0x0000018204247947 */ /* 0x000fec000b800000 */
.L_x_2545:
[----:B------:R-:W-:-:S03]  /*b840*/  UMOV UR4, 0xffffffff ;  /* 0xffffffff00047882 */ /* 0x000fc60000000000 */
[----:B------:R-:W-:Y:S05]  /*b850*/  BRA.DIV UR4, `(.L_x_2323) ;  /* 0x0000018204447947 */ /* 0x000fea000b800000 */
.L_x_2548:
[----:B------:R-:W-:-:S03]  /*b860*/  UMOV UR4, 0xffffffff ;  /* 0xffffffff00047882 */ /* 0x000fc60000000000 */
[----:B------:R-:W-:Y:S05]  /*b870*/  BRA.DIV UR4, `(.L_x_2324) ;  /* 0x0000018204647947 */ /* 0x000fea000b800000 */
.L_x_2551:
[----:B------:R-:W-:-:S03]  /*b880*/  UMOV UR4, 0xffffffff ;  /* 0xffffffff00047882 */ /* 0x000fc60000000000 */
[----:B------:R-:W-:Y:S05]  /*b890*/  BRA.DIV UR4, `(.L_x_2325) ;  /* 0x0000018204847947 */ /* 0x000fea000b800000 */
.L_x_2554:
[----:B------:R-:W-:-:S03]  /*b8a0*/  UMOV UR4, 0xffffffff ;  /* 0xffffffff00047882 */ /* 0x000fc60000000000 */
[----:B------:R-:W-:Y:S05]  /*b8b0*/  BRA.DIV UR4, `(.L_x_2326) ;  /* 0x0000018204a47947 */ /* 0x000fea000b800000 */
.L_x_2557:
[----:B------:R-:W-:Y:S01]  /*b8c0*/  UMOV UR4, 0xffffffff ;  /* 0xffffffff00047882 */ /* 0x000fe20000000000 */
[----:B------:R-:W-:Y:S02]  /*b8d0*/  LOP3.LUT R4, R5, 0xfffffffe, RZ, 0xc0, !PT ;  /* 0xfffffffe05047812 */ /* 0x000fe400078ec0ff */
[----:B------:R-:W-:Y:S05]  /*b8e0*/  BRA.DIV UR4, `(.L_x_2327) ;  /* 0x0000018204c07947 */ /* 0x000fea000b800000 */
.L_x_2560:
[----:B------:R-:W-:Y:S01]  /*b8f0*/  UMOV UR4, 0xffffffff ;  /* 0xffffffff00047882 */ /* 0x000fe20000000000 */
[----:B------:R-:W-:Y:S02]  /*b900*/  IADD3 R4, R209, -R4, RZ ;  /* 0x80000004d1047210 */ /* 0x000fe40007ffe0ff */
[----:B------:R-:W-:Y:S05]  /*b910*/  BRA.DIV UR4, `(.L_x_2328) ;  /* 0x0000018204dc7947 */ /* 0x000fea000b800000 */
.L_x_2563:
[----:B------:R-:W-:Y:S01]  /*b920*/  UMOV UR4, 0xffffffff ;  /* 0xffffffff00047882 */ /* 0x000fe20000000000 */
[----:B------:R-:W-:Y:S02]  /*b930*/  SHF.L.U32 R5, R4, 0x1f, RZ ;  /* 0x0000001f04057819 */ /* 0x000fe400000006ff */
[----:B------:R-:W-:Y:S05]  /*b940*/  BRA.DIV UR4, `(.L_x_2329) ;  /* 0x0000018204f87947 */ /* 0x000fea000b800000 */
.L_x_2566:
[----:B------:R-:W0:Y:S01]  /*b950*/  SYNCS.PHASECHK.TRANS64.TRYWAIT P2, [R18+URZ+0x34800], R5 ;  /* 0x03480005120075a7 */ /* 0x000e22000804017f */
[----:B------:R-:W-:Y:S01]  /*b960*/  IMAD.MOV.U32 R4, RZ, RZ, R25 ;  /* 0x000000ffff047224 */ /* 0x000fe200078e0019 */
[----:B------:R-:W-:Y:S01]  /*b970*/  MOV R3, R24 ;  /* 0x0000001800037202 */ /* 0x000fe20000000f00 */
[----:B------:R-:W-:Y:S01]  /*b980*/  IMAD.MOV.U32 R0, RZ, RZ, R28 ;  /* 0x000000ffff007224 */ /* 0x000fe200078e001c */
[----:B------:R-:W-:Y:S01]  /*b990*/  MOV R7, R35 ;  /* 0x0000002300077202 */ /* 0x000fe20000000f00 */
[----:B------:R-:W-:Y:S01]  /*b9a0*/  IMAD.MOV.U32 R2, RZ, RZ, R29 ;  /* 0x000000ffff027224 */ /* 0x000fe200078e001d */
[----:B------:R-:W-:Y:S01]  /*b9b0*/  PRMT R3, R3, 0x5410, R4 ;  /* 0x0000541003037816 */ /* 0x000fe20000000004 */
[----:B------:R-:W-:Y:S01]  /*b9c0*/  IMAD.MOV.U32 R4, RZ, RZ, R42 ;  /* 0x000000ffff047224 */ /* 0x000fe200078e002a */
[----:B------:R-:W-:Y:S01]  /*b9d0*/  BSSY B1, `(.L_x_2330) ;  /* 0x0000015000017945 */ /* 0x000fe20003800000 */
        /* <DEDUP_REMOVED lines=20> */
.L_x_2567:
[----:B------:R-:W-:Y:S05]  /*bb20*/  BSYNC B1 ;  /* 0x0000000000017941 */ /* 0x000fea0003800000 */
.L_x_2330:
[----:B------:R-:W-:Y:S01]  /*bb30*/  BSSY B1, `(.L_x_2332) ;  /* 0x000011b000017945 */ /* 0x000fe20003800000 */
[----:B------:R-:W-:-:S03]  /*bb40*/  PRMT R2, R2, 0x5410, R4 ;  /* 0x0000541002027816 */ /* 0x000fc60000000004 */
[----:B------:R-:W-:Y:S05]  /*bb50*/  @P0 BRA `(.L_x_2333) ;  /* 0x0000001000600947 */ /* 0x000fea0003800000 */
[----:B0-----:R-:W0:Y:S01]  /*bb60*/  LDC R5, c[0x0][0x3d4] ;  /* 0x0000f500ff057b82 */ /* 0x001e220000000800 */
        /* <DEDUP_REMOVED lines=26> */
[----:B------:R-:W-:Y:S01]  /*bd10*/  FMUL.FTZ R71, R71, R85 ;  /* 0x0000005547477220 */ /* 0x000fe20000410000 */
[----:B------:R-:W-:Y:S02]  /*bd20*/  HADD2.F32 R4, -RZ, R4.H1_H1 ;  /* 0x30000004ff047230 */ /* 0x000fe40000004100 */
[----:B------:R-:W-:-:S02]  /*bd30*/  HADD2.F32 R66, -RZ, R6.H0_H0 ;  /* 0x20000006ff427230 */ /* 0x000fc40000004100 */
[----:B------:R-:W-:Y:S01]  /*bd40*/  FFMA.FTZ R92, R70, R88, R71 ;  /* 0x00000058465c7223 */ /* 0x000fe20000010047 */
[----:B------:R-:W-:Y:S02]  /*bd50*/  HADD2.F32 R67, -RZ, R6.H1_H1 ;  /* 0x30000006ff437230 */ /* 0x000fe40000004100 */
[----:B------:R-:W-:Y:S01]  /*bd60*/  FMUL.FTZ R90, R4, R87 ;  /* 0x00000057045a7220 */ /* 0x000fe20000410000 */
[--C-:B------:R-:W-:Y:S02]  /*bd70*/  HADD2.F32 R71, -RZ, R84.reuse.H0_H0 ;  /* 0x20000054ff477230 */ /* 0x100fe40000004100 */
[----:B------:R-:W-:Y:S01]  /*bd80*/  FFMA.FTZ R89, R70, R85, -R89 ;  /* 0x0000005546597223 */ /* 0x000fe20000010859 */
[----:B------:R-:W-:Y:S02]  /*bd90*/  HADD2.F32 R6, -RZ, R5.H0_H0 ;  /* 0x20000005ff067230 */ /* 0x000fe40000004100 */
[----:B------:R-:W-:Y:S01]  /*bda0*/  FMUL.FTZ R88, R4, R86 ;  /* 0x0000005604587220 */ /* 0x000fe20000410000 */
[----:B------:R-:W-:-:S02]  /*bdb0*/  HADD2.F32 R84, -RZ, R84.H1_H1 ;  /* 0x30000054ff547230 */ /* 0x000fc40000004100 */
[C---:B------:R-:W-:Y:S01]  /*bdc0*/  FFMA.FTZ R90, R7.reuse, R86, -R90 ;  /* 0x00000056075a7223 */ /* 0x040fe2000001085a */
[----:B------:R-:W-:Y:S02]  /*bdd0*/  HADD2.F32 R5, -RZ, R5.H1_H1 ;  /* 0x30000005ff057230 */ /* 0x000fe40000004100 */
[----:B------:R-:W-:Y:S01]  /*bde0*/  FFMA.FTZ R87, R7, R87, R88 ;  /* 0x0000005707577223 */ /* 0x000fe20000010058 */
[----:B------:R-:W-:Y:S02]  /*bdf0*/  HADD2.F32 R70, -RZ, R91.H0_H0 ;  /* 0x2000005bff467230 */ /* 0x000fe40000004100 */
[CC--:B------:R-:W-:Y:S01]  /*be00*/  FMUL.FTZ R85, R67.reuse, R71.reuse ;  /* 0x0000004743557220 */ /* 0x0c0fe20000410000 */
[----:B------:R-:W-:Y:S02]  /*be10*/  HADD2.F32 R4, -RZ, R93.H0_H0 ;  /* 0x2000005dff047230 */ /* 0x000fe40000004100 */
[----:B------:R-:W-:Y:S01]  /*be20*/  FMUL.FTZ R86, R67, R84 ;  /* 0x0000005443567220 */ /* 0x000fe20000410000 */
        /* <DEDUP_REMOVED lines=11> */
.L_x_2335:
[----:B------:R-:W-:Y:S05]  /*bee0*/  BSYNC B2 ;  /* 0x0000000000027941 */ /* 0x000fea0003800000 */
.L_x_2334:
        /* <DEDUP_REMOVED lines=21> */
[--C-:B------:R-:W-:Y:S02]  /*c040*/  HADD2.F32 R65, -RZ, R82.reuse.H1_H1 ;  /* 0x30000052ff417230 */ /* 0x100fe40000004100 */
[----:B------:R-:W-:Y:S01]  /*c050*/  FFMA.FTZ R71, R64, R67, -R71 ;  /* 0x0000004340477223 */ /* 0x000fe20000010847 */
[--C-:B------:R-:W-:Y:S02]  /*c060*/  HADD2.F32 R6, -RZ, R5.reuse.H0_H0 ;  /* 0x20000005ff067230 */ /* 0x100fe40000004100 */
[-C--:B------:R-:W-:Y:S01]  /*c070*/  FMUL.FTZ R70, R4, R66.reuse ;  /* 0x0000004204467220 */ /* 0x080fe20000410000 */
[----:B------:R-:W-:Y:S02]  /*c080*/  HADD2.F32 R82, -RZ, R82.H0_H0 ;  /* 0x20000052ff527230 */ /* 0x000fe40000004100 */
[----:B------:R-:W-:Y:S01]  /*c090*/  FFMA.FTZ R84, R7, R66, -R84 ;  /* 0x0000004207547223 */ /* 0x000fe20000010854 */
[----:B------:R-:W-:-:S02]  /*c0a0*/  HADD2.F32 R5, -RZ, R5.H1_H1 ;  /* 0x30000005ff057230 */ /* 0x000fc40000004100 */
        /* <DEDUP_REMOVED lines=16> */
.L_x_2337:
[----:B------:R-:W-:Y:S05]  /*c1b0*/  BSYNC B2 ;  /* 0x0000000000027941 */ /* 0x000fea0003800000 */
.L_x_2336:
[----:B------:R-:W-:Y:S04]  /*c1c0*/  BSSY B2, `(.L_x_2338) ;  /* 0x000002c000027945 */ /* 0x000fe80003800000 */
[----:B------:R-:W-:Y:S05]  /*c1d0*/  @P3 BRA `(.L_x_2339) ;  /* 0x0000000000a83947 */ /* 0x000fea0003800000 */
[----:B01----:R-:W0:Y:S01]  /*c1e0*/  LDS.128 R4, [R60+0x14400] ;  /* 0x014400003c047984 */ /* 0x003e220000000c00 */
[----:B------:R-:W-:Y:S01]  /*c1f0*/  SHF.R.U32.HI R63, RZ, 0x10, R57 ;  /* 0x00000010ff3f7819 */ /* 0x000fe20000011639 */
[----:B------:R-:W-:Y:S01]  /*c200*/  HADD2.F32 R62, -RZ, R81.H0_H0 ;  /* 0x20000051ff3e7230 */ /* 0x000fe20000004100 */
[--C-:B------:R-:W-:Y:S01]  /*c210*/  SHF.R.U32.HI R65, RZ, 0x10, R59.reuse ;  /* 0x00000010ff417819 */ /* 0x100fe2000001163b */
        /* <DEDUP_REMOVED lines=38> */
.L_x_2339:
[----:B------:R-:W-:Y:S05]  /*c480*/  BSYNC B2 ;  /* 0x0000000000027941 */ /* 0x000fea0003800000 */
.L_x_2338:
        /* <DEDUP_REMOVED lines=44> */
.L_x_2341:
[----:B------:R-:W-:Y:S05]  /*c750*/  BSYNC B2 ;  /* 0x0000000000027941 */ /* 0x000fea0003800000 */
.L_x_2340:
        /* <DEDUP_REMOVED lines=44> */
.L_x_2343:
[----:B------:R-:W-:Y:S05]  /*ca20*/  BSYNC B2 ;  /* 0x0000000000027941 */ /* 0x000fea0003800000 */
.L_x_2342:
        /* <DEDUP_REMOVED lines=43> */
.L_x_2333:
[----:B------:R-:W-:Y:S05]  /*cce0*/  BSYNC B1 ;  /* 0x0000000000017941 */ /* 0x000fea0003800000 */
.L_x_2332:
        /* <DEDUP_REMOVED lines=57> */
.L_x_2346:
[----:B------:R-:W-:Y:S05]  /*d080*/  BSYNC B1 ;  /* 0x0000000000017941 */ /* 0x000fea0003800000 */
.L_x_2345:
        /* <DEDUP_REMOVED lines=44> */
.L_x_2348:
[----:B------:R-:W-:Y:S05]  /*d350*/  BSYNC B1 ;  /* 0x0000000000017941 */ /* 0x000fea0003800000 */
.L_x_2347:
[----:B------:R-:W-:Y:S04]  /*d360*/  BSSY B1, `(.L_x_2349) ;  /* 0x000002c000017945 */ /* 0x000fe80003800000 */
[----:B------:R-:W-:Y:S05]  /*d370*/  @P2 BRA `(.L_x_2350) ;  /* 0x0000000000a82947 */ /* 0x000fea0003800000 */
[----:B01----:R-:W0:Y:S01]  /*d380*/  LDS.128 R4, [R60+0x16400] ;  /* 0x016400003c047984 */ /* 0x003e220000000c00 */
[----:B------:R-:W-:Y:S01]  /*d390*/  SHF.R.U32.HI R38, RZ, 0x10, R33 ;  /* 0x00000010ff267819 */ /* 0x000fe20000011621 */
[--C-:B------:R-:W-:Y:S01]  /*d3a0*/  HADD2.F32 R37, -RZ, R69.reuse.H0_H0 ;  /* 0x20000045ff257230 */ /* 0x100fe20000004100 */
[--C-:B------:R-:W-:Y:S01]  /*d3b0*/  SHF.R.U32.HI R36, RZ, 0x10, R35.reuse ;  /* 0x00000010ff247819 */ /* 0x100fe20000011623 */
[----:B------:R-:W-:Y:S01]  /*d3c0*/  HADD2.F32 R69, -RZ, R69.H1_H1 ;  /* 0x30000045ff457230 */ /* 0x000fe20000004100 */
        /* <DEDUP_REMOVED lines=37> */
.L_x_2350:
[----:B------:R-:W-:Y:S05]  /*d620*/  BSYNC B1 ;  /* 0x0000000000017941 */ /* 0x000fea0003800000 */
.L_x_2349:
[----:B------:R-:W-:Y:S04]  /*d630*/  BSSY B1, `(.L_x_2351) ;  /* 0x000002c000017945 */ /* 0x000fe80003800000 */
[----:B------:R-:W-:Y:S05]  /*d640*/  @P3 BRA `(.L_x_2352) ;  /* 0x0000000000a83947 */ /* 0x000fea0003800000 */
[----:B012---:R-:W0:Y:S01]  /*d650*/  LDS.128 R4, [R10+0x6000] ;  /* 0x006000000a047984 */ /* 0x007e220000000c00 */
[--C-:B------:R-:W-:Y:S01]  /*d660*/  SHF.R.U64 R39, R30, 0x10, R31.reuse ;  /* 0x000000101e277819 */ /* 0x100fe2000000121f */
[--C-:B------:R-:W-:Y:S01]  /*d670*/  HADD2.F32 R30, -RZ, R13.reuse.H0_H0 ;  /* 0x2000000dff1e7230 */ /* 0x100fe20000004100 */
[----:B------:R-:W-:Y:S01]  /*d680*/  SHF.R.U32.HI R31, RZ, 0x10, R31 ;  /* 0x00000010ff1f7819 */ /* 0x000fe2000001161f */
[----:B------:R-:W-:Y:S01]  /*d690*/  HADD2.F32 R32, -RZ, R12.H0_H0 ;  /* 0x2000000cff207230 */ /* 0x000fe20000004100 */
[--C-:B------:R-:W-:Y:S01]  /*d6a0*/  SHF.R.U32.HI R33, RZ, 0x10, R29.reuse ;  /* 0x00000010ff217819 */ /* 0x100fe2000001161d */
        /* <DEDUP_REMOVED lines=14> */
[--C-:B------:R-:W-:Y:S02]  /*d790*/  HADD2.F32 R6, -RZ, R5.reuse.H0_H0 ;  /* 0x20000005ff067230 */ /* 0x100fe40000004100 */
[C---:B------:R-:W-:Y:S01]  /*d7a0*/  FMUL.FTZ R34, R4.reuse, R32 ;  /* 0x0000002004227220 */ /* 0x040fe20000410000 */
[----:B------:R-:W-:Y:S01]  /*d7b0*/  FMUL.FTZ R36, R4, R30 ;  /* 0x0000001e04247220 */ /* 0x000fe20000410000 */
[----:B------:R-:W-:Y:S02]  /*d7c0*/  HADD2.F32 R28, -RZ, R12.H1_H1 ;  /* 0x3000000cff1c7230 */ /* 0x000fe40000004100 */
[----:B------:R-:W-:Y:S01]  /*d7d0*/  FMUL.FTZ R33, R15, R13 ;  /* 0x0000000d0f217220 */ /* 0x000fe20000410000 */
[----:B------:R-:W-:-:S02]  /*d7e0*/  HADD2.F32 R5, -RZ, R5.H1_H1 ;  /* 0x30000005ff057230 */ /* 0x000fc40000004100 */
[C---:B------:R-:W-:Y:S01]  /*d7f0*/  FFMA.FTZ R34, R7.reuse, R30, -R34 ;  /* 0x0000001e07227223 */ /* 0x040fe20000010822 */
[----:B------:R-:W-:Y:S02]  /*d800*/  HADD2.F32 R12, -RZ, R37.H0_H0 ;  /* 0x20000025ff0c7230 */ /* 0x000fe40000004100 */
[----:B------:R-:W-:Y:S01]  /*d810*/  FFMA.FTZ R29, R7, R32, R36 ;  /* 0x00000020071d7223 */ /* 0x000fe20000010024 */
        /* <DEDUP_REMOVED lines=13> */
.L_x_2352:
[----:B------:R-:W-:Y:S05]  /*d8f0*/  BSYNC B1 ;  /* 0x0000000000017941 */ /* 0x000fea0003800000 */
.L_x_2351:
[----:B------:R-:W-:Y:S04]  /*d900*/  BSSY B1, `(.L_x_2353) ;  /* 0x000002c000017945 */ /* 0x000fe80003800000 */
[----:B------:R-:W-:Y:S05]  /*d910*/  @P4 BRA `(.L_x_2354) ;  /* 0x0000000000a84947 */ /* 0x000fea0003800000 */
[----:B0123--:R-:W0:Y:S01]  /*d920*/  LDS.128 R4, [R60+0x1a400] ;  /* 0x01a400003c047984 */ /* 0x00fe220000000c00 */
[--C-:B------:R-:W-:Y:S01]  /*d930*/  SHF.R.U64 R33, R26, 0x10, R27.reuse ;  /* 0x000000101a217819 */ /* 0x100fe2000000121b */
[----:B------:R-:W-:Y:S01]  /*d940*/  HADD2.F32 R26, -RZ, R3.H0_H0 ;  /* 0x20000003ff1a7230 */ /* 0x000fe20000004100 */
[----:B------:R-:W-:Y:S02]  /*d950*/  SHF.R.U32.HI R12, RZ, 0x10, R27 ;  /* 0x00000010ff0c7819 */ /* 0x000fe4000001161b */
        /* <DEDUP_REMOVED lines=20> */
[----:B------:R-:W-:Y:S01]  /*daa0*/  FMUL.FTZ R27, R13, R11 ;  /* 0x0000000b0d1b7220 */ /* 0x000fe20000410000 */
[----:B------:R-:W-:Y:S02]  /*dab0*/  HADD2.F32 R5, -RZ, R5.H1_H1 ;  /* 0x30000005ff057230 */ /* 0x000fe40000004100 */
[C---:B------:R-:W-:Y:S01]  /*dac0*/  FFMA.FTZ R28, R7.reuse, R24, -R28 ;  /* 0x00000018071c7223 */ /* 0x040fe2000001081c */
[----:B------:R-:W-:Y:S02]  /*dad0*/  HADD2.F32 R4, -RZ, R31.H0_H0 ;  /* 0x2000001fff047230 */ /* 0x000fe40000004100 */
[----:B------:R-:W-:Y:S01]  /*dae0*/  FFMA.FTZ R15, R7, R26, R30 ;  /* 0x0000001a070f7223 */ /* 0x000fe2000001001e */
[----:B------:R-:W-:Y:S02]  /*daf0*/  HADD2.F32 R3, -RZ, R33.H0_H0 ;  /* 0x20000021ff037230 */ /* 0x000fe40000004100 */
[-C--:B------:R-:W-:Y:S01]  /*db00*/  FMUL.FTZ R25, R13, R14.reuse ;  /* 0x0000000e0d197220 */ /* 0x080fe20000410000 */
[C---:B------:R-:W-:Y:S01]  /*db10*/  FFMA.FTZ R14, R12.reuse, R14, R27 ;  /* 0x0000000e0c0e7223 */ /* 0x040fe2000001001b */
[C---:B------:R-:W-:Y:S01]  /*db20*/  FMUL.FTZ R7, R5.reuse, R4 ;  /* 0x0000000405077220 */ /* 0x040fe20000410000 */
[----:B------:R-:W-:Y:S01]  /*db30*/  FMUL.FTZ R13, R5, R3 ;  /* 0x00000003050d7220 */ /* 0x000fe20000410000 */
[----:B------:R-:W-:-:S02]  /*db40*/  FFMA.FTZ R25, R12, R11, -R25 ;  /* 0x0000000b0c197223 */ /* 0x000fc40000010819 */
[----:B------:R-:W-:Y:S01]  /*db50*/  FFMA.FTZ R5, R6, R3, -R7 ;  /* 0x0000000306057223 */ /* 0x000fe20000010807 */
[----:B------:R-:W-:Y:S01]  /*db60*/  F2FP.F16.F32.PACK_AB R7, R32, R29 ;  /* 0x0000001d2007723e */ /* 0x000fe200000000ff */
[----:B------:R-:W-:Y:S01]  /*db70*/  FFMA.FTZ R12, R6, R4, R13 ;  /* 0x00000004060c7223 */ /* 0x000fe2000001000d */
[----:B------:R-:W-:Y:S02]  /*db80*/  F2FP.F16.F32.PACK_AB R4, R15, R28 ;  /* 0x0000001c0f04723e */ /* 0x000fe400000000ff */
[----:B------:R-:W-:Y:S02]  /*db90*/  F2FP.F16.F32.PACK_AB R6, R14, R25 ;  /* 0x000000190e06723e */ /* 0x000fe400000000ff */
[----:B------:R-:W-:-:S05]  /*dba0*/  F2FP.F16.F32.PACK_AB R5, R12, R5 ;  /* 0x000000050c05723e */ /* 0x000fca00000000ff */
[----:B------:R4:W-:Y:S02]  /*dbb0*/  STS.128 [R60+0x1a400], R4 ;  /* 0x01a400043c007388 */ /* 0x0009e40000000c00 */
.L_x_2354:
[----:B------:R-:W-:Y:S05]  /*dbc0*/  BSYNC B1 ;  /* 0x0000000000017941 */ /* 0x000fea0003800000 */
.L_x_2353:
[----:B------:R-:W-:Y:S05]  /*dbd0*/  @P5 BRA `(.L_x_2344) ;  /* 0x0000003400885947 */ /* 0x000fea0003800000 */
[----:B01234-:R-:W0:Y:S01]  /*dbe0*/  LDS.128 R4, [R10+0xa000] ;  /* 0x00a000000a047984 */ /* 0x01fe220000000c00 */
[----:B------:R-:W-:Y:S01]  /*dbf0*/  SHF.R.U64 R25, R20, 0x10, R21 ;  /* 0x0000001014197819 */ /* 0x000fe20000001215 */
[----:B------:R-:W-:Y:S01]  /*dc00*/  HADD2.F32 R12, -RZ, R2.H0_H0 ;  /* 0x20000002ff0c7230 */ /* 0x000fe20000004100 */
        /* <DEDUP_REMOVED lines=25> */
[----:B------:R-:W-:Y:S02]  /*dda0*/  HADD2.F32 R0, -RZ, R25.H0_H0 ;  /* 0x20000019ff007230 */ /* 0x000fe40000004100 */
[CC--:B------:R-:W-:Y:S01]  /*ddb0*/  FMUL.FTZ R12, R8.reuse, R9.reuse ;  /* 0x00000009080c7220 */ /* 0x0c0fe20000410000 */
[----:B------:R-:W-:Y:S01]  /*ddc0*/  FMUL.FTZ R8, R8, R2 ;  /* 0x0000000208087220 */ /* 0x000fe20000410000 */
[C---:B------:R-:W-:Y:S01]  /*ddd0*/  FMUL.FTZ R11, R5.reuse, R4 ;  /* 0x00000004050b7220 */ /* 0x040fe20000410000 */
[----:B------:R-:W-:Y:S01]  /*dde0*/  FMUL.FTZ R13, R5, R0 ;  /* 0x00000000050d7220 */ /* 0x000fe20000410000 */
[C---:B------:R-:W-:Y:S02]  /*ddf0*/  FFMA.FTZ R12, R7.reuse, R2, -R12 ;  /* 0x00000002070c7223 */ /* 0x040fe4000001080c */
[C---:B------:R-:W-:Y:S01]  /*de00*/  FFMA.FTZ R5, R6.reuse, R0, -R11 ;  /* 0x0000000006057223 */ /* 0x040fe2000001080b */
[----:B------:R-:W-:Y:S01]  /*de10*/  FFMA.FTZ R9, R7, R9, R8 ;  /* 0x0000000907097223 */ /* 0x000fe20000010008 */
[----:B------:R-:W-:Y:S01]  /*de20*/  FFMA.FTZ R0, R6, R4, R13 ;  /* 0x0000000406007223 */ /* 0x000fe2000001000d */
[----:B------:R-:W-:-:S02]  /*de30*/  F2FP.F16.F32.PACK_AB R7, R15, R26 ;  /* 0x0000001a0f07723e */ /* 0x000fc400000000ff */
[----:B------:R-:W-:Y:S02]  /*de40*/  F2FP.F16.F32.PACK_AB R4, R3, R24 ;  /* 0x000000180304723e */ /* 0x000fe400000000ff */
[----:B------:R-:W-:Y:S02]  /*de50*/  F2FP.F16.F32.PACK_AB R6, R9, R12 ;  /* 0x0000000c0906723e */ /* 0x000fe400000000ff */
[----:B------:R-:W-:-:S05]  /*de60*/  F2FP.F16.F32.PACK_AB R5, R0, R5 ;  /* 0x000000050005723e */ /* 0x000fca00000000ff */
[----:B------:R0:W-:Y:S01]  /*de70*/  STS.128 [R10+0xa000], R4 ;  /* 0x00a000040a007388 */ /* 0x0001e20000000c00 */
[----:B------:R-:W-:Y:S05]  /*de80*/  BRA `(.L_x_2344) ;  /* 0x0000003000dc7947 */ /* 0x000fea0003800000 */
.L_x_2317:
        /* <DEDUP_REMOVED lines=64> */
.L_x_2356:
[----:B------:R-:W-:Y:S05]  /*e290*/  BSYNC B1 ;  /* 0x0000000000017941 */ /* 0x000fea0003800000 */
.L_x_2355:
[----:B------:R-:W-:Y:S01]  /*e2a0*/  BSSY B1, `(.L_x_2357) ;  /* 0x0000026000017945 */ /* 0x000fe20003800000 */
[----:B-----5:R-:W-:Y:S01]  /*e2b0*/  IMAD.MOV.U32 R72, RZ, RZ, R4 ;  /* 0x000000ffff487224 */ /* 0x020fe200078e0004 */
[----:B------:R-:W-:Y:S01]  /*e2c0*/  MOV R73, R5 ;  /* 0x0000000500497202 */ /* 0x000fe20000000f00 */
[----:B------:R-:W-:Y:S01]  /*e2d0*/  IMAD.MOV.U32 R77, RZ, RZ, R6 ;  /* 0x000000ffff4d7224 */ /* 0x000fe200078e0006 */
[----:B------:R-:W-:Y:S01]  /*e2e0*/  CS2R R66, SRZ ;  /* 0x0000000000427805 */ /* 0x000fe2000001ff00 */
[----:B------:R-:W-:Y:S06]  /*e2f0*/  @P1 BRA `(.L_x_2358) ;  /* 0x0000000000801947 */ /* 0x000fec0003800000 */
[----:B------:R-:W-:Y:S01]  /*e300*/  IADD3 R76, P2, P3, R71, R76, R84 ;  /* 0x0000004c474c7210 */ /* 0x000fe20007b5e054 */
[----:B------:R-:W-:Y:S01]  /*e310*/  ULDC.64 UR4, c[0x0][0x3c8] ;  /* 0x0000f20000047ab9 */ /* 0x000fe20000000a00 */
[----:B------:R-:W-:Y:S01]  /*e320*/  IADD3 R75, P4, P5, R70, R75, R87 ;  /* 0x0000004b464b7210 */ /* 0x000fe20007d9e057 */
[----:B------:R-:W-:Y:S01]  /*e330*/  ULDC.64 UR6, c[0x0][0x3e0] ;  /* 0x0000f80000067ab9 */ /* 0x000fe20000000a00 */
[----:B0-----:R-:W-:Y:S02]  /*e340*/  IADD3.X R15, R83, R74, R82, P2, P3 ;  /* 0x0000004a530f7210 */ /* 0x001fe400017e6452 */
        /* <DEDUP_REMOVED lines=27> */
.L_x_2358:
[----:B------:R-:W-:Y:S05]  /*e500*/  BSYNC B1 ;  /* 0x0000000000017941 */ /* 0x000fea0003800000 */
.L_x_2357:
[----:B------:R-:W-:Y:S01]  /*e510*/  IMAD.MOV.U32 R0, RZ, RZ, R7 ;  /* 0x000000ffff007224 */ /* 0x000fe200078e0007 */
[----:B01----:R-:W-:Y:S01]  /*e520*/  MOV R14, R24 ;  /* 0x00000018000e7202 */ /* 0x003fe20000000f00 */
[----:B------:R-:W-:Y:S01]  /*e530*/  IMAD.MOV.U32 R15, RZ, RZ, R25 ;  /* 0x000000ffff0f7224 */ /* 0x000fe200078e0019 */
[----:B------:R-:W-:Y:S01]  /*e540*/  ISETP.NE.AND P2, PT, R78, 0x1, PT ;  /* 0x000000014e00780c */ /* 0x000fe20003f45270 */
[----:B------:R-:W-:Y:S01]  /*e550*/  IMAD.MOV.U32 R69, RZ, RZ, R39 ;  /* 0x000000ffff457224 */ /* 0x000fe200078e0027 */
[----:B------:R-:W-:Y:S01]  /*e560*/  PRMT R87, R0, 0x7610, R87 ;  /* 0x0000761000577816 */ /* 0x000fe20000000057 */
[----:B------:R-:W-:Y:S01]  /*e570*/  IMAD.MOV.U32 R0, RZ, RZ, R26 ;  /* 0x000000ffff007224 */ /* 0x000fe200078e001a */
[----:B------:R-:W-:Y:S01]  /*e580*/  PRMT R80, R14, 0x5410, R15 ;  /* 0x000054100e507816 */ /* 0x000fe2000000000f */
[----:B------:R-:W-:Y:S01]  /*e590*/  IMAD.MOV.U32 R15, RZ, RZ, R29 ;  /* 0x000000ffff0f7224 */ /* 0x000fe200078e001d */
[----:B------:R-:W-:Y:S01]  /*e5a0*/  MOV R14, R27 ;  /* 0x0000001b000e7202 */ /* 0x000fe20000000f00 */
[----:B------:R-:W-:Y:S01]  /*e5b0*/  ULDC.64 UR4, c[0x0][0x3c8] ;  /* 0x0000f20000047ab9 */ /* 0x000fe20000000a00 */
[----:B------:R-:W-:Y:S01]  /*e5c0*/  MOV R20, R30 ;  /* 0x0000001e00147202 */ /* 0x000fe20000000f00 */
[----:B------:R-:W-:Y:S01]  /*e5d0*/  ULDC.64 UR6, c[0x0][0x3e0] ;  /* 0x0000f80000067ab9 */ /* 0x000fe20000000a00 */
[----:B------:R-:W-:Y:S01]  /*e5e0*/  PRMT R81, R0, 0x5410, R14 ;  /* 0x0000541000517816 */ /* 0x000fe2000000000e */
[----:B------:R-:W-:Y:S01]  /*e5f0*/  IMAD.MOV.U32 R0, RZ, RZ, R28 ;  /* 0x000000ffff007224 */ /* 0x000fe200078e001c */
[----:B------:R-:W-:Y:S01]  /*e600*/  PRMT R75, R20, 0x7610, R75 ;  /* 0x00007610144b7816 */ /* 0x000fe2000000004b */
[----:B------:R-:W0:Y:S01]  /*e610*/  @P2 LDC R14, c[0x0][0x42c] ;  /* 0x00010b00ff0e2b82 */ /* 0x000e220000000800 */
[----:B------:R-:W-:Y:S01]  /*e620*/  PRMT R89, R89, 0x5410, R72 ;  /* 0x0000541059597816 */ /* 0x000fe20000000048 */
[----:B-----5:R-:W-:Y:S01]  /*e630*/  IMAD.MOV.U32 R71, RZ, RZ, R43 ;  /* 0x000000ffff477224 */ /* 0x020fe200078e002b */
[----:B------:R-:W-:Y:S01]  /*e640*/  PRMT R74, R0, 0x5410, R15 ;  /* 0x00005410004a7816 */ /* 0x000fe2000000000f */
[----:B------:R-:W-:Y:S01]  /*e650*/  IMAD.MOV.U32 R0, RZ, RZ, R31 ;  /* 0x000000ffff007224 */ /* 0x000fe200078e001f */
[----:B------:R-:W-:Y:S01]  /*e660*/  PRMT R90, R73, 0x7610, R90 ;  /* 0x00007610495a7816 */ /* 0x000fe2000000005a */
[----:B------:R-:W-:Y:S01]  /*e670*/  IMAD.MOV.U32 R15, RZ, RZ, R32 ;  /* 0x000000ffff0f7224 */ /* 0x000fe200078e0020 */
[----:B------:R-:W-:Y:S01]  /*e680*/  PRMT R88, R88, 0x5410, R77 ;  /* 0x0000541058587816 */ /* 0x000fe2000000004d */
[----:B------:R-:W1:Y:S01]  /*e690*/  @P2 LDC R21, c[0x0][0x430] ;  /* 0x00010c00ff152b82 */ /* 0x000e620000000800 */
[----:B------:R-:W-:Y:S01]  /*e6a0*/  PRMT R75, R75, 0x5410, R0 ;  /* 0x000054104b4b7816 */ /* 0x000fe20000000000 */
[----:B------:R-:W-:Y:S01]  /*e6b0*/  IMAD.MOV.U32 R0, RZ, RZ, R34 ;  /* 0x000000ffff007224 */ /* 0x000fe200078e0022 */
[----:B------:R-:W-:-:S02]  /*e6c0*/  MOV R20, R33 ;  /* 0x0000002100147202 */ /* 0x000fc40000000f00 */
[----:B------:R-:W-:Y:S01]  /*e6d0*/  PRMT R89, R15, 0x7610, R89 ;  /* 0x000076100f597816 */ /* 0x000fe20000000059 */
[----:B------:R-:W-:Y:S01]  /*e6e0*/  IMAD.MOV.U32 R15, RZ, RZ, R35 ;  /* 0x000000ffff0f7224 */ /* 0x000fe200078e0023 */
[----:B------:R-:W-:Y:S02]  /*e6f0*/  PRMT R90, R90, 0x5410, R20 ;  /* 0x000054105a5a7816 */ /* 0x000fe40000000014 */
[----:B------:R-:W-:Y:S01]  /*e700*/  PRMT R88, R0, 0x7610, R88 ;  /* 0x0000761000587816 */ /* 0x000fe20000000058 */
[----:B------:R-:W-:Y:S01]  /*e710*/  IMAD R0, R193, 0x80, R184 ;  /* 0x00000080c1007824 */ /* 0x000fe200078e02b8 */
[----:B------:R-:W-:Y:S02]  /*e720*/  MOV R20, R36 ;  /* 0x0000002400147202 */ /* 0x000fe40000000f00 */
[----:B------:R-:W-:Y:S02]  /*e730*/  PRMT R87, R87, 0x5410, R15 ;  /* 0x0000541057577816 */ /* 0x000fe4000000000f */
[----:B------:R-:W-:Y:S01]  /*e740*/  PRMT R82, R20, 0x7610, R82 ;  /* 0x0000761014527816 */ /* 0x000fe20000000052 */
[----:B------:R-:W-:Y:S01]  /*e750*/  IMAD.MOV.U32 R20, RZ, RZ, R37 ;  /* 0x000000ffff147224 */ /* 0x000fe200078e0025 */
[----:B------:R-:W-:Y:S01]  /*e760*/  LEA R15, R213, R0, 0x6 ;  /* 0x00000000d50f7211 */ /* 0x000fe200078e30ff */
[----:B------:R-:W-:-:S03]  /*e770*/  IMAD.MOV.U32 R0, RZ, RZ, R38 ;  /* 0x000000ffff007224 */ /* 0x000fc600078e0026 */
[----:B------:R-:W-:Y:S02]  /*e780*/  PRMT R82, R82, 0x5410, R20 ;  /* 0x0000541052527816 */ /* 0x000fe40000000014 */
[----:B------:R-:W-:Y:S02]  /*e790*/  MOV R20, R60 ;  /* 0x0000003c00147202 */ /* 0x000fe40000000f00 */
[----:B------:R-:W-:Y:S01]  /*e7a0*/  PRMT R83, R0, 0x5410, R69 ;  /* 0x0000541000537816 */ /* 0x000fe20000000045 */
[----:B0-----:R-:W-:Y:S01]  /*e7b0*/  @P2 IMAD.HI.U32 R0, R15, R14, RZ ;  /* 0x0000000e0f002227 */ /* 0x001fe200078e00ff */
[----:B------:R-:W-:Y:S02]  /*e7c0*/  PRMT R76, R20, 0x7610, R76 ;  /* 0x00007610144c7816 */ /* 0x000fe4000000004c */
[----:B------:R-:W-:Y:S01]  /*e7d0*/  MOV R69, R63 ;  /* 0x0000003f00457202 */ /* 0x000fe20000000f00 */
[----:B------:R-:W-:Y:S01]  /*e7e0*/  IMAD.MOV.U32 R14, RZ, RZ, R61 ;  /* 0x000000ffff0e7224 */ /* 0x000fe200078e003d */
[----:B-1----:R-:W-:Y:S01]  /*e7f0*/  @P2 SHF.R.U32.HI R15, RZ, R21, R0 ;  /* 0x00000015ff0f2219 */ /* 0x002fe20000011600 */
[----:B------:R-:W-:-:S02]  /*e800*/  IMAD.MOV.U32 R20, RZ, RZ, R62 ;  /* 0x000000ffff147224 */ /* 0x000fc400078e003e */
[----:B------:R-:W-:Y:S01]  /*e810*/  IMAD.MOV.U32 R0, RZ, RZ, R40 ;  /* 0x000000ffff007224 */ /* 0x000fe200078e0028 */
[----:B------:R-:W-:Y:S01]  /*e820*/  PRMT R76, R76, 0x5410, R14 ;  /* 0x000054104c4c7816 */ /* 0x000fe2000000000e */
[----:B------:R-:W-:Y:S01]  /*e830*/  IMAD.MOV.U32 R14, RZ, RZ, R41 ;  /* 0x000000ffff0e7224 */ /* 0x000fe200078e0029 */
[----:B------:R-:W-:Y:S01]  /*e840*/  SHF.R.S32.HI R21, RZ, 0x1f, R15 ;  /* 0x0000001fff157819 */ /* 0x000fe2000001140f */
[-C--:B------:R-:W-:Y:S01]  /*e850*/  IMAD.WIDE.U32 R8, R15, R12.reuse, R8 ;  /* 0x0000000c0f087225 */ /* 0x080fe200078e0008 */
[----:B------:R-:W-:Y:S02]  /*e860*/  PRMT R77, R20, 0x5410, R69 ;  /* 0x00005410144d7816 */ /* 0x000fe40000000045 */
[----:B------:R-:W-:Y:S01]  /*e870*/  PRMT R69, R0, 0x5410, R14 ;  /* 0x0000541000457816 */ /* 0x000fe2000000000e */
[C---:B------:R-:W-:Y:S01]  /*e880*/  IMAD R0, R21.reuse, R12, RZ ;  /* 0x0000000c15007224 */ /* 0x040fe200078e02ff */
[----:B------:R-:W-:Y:S01]  /*e890*/  MOV R12, R45 ;  /* 0x0000002d000c7202 */ /* 0x000fe20000000f00 */
[----:B------:R-:W-:Y:S01]  /*e8a0*/  IMAD R14, R21, R2, RZ ;  /* 0x00000002150e7224 */ /* 0x000fe200078e02ff */
[----:B------:R-:W-:Y:S01]  /*e8b0*/  MOV R20, R42 ;  /* 0x0000002a00147202 */ /* 0x000fe20000000f00 */
[----:B------:R-:W-:-:S03]  /*e8c0*/  IMAD.WIDE.U32 R10, R15, R2, R10 ;  /* 0x000000020f0a7225 */ /* 0x000fc600078e000a */
[----:B------:R-:W-:Y:S01]  /*e8d0*/  PRMT R70, R20, 0x5410, R71 ;  /* 0x0000541014467816 */ /* 0x000fe20000000047 */
[C---:B------:R-:W-:Y:S01]  /*e8e0*/  IMAD R13, R15.reuse, R13, R0 ;  /* 0x0000000d0f0d7224 */ /* 0x040fe200078e0200 */
[----:B------:R-:W-:Y:S01]  /*e8f0*/  LEA R0, P3, R10, UR6, 0x1 ;  /* 0x000000060a007c11 */ /* 0x000fe2000f8608ff */
[----:B------:R-:W-:Y:S01]  /*e900*/  IMAD R15, R15, R3, R14 ;  /* 0x000000030f0f7224 */ /* 0x000fe200078e020e */
[----:B------:R-:W-:Y:S01]  /*e910*/  LEA R3, P2, R8, UR4, 0x1 ;  /* 0x0000000408037c11 */ /* 0x000fe2000f8408ff */
[----:B------:R-:W-:Y:S01]  /*e920*/  IMAD.MOV.U32 R2, RZ, RZ, R44 ;  /* 0x000000ffff027224 */ /* 0x000fe200078e002c */
[----:B------:R-:W-:Y:S01]  /*e930*/  UMOV UR4, 0xffffffff ;  /* 0xffffffff00047882 */ /* 0x000fe20000000000 */
[----:B------:R-:W-:Y:S02]  /*e940*/  IMAD.IADD R13, R9, 0x1, R13 ;  /* 0x00000001090d7824 */ /* 0x000fe400078e020d */
[----:B------:R-:W-:Y:S01]  /*e950*/  IMAD.IADD R9, R11, 0x1, R15 ;  /* 0x000000010b097824 */ /* 0x000fe200078e020f */
[----:B------:R-:W-:-:S02]  /*e960*/  PRMT R21, R2, 0x5410, R12 ;  /* 0x0000541002157816 */ /* 0x000fc4000000000c */
[----:B------:R-:W-:Y:S02]  /*e970*/  LEA.HI.X R8, R8, UR5, R13, 0x1, P2 ;  /* 0x0000000508087c11 */ /* 0x000fe400090f0c0d */
[----:B------:R-:W-:Y:S02]  /*e980*/  LEA.HI.X R2, R10, UR7, R9, 0x1, P3 ;  /* 0x000000070a027c11 */ /* 0x000fe400098f0c09 */
[----:B------:R-:W-:Y:S01]  /*e990*/  LEA.HI R9, R209, R209, RZ, 0x1 ;  /* 0x000000d1d1097211 */ /* 0x000fe200078f08ff */
[----:B------:R-:W-:Y:S06]  /*e9a0*/  BRA.DIV UR4, `(.L_x_2359) ;  /* 0x00000156041c7947 */ /* 0x000fec000b800000 */
.L_x_2570:
[----:B------:R-:W-:-:S03]  /*e9b0*/  UMOV UR4, 0xffffffff ;  /* 0xffffffff00047882 */ /* 0x000fc60000000000 */
[----:B------:R-:W-:Y:S05]  /*e9c0*/  BRA.DIV UR4, `(.L_x_2360) ;  /* 0x00000156043c7947 */ /* 0x000fea000b800000 */
.L_x_2573:
[----:B------:R-:W-:-:S03]  /*e9d0*/  UMOV UR4, 0xffffffff ;  /* 0xffffffff00047882 */ /* 0x000fc60000000000 */
[----:B------:R-:W-:Y:S05]  /*e9e0*/  BRA.DIV UR4, `(.L_x_2361) ;  /* 0x00000156045c7947 */ /* 0x000fea000b800000 */
.L_x_2576:
[----:B------:R-:W-:-:S03]  /*e9f0*/  UMOV UR4, 0xffffffff ;  /* 0xffffffff00047882 */ /* 0x000fc60000000000 */
[----:B------:R-:W-:Y:S05]  /*ea00*/  BRA.DIV UR4, `(.L_x_2362) ;  /* 0x00000156047c7947 */ /* 0x000fea000b800000 */
.L_x_2579:
[----:B------:R-:W-:-:S03]  /*ea10*/  UMOV UR4, 0xffffffff ;  /* 0xffffffff00047882 */ /* 0x000fc60000000000 */
[----:B------:R-:W-:Y:S05]  /*ea20*/  BRA.DIV UR4, `(.L_x_2363) ;  /* 0x00000156049c7947 */ /* 0x000fea000b800000 */
.L_x_2582:
[----:B------:R-:W-:Y:S01]  /*ea30*/  UMOV UR4, 0xffffffff ;  /* 0xffffffff00047882 */ /* 0x000fe20000000000 */
[----:B------:R-:W-:Y:S02]  /*ea40*/  LOP3.LUT R8, R9, 0xfffffffe, RZ, 0xc0, !PT ;  /* 0xfffffffe09087812 */ /* 0x000fe400078ec0ff */
[----:B------:R-:W-:Y:S05]  /*ea50*/  BRA.DIV UR4, `(.L_x_2364) ;  /* 0x0000015604b87947 */ /* 0x000fea000b800000 */
.L_x_2585:
[----:B------:R-:W-:Y:S01]  /*ea60*/  UMOV UR4, 0xffffffff ;  /* 0xffffffff00047882 */ /* 0x000fe20000000000 */
[----:B------:R-:W-:Y:S02]  /*ea70*/  IADD3 R8, R209, -R8, RZ ;  /* 0x80000008d1087210 */ /* 0x000fe40007ffe0ff */
[----:B------:R-:W-:Y:S05]  /*ea80*/  BRA.DIV UR4, `(.L_x_2365) ;  /* 0x0000015604d47947 */ /* 0x000fea000b800000 */
.L_x_2588:
[----:B------:R-:W-:Y:S01]  /*ea90*/  UMOV UR4, 0xffffffff ;  /* 0xffffffff00047882 */ /* 0x000fe20000000000 */
[----:B------:R-:W-:Y:S02]  /*eaa0*/  SHF.L.U32 R9, R8, 0x1f, RZ ;  /* 0x0000001f08097819 */ /* 0x000fe400000006ff */
[----:B------:R-:W-:Y:S05]  /*eab0*/  BRA.DIV UR4, `(.L_x_2366) ;  /* 0x0000015604f07947 */ /* 0x000fea000b800000 */
.L_x_2591:
[----:B------:R-:W0:Y:S01]  /*eac0*/  SYNCS.PHASECHK.TRANS64.TRYWAIT P2, [R18+URZ+0x34800], R9 ;  /* 0x03480009120075a7 */ /* 0x000e22000804017f */
[----:B------:R-:W-:Y:S01]  /*ead0*/  IMAD.MOV.U32 R0, RZ, RZ, R46 ;  /* 0x000000ffff007224 */ /* 0x000fe200078e002e */
[----:B------:R-:W-:Y:S01]  /*eae0*/  MOV R3, R48 ;  /* 0x0000003000037202 */ /* 0x000fe20000000f00 */
[----:B------:R-:W-:Y:S01]  /*eaf0*/  IMAD.MOV.U32 R2, RZ, RZ, R47 ;  /* 0x000000ffff027224 */ /* 0x000fe200078e002f */
[----:B------:R-:W-:Y:S01]  /*eb00*/  MOV R11, R57 ;  /* 0x00000039000b7202 */ /* 0x000fe20000000f00 */
[----:B------:R-:W-:Y:S01]  /*eb10*/  IMAD.MOV.U32 R8, RZ, RZ, R49 ;  /* 0x000000ffff087224 */ /* 0x000fe200078e0031 */
[----:B------:R-:W-:Y:S01]  /*eb20*/  BSSY B1, `(.L_x_2367) ;  /* 0x0000017000017945 */ /* 0x000fe20003800000 */
        /* <DEDUP_REMOVED lines=22> */
.L_x_2592:
[----:B------:R-:W-:Y:S05]  /*ec90*/  BSYNC B1 ;  /* 0x0000000000017941 */ /* 0x000fea0003800000 */
.L_x_2367:
        /* <DEDUP_REMOVED lines=11> */
[----:B0-----:R-:W-:Y:S01]  /*ed50*/  LOP3.LUT R9, R196, 0x38, R22, 0xf8, !PT ;  /* 0x00000038c4097812 */ /* 0x001fe200078ef816 */
[----:B------:R-:W-:Y:S01]  /*ed60*/  HADD2.F32 R91, -RZ, R90.H1_H1 ;  /* 0x3000005aff5b7230 */ /* 0x000fe20000004100 */
[----:B------:R-:W-:Y:S02]  /*ed70*/  SHF.R.S32.HI R11, RZ, 0x1f, R10 ;  /* 0x0000001fff0b7819 */ /* 0x000fe4000001140a */
[----:B------:R-:W-:Y:S02]  /*ed80*/  LOP3.LUT R8, R9, R198, RZ, 0x3c, !PT ;  /* 0x000000c609087212 */ /* 0x000fe400078e3cff */
[----:B------:R-:W-:Y:S01]  /*ed90*/  LEA.HI R12, R11, R10, RZ, 0x3 ;  /* 0x0000000a0b0c7211 */ /* 0x000fe200078f18ff */
[----:B------:R-:W-:Y:S01]  /*eda0*/  IMAD.SHL.U32 R11, R10, 0x8, RZ ;  /* 0x000000080a0b7824 */ /* 0x000fe200078e00ff */
[----:B------:R-:W-:-:S02]  /*edb0*/  LEA R9, R197, R8, 0x9 ;  /* 0x00000008c5097211 */ /* 0x000fc400078e48ff */
[----:B------:R-:W-:Y:S01]  /*edc0*/  SHF.R.U64 R102, R32, 0x10, R33 ;  /* 0x0000001020667819 */ /* 0x000fe20000001221 */
[----:B------:R-:W-:Y:S01]  /*edd0*/  IMAD.SHL.U32 R12, R12, 0x400, RZ ;  /* 0x000004000c0c7824 */ /* 0x000fe200078e00ff */
[----:B------:R-:W-:Y:S01]  /*ede0*/  LOP3.LUT R11, R196, 0x38, R11, 0xf8, !PT ;  /* 0x00000038c40b7812 */ /* 0x000fe200078ef80b */
[----:B------:R-:W-:Y:S01]  /*edf0*/  IMAD R84, R9, 0x2, R18 ;  /* 0x0000000209547824 */ /* 0x000fe200078e0212 */
[--C-:B------:R-:W-:Y:S02]  /*ee00*/  SHF.R.U64 R99, R4, 0x10, R5.reuse ;  /* 0x0000001004637819 */ /* 0x100fe40000001205 */
[----:B------:R-:W-:Y:S02]  /*ee10*/  LOP3.LUT R12, R12, 0x7fffe000, RZ, 0xc0, !PT ;  /* 0x7fffe0000c0c7812 */ /* 0x000fe400078ec0ff */
[----:B------:R-:W-:Y:S02]  /*ee20*/  LOP3.LUT R13, R11, R198, RZ, 0x3c, !PT ;  /* 0x000000c60b0d7212 */ /* 0x000fe400078e3cff */
[----:B------:R-:W0:Y:S01]  /*ee30*/  LDS.128 R8, [R84+0x10400] ;  /* 0x0104000054087984 */ /* 0x000e220000000c00 */
[----:B------:R-:W-:Y:S01]  /*ee40*/  IMAD R12, R197, 0x200, R12 ;  /* 0x00000200c50c7824 */ /* 0x000fe200078e020c */
[----:B------:R-:W-:-:S02]  /*ee50*/  SHF.R.U32.HI R94, RZ, 0x10, R5 ;  /* 0x00000010ff5e7819 */ /* 0x000fc40000011605 */
[----:B------:R-:W-:Y:S02]  /*ee60*/  SHF.R.U32.HI R93, RZ, 0x10, R33 ;  /* 0x00000010ff5d7819 */ /* 0x000fe40000011621 */
[----:B------:R-:W-:Y:S01]  /*ee70*/  IADD3 R13, R12, R13, RZ ;  /* 0x0000000d0c0d7210 */ /* 0x000fe20007ffe0ff */
[----:B------:R-:W-:Y:S01]  /*ee80*/  HADD2.F32 R94, -RZ, R94.H0_H0 ;  /* 0x2000005eff5e7230 */ /* 0x000fe20000004100 */
[--C-:B------:R-:W-:Y:S02]  /*ee90*/  SHF.R.U64 R101, R34, 0x10, R35.reuse ;  /* 0x0000001022657819 */ /* 0x100fe40000001223 */
[----:B------:R-:W-:Y:S01]  /*eea0*/  SHF.R.U32.HI R100, RZ, 0x10, R35 ;  /* 0x00000010ff647819 */ /* 0x000fe20000011623 */
[----:B------:R-:W-:Y:S01]  /*eeb0*/  IMAD R86, R13, 0x2, R18 ;  /* 0x000000020d567824 */ /* 0x000fe200078e0212 */
[--C-:B------:R-:W-:Y:S02]  /*eec0*/  SHF.R.U32.HI R95, RZ, 0x10, R7.reuse ;  /* 0x00000010ff5f7819 */ /* 0x100fe40000011607 */
[----:B------:R-:W-:-:S02]  /*eed0*/  SHF.R.U64 R97, R6, 0x10, R7 ;  /* 0x0000001006617819 */ /* 0x000fc40000001207 */
[----:B------:R-:W1:Y:S01]  /*eee0*/  LDS.128 R12, [R86+0x10400] ;  /* 0x01040000560c7984 */ /* 0x000e620000000c00 */
[--C-:B0-----:R-:W-:Y:S02]  /*eef0*/  HADD2.F32 R5, -RZ, R9.reuse.H0_H0 ;  /* 0x20000009ff057230 */ /* 0x101fe40000004100 */
[----:B------:R-:W-:Y:S02]  /*ef00*/  HADD2.F32 R4, -RZ, R8.H0_H0 ;  /* 0x20000008ff047230 */ /* 0x000fe40000004100 */
[----:B------:R-:W-:Y:S02]  /*ef10*/  HADD2.F32 R9, -RZ, R9.H1_H1 ;  /* 0x30000009ff097230 */ /* 0x000fe40000004100 */
[----:B------:R-:W-:Y:S02]  /*ef20*/  HADD2.F32 R6, -RZ, R10.H0_H0 ;  /* 0x2000000aff067230 */ /* 0x000fe40000004100 */
[--C-:B------:R-:W-:Y:S02]  /*ef30*/  HADD2.F32 R7, -RZ, R11.reuse.H0_H0 ;  /* 0x2000000bff077230 */ /* 0x100fe40000004100 */
[----:B------:R-:W-:-:S02]  /*ef40*/  HADD2.F32 R11, -RZ, R11.H1_H1 ;  /* 0x3000000bff0b7230 */ /* 0x000fc40000004100 */
[----:B------:R-:W-:Y:S02]  /*ef50*/  HADD2.F32 R8, -RZ, R8.H1_H1 ;  /* 0x30000008ff087230 */ /* 0x000fe40000004100 */
[----:B------:R-:W-:Y:S02]  /*ef60*/  HADD2.F32 R10, -RZ, R10.H1_H1 ;  /* 0x3000000aff0a7230 */ /* 0x000fe40000004100 */
[--C-:B-1----:R-:W-:Y:S02]  /*ef70*/  HADD2.F32 R32, -RZ, R13.reuse.H0_H0 ;  /* 0x2000000dff207230 */ /* 0x102fe40000004100 */
[----:B------:R-:W-:Y:S02]  /*ef80*/  HADD2.F32 R33, -RZ, R13.H1_H1 ;  /* 0x3000000dff217230 */ /* 0x000fe40000004100 */
[----:B------:R-:W-:Y:S02]  /*ef90*/  HADD2.F32 R13, -RZ, R12.H0_H0 ;  /* 0x2000000cff0d7230 */ /* 0x000fe40000004100 */
[C---:B------:R-:W-:Y:S01]  /*efa0*/  FMUL.FTZ R90, R32.reuse, R92 ;  /* 0x0000005c205a7220 */ /* 0x040fe20000410000 */
[----:B------:R-:W-:Y:S01]  /*efb0*/  FMUL.FTZ R96, R32, R91 ;  /* 0x0000005b20607220 */ /* 0x000fe20000410000 */
[----:B------:R-:W-:-:S02]  /*efc0*/  HADD2.F32 R32, -RZ, R93.H0_H0 ;  /* 0x2000005dff207230 */ /* 0x000fc40000004100 */
[----:B------:R-:W-:Y:S01]  /*efd0*/  FMUL.FTZ R98, R33, R94 ;  /* 0x0000005e21627220 */ /* 0x000fe20000410000 */
[C---:B------:R-:W-:Y:S01]  /*efe0*/  FFMA.FTZ R91, R5.reuse, R91, -R90 ;  /* 0x0000005b055b7223 */ /* 0x040fe2000001085a */
[--C-:B------:R-:W-:Y:S02]  /*eff0*/  HADD2.F32 R90, -RZ, R89.reuse.H1_H1 ;  /* 0x30000059ff5a7230 */ /* 0x100fe40000004100 */
[----:B------:R-:W-:Y:S01]  /*f000*/  FFMA.FTZ R96, R5, R92, R96 ;  /* 0x0000005c05607223 */ /* 0x000fe20000010060 */
[----:B------:R-:W-:Y:S02]  /*f010*/  HADD2.F32 R89, -RZ, R89.H0_H0 ;  /* 0x20000059ff597230 */ /* 0x000fe40000004100 */
[----:B------:R-:W-:Y:S01]  /*f020*/  FMUL.FTZ R92, R33, R32 ;  /* 0x00000020215c7220 */ /* 0x000fe20000410000 */
[----:B------:R-:W-:Y:S02]  /*f030*/  HADD2.F32 R34, -RZ, R14.H0_H0 ;  /* 0x2000000eff227230 */ /* 0x000fe40000004100 */
[----:B------:R-:W-:Y:S01]  /*f040*/  FMUL.FTZ R5, R13, R90 ;  /* 0x0000005a0d057220 */ /* 0x000fe20000410000 */
[----:B------:R-:W-:-:S02]  /*f050*/  HADD2.F32 R33, -RZ, R88.H1_H1 ;  /* 0x30000058ff217230 */ /* 0x000fc40000004100 */
[-C--:B------:R-:W-:Y:S01]  /*f060*/  FMUL.FTZ R13, R13, R89.reuse ;  /* 0x000000590d0d7220 */ /* 0x080fe20000410000 */
[----:B------:R-:W-:Y:S02]  /*f070*/  HADD2.F32 R35, -RZ, R15.H0_H0 ;  /* 0x2000000fff237230 */ /* 0x000fe40000004100 */
[C---:B------:R-:W-:Y:S01]  /*f080*/  FFMA.FTZ R89, R4.reuse, R89, -R5 ;  /* 0x0000005904597223 */ /* 0x040fe20000010805 */
[----:B------:R-:W-:Y:S02]  /*f090*/  HADD2.F32 R5, -RZ, R88.H0_H0 ;  /* 0x20000058ff057230 */ /* 0x000fe40000004100 */
[----:B------:R-:W-:Y:S01]  /*f0a0*/  FFMA.FTZ R90, R4, R90, R13 ;  /* 0x0000005a045a7223 */ /* 0x000fe2000001000d */
[--C-:B------:R-:W-:Y:S02]  /*f0b0*/  HADD2.F32 R88, -RZ, R87.reuse.H0_H0 ;  /* 0x20000057ff587230 */ /* 0x100fe40000004100 */
[----:B------:R-:W-:Y:S01]  /*f0c0*/  FFMA.FTZ R98, R9, R32, -R98 ;  /* 0x0000002009627223 */ /* 0x000fe20000010862 */
[----:B------:R-:W-:-:S02]  /*f0d0*/  HADD2.F32 R4, -RZ, R87.H1_H1 ;  /* 0x30000057ff047230 */ /* 0x000fc40000004100 */
[----:B------:R-:W-:Y:S01]  /*f0e0*/  FFMA.FTZ R93, R9, R94, R92 ;  /* 0x0000005e095d7223 */ /* 0x000fe2000001005c */
[C---:B------:R-:W-:Y:S01]  /*f0f0*/  FMUL.FTZ R9, R34.reuse, R33 ;  /* 0x0000002122097220 */ /* 0x040fe20000410000 */
[-C--:B------:R-:W-:Y:S01]  /*f100*/  FMUL.FTZ R13, R34, R5.reuse ;  /* 0x00000005220d7220 */ /* 0x080fe20000410000 */
[----:B------:R-:W-:Y:S02]  /*f110*/  HADD2.F32 R15, -RZ, R15.H1_H1 ;  /* 0x3000000fff0f7230 */ /* 0x000fe40000004100 */
[C---:B------:R-:W-:Y:S01]  /*f120*/  FMUL.FTZ R92, R35.reuse, R88 ;  /* 0x00000058235c7220 */ /* 0x040fe20000410000 */
[----:B------:R-:W-:Y:S02]  /*f130*/  HADD2.F32 R34, -RZ, R95.H0_H0 ;  /* 0x2000005fff227230 */ /* 0x000fe40000004100 */
[-C--:B------:R-:W-:Y:S01]  /*f140*/  FMUL.FTZ R35, R35, R4.reuse ;  /* 0x0000000423237220 */ /* 0x080fe20000410000 */
[----:B------:R-:W-:Y:S02]  /*f150*/  HADD2.F32 R32, -RZ, R100.H0_H0 ;  /* 0x20000064ff207230 */ /* 0x000fe40000004100 */
[C---:B------:R-:W-:Y:S01]  /*f160*/  FFMA.FTZ R87, R6.reuse, R5, -R9 ;  /* 0x0000000506577223 */ /* 0x040fe20000010809 */
[----:B------:R-:W-:Y:S01]  /*f170*/  FFMA.FTZ R33, R6, R33, R13 ;  /* 0x0000002106217223 */ /* 0x000fe2000001000d */
[----:B------:R-:W-:Y:S01]  /*f180*/  FFMA.FTZ R92, R7, R4, -R92 ;  /* 0x00000004075c7223 */ /* 0x000fe2000001085c */
[----:B------:R-:W-:-:S02]  /*f190*/  HADD2.F32 R12, -RZ, R12.H1_H1 ;  /* 0x3000000cff0c7230 */ /* 0x000fc40000004100 */
[----:B------:R-:W-:Y:S01]  /*f1a0*/  FMUL.FTZ R6, R15, R34 ;  /* 0x000000220f067220 */ /* 0x000fe20000410000 */
[----:B------:R-:W-:Y:S02]  /*f1b0*/  HADD2.F32 R14, -RZ, R14.H1_H1 ;  /* 0x3000000eff0e7230 */ /* 0x000fe40000004100 */
[----:B------:R-:W-:Y:S01]  /*f1c0*/  FFMA.FTZ R88, R7, R88, R35 ;  /* 0x0000005807587223 */ /* 0x000fe20000010023 */
[-C--:B------:R-:W-:Y:S01]  /*f1d0*/  FMUL.FTZ R4, R15, R32.reuse ;  /* 0x000000200f047220 */ /* 0x080fe20000410000 */
[----:B------:R-:W-:Y:S02]  /*f1e0*/  HADD2.F32 R9, -RZ, R99.H0_H0 ;  /* 0x20000063ff097230 */ /* 0x000fe40000004100 */
[C---:B------:R-:W-:Y:S01]  /*f1f0*/  FFMA.FTZ R95, R11.reuse, R32, -R6 ;  /* 0x000000200b5f7223 */ /* 0x040fe20000010806 */
[----:B------:R-:W-:Y:S02]  /*f200*/  HADD2.F32 R13, -RZ, R97.H0_H0 ;  /* 0x20000061ff0d7230 */ /* 0x000fe40000004100 */
[----:B------:R-:W-:Y:S01]  /*f210*/  FFMA.FTZ R97, R11, R34, R4 ;  /* 0x000000220b617223 */ /* 0x000fe20000010004 */
[----:B------:R-:W-:-:S02]  /*f220*/  HADD2.F32 R5, -RZ, R102.H0_H0 ;  /* 0x20000066ff057230 */ /* 0x000fc40000004100 */
[----:B------:R-:W-:Y:S01]  /*f230*/  FMUL.FTZ R11, R12, R9 ;  /* 0x000000090c0b7220 */ /* 0x000fe20000410000 */
[----:B------:R-:W-:Y:S02]  /*f240*/  HADD2.F32 R7, -RZ, R101.H0_H0 ;  /* 0x20000065ff077230 */ /* 0x000fe40000004100 */
[----:B------:R-:W-:Y:S01]  /*f250*/  FMUL.FTZ R35, R14, R13 ;  /* 0x0000000d0e237220 */ /* 0x000fe20000410000 */
[-C--:B------:R-:W-:Y:S01]  /*f260*/  FMUL.FTZ R12, R12, R5.reuse ;  /* 0x000000050c0c7220 */ /* 0x080fe20000410000 */
[----:B------:R-:W-:Y:S01]  /*f270*/  FFMA.FTZ R4, R8, R5, -R11 ;  /* 0x0000000508047223 */ /* 0x000fe2000001080b */
[-C--:B------:R-:W-:Y:S01]  /*f280*/  FMUL.FTZ R14, R14, R7.reuse ;  /* 0x000000070e0e7220 */ /* 0x080fe20000410000 */
[----:B------:R-:W-:Y:S01]  /*f290*/  FFMA.FTZ R6, R10, R7, -R35 ;  /* 0x000000070a067223 */ /* 0x000fe20000010823 */
[----:B------:R-:W-:Y:S01]  /*f2a0*/  FFMA.FTZ R15, R8, R9, R12 ;  /* 0x00000009080f7223 */ /* 0x000fe2000001000c */
[----:B------:R-:W-:Y:S01]  /*f2b0*/  F2FP.F16.F32.PACK_AB R7, R95, R92 ;  /* 0x0000005c5f07723e */ /* 0x000fe200000000ff */
[----:B------:R-:W-:Y:S01]  /*f2c0*/  FFMA.FTZ R10, R10, R13, R14 ;  /* 0x0000000d0a0a7223 */ /* 0x000fe2000001000e */
        /* <DEDUP_REMOVED lines=9> */
.L_x_2372:
[----:B------:R-:W-:Y:S05]  /*f360*/  BSYNC B2 ;  /* 0x0000000000027941 */ /* 0x000fea0003800000 */
.L_x_2371:
[----:B------:R-:W-:Y:S04]  /*f370*/  BSSY B2, `(.L_x_2373) ;  /* 0x0000061000027945 */ /* 0x000fe80003800000 */
[----:B------:R-:W-:Y:S05]  /*f380*/  @P2 BRA `(.L_x_2374) ;  /* 0x00000004007c2947 */ /* 0x000fea0003800000 */
[----:B-1----:R-:W-:Y:S01]  /*f390*/  LEA.HI R4, R85, R216, RZ, 0x1d ;  /* 0x000000d855047211 */ /* 0x002fe200078fe8ff */
[----:B------:R-:W-:Y:S01]  /*f3a0*/  HADD2.F32 R34, -RZ, R82.H1_H1 ;  /* 0x30000052ff227230 */ /* 0x000fe20000004100 */
[----:B------:R-:W-:Y:S01]  /*f3b0*/  SHF.R.U64 R89, R36, 0x10, R37 ;  /* 0x0000001024597819 */ /* 0x000fe20000001225 */
[--C-:B------:R-:W-:Y:S01]  /*f3c0*/  HADD2.F32 R36, -RZ, R80.reuse.H1_H1 ;  /* 0x30000050ff247230 */ /* 0x100fe20000004100 */
[----:B------:R-:W-:Y:S01]  /*f3d0*/  SHF.R.S32.HI R5, RZ, 0x1f, R4 ;  /* 0x0000001fff057819 */ /* 0x000fe20000011404 */
[----:B------:R-:W-:Y:S01]  /*f3e0*/  HADD2.F32 R80, -RZ, R80.H0_H0 ;  /* 0x20000050ff507230 */ /* 0x000fe20000004100 */
[--C-:B------:R-:W-:Y:S01]  /*f3f0*/  SHF.R.U64 R86, R24, 0x10, R25.reuse ;  /* 0x0000001018567819 */ /* 0x100fe20000001219 */
[----:B------:R-:W-:Y:S01]  /*f400*/  HADD2.F32 R82, -RZ, R82.H0_H0 ;  /* 0x20000052ff527230 */ /* 0x000fe20000004100 */
[----:B------:R-:W-:Y:S01]  /*f410*/  LEA.HI R6, R5, R4, RZ, 0x3 ;  /* 0x0000000405067211 */ /* 0x000fe200078f18ff */
[----:B------:R-:W-:Y:S01]  /*f420*/  IMAD.SHL.U32 R5, R4, 0x8, RZ ;  /* 0x0000000804057824 */ /* 0x000fe200078e00ff */
[----:B------:R-:W-:-:S02]  /*f430*/  SHF.R.U32.HI R33, RZ, 0x10, R25 ;  /* 0x00000010ff217819 */ /* 0x000fc40000011619 */
[----:B------:R-:W-:Y:S02]  /*f440*/  SHF.L.U32 R6, R6, 0xa, RZ ;  /* 0x0000000a06067819 */ /* 0x000fe400000006ff */
[----:B------:R-:W-:Y:S01]  /*f450*/  LOP3.LUT R5, R196, 0x38, R5, 0xf8, !PT ;  /* 0x00000038c4057812 */ /* 0x000fe200078ef805 */
[----:B------:R-:W-:Y:S01]  /*f460*/  HADD2.F32 R33, -RZ, R33.H0_H0 ;  /* 0x20000021ff217230 */ /* 0x000fe20000004100 */
[----:B------:R-:W-:Y:S02]  /*f470*/  LOP3.LUT R6, R6, 0x7fffe000, RZ, 0xc0, !PT ;  /* 0x7fffe00006067812 */ /* 0x000fe400078ec0ff */
[----:B0-----:R-:W-:Y:S02]  /*f480*/  LOP3.LUT R9, R5, R198, RZ, 0x3c, !PT ;  /* 0x000000c605097212 */ /* 0x001fe400078e3cff */
[----:B------:R-:W-:Y:S01]  /*f490*/  SHF.R.U32.HI R35, RZ, 0x10, R37 ;  /* 0x00000010ff237819 */ /* 0x000fe20000011625 */
[----:B------:R-:W-:Y:S01]  /*f4a0*/  IMAD R8, R197, 0x200, R6 ;  /* 0x00000200c5087824 */ /* 0x000fe200078e0206 */
[--C-:B------:R-:W-:Y:S01]  /*f4b0*/  SHF.R.U64 R88, R38, 0x10, R39.reuse ;  /* 0x0000001026587819 */ /* 0x100fe20000001227 */
[----:B------:R-:W0:Y:S01]  /*f4c0*/  LDS.128 R4, [R224] ;  /* 0x00000000e0047984 */ /* 0x000e220000000c00 */
[----:B------:R-:W-:Y:S01]  /*f4d0*/  SHF.R.U32.HI R87, RZ, 0x10, R39 ;  /* 0x00000010ff577819 */ /* 0x000fe20000011627 */
[----:B------:R-:W-:Y:S01]  /*f4e0*/  IMAD.IADD R9, R8, 0x1, R9 ;  /* 0x0000000108097824 */ /* 0x000fe200078e0209 */
[----:B------:R-:W-:-:S02]  /*f4f0*/  SHF.R.U64 R39, R26, 0x10, R27 ;  /* 0x000000101a277819 */ /* 0x000fc4000000121b */
[----:B------:R-:W-:Y:S02]  /*f500*/  SHF.R.U32.HI R37, RZ, 0x10, R27 ;  /* 0x00000010ff257819 */ /* 0x000fe4000001161b */
[----:B------:R-:W-:-:S05]  /*f510*/  LEA R12, R9, R18, 0x1 ;  /* 0x00000012090c7211 */ /* 0x000fca00078e08ff */
[----:B------:R-:W1:Y:S01]  /*f520*/  LDS.128 R8, [R12+0x10400] ;  /* 0x010400000c087984 */ /* 0x000e620000000c00 */
[--C-:B0-----:R-:W-:Y:S02]  /*f530*/  HADD2.F32 R13, -RZ, R5.reuse.H0_H0 ;  /* 0x20000005ff0d7230 */ /* 0x101fe40000004100 */
[----:B------:R-:W-:Y:S02]  /*f540*/  HADD2.F32 R14, -RZ, R5.H1_H1 ;  /* 0x30000005ff0e7230 */ /* 0x000fe40000004100 */
[----:B------:R-:W-:Y:S02]  /*f550*/  HADD2.F32 R5, -RZ, R4.H0_H0 ;  /* 0x20000004ff057230 */ /* 0x000fe40000004100 */
[----:B------:R-:W-:Y:S02]  /*f560*/  HADD2.F32 R15, -RZ, R6.H0_H0 ;  /* 0x20000006ff0f7230 */ /* 0x000fe40000004100 */
        /* <DEDUP_REMOVED lines=13> */
[C---:B------:R-:W-:Y:S01]  /*f640*/  FMUL.FTZ R34, R9.reuse, R80 ;  /* 0x0000005009227220 */ /* 0x040fe20000410000 */
[----:B------:R-:W-:Y:S02]  /*f650*/  HADD2.F32 R26, -RZ, R81.H0_H0 ;  /* 0x20000051ff1a7230 */ /* 0x000fe40000004100 */
[C---:B------:R-:W-:Y:S01]  /*f660*/  FFMA.FTZ R35, R14.reuse, R25, -R35 ;  /* 0x000000190e237223 */ /* 0x040fe20000010823 */
[----:B------:R-:W-:Y:S01]  /*f670*/  FFMA.FTZ R33, R14, R33, R13 ;  /* 0x000000210e217223 */ /* 0x000fe2000001000d */
[-C--:B------:R-:W-:Y:S01]  /*f680*/  FMUL.FTZ R9, R9, R82.reuse ;  /* 0x0000005209097220 */ /* 0x080fe20000410000 */
[----:B------:R-:W-:Y:S02]  /*f690*/  HADD2.F32 R14, -RZ, R83.H0_H0 ;  /* 0x20000053ff0e7230 */ /* 0x000fe40000004100 */
[----:B------:R-:W-:Y:S01]  /*f6a0*/  FFMA.FTZ R82, R5, R82, -R34 ;  /* 0x0000005205527223 */ /* 0x000fe20000010822 */
[----:B------:R-:W-:-:S02]  /*f6b0*/  HADD2.F32 R32, -RZ, R11.H0_H0 ;  /* 0x2000000bff207230 */ /* 0x000fc40000004100 */
[----:B------:R-:W-:Y:S01]  /*f6c0*/  FMUL.FTZ R34, R27, R26 ;  /* 0x0000001a1b227220 */ /* 0x000fe20000410000 */
[----:B------:R-:W-:Y:S02]  /*f6d0*/  HADD2.F32 R81, -RZ, R81.H1_H1 ;  /* 0x30000051ff517230 */ /* 0x000fe40000004100 */
[----:B------:R-:W-:Y:S01]  /*f6e0*/  FFMA.FTZ R80, R5, R80, R9 ;  /* 0x0000005005507223 */ /* 0x000fe20000010009 */
[----:B------:R-:W-:Y:S02]  /*f6f0*/  HADD2.F32 R83, -RZ, R83.H1_H1 ;  /* 0x30000053ff537230 */ /* 0x000fe40000004100 */
[-C--:B------:R-:W-:Y:S01]  /*f700*/  FMUL.FTZ R36, R27, R14.reuse ;  /* 0x0000000e1b247220 */ /* 0x080fe20000410000 */
[----:B------:R-:W-:Y:S01]  /*f710*/  FFMA.FTZ R27, R15, R14, -R34 ;  /* 0x0000000e0f1b7223 */ /* 0x000fe20000010822 */
[C---:B------:R-:W-:Y:S01]  /*f720*/  FMUL.FTZ R5, R32.reuse, R81 ;  /* 0x0000005120057220 */ /* 0x040fe20000410000 */
[----:B------:R-:W-:Y:S02]  /*f730*/  HADD2.F32 R11, -RZ, R11.H1_H1 ;  /* 0x3000000bff0b7230 */ /* 0x000fe40000004100 */
[----:B------:R-:W-:Y:S01]  /*f740*/  FMUL.FTZ R32, R32, R83 ;  /* 0x0000005320207220 */ /* 0x000fe20000410000 */
[----:B------:R-:W-:-:S02]  /*f750*/  HADD2.F32 R34, -RZ, R37.H0_H0 ;  /* 0x20000025ff227230 */ /* 0x000fc40000004100 */
[----:B------:R-:W-:Y:S01]  /*f760*/  FFMA.FTZ R36, R15, R26, R36 ;  /* 0x0000001a0f247223 */ /* 0x000fe20000010024 */
[----:B------:R-:W-:Y:S02]  /*f770*/  HADD2.F32 R14, -RZ, R87.H0_H0 ;  /* 0x20000057ff0e7230 */ /* 0x000fe40000004100 */
[C---:B------:R-:W-:Y:S01]  /*f780*/  FFMA.FTZ R83, R24.reuse, R83, -R5 ;  /* 0x0000005318537223 */ /* 0x040fe20000010805 */
[----:B------:R-:W-:Y:S01]  /*f790*/  FFMA.FTZ R32, R24, R81, R32 ;  /* 0x0000005118207223 */ /* 0x000fe20000010020 */
[C---:B------:R-:W-:Y:S01]  /*f7a0*/  FMUL.FTZ R26, R11.reuse, R34 ;  /* 0x000000220b1a7220 */ /* 0x040fe20000410000 */
[----:B------:R-:W-:Y:S02]  /*f7b0*/  HADD2.F32 R8, -RZ, R8.H1_H1 ;  /* 0x30000008ff087230 */ /* 0x000fe40000004100 */
[-C--:B------:R-:W-:Y:S01]  /*f7c0*/  FMUL.FTZ R24, R11, R14.reuse ;  /* 0x0000000e0b187220 */ /* 0x080fe20000410000 */
[----:B------:R-:W-:Y:S02]  /*f7d0*/  HADD2.F32 R10, -RZ, R10.H1_H1 ;  /* 0x3000000aff0a7230 */ /* 0x000fe40000004100 */
[----:B------:R-:W-:Y:S01]  /*f7e0*/  FFMA.FTZ R26, R7, R14, -R26 ;  /* 0x0000000e071a7223 */ /* 0x000fe2000001081a */
[----:B------:R-:W-:-:S02]  /*f7f0*/  HADD2.F32 R11, -RZ, R86.H0_H0 ;  /* 0x20000056ff0b7230 */ /* 0x000fc40000004100 */
[----:B------:R-:W-:Y:S02]  /*f800*/  HADD2.F32 R13, -RZ, R39.H0_H0 ;  /* 0x20000027ff0d7230 */ /* 0x000fe40000004100 */
        /* <DEDUP_REMOVED lines=19> */
[----:B------:R2:W-:Y:S01]  /*f940*/  STS.128 [R224], R4 ;  /* 0x00000004e0007388 */ /* 0x0005e20000000c00 */
[----:B------:R-:W-:Y:S02]  /*f950*/  F2FP.F16.F32.PACK_AB R8, R25, R80 ;  /* 0x000000501908723e */ /* 0x000fe400000000ff */
[----:B------:R-:W-:-:S05]  /*f960*/  F2FP.F16.F32.PACK_AB R10, R13, R36 ;  /* 0x000000240d0a723e */ /* 0x000fca00000000ff */
[----:B------:R2:W-:Y:S02]  /*f970*/  STS.128 [R12+0x10400], R8 ;  /* 0x010400080c007388 */ /* 0x0005e40000000c00 */
.L_x_2374:
[----:B------:R-:W-:Y:S05]  /*f980*/  BSYNC B2 ;  /* 0x0000000000027941 */ /* 0x000fea0003800000 */
.L_x_2373:
[----:B------:R-:W-:Y:S05]  /*f990*/  @P3 BRA `(.L_x_2370) ;  /* 0x00000004007c3947 */ /* 0x000fea0003800000 */
[----:B------:R-:W-:Y:S02]  /*f9a0*/  LEA.HI R85, R85, R222, RZ, 0x1d ;  /* 0x000000de55557211 */ /* 0x000fe400078fe8ff */
[----:B------:R-:W-:Y:S02]  /*f9b0*/  SHF.R.U64 R39, R28, 0x10, R29 ;  /* 0x000000101c277819 */ /* 0x000fe4000000121d */
[----:B-12---:R-:W-:Y:S02]  /*f9c0*/  SHF.R.S32.HI R4, RZ, 0x1f, R85 ;  /* 0x0000001fff047819 */ /* 0x006fe40000011455 */
[----:B------:R-:W-:Y:S01]  /*f9d0*/  SHF.R.U32.HI R28, RZ, 0x10, R29 ;  /* 0x00000010ff1c7819 */ /* 0x000fe2000001161d */
[----:B------:R-:W-:Y:S01]  /*f9e0*/  HADD2.F32 R29, -RZ, R76.H1_H1 ;  /* 0x3000004cff1d7230 */ /* 0x000fe20000004100 */
[----:B------:R-:W-:Y:S01]  /*f9f0*/  LEA.HI R4, R4, R85, RZ, 0x3 ;  /* 0x0000005504047211 */ /* 0x000fe200078f18ff */
[----:B------:R-:W-:Y:S01]  /*fa00*/  IMAD.SHL.U32 R85, R85, 0x8, RZ ;  /* 0x0000000855557824 */ /* 0x000fe200078e00ff */
[--C-:B------:R-:W-:Y:S01]  /*fa10*/  SHF.R.U64 R38, R30, 0x10, R31.reuse ;  /* 0x000000101e267819 */ /* 0x100fe2000000121f */
[----:B------:R-:W-:Y:S01]  /*fa20*/  HADD2.F32 R28, -RZ, R28.H0_H0 ;  /* 0x2000001cff1c7230 */ /* 0x000fe20000004100 */
[----:B------:R-:W-:Y:S01]  /*fa30*/  SHF.R.U32.HI R34, RZ, 0x10, R31 ;  /* 0x00000010ff227819 */ /* 0x000fe2000001161f */
[----:B------:R-:W-:Y:S01]  /*fa40*/  IMAD.SHL.U32 R4, R4, 0x400, RZ ;  /* 0x0000040004047824 */ /* 0x000fe200078e00ff */
[----:B------:R-:W-:Y:S01]  /*fa50*/  LOP3.LUT R85, R196, 0x38, R85, 0xf8, !PT ;  /* 0x00000038c4557812 */ /* 0x000fe200078ef855 */
[--C-:B------:R-:W-:Y:S01]  /*fa60*/  HADD2.F32 R31, -RZ, R74.reuse.H1_H1 ;  /* 0x3000004aff1f7230 */ /* 0x100fe20000004100 */
[----:B------:R-:W-:Y:S01]  /*fa70*/  SHF.R.U64 R80, R60, 0x10, R61 ;  /* 0x000000103c507819 */ /* 0x000fe2000000123d */
[----:B------:R-:W-:Y:S01]  /*fa80*/  HADD2.F32 R74, -RZ, R74.H0_H0 ;  /* 0x2000004aff4a7230 */ /* 0x000fe20000004100 */
[----:B------:R-:W-:Y:S01]  /*fa90*/  LOP3.LUT R4, R4, 0x7fffe000, RZ, 0xc0, !PT ;  /* 0x7fffe00004047812 */ /* 0x000fe200078ec0ff */
[----:B------:R-:W-:Y:S01]  /*faa0*/  HADD2.F32 R76, -RZ, R76.H0_H0 ;  /* 0x2000004cff4c7230 */ /* 0x000fe20000004100 */
[----:B------:R-:W-:-:S02]  /*fab0*/  LOP3.LUT R85, R85, R198, RZ, 0x3c, !PT ;  /* 0x000000c655557212 */ /* 0x000fc400078e3cff */
[----:B------:R-:W-:Y:S02]  /*fac0*/  LEA R8, R197, R4, 0x9 ;  /* 0x00000004c5087211 */ /* 0x000fe400078e48ff */
[----:B------:R-:W1:Y:S01]  /*fad0*/  LDS.128 R4, [R221] ;  /* 0x00000000dd047984 */ /* 0x000e620000000c00 */
[----:B------:R-:W-:Y:S02]  /*fae0*/  SHF.R.U32.HI R61, RZ, 0x10, R61 ;  /* 0x00000010ff3d7819 */ /* 0x000fe4000001163d */
[----:B------:R-:W-:Y:S01]  /*faf0*/  IMAD.IADD R85, R8, 0x1, R85 ;  /* 0x0000000108557824 */ /* 0x000fe200078e0255 */
[--C-:B------:R-:W-:Y:S02]  /*fb00*/  SHF.R.U64 R60, R62, 0x10, R63.reuse ;  /* 0x000000103e3c7819 */ /* 0x100fe4000000123f */
[----:B------:R-:W-:Y:S01]  /*fb10*/  SHF.R.U32.HI R62, RZ, 0x10, R63 ;  /* 0x00000010ff3e7819 */ /* 0x000fe2000001163f */
[----:B------:R-:W-:-:S05]  /*fb20*/  IMAD R85, R85, 0x2, R18 ;  /* 0x0000000255557824 */ /* 0x000fca00078e0212 */
[----:B0-----:R-:W0:Y:S01]  /*fb30*/  LDS.128 R8, [R85+0x10400] ;  /* 0x0104000055087984 */ /* 0x001e220000000c00 */
[--C-:B-1----:R-:W-:Y:S02]  /*fb40*/  HADD2.F32 R12, -RZ, R5.reuse.H0_H0 ;  /* 0x20000005ff0c7230 */ /* 0x102fe40000004100 */
[----:B------:R-:W-:Y:S02]  /*fb50*/  HADD2.F32 R13, -RZ, R5.H1_H1 ;  /* 0x30000005ff0d7230 */ /* 0x000fe40000004100 */
[----:B------:R-:W-:Y:S02]  /*fb60*/  HADD2.F32 R5, -RZ, R4.H0_H0 ;  /* 0x20000004ff057230 */ /* 0x000fe40000004100 */
[----:B------:R-:W-:Y:S02]  /*fb70*/  HADD2.F32 R14, -RZ, R6.H0_H0 ;  /* 0x20000006ff0e7230 */ /* 0x000fe40000004100 */
[--C-:B------:R-:W-:Y:S02]  /*fb80*/  HADD2.F32 R15, -RZ, R7.reuse.H0_H0 ;  /* 0x20000007ff0f7230 */ /* 0x100fe40000004100 */
        /* <DEDUP_REMOVED lines=10> */
[----:B------:R-:W-:Y:S01]  /*fc30*/  FMUL.FTZ R12, R9, R74 ;  /* 0x0000004a090c7220 */ /* 0x000fe20000410000 */
[----:B------:R-:W-:Y:S01]  /*fc40*/  FMUL.FTZ R32, R25, R24 ;  /* 0x0000001819207220 */ /* 0x000fe20000410000 */
[----:B------:R-:W-:Y:S01]  /*fc50*/  FMUL.FTZ R29, R9, R76 ;  /* 0x0000004c091d7220 */ /* 0x000fe20000410000 */
[----:B------:R-:W-:-:S02]  /*fc60*/  HADD2.F32 R26, -RZ, R10.H0_H0 ;  /* 0x2000000aff1a7230 */ /* 0x000fc40000004100 */
[C---:B------:R-:W-:Y:S01]  /*fc70*/  FFMA.FTZ R30, R13.reuse, R24, -R30 ;  /* 0x000000180d1e7223 */ /* 0x040fe2000001081e */
[----:B------:R-:W-:Y:S02]  /*fc80*/  HADD2.F32 R25, -RZ, R75.H0_H0 ;  /* 0x2000004bff197230 */ /* 0x000fe40000004100 */
[----:B------:R-:W-:Y:S01]  /*fc90*/  FFMA.FTZ R32, R13, R28, R32 ;  /* 0x0000001c0d207223 */ /* 0x000fe20000010020 */
[----:B------:R-:W-:Y:S02]  /*fca0*/  HADD2.F32 R9, -RZ, R77.H0_H0 ;  /* 0x2000004dff097230 */ /* 0x000fe40000004100 */
[C---:B------:R-:W-:Y:S01]  /*fcb0*/  FFMA.FTZ R76, R5.reuse, R76, -R12 ;  /* 0x0000004c054c7223 */ /* 0x040fe2000001080c */
[----:B------:R-:W-:Y:S02]  /*fcc0*/  HADD2.F32 R27, -RZ, R11.H0_H0 ;  /* 0x2000000bff1b7230 */ /* 0x000fe40000004100 */
[----:B------:R-:W-:Y:S01]  /*fcd0*/  FFMA.FTZ R29, R5, R74, R29 ;  /* 0x0000004a051d7223 */ /* 0x000fe2000001001d */
[----:B------:R-:W-:-:S02]  /*fce0*/  HADD2.F32 R28, -RZ, R75.H1_H1 ;  /* 0x3000004bff1c7230 */ /* 0x000fc40000004100 */
[C---:B------:R-:W-:Y:S01]  /*fcf0*/  FMUL.FTZ R5, R26.reuse, R25 ;  /* 0x000000191a057220 */ /* 0x040fe20000410000 */
[-C--:B------:R-:W-:Y:S01]  /*fd00*/  FMUL.FTZ R13, R26, R9.reuse ;  /* 0x000000091a0d7220 */ /* 0x080fe20000410000 */
[----:B------:R-:W-:Y:S02]  /*fd10*/  HADD2.F32 R12, -RZ, R77.H1_H1 ;  /* 0x3000004dff0c7230 */ /* 0x000fe40000004100 */
[----:B------:R-:W-:Y:S02]  /*fd20*/  HADD2.F32 R26, -RZ, R34.H0_H0 ;  /* 0x20000022ff1a7230 */ /* 0x000fe40000004100 */
[----:B------:R-:W-:Y:S01]  /*fd30*/  FMUL.FTZ R34, R27, R28 ;  /* 0x0000001c1b227220 */ /* 0x000fe20000410000 */
[----:B------:R-:W-:Y:S02]  /*fd40*/  HADD2.F32 R11, -RZ, R11.H1_H1 ;  /* 0x3000000bff0b7230 */ /* 0x000fe40000004100 */
[----:B------:R-:W-:Y:S01]  /*fd50*/  FFMA.FTZ R31, R14, R9, -R5 ;  /* 0x000000090e1f7223 */ /* 0x000fe20000010805 */
[----:B------:R-:W-:-:S02]  /*fd60*/  HADD2.F32 R24, -RZ, R62.H0_H0 ;  /* 0x2000003eff187230 */ /* 0x000fc40000004100 */
[-C--:B------:R-:W-:Y:S01]  /*fd70*/  FMUL.FTZ R27, R27, R12.reuse ;  /* 0x0000000c1b1b7220 */ /* 0x080fe20000410000 */
[----:B------:R-:W-:Y:S01]  /*fd80*/  FFMA.FTZ R34, R15, R12, -R34 ;  /* 0x0000000c0f227223 */ /* 0x000fe20000010822 */
[----:B------:R-:W-:Y:S01]  /*fd90*/  FFMA.FTZ R14, R14, R25, R13 ;  /* 0x000000190e0e7223 */ /* 0x000fe2000001000d */
[C---:B------:R-:W-:Y:S01]  /*fda0*/  FMUL.FTZ R36, R11.reuse, R26 ;  /* 0x0000001a0b247220 */ /* 0x040fe20000410000 */
[----:B------:R-:W-:Y:S01]  /*fdb0*/  FMUL.FTZ R12, R11, R24 ;  /* 0x000000180b0c7220 */ /* 0x000fe20000410000 */
[----:B------:R-:W-:Y:S02]  /*fdc0*/  HADD2.F32 R8, -RZ, R8.H1_H1 ;  /* 0x30000008ff087230 */ /* 0x000fe40000004100 */
[----:B------:R-:W-:Y:S01]  /*fdd0*/  FFMA.FTZ R27, R15, R28, R27 ;  /* 0x0000001c0f1b7223 */ /* 0x000fe2000001001b */
        /* <DEDUP_REMOVED lines=27> */
.L_x_2370:
[----:B------:R-:W-:Y:S05]  /*ff90*/  BSYNC B1 ;  /* 0x0000000000017941 */ /* 0x000fea0003800000 */
.L_x_2369:
        /* <DEDUP_REMOVED lines=8> */
[--C-:B------:R-:W-:Y:S01]  /*10020*/  HADD2.F32 R31, -RZ, R78.reuse.H1_H1 ;  /* 0x3000004eff1f7230 */ /* 0x100fe20000004100 */
[----:B------:R-:W-:Y:S01]  /*10030*/  SHF.R.U64 R60, R52, 0x10, R53 ;  /* 0x00000010343c7819 */ /* 0x000fe20000001235 */
[--C-:B------:R-:W-:Y:S01]  /*10040*/  HADD2.F32 R33, -RZ, R69.reuse.H1_H1 ;  /* 0x30000045ff217230 */ /* 0x100fe20000004100 */
[----:B------:R-:W-:Y:S01]  /*10050*/  SHF.R.S32.HI R5, RZ, 0x1f, R4 ;  /* 0x0000001fff057819 */ /* 0x000fe20000011404 */
[----:B------:R-:W-:Y:S01]  /*10060*/  HADD2.F32 R30, -RZ, R69.H0_H0 ;  /* 0x20000045ff1e7230 */ /* 0x000fe20000004100 */
[----:B------:R-:W-:Y:S01]  /*10070*/  SHF.L.U32 R6, R4, 0x3, RZ ;  /* 0x0000000304067819 */ /* 0x000fe200000006ff */
[----:B------:R-:W-:Y:S01]  /*10080*/  HADD2.F32 R78, -RZ, R78.H0_H0 ;  /* 0x2000004eff4e7230 */ /* 0x000fe20000004100 */
[----:B------:R-:W-:Y:S02]  /*10090*/  LEA.HI R5, R5, R4, RZ, 0x3 ;  /* 0x0000000405057211 */ /* 0x000fe400078f18ff */
[----:B------:R-:W-:-:S02]  /*100a0*/  LOP3.LUT R4, R191, 0x38, R6, 0xf8, !PT ;  /* 0x00000038bf047812 */ /* 0x000fc400078ef806 */
[----:B------:R-:W-:Y:S01]  /*100b0*/  SHF.R.U32.HI R52, RZ, 0x10, R53 ;  /* 0x00000010ff347819 */ /* 0x000fe20000011635 */
[----:B------:R-:W-:Y:S01]  /*100c0*/  IMAD.SHL.U32 R5, R5, 0x400, RZ ;  /* 0x0000040005057824 */ /* 0x000fe200078e00ff */
[----:B------:R-:W-:Y:S02]  /*100d0*/  LOP3.LUT R8, R4, R225, RZ, 0x3c, !PT ;  /* 0x000000e104087212 */ /* 0x000fe400078e3cff */
[----:B------:R-:W-:Y:S02]  /*100e0*/  SHF.R.U32.HI R32, RZ, 0x10, R41 ;  /* 0x00000010ff207819 */ /* 0x000fe40000011629 */
[----:B0-----:R-:W-:Y:S02]  /*100f0*/  LOP3.LUT R9, R5, 0x7fffe000, RZ, 0xc0, !PT ;  /* 0x7fffe00005097812 */ /* 0x001fe400078ec0ff */
[----:B------:R-:W0:Y:S01]  /*10100*/  LDS.128 R4, [R223] ;  /* 0x00000000df047984 */ /* 0x000e220000000c00 */
[----:B------:R-:W-:Y:S01]  /*10110*/  HADD2.F32 R32, -RZ, R32.H0_H0 ;  /* 0x20000020ff207230 */ /* 0x000fe20000004100 */
[----:B------:R-:W-:-:S02]  /*10120*/  IADD3 R9, R8, R9, R199 ;  /* 0x0000000908097210 */ /* 0x000fc40007ffe0c7 */
[----:B------:R-:W-:Y:S02]  /*10130*/  SHF.R.U64 R40, R40, 0x10, R41 ;  /* 0x0000001028287819 */ /* 0x000fe40000001229 */
[----:B------:R-:W-:Y:S01]  /*10140*/  SHF.R.U64 R41, R54, 0x10, R55 ;  /* 0x0000001036297819 */ /* 0x000fe20000001237 */
[----:B------:R-:W-:Y:S01]  /*10150*/  IMAD R12, R9, 0x2, R18 ;  /* 0x00000002090c7824 */ /* 0x000fe200078e0212 */
[----:B------:R-:W-:Y:S02]  /*10160*/  SHF.R.U64 R39, R42, 0x10, R43 ;  /* 0x000000102a277819 */ /* 0x000fe4000000122b */
[----:B------:R-:W-:Y:S02]  /*10170*/  SHF.R.U32.HI R54, RZ, 0x10, R55 ;  /* 0x00000010ff367819 */ /* 0x000fe40000011637 */
[----:B------:R-:W1:Y:S01]  /*10180*/  LDS.128 R8, [R12+0x10400] ;  /* 0x010400000c087984 */ /* 0x000e620000000c00 */
[----:B------:R-:W-:Y:S01]  /*10190*/  SHF.R.U32.HI R42, RZ, 0x10, R43 ;  /* 0x00000010ff2a7819 */ /* 0x000fe2000001162b */
[----:B0-----:R-:W-:-:S02]  /*101a0*/  HADD2.F32 R14, -RZ, R5.H0_H0 ;  /* 0x20000005ff0e7230 */ /* 0x001fc40000004100 */
[----:B------:R-:W-:Y:S02]  /*101b0*/  HADD2.F32 R15, -RZ, R5.H1_H1 ;  /* 0x30000005ff0f7230 */ /* 0x000fe40000004100 */
[----:B------:R-:W-:Y:S02]  /*101c0*/  HADD2.F32 R5, -RZ, R4.H0_H0 ;  /* 0x20000004ff057230 */ /* 0x000fe40000004100 */
[----:B------:R-:W-:Y:S02]  /*101d0*/  HADD2.F32 R24, -RZ, R6.H0_H0 ;  /* 0x20000006ff187230 */ /* 0x000fe40000004100 */
[--C-:B------:R-:W-:Y:S02]  /*101e0*/  HADD2.F32 R25, -RZ, R7.reuse.H0_H0 ;  /* 0x20000007ff197230 */ /* 0x100fe40000004100 */
        /* <DEDUP_REMOVED lines=15> */
[--C-:B------:R-:W-:Y:S02]  /*102e0*/  HADD2.F32 R27, -RZ, R70.reuse.H0_H0 ;  /* 0x20000046ff1b7230 */ /* 0x100fe40000004100 */
[----:B------:R-:W-:Y:S01]  /*102f0*/  FFMA.FTZ R36, R15, R32, R36 ;  /* 0x000000200f247223 */ /* 0x000fe20000010024 */
[----:B------:R-:W-:Y:S02]  /*10300*/  HADD2.F32 R9, -RZ, R79.H0_H0 ;  /* 0x2000004fff097230 */ /* 0x000fe40000004100 */
[C---:B------:R-:W-:Y:S01]  /*10310*/  FFMA.FTZ R78, R5.reuse, R78, -R14 ;  /* 0x0000004e054e7223 */ /* 0x040fe2000001080e */
[----:B------:R-:W-:Y:S02]  /*10320*/  HADD2.F32 R29, -RZ, R11.H0_H0 ;  /* 0x2000000bff1d7230 */ /* 0x000fe40000004100 */
[----:B------:R-:W-:Y:S01]  /*10330*/  FFMA.FTZ R31, R5, R30, R31 ;  /* 0x0000001e051f7223 */ /* 0x000fe2000001001f */
[----:B------:R-:W-:-:S02]  /*10340*/  HADD2.F32 R70, -RZ, R70.H1_H1 ;  /* 0x30000046ff467230 */ /* 0x000fc40000004100 */
[C---:B------:R-:W-:Y:S01]  /*10350*/  FMUL.FTZ R5, R28.reuse, R27 ;  /* 0x0000001b1c057220 */ /* 0x040fe20000410000 */
[----:B------:R-:W-:Y:S02]  /*10360*/  HADD2.F32 R14, -RZ, R79.H1_H1 ;  /* 0x3000004fff0e7230 */ /* 0x000fe40000004100 */
[-C--:B------:R-:W-:Y:S01]  /*10370*/  FMUL.FTZ R15, R28, R9.reuse ;  /* 0x000000091c0f7220 */ /* 0x080fe20000410000 */
[----:B------:R-:W-:Y:S02]  /*10380*/  HADD2.F32 R11, -RZ, R11.H1_H1 ;  /* 0x3000000bff0b7230 */ /* 0x000fe40000004100 */
[----:B------:R-:W-:Y:S01]  /*10390*/  FMUL.FTZ R32, R29, R70 ;  /* 0x000000461d207220 */ /* 0x000fe20000410000 */
[----:B------:R-:W-:Y:S02]  /*103a0*/  HADD2.F32 R28, -RZ, R42.H0_H0 ;  /* 0x2000002aff1c7230 */ /* 0x000fe40000004100 */
        /* <DEDUP_REMOVED lines=36> */
.L_x_2376:
[----:B------:R-:W-:Y:S05]  /*105f0*/  BSYNC B1 ;  /* 0x0000000000017941 */ /* 0x000fea0003800000 */
.L_x_2375:
[----:B------:R-:W-:Y:S04]  /*10600*/  BSSY B1, `(.L_x_2377) ;  /* 0x0000060000017945 */ /* 0x000fe80003800000 */
[----:B------:R-:W-:Y:S05]  /*10610*/  @P1 BRA `(.L_x_2378) ;  /* 0x0000000400781947 */ /* 0x000fea0003800000 */
[----:B-1234-:R-:W-:Y:S01]  /*10620*/  LEA.HI R4, R13, R216, RZ, 0x1d ;  /* 0x000000d80d047211 */ /* 0x01efe200078fe8ff */
[--C-:B------:R-:W-:Y:S01]  /*10630*/  HADD2.F32 R31, -RZ, R72.reuse.H1_H1 ;  /* 0x30000048ff1f7230 */ /* 0x100fe20000004100 */
[----:B------:R-:W-:Y:S01]  /*10640*/  SHF.R.U64 R42, R56, 0x10, R57 ;  /* 0x00000010382a7819 */ /* 0x000fe20000001239 */
[--C-:B------:R-:W-:Y:S01]  /*10650*/  HADD2.F32 R33, -RZ, R21.reuse.H1_H1 ;  /* 0x30000015ff217230 */ /* 0x100fe20000004100 */
[----:B------:R-:W-:Y:S01]  /*10660*/  SHF.R.S32.HI R5, RZ, 0x1f, R4 ;  /* 0x0000001fff057819 */ /* 0x000fe20000011404 */
[----:B------:R-:W-:Y:S01]  /*10670*/  HADD2.F32 R72, -RZ, R72.H0_H0 ;  /* 0x20000048ff487230 */ /* 0x000fe20000004100 */
[----:B------:R-:W-:Y:S01]  /*10680*/  SHF.L.U32 R6, R4, 0x3, RZ ;  /* 0x0000000304067819 */ /* 0x000fe200000006ff */
[----:B------:R-:W-:Y:S01]  /*10690*/  HADD2.F32 R30, -RZ, R21.H0_H0 ;  /* 0x20000015ff1e7230 */ /* 0x000fe20000004100 */
[----:B------:R-:W-:Y:S01]  /*106a0*/  LEA.HI R5, R5, R4, RZ, 0x3 ;  /* 0x0000000405057211 */ /* 0x000fe200078f18ff */
[----:B------:R-:W-:Y:S01]  /*106b0*/  HADD2.F32 R21, -RZ, R71.H0_H0 ;  /* 0x20000047ff157230 */ /* 0x000fe20000004100 */
        /* <DEDUP_REMOVED lines=12> */
[----:B------:R-:W-:Y:S02]  /*10780*/  SHF.R.U32.HI R58, RZ, 0x10, R59 ;  /* 0x00000010ff3a7819 */ /* 0x000fe4000001163b */
[----:B------:R-:W-:Y:S02]  /*10790*/  SHF.R.U32.HI R46, RZ, 0x10, R47 ;  /* 0x00000010ff2e7819 */ /* 0x000fe4000001162f */
[----:B------:R-:W1:Y:S01]  /*107a0*/  LDS.128 R8, [R12+0x10400] ;  /* 0x010400000c087984 */ /* 0x000e620000000c00 */
[----:B------:R-:W-:Y:S01]  /*107b0*/  SHF.R.U64 R40, R44, 0x10, R45 ;  /* 0x000000102c287819 */ /* 0x000fe2000000122d */
        /* <DEDUP_REMOVED lines=19> */
[----:B------:R-:W-:Y:S01]  /*108f0*/  FFMA.FTZ R34, R15, R26, -R34 ;  /* 0x0000001a0f227223 */ /* 0x000fe20000010822 */
[----:B------:R-:W-:Y:S02]  /*10900*/  HADD2.F32 R9, -RZ, R73.H0_H0 ;  /* 0x20000049ff097230 */ /* 0x000fe40000004100 */
[----:B------:R-:W-:Y:S01]  /*10910*/  FFMA.FTZ R27, R5, R30, R27 ;  /* 0x0000001e051b7223 */ /* 0x000fe2000001001b */
[----:B------:R-:W-:Y:S02]  /*10920*/  HADD2.F32 R29, -RZ, R11.H0_H0 ;  /* 0x2000000bff1d7230 */ /* 0x000fe40000004100 */
[----:B------:R-:W-:Y:S01]  /*10930*/  FFMA.FTZ R36, R15, R32, R36 ;  /* 0x000000200f247223 */ /* 0x000fe20000010024 */
[----:B------:R-:W-:Y:S02]  /*10940*/  HADD2.F32 R30, -RZ, R71.H1_H1 ;  /* 0x30000047ff1e7230 */ /* 0x000fe40000004100 */
[----:B------:R-:W-:Y:S01]  /*10950*/  FFMA.FTZ R72, R5, R72, -R14 ;  /* 0x0000004805487223 */ /* 0x000fe2000001080e */
[----:B------:R-:W-:Y:S01]  /*10960*/  FMUL.FTZ R5, R28, R21 ;  /* 0x000000151c057220 */ /* 0x000fe20000410000 */
[----:B------:R-:W-:-:S02]  /*10970*/  HADD2.F32 R14, -RZ, R73.H1_H1 ;  /* 0x30000049ff0e7230 */ /* 0x000fc40000004100 */
[-C--:B------:R-:W-:Y:S01]  /*10980*/  FMUL.FTZ R15, R28, R9.reuse ;  /* 0x000000091c0f7220 */ /* 0x080fe20000410000 */
[----:B------:R-:W-:Y:S02]  /*10990*/  HADD2.F32 R11, -RZ, R11.H1_H1 ;  /* 0x3000000bff0b7230 */ /* 0x000fe40000004100 */
[C---:B------:R-:W-:Y:S01]  /*109a0*/  FMUL.FTZ R32, R29.reuse, R30 ;  /* 0x0000001e1d207220 */ /* 0x040fe20000410000 */
[----:B------:R-:W-:Y:S02]  /*109b0*/  HADD2.F32 R28, -RZ, R46.H0_H0 ;  /* 0x2000002eff1c7230 */ /* 0x000fe40000004100 */
[C---:B------:R-:W-:Y:S01]  /*109c0*/  FFMA.FTZ R31, R24.reuse, R9, -R5 ;  /* 0x00000009181f7223 */ /* 0x040fe20000010805 */
[----:B------:R-:W-:Y:S02]  /*109d0*/  HADD2.F32 R26, -RZ, R58.H0_H0 ;  /* 0x2000003aff1a7230 */ /* 0x000fe40000004100 */
[-C--:B------:R-:W-:Y:S01]  /*109e0*/  FMUL.FTZ R29, R29, R14.reuse ;  /* 0x0000000e1d1d7220 */ /* 0x080fe20000410000 */
[----:B------:R-:W-:Y:S01]  /*109f0*/  FFMA.FTZ R32, R25, R14, -R32 ;  /* 0x0000000e19207223 */ /* 0x000fe20000010820 */
[----:B------:R-:W-:Y:S01]  /*10a00*/  FFMA.FTZ R24, R24, R21, R15 ;  /* 0x0000001518187223 */ /* 0x000fe2000001000f */
[C---:B------:R-:W-:Y:S01]  /*10a10*/  FMUL.FTZ R38, R11.reuse, R28 ;  /* 0x0000001c0b267220 */ /* 0x040fe20000410000 */
[----:B------:R-:W-:Y:S01]  /*10a20*/  FMUL.FTZ R14, R11, R26 ;  /* 0x0000001a0b0e7220 */ /* 0x000fe20000410000 */
[----:B------:R-:W-:-:S02]  /*10a30*/  HADD2.F32 R8, -RZ, R8.H1_H1 ;  /* 0x30000008ff087230 */ /* 0x000fc40000004100 */
[----:B------:R-:W-:Y:S01]  /*10a40*/  FFMA.FTZ R29, R25, R30, R29 ;  /* 0x0000001e191d7223 */ /* 0x000fe2000001001d */
        /* <DEDUP_REMOVED lines=10> */
[----:B------:R-:W-:Y:S01]  /*10af0*/  FMUL.FTZ R8, R8, R5 ;  /* 0x0000000508087220 */ /* 0x000fe20000410000 */
[----:B------:R-:W-:Y:S02]  /*10b00*/  HADD2.F32 R6, -RZ, R6.H1_H1 ;  /* 0x30000006ff067230 */ /* 0x000fe40000004100 */
        /* <DEDUP_REMOVED lines=15> */
.L_x_2378:
[----:B------:R-:W-:Y:S05]  /*10c00*/  BSYNC B1 ;  /* 0x0000000000017941 */ /* 0x000fea0003800000 */
.L_x_2377:
[----:B------:R-:W-:Y:S05]  /*10c10*/  @P2 BRA `(.L_x_2344) ;  /* 0x0000000400782947 */ /* 0x000fea0003800000 */
[----:B------:R-:W-:Y:S01]  /*10c20*/  LEA.HI R13, R13, R222, RZ, 0x1d ;  /* 0x000000de0d0d7211 */ /* 0x000fe200078fe8ff */
[----:B------:R-:W-:Y:S01]  /*10c30*/  HADD2.F32 R29, -RZ, R0.H1_H1 ;  /* 0x30000000ff1d7230 */ /* 0x000fe20000004100 */
[----:B------:R-:W-:Y:S01]  /*10c40*/  SHF.R.U32.HI R30, RZ, 0x10, R49 ;  /* 0x00000010ff1e7819 */ /* 0x000fe20000011631 */
[----:B------:R-:W-:Y:S01]  /*10c50*/  HADD2.F32 R28, -RZ, R3.H1_H1 ;  /* 0x30000003ff1c7230 */ /* 0x000fe20000004100 */
[----:B01234-:R-:W-:Y:S02]  /*10c60*/  SHF.R.S32.HI R6, RZ, 0x1f, R13 ;  /* 0x0000001fff067819 */ /* 0x01ffe4000001140d */
        /* <DEDUP_REMOVED lines=8> */
[----:B------:R-:W-:Y:S02]  /*10cf0*/  LOP3.LUT R9, R6, 0x7fffe000, RZ, 0xc0, !PT ;  /* 0x7fffe00006097812 */ /* 0x000fe400078ec0ff */
        /* <DEDUP_REMOVED lines=20> */
[----:B------:R-:W-:Y:S01]  /*10e40*/  FMUL.FTZ R34, R24, R28 ;  /* 0x0000001c18227220 */ /* 0x000fe20000410000 */
[----:B------:R-:W-:Y:S02]  /*10e50*/  HADD2.F32 R24, -RZ, R64.H0_H0 ;  /* 0x20000040ff187230 */ /* 0x000fe40000004100 */
[----:B------:R-:W-:Y:S01]  /*10e60*/  FMUL.FTZ R31, R25, R30 ;  /* 0x0000001e191f7220 */ /* 0x000fe20000410000 */
[----:B------:R-:W-:Y:S01]  /*10e70*/  FFMA.FTZ R32, R13, R28, -R32 ;  /* 0x0000001c0d207223 */ /* 0x000fe20000010820 */
[----:B------:R-:W-:-:S02]  /*10e80*/  HADD2.F32 R28, -RZ, R0.H0_H0 ;  /* 0x20000000ff1c7230 */ /* 0x000fc40000004100 */
[----:B------:R-:W-:Y:S01]  /*10e90*/  FFMA.FTZ R34, R13, R29, R34 ;  /* 0x0000001d0d227223 */ /* 0x000fe20000010022 */
[----:B------:R-:W-:Y:S02]  /*10ea0*/  HADD2.F32 R0, -RZ, R3.H0_H0 ;  /* 0x20000003ff007230 */ /* 0x000fe40000004100 */
[-C--:B------:R-:W-:Y:S01]  /*10eb0*/  FMUL.FTZ R25, R25, R24.reuse ;  /* 0x0000001819197220 */ /* 0x080fe20000410000 */
[----:B------:R-:W-:Y:S01]  /*10ec0*/  FFMA.FTZ R31, R14, R24, -R31 ;  /* 0x000000180e1f7223 */ /* 0x000fe2000001081f */
[C---:B------:R-:W-:Y:S01]  /*10ed0*/  FMUL.FTZ R24, R9.reuse, R28 ;  /* 0x0000001c09187220 */ /* 0x040fe20000410000 */
[----:B------:R-:W-:Y:S02]  /*10ee0*/  HADD2.F32 R26, -RZ, R10.H0_H0 ;  /* 0x2000000aff1a7230 */ /* 0x000fe40000004100 */
[-C--:B------:R-:W-:Y:S01]  /*10ef0*/  FMUL.FTZ R9, R9, R0.reuse ;  /* 0x0000000009097220 */ /* 0x080fe20000410000 */
[----:B------:R-:W-:Y:S02]  /*10f00*/  HADD2.F32 R3, -RZ, R2.H0_H0 ;  /* 0x20000002ff037230 */ /* 0x000fe40000004100 */
[----:B------:R-:W-:Y:S01]  /*10f10*/  FFMA.FTZ R24, R5, R0, -R24 ;  /* 0x0000000005187223 */ /* 0x000fe20000010818 */
[----:B------:R-:W-:-:S02]  /*10f20*/  HADD2.F32 R0, -RZ, R20.H0_H0 ;  /* 0x20000014ff007230 */ /* 0x000fc40000004100 */
[----:B------:R-:W-:Y:S01]  /*10f30*/  FFMA.FTZ R25, R14, R30, R25 ;  /* 0x0000001e0e197223 */ /* 0x000fe20000010019 */
[--C-:B------:R-:W-:Y:S02]  /*10f40*/  HADD2.F32 R27, -RZ, R11.reuse.H0_H0 ;  /* 0x2000000bff1b7230 */ /* 0x100fe40000004100 */
[C---:B------:R-:W-:Y:S01]  /*10f50*/  FMUL.FTZ R14, R26.reuse, R3 ;  /* 0x000000031a0e7220 */ /* 0x040fe20000410000 */
[----:B------:R-:W-:Y:S02]  /*10f60*/  HADD2.F32 R2, -RZ, R2.H1_H1 ;  /* 0x30000002ff027230 */ /* 0x000fe40000004100 */
[-C--:B------:R-:W-:Y:S01]  /*10f70*/  FMUL.FTZ R30, R26, R0.reuse ;  /* 0x000000001a1e7220 */ /* 0x080fe20000410000 */
[----:B------:R-:W-:Y:S02]  /*10f80*/  HADD2.F32 R20, -RZ, R20.H1_H1 ;  /* 0x30000014ff147230 */ /* 0x000fe40000004100 */
[----:B------:R-:W-:Y:S01]  /*10f90*/  FFMA.FTZ R26, R15, R0, -R14 ;  /* 0x000000000f1a7223 */ /* 0x000fe2000001080e */
[----:B------:R-:W-:-:S02]  /*10fa0*/  HADD2.F32 R11, -RZ, R11.H1_H1 ;  /* 0x3000000bff0b7230 */ /* 0x000fc40000004100 */
[C---:B------:R-:W-:Y:S01]  /*10fb0*/  FMUL.FTZ R36, R27.reuse, R2 ;  /* 0x000000021b247220 */ /* 0x040fe20000410000 */
[----:B------:R-:W-:Y:S02]  /*10fc0*/  HADD2.F32 R14, -RZ, R50.H0_H0 ;  /* 0x20000032ff0e7230 */ /* 0x000fe40000004100 */
[----:B------:R-:W-:Y:S01]  /*10fd0*/  FMUL.FTZ R27, R27, R20 ;  /* 0x000000141b1b7220 */ /* 0x000fe20000410000 */
[----:B------:R-:W-:Y:S02]  /*10fe0*/  HADD2.F32 R0, -RZ, R66.H0_H0 ;  /* 0x20000042ff007230 */ /* 0x000fe40000004100 */
[----:B------:R-:W-:Y:S01]  /*10ff0*/  FFMA.FTZ R28, R5, R28, R9 ;  /* 0x0000001c051c7223 */ /* 0x000fe20000010009 */
[----:B------:R-:W-:Y:S02]  /*11000*/  HADD2.F32 R8, -RZ, R8.H1_H1 ;  /* 0x30000008ff087230 */ /* 0x000fe40000004100 */
[----:B------:R-:W-:Y:S01]  /*11010*/  FFMA.FTZ R27, R21, R2, R27 ;  /* 0x00000002151b7223 */ /* 0x000fe2000001001b */
[C---:B------:R-:W-:Y:S01]  /*11020*/  FMUL.FTZ R38, R11.reuse, R14 ;  /* 0x0000000e0b267220 */ /* 0x040fe20000410000 */
[----:B------:R-:W-:Y:S01]  /*11030*/  FMUL.FTZ R2, R11, R0 ;  /* 0x000000000b027220 */ /* 0x000fe20000410000 */
[----:B------:R-:W-:-:S02]  /*11040*/  HADD2.F32 R10, -RZ, R10.H1_H1 ;  /* 0x3000000aff0a7230 */ /* 0x000fc40000004100 */
[----:B------:R-:W-:Y:S01]  /*11050*/  FFMA.FTZ R30, R15, R3, R30 ;  /* 0x000000030f1e7223 */ /* 0x000fe2000001001e */
[----:B------:R-:W-:Y:S02]  /*11060*/  HADD2.F32 R9, -RZ, R35.H0_H0 ;  /* 0x20000023ff097230 */ /* 0x000fe40000004100 */
[C---:B------:R-:W-:Y:S01]  /*11070*/  FFMA.FTZ R29, R7.reuse, R0, -R38 ;  /* 0x00000000071d7223 */ /* 0x040fe20000010826 */
[----:B------:R-:W-:Y:S02]  /*11080*/  HADD2.F32 R11, -RZ, R33.H0_H0 ;  /* 0x20000021ff0b7230 */ /* 0x000fe40000004100 */
[----:B------:R-:W-:Y:S01]  /*11090*/  FFMA.FTZ R2, R7, R14, R2 ;  /* 0x0000000e07027223 */ /* 0x000fe20000010002 */
[----:B------:R-:W-:Y:S02]  /*110a0*/  HADD2.F32 R3, -RZ, R39.H0_H0 ;  /* 0x20000027ff037230 */ /* 0x000fe40000004100 */
[----:B------:R-:W-:Y:S01]  /*110b0*/  FMUL.FTZ R7, R8, R9 ;  /* 0x0000000908077220 */ /* 0x000fe20000410000 */
[----:B------:R-:W-:-:S02]  /*110c0*/  HADD2.F32 R5, -RZ, R37.H0_H0 ;  /* 0x20000025ff057230 */ /* 0x000fc40000004100 */
[----:B------:R-:W-:Y:S01]  /*110d0*/  FMUL.FTZ R15, R10, R11 ;  /* 0x0000000b0a0f7220 */ /* 0x000fe20000410000 */
[----:B------:R-:W-:Y:S02]  /*110e0*/  HADD2.F32 R6, -RZ, R6.H1_H1 ;  /* 0x30000006ff067230 */ /* 0x000fe40000004100 */
[----:B------:R-:W-:Y:S01]  /*110f0*/  FMUL.FTZ R8, R8, R3 ;  /* 0x0000000308087220 */ /* 0x000fe20000410000 */
[----:B------:R-:W-:Y:S01]  /*11100*/  FFMA.FTZ R36, R21, R20, -R36 ;  /* 0x0000001415247223 */ /* 0x000fe20000010824 */
        /* <DEDUP_REMOVED lines=15> */
.L_x_2344:
[----:B------:R-:W-:Y:S05]  /*11200*/  BSYNC B0 ;  /* 0x0000000000007941 */ /* 0x000fea0003800000 */
.L_x_2316:
        /* <DEDUP_REMOVED lines=8> */
.L_x_2314:
[----:B------:R-:W-:-:S13]  /*11290*/  ISETP.NE.AND P0, PT, R190, 0x3, PT ;  /* 0x00000003be00780c */ /* 0x000fda0003f05270 */
[----:B------:R-:W-:Y:S05]  /*112a0*/  @!P0 BRA `(.L_x_2379) ;  /* 0x0000000000048947 */ /* 0x000fea0003800000 */
[----:B------:R-:W-:Y:S01]  /*112b0*/  BPT.TRAP 0x1 ;  /* 0x000000040000795c */ /* 0x000fe20000300000 */
.L_x_2379:
[----:B------:R-:W-:Y:S02]  /*112c0*/  LEA R0, R185, R18, 0x3 ;  /* 0x00000012b9007211 */ /* 0x000fe400078e18ff */
[----:B01----:R-:W-:-:S04]  /*112d0*/  SHF.L.U32 R3, R188, 0x1f, RZ ;  /* 0x0000001fbc037819 */ /* 0x003fc800000006ff */
[----:B------:R0:W1:Y:S01]  /*112e0*/  SYNCS.PHASECHK.TRANS64.TRYWAIT P2, [R0+URZ+0x34830], R3 ;  /* 0x03483003000075a7 */ /* 0x000062000804017f */
[----:B------:R-:W-:Y:S05]  /*112f0*/  @!P0 BRA `(.L_x_2380) ;  /* 0x0000000000048947 */ /* 0x000fea0003800000 */
[----:B------:R-:W-:Y:S01]  /*11300*/  BPT.TRAP 0x1 ;  /* 0x000000040000795c */ /* 0x000fe20000300000 */
.L_x_2380:
[----:B------:R-:W2:Y:S01]  /*11310*/  S2R R2, SR_TID.X ;  /* 0x0000000000027919 */ /* 0x000ea20000002100 */
[----:B------:R-:W-:Y:S01]  /*11320*/  IMAD.MOV.U32 R151, RZ, RZ, RZ ;  /* 0x000000ffff977224 */ /* 0x000fe200078e00ff */
[----:B--2---:R-:W-:-:S04]  /*11330*/  LOP3.LUT R2, R2, 0x7f, RZ, 0xc0, !PT ;  /* 0x0000007f02027812 */ /* 0x004fc800078ec0ff */
[----:B------:R-:W-:Y:S01]  /*11340*/  ISETP.NE.AND P1, PT, R2, RZ, PT ;  /* 0x000000ff0200720c */ /* 0x000fe20003f25270 */
[----:B-1----:R-:W-:-:S12]  /*11350*/  @P2 BRA `(.L_x_2381) ;  /* 0x0000000000082947 */ /* 0x002fd80003800000 */
[----:B------:R-:W1:Y:S02]  /*11360*/  SYNCS.PHASECHK.TRANS64.TRYWAIT P2, [R0+URZ+0x34830], R3 ;  /* 0x03483003000075a7 */ /* 0x000e64000804017f */
[----:B-1----:R-:W-:Y:S05]  /*11370*/  @!P2 BRA `(.L_x_2382) ;  /* 0x0000012c00fca947 */ /* 0x002fea0003800000 */
.L_x_2381:
[----:B------:R-:W-:Y:S05]  /*11380*/  WARPSYNC.ALL ;  /* 0x0000000000007948 */ /* 0x000fea0003800000 */
[----:B------:R-:W-:Y:S01]  /*11390*/  VIADD R2, R18, 0x1c400 ;  /* 0x0001c40012027836 */ /* 0x000fe20000000000 */
[----:B------:R-:W-:Y:S01]  /*113a0*/  R2UR UR4, R68 ;  /* 0x00000000440472ca */ /* 0x000fe200000e0000 */
[----:B------:R-:W-:Y:S01]  /*113b0*/  UMOV UR9, 0x40000040 ;  /* 0x4000004000097882 */ /* 0x000fe20000000000 */
[----:B01----:R-:W-:Y:S01]  /*113c0*/  MOV R3, 0x40000040 ;  /* 0x4000004000037802 */ /* 0x003fe20000000f00 */
[----:B---34-:R-:W-:Y:S01]  /*113d0*/  WARPGROUP.ARRIVE ;  /* 0x00000000000079c5 */ /* 0x018fe20000000000 */
[----:B------:R-:W-:Y:S01]  /*113e0*/  SHF.R.U32.HI R2, RZ, 0x4, R2 ;  /* 0x00000004ff027819 */ /* 0x000fe20000011602 */
[----:B------:R-:W-:Y:S01]  /*113f0*/  IMAD.MOV.U32 R7, RZ, RZ, 0x40000040 ;  /* 0x40000040ff077424 */ /* 0x000fe200078e00ff */
[----:B------:R-:W-:Y:S01]  /*11400*/  R2UR UR11, R3 ;  /* 0x00000000030b72ca */ /* 0x000fe200000e0000 */
[----:B------:R-:W-:Y:S01]  /*11410*/  IMAD.U32 R9, RZ, RZ, UR9 ;  /* 0x00000009ff097e24 */ /* 0x000fe2000f8e00ff */
[----:B------:R-:W-:Y:S01]  /*11420*/  LOP3.LUT R2, R2, 0x3fff, RZ, 0xc0, !PT ;  /* 0x00003fff02027812 */ /* 0x000fe200078ec0ff */
[----:B------:R-:W-:Y:S01]  /*11430*/  UMOV UR53, 0x40000040 ;  /* 0x4000004000357882 */ /* 0x000fe20000000000 */
[----:B------:R-:W-:Y:S01]  /*11440*/  UMOV UR49, 0x40000040 ;  /* 0x4000004000317882 */ /* 0x000fe20000000000 */
[----:B------:R-:W-:Y:S01]  /*11450*/  UMOV UR45, 0x40000040 ;  /* 0x40000040002d7882 */ /* 0x000fe20000000000 */
[----:B------:R-:W-:Y:S01]  /*11460*/  LOP3.LUT R5, R2, 0x10000, RZ, 0xfc, !PT ;  /* 0x0001000002057812 */ /* 0x000fe200078efcff */
[----:B------:R-:W-:Y:S01]  /*11470*/  ULOP3.LUT UR4, UR4, 0x10000, URZ, 0xfc, !UPT ;  /* 0x0001000004047892 */ /* 0x000fe2000f8efc3f */
[----:B------:R-:W-:Y:S01]  /*11480*/  MOV R3, 0x40000040 ;  /* 0x4000004000037802 */ /* 0x000fe20000000f00 */
[----:B------:R-:W-:Y:S01]  /*11490*/  UMOV UR41, 0x40000040 ;  /* 0x4000004000297882 */ /* 0x000fe20000000000 */
[----:B------:R-:W-:Y:S01]  /*114a0*/  UMOV UR37, 0x40000040 ;  /* 0x4000004000257882 */ /* 0x000fe20000000000 */
[----:B------:R-:W-:Y:S01]  /*114b0*/  IMAD R2, R185, 0xc00, R5 ;  /* 0x00000c00b9027824 */ /* 0x000fe200078e0205 */
[----:B------:R-:W-:Y:S01]  /*114c0*/  UIADD3 UR5, UR4, 0x2, URZ ;  /* 0x0000000204057890 */ /* 0x000fe2000fffe03f */
[----:B------:R-:W-:Y:S01]  /*114d0*/  R2UR UR39, R3 ;  /* 0x00000000032772ca */ /* 0x000fe200000e0000 */
[----:B------:R-:W-:Y:S01]  /*114e0*/  UMOV UR8, UR4 ;  /* 0x0000000400087c82 */ /* 0x000fe20008000000 */
[----:B------:R-:W-:Y:S01]  /*114f0*/  UIADD3 UR52, UR4, 0x406, URZ ;  /* 0x0000040604347890 */ /* 0x000fe2000fffe03f */
[C---:B------:R-:W-:Y:S01]  /*11500*/  R2UR UR10, R2.reuse ;  /* 0x00000000020a72ca */ /* 0x040fe200000e0000 */
[----:B------:R-:W-:Y:S01]  /*11510*/  IMAD.U32 R8, RZ, RZ, UR8 ;  /* 0x00000008ff087e24 */ /* 0x000fe2000f8e00ff */
[----:B------:R-:W-:Y:S01]  /*11520*/  IADD3 R6, R2, 0x2, RZ ;  /* 0x0000000202067810 */ /* 0x000fe20007ffe0ff */
[----:B------:R-:W-:Y:S01]  /*11530*/  UIADD3 UR48, UR4, 0x800, URZ ;  /* 0x0000080004307890 */ /* 0x000fe2000fffe03f */
[----:B------:R-:W-:Y:S01]  /*11540*/  LEA R88, R193, R204, 0x7 ;  /* 0x000000ccc1587211 */ /* 0x000fe200078e38ff */
[----:B------:R-:W-:Y:S01]  /*11550*/  UIADD3 UR44, UR4, 0x802, URZ ;  /* 0x00000802042c7890 */ /* 0x000fe2000fffe03f */
[----:B------:R0:W-:Y:S01]  /*11560*/  STL.64 [R1+0x30], R8 ;  /* 0x0000300801007387 */ /* 0x0001e20000100a00 */
[----:B------:R-:W-:Y:S01]  /*11570*/  UIADD3 UR40, UR4, 0x804, URZ ;  /* 0x0000080404287890 */ /* 0x000fe2000fffe03f */
[----:B------:R-:W-:Y:S01]  /*11580*/  @!P1 VIADD R0, R0, 0x34840 ;  /* 0x0003484000009836 */ /* 0x000fe20000000000 */
[----:B------:R-:W-:Y:S01]  /*11590*/  UIADD3 UR36, UR4, 0x806, URZ ;  /* 0x0000080604247890 */ /* 0x000fe2000fffe03f */
[----:B------:R-:W-:Y:S01]  /*115a0*/  BSSY B0, `(.L_x_2383) ;  /* 0x0000675000007945 */ /* 0x000fe20003800000 */
[-C--:B------:R-:W-:Y:S01]  /*115b0*/  MOV R149, R151.reuse ;  /* 0x0000009700957202 */ /* 0x080fe20000000f00 */
[--C-:B------:R-:W-:Y:S01]  /*115c0*/  IMAD.MOV.U32 R148, RZ, RZ, R151.reuse ;  /* 0x000000ffff947224 */ /* 0x100fe200078e0097 */
[----:B------:R-:W-:Y:S01]  /*115d0*/  HGMMA.64x128x16.F32 R24, gdesc[UR8], RZ, !UPT, gsb0 ;  /* 0x01e00000081879f0 */ /* 0x000fe2000c0008ff */
[----:B------:R-:W-:Y:S01]  /*115e0*/  R2UR UR10, R6 ;  /* 0x00000000060a72ca */ /* 0x000fe200000e0000 */
[----:B------:R-:W-:Y:S01]  /*115f0*/  UMOV UR8, UR5 ;  /* 0x0000000500087c82 */ /* 0x000fe20008000000 */
[----:B------:R-:W-:Y:S01]  /*11600*/  R2UR UR11, R7 ;  /* 0x00000000070b72ca */ /* 0x000fe200000e0000 */
[----:B------:R-:W-:Y:S01]  /*11610*/  UMOV UR9, 0x40000040 ;  /* 0x4000004000097882 */ /* 0x000fe20000000000 */
[----:B------:R-:W-:Y:S01]  /*11620*/  VIADD R6, R2, 0x4 ;  /* 0x0000000402067836 */ /* 0x000fe20000000000 */
[----:B------:R-:W-:Y:S01]  /*11630*/  UIADD3 UR5, UR4, 0x4, URZ ;  /* 0x0000000404057890 */ /* 0x000fe2000fffe03f */
[----:B------:R-:W-:Y:S01]  /*11640*/  IMAD.MOV.U32 R7, RZ, RZ, 0x40000040 ;  /* 0x40000040ff077424 */ /* 0x000fe200078e00ff */
[----:B0-----:R-:W-:Y:S01]  /*11650*/  MOV R9, UR9 ;  /* 0x0000000900097c02 */ /* 0x001fe20008000f00 */
[----:B------:R-:W-:Y:S01]  /*11660*/  IMAD.U32 R8, RZ, RZ, UR8 ;  /* 0x00000008ff087e24 */ /* 0x000fe2000f8e00ff */
[----:B------:R-:W-:Y:S01]  /*11670*/  @!P1 PRMT R0, RZ, 0x654, R0 ;  /* 0x00000654ff009816 */ /* 0x000fe20000000000 */
[--C-:B------:R-:W-:Y:S01]  /*11680*/  IMAD.MOV.U32 R147, RZ, RZ, R151.reuse ;  /* 0x000000ffff937224 */ /* 0x100fe200078e0097 */
[-C--:B-----5:R-:W-:Y:S01]  /*11690*/  MOV R146, R151.reuse ;  /* 0x0000009700927202 */ /* 0x0a0fe20000000f00 */
[--C-:B------:R-:W-:Y:S01]  /*116a0*/  IMAD.MOV.U32 R145, RZ, RZ, R151.reuse ;  /* 0x000000ffff917224 */ /* 0x100fe200078e0097 */
        /* <DEDUP_REMOVED lines=53> */
[----:B0-----:R-:W-:Y:S01]  /*11a00*/  MOV R8, UR8 ;  /* 0x0000000800087c02 */ /* 0x001fe20008000f00 */
[----:B------:R-:W-:-:S05]  /*11a10*/  IMAD.U32 R9, RZ, RZ, UR9 ;  /* 0x00000009ff097e24 */ /* 0x000fca000f8e00ff */
        /* <DEDUP_REMOVED lines=8> */
[----:B------:R-:W-:Y:S01]  /*11aa0*/  IMAD.MOV.U32 R7, RZ, RZ, 0x40000040 ;  /* 0x40000040ff077424 */ /* 0x000fe200078e00ff */
[----:B------:R-:W-:Y:S01]  /*11ab0*/  IADD3 R6, R2, 0x400, RZ ;  /* 0x0000040002067810 */ /* 0x000fe20007ffe0ff */
[----:B------:R-:W-:Y:S01]  /*11ac0*/  UIADD3 UR5, UR4, 0x400, URZ ;  /* 0x0000040004057890 */ /* 0x000fe2000fffe03f */
[----:B0-----:R-:W-:Y:S02]  /*11ad0*/  IMAD.U32 R8, RZ, RZ, UR8 ;  /* 0x00000008ff087e24 */ /* 0x001fe4000f8e00ff */
        /* <DEDUP_REMOVED lines=26> */
[----:B------:R-:W-:Y:S01]  /*11c80*/  IMAD.U32 R9, RZ, RZ, UR9 ;  /* 0x00000009ff097e24 */ /* 0x000fe2000f8e00ff */
        /* <DEDUP_REMOVED lines=11> */
[----:B0-----:R-:W-:Y:S01]  /*11d40*/  IMAD.U32 R8, RZ, RZ, UR8 ;  /* 0x00000008ff087e24 */ /* 0x001fe2000f8e00ff */
[----:B------:R-:W-:Y:S01]  /*11d50*/  ULDC UR5, c[0x0][0x988] ;  /* 0x0002620000057ab9 */ /* 0x000fe20000000800 */
[----:B------:R-:W-:Y:S01]  /*11d60*/  IMAD.U32 R9, RZ, RZ, UR9 ;  /* 0x00000009ff097e24 */ /* 0x000fe2000f8e00ff */
[----:B------:R-:W-:Y:S01]  /*11d70*/  R2UR UR54, R6 ;  /* 0x00000000063672ca */ /* 0x000fe200000e0000 */
[----:B------:R-:W-:Y:S01]  /*11d80*/  VIADD R6, R2, 0x800 ;  /* 0x0000080002067836 */ /* 0x000fe20000000000 */
[----:B------:R-:W-:-:S02]  /*11d90*/  R2UR UR55, R7 ;  /* 0x00000000073772ca */ /* 0x000fc400000e0000 */
[----:B------:R-:W-:Y:S01]  /*11da0*/  MOV R7, 0x40000040 ;  /* 0x4000004000077802 */ /* 0x000fe20000000f00 */
[----:B------:R0:W-:Y:S01]  /*11db0*/  STL.64 [R1], R8 ;  /* 0x0000000801007387 */ /* 0x0001e20000100a00 */
[----:B------:R-:W-:Y:S01]  /*11dc0*/  R2UR UR50, R6 ;  /* 0x00000000063272ca */ /* 0x000fe200000e0000 */
[----:B------:R-:W-:Y:S01]  /*11dd0*/  VIADD R6, R2, 0x802 ;  /* 0x0000080202067836 */ /* 0x000fe20000000000 */
[----:B------:R-:W-:Y:S01]  /*11de0*/  R2UR UR51, R7 ;  /* 0x00000000073372ca */ /* 0x000fe200000e0000 */
[----:B------:R-:W-:-:S03]  /*11df0*/  IMAD.MOV.U32 R7, RZ, RZ, 0x40000040 ;  /* 0x40000040ff077424 */ /* 0x000fc600078e00ff */
[----:B------:R-:W-:Y:S02]  /*11e00*/  R2UR UR46, R6 ;  /* 0x00000000062e72ca */ /* 0x000fe400000e0000 */
[----:B------:R-:W-:Y:S01]  /*11e10*/  R2UR UR47, R7 ;  /* 0x00000000072f72ca */ /* 0x000fe200000e0000 */
[----:B------:R-:W-:Y:S01]  /*11e20*/  IMAD.MOV.U32 R7, RZ, RZ, 0x40000040 ;  /* 0x40000040ff077424 */ /* 0x000fe200078e00ff */
[C---:B------:R-:W-:Y:S01]  /*11e30*/  IADD3 R6, R2.reuse, 0x804, RZ ;  /* 0x0000080402067810 */ /* 0x040fe20007ffe0ff */
[----:B------:R-:W-:Y:S02]  /*11e40*/  VIADD R2, R2, 0x806 ;  /* 0x0000080602027836 */ /* 0x000fe40000000000 */
[----:B0-----:R-:W-:Y:S01]  /*11e50*/  IMAD.MOV.U32 R9, RZ, RZ, -0x80 ;  /* 0xffffff80ff097424 */ /* 0x001fe200078e00ff */
[----:B------:R-:W-:Y:S02]  /*11e60*/  R2UR UR42, R6 ;  /* 0x00000000062a72ca */ /* 0x000fe400000e0000 */
[----:B------:R-:W-:-:S02]  /*11e70*/  R2UR UR43, R7 ;  /* 0x00000000072b72ca */ /* 0x000fc400000e0000 */
[----:B------:R-:W-:Y:S01]  /*11e80*/  R2UR UR38, R2 ;  /* 0x00000000022672ca */ /* 0x000fe200000e0000 */
        /* <DEDUP_REMOVED lines=18> */
[----:B------:R-:W-:-:S07]  /*11fb0*/  WARPGROUP.ARRIVE ;  /* 0x00000000000079c5 */ /* 0x000fce0000000000 */
[----:B------:R-:W-:Y:S01]  /*11fc0*/  HGMMA.64x128x16.F32 R24, gdesc[UR36], R24, gsb0 ;  /* 0x01e00000241879f0 */ /* 0x000fe20008000818 */
[----:B------:R-:W-:Y:S01]  /*11fd0*/  ULDC UR38, c[0x0][0x9d8] ;  /* 0x0002760000267ab9 */ /* 0x000fe20000000800 */
[----:B------:R-:W-:Y:S01]  /*11fe0*/  ULDC UR39, c[0x0][0x9d8] ;  /* 0x0002760000277ab9 */ /* 0x000fe20000000800 */
[----:B------:R-:W-:Y:S02]  /*11ff0*/  WARPGROUP.DEPBAR.LE gsb0, 0x0 ;  /* 0x00008000000079c5 */ /* 0x000fe40000010000 */
[----:B------:R-:W-:Y:S01]  /*12000*/  FMUL.FTZ R8, R36, UR4 ;  /* 0x0000000424087c20 */ /* 0x000fe20008410000 */
[----:B------:R-:W-:Y:S02]  /*12010*/  IMAD R36, R150, R9, 0x80 ;  /* 0x0000008096247424 */ /* 0x000fe400078e0209 */
[----:B------:R-:W-:Y:S01]  /*12020*/  FMUL.FTZ R12, R40, UR4 ;  /* 0x00000004280c7c20 */ /* 0x000fe20008410000 */
[----:B------:R-:W-:Y:S01]  /*12030*/  FMUL.FTZ R26, R26, UR4 ;  /* 0x000000041a1a7c20 */ /* 0x000fe20008410000 */
[----:B------:R-:W-:Y:S01]  /*12040*/  FMUL.FTZ R27, R27, UR4 ;  /* 0x000000041b1b7c20 */ /* 0x000fe20008410000 */
[----:B------:R-:W-:-:S02]  /*12050*/  IMAD.IADD R36, R195, 0x1, R36 ;  /* 0x00000001c3247824 */ /* 0x000fc400078e0224 */
[----:B------:R-:W-:Y:S01]  /*12060*/  FMUL.FTZ R10, R33, UR4 ;  /* 0x00000004210a7c20 */ /* 0x000fe20008410000 */
[----:B------:R-:W-:Y:S01]  /*12070*/  FMUL.FTZ R30, R30, UR4 ;  /* 0x000000041e1e7c20 */ /* 0x000fe20008410000 */
[----:B------:R0:W-:Y:S01]  /*12080*/  MUFU.TANH R33, R27 ;  /* 0x0000001b00217308 */ /* 0x0001e20000002400 */
[----:B------:R-:W-:Y:S01]  /*12090*/  FMUL.FTZ R31, R31, UR4 ;  /* 0x000000041f1f7c20 */ /* 0x000fe20008410000 */
[----:B------:R-:W-:Y:S01]  /*120a0*/  IADD3 R40, -R192, 0x1, R36 ;  /* 0x00000001c0287810 */ /* 0x000fe20007ffe124 */
[----:B------:R-:W-:Y:S01]  /*120b0*/  FMUL.FTZ R34, R34, UR4 ;  /* 0x0000000422227c20 */ /* 0x000fe20008410000 */
[----:B------:R-:W-:Y:S01]  /*120c0*/  FMUL.FTZ R14, R41, UR4 ;  /* 0x00000004290e7c20 */ /* 0x000fe20008410000 */
[----:B------:R-:W-:Y:S01]  /*120d0*/  FMUL.FTZ R35, R35, UR4 ;  /* 0x0000000423237c20 */ /* 0x000fe20008410000 */
[----:B------:R-:W-:Y:S01]  /*120e0*/  FMUL.FTZ R38, R38, UR4 ;  /* 0x0000000426267c20 */ /* 0x000fe20008410000 */
[----:B------:R-:W-:Y:S01]  /*120f0*/  FMUL.FTZ R39, R39, UR4 ;  /* 0x0000000427277c20 */ /* 0x000fe20008410000 */
[----:B------:R-:W1:Y:S01]  /*12100*/  MUFU.TANH R26, R26 ;  /* 0x0000001a001a7308 */ /* 0x000e620000002400 */
[----:B0-----:R-:W-:-:S02]  /*12110*/  IMAD R27, R201, -0x2, R40 ;  /* 0xfffffffec91b7824 */ /* 0x001fc400078e0228 */
[----:B------:R-:W-:Y:S01]  /*12120*/  FMUL.FTZ R11, R37, UR4 ;  /* 0x00000004250b7c20 */ /* 0x000fe20008410000 */
[----:B------:R-:W-:Y:S01]  /*12130*/  FMUL.FTZ R42, R42, UR4 ;  /* 0x000000042a2a7c20 */ /* 0x000fe20008410000 */
[----:B------:R-:W-:Y:S01]  /*12140*/  FMUL.FTZ R43, R43, UR4 ;  /* 0x000000042b2b7c20 */ /* 0x000fe20008410000 */
[----:B------:R-:W-:Y:S01]  /*12150*/  FMUL.FTZ R46, R46, UR4 ;  /* 0x000000042e2e7c20 */ /* 0x000fe20008410000 */
[----:B------:R-:W-:Y:S01]  /*12160*/  FMUL.FTZ R47, R47, UR4 ;  /* 0x000000042f2f7c20 */ /* 0x000fe20008410000 */
[----:B------:R-:W-:Y:S01]  /*12170*/  FMUL.FTZ R50, R50, UR4 ;  /* 0x0000000432327c20 */ /* 0x000fe20008410000 */
[----:B------:R0:W-:Y:S01]  /*12180*/  MUFU.TANH R100, R31 ;  /* 0x0000001f00647308 */ /* 0x0001e20000002400 */
        /* <DEDUP_REMOVED lines=8> */
[----:B0-----:R-:W-:Y:S01]  /*12210*/  IMAD R31, R201, -0x2, R36 ;  /* 0xfffffffec91f7824 */ /* 0x001fe200078e0224 */
[----:B------:R-:W-:Y:S01]  /*12220*/  IADD3 R36, R27, 0x8, R88 ;  /* 0x000000081b247810 */ /* 0x000fe20007ffe058 */
[----:B------:R-:W-:Y:S01]  /*12230*/  FMUL.FTZ R63, R63, UR4 ;  /* 0x000000043f3f7c20 */ /* 0x000fe20008410000 */
[----:B------:R-:W-:Y:S01]  /*12240*/  FMUL.FTZ R67, R67, UR4 ;  /* 0x0000000443437c20 */ /* 0x000fe20008410000 */
[----:B------:R-:W-:Y:S01]  /*12250*/  FMUL.FTZ R13, R44, UR4 ;  /* 0x000000042c0d7c20 */ /* 0x000fe20008410000 */
[----:B------:R-:W-:Y:S01]  /*12260*/  VIMNMX R41, R31, R36, PT ;  /* 0x000000241f297248 */ /* 0x000fe20003fe0100 */
[----:B------:R-:W-:Y:S01]  /*12270*/  FMUL.FTZ R70, R70, UR4 ;  /* 0x0000000446467c20 */ /* 0x000fe20008410000 */
[----:B------:R-:W0:Y:S01]  /*12280*/  MUFU.TANH R34, R34 ;  /* 0x0000002200227308 */ /* 0x000e220000002400 */
[----:B------:R-:W-:Y:S01]  /*12290*/  FMUL.FTZ R20, R48, UR4 ;  /* 0x0000000430147c20 */ /* 0x000fe20008410000 */
[----:B------:R-:W-:Y:S01]  /*122a0*/  ISETP.GT.AND P2, PT, R41, RZ, PT ;  /* 0x000000ff2900720c */ /* 0x000fe20003f44270 */
[----:B------:R-:W-:Y:S01]  /*122b0*/  FMUL.FTZ R71, R71, UR4 ;  /* 0x0000000447477c20 */ /* 0x000fe20008410000 */
[C---:B------:R-:W-:Y:S01]  /*122c0*/  ISETP.GT.AND P3, PT, R41.reuse, 0x1, PT ;  /* 0x000000012900780c */ /* 0x040fe20003f64270 */
[----:B------:R-:W-:Y:S01]  /*122d0*/  FMUL.FTZ R2, R24, UR4 ;  /* 0x0000000418027c20 */ /* 0x000fe20008410000 */
[----:B------:R-:W-:Y:S01]  /*122e0*/  ISETP.GT.AND P4, PT, R41, 0x8, PT ;  /* 0x000000082900780c */ /* 0x000fe20003f84270 */
[----:B------:R-:W-:Y:S01]  /*122f0*/  FMUL.FTZ R24, R52, UR4 ;  /* 0x0000000434187c20 */ /* 0x000fe20008410000 */
[----:B------:R-:W3:Y:S01]  /*12300*/  MUFU.TANH R35, R35 ;  /* 0x0000002300237308 */ /* 0x000ee20000002400 */
[----:B-1----:R-:W-:Y:S01]  /*12310*/  FSEL R102, R26, -INF , P2 ;  /* 0xff8000001a667808 */ /* 0x002fe20001000000 */
[----:B------:R-:W-:Y:S01]  /*12320*/  FMUL.FTZ R74, R74, UR4 ;  /* 0x000000044a4a7c20 */ /* 0x000fe20008410000 */
[----:B------:R-:W-:Y:S01]  /*12330*/  FSEL R33, R33, -INF , P3 ;  /* 0xff80000021217808 */ /* 0x000fe20001800000 */
[----:B------:R-:W-:Y:S01]  /*12340*/  FMUL.FTZ R6, R29, UR4 ;  /* 0x000000041d067c20 */ /* 0x000fe20008410000 */
[----:B------:R-:W-:Y:S01]  /*12350*/  ISETP.GT.AND P2, PT, R41, 0x9, PT ;  /* 0x000000092900780c */ /* 0x000fe20003f44270 */
[----:B------:R-:W-:Y:S01]  /*12360*/  FMUL.FTZ R75, R75, UR4 ;  /* 0x000000044b4b7c20 */ /* 0x000fe20008410000 */
[----:B--2---:R-:W-:Y:S01]  /*12370*/  FSEL R104, R30, -INF , P4 ;  /* 0xff8000001e687808 */ /* 0x004fe20002000000 */
[----:B------:R-:W1:Y:S01]  /*12380*/  MUFU.TANH R38, R38 ;  /* 0x0000002600267308 */ /* 0x000e620000002400 */
[----:B------:R-:W-:Y:S01]  /*12390*/  FMNMX.FTZ R37, R102, R33, !PT ;  /* 0x0000002166257209 */ /* 0x000fe20007810000 */
[----:B------:R-:W-:Y:S01]  /*123a0*/  FMUL.FTZ R29, R56, UR4 ;  /* 0x00000004381d7c20 */ /* 0x000fe20008410000 */
[----:B------:R-:W-:Y:S01]  /*123b0*/  ISETP.GT.AND P3, PT, R41, 0x10, PT ;  /* 0x000000102900780c */ /* 0x000fe20003f64270 */
[----:B------:R-:W-:Y:S01]  /*123c0*/  FMUL.FTZ R78, R78, UR4 ;  /* 0x000000044e4e7c20 */ /* 0x000fe20008410000 */
[----:B------:R-:W-:Y:S01]  /*123d0*/  FSEL R100, R100, -INF , P2 ;  /* 0xff80000064647808 */ /* 0x000fe20001000000 */
[----:B------:R-:W-:Y:S01]  /*123e0*/  FMUL.FTZ R79, R79, UR4 ;  /* 0x000000044f4f7c20 */ /* 0x000fe20008410000 */
[----:B------:R-:W-:Y:S01]  /*123f0*/  FMNMX.FTZ R37, R104, R37, !PT ;  /* 0x0000002568257209 */ /* 0x000fe20007810000 */
[----:B------:R-:W2:Y:S01]  /*12400*/  MUFU.TANH R39, R39 ;  /* 0x0000002700277308 */ /* 0x000ea20000002400 */
[----:B------:R-:W-:Y:S01]  /*12410*/  ISETP.GT.AND P2, PT, R41, 0x11, PT ;  /* 0x000000112900780c */ /* 0x000fe20003f44270 */
[----:B------:R-:W-:Y:S01]  /*12420*/  FMUL.FTZ R82, R82, UR4 ;  /* 0x0000000452527c20 */ /* 0x000fe20008410000 */
[----:B0-----:R-:W-:Y:S01]  /*12430*/  FSEL R98, R34, -INF , P3 ;  /* 0xff80000022627808 */ /* 0x001fe20001800000 */
[----:B------:R-:W-:Y:S01]  /*12440*/  FMUL.FTZ R83, R83, UR4 ;  /* 0x0000000453537c20 */ /* 0x000fe20008410000 */
[----:B------:R-:W-:Y:S01]  /*12450*/  FMNMX.FTZ R37, R100, R37, !PT ;  /* 0x0000002564257209 */ /* 0x000fe20007810000 */
[----:B------:R-:W-:Y:S01]  /*12460*/  FMUL.FTZ R86, R86, UR4 ;  /* 0x0000000456567c20 */ /* 0x000fe20008410000 */
[----:B------:R-:W-:Y:S01]  /*12470*/  ISETP.GT.AND P3, PT, R41, 0x18, PT ;  /* 0x000000182900780c */ /* 0x000fe20003f64270 */
[----:B------:R-:W0:Y:S01]  /*12480*/  MUFU.TANH R42, R42 ;  /* 0x0000002a002a7308 */ /* 0x000e220000002400 */
[----:B---3--:R-:W-:Y:S01]  /*12490*/  FSEL R96, R35, -INF , P2 ;  /* 0xff80000023607808 */ /* 0x008fe20001000000 */
[----:B------:R-:W-:Y:S01]  /*124a0*/  FMUL.FTZ R87, R87, UR4 ;  /* 0x0000000457577c20 */ /* 0x000fe20008410000 */
[----:B------:R-:W-:Y:S01]  /*124b0*/  FMNMX.FTZ R37, R98, R37, !PT ;  /* 0x0000002562257209 */ /* 0x000fe20007810000 */
[----:B------:R-:W-:Y:S01]  /*124c0*/  FMUL.FTZ R64, R64, UR4 ;  /* 0x0000000440407c20 */ /* 0x000fe20008410000 */
[----:B------:R-:W-:Y:S01]  /*124d0*/  ISETP.GT.AND P2, PT, R41, 0x19, PT ;  /* 0x000000192900780c */ /* 0x000fe20003f44270 */
[----:B------:R-:W-:Y:S01]  /*124e0*/  FMUL.FTZ R3, R25, UR4 ;  /* 0x0000000419037c20 */ /* 0x000fe20008410000 */
[----:B-1----:R-:W-:Y:S01]  /*124f0*/  FSEL R92, R38, -INF , P3 ;  /* 0xff800000265c7808 */ /* 0x002fe20001800000 */
[----:B------:R-:W1:Y:S01]  /*12500*/  MUFU.TANH R43, R43 ;  /* 0x0000002b002b7308 */ /* 0x000e620000002400 */
[----:B------:R-:W-:Y:S01]  /*12510*/  FMNMX.FTZ R37, R96, R37, !PT ;  /* 0x0000002560257209 */ /* 0x000fe20007810000 */
[----:B------:R-:W-:Y:S01]  /*12520*/  FMUL.FTZ R4, R28, UR4 ;  /* 0x000000041c047c20 */ /* 0x000fe20008410000 */
[----:B------:R-:W-:Y:S01]  /*12530*/  ISETP.GT.AND P3, PT, R41, 0x20, PT ;  /* 0x000000202900780c */ /* 0x000fe20003f64270 */
[----:B------:R-:W-:Y:S01]  /*12540*/  FMUL.FTZ R7, R32, UR4 ;  /* 0x0000000420077c20 */ /* 0x000fe20008410000 */
[----:B--2---:R-:W-:Y:S01]  /*12550*/  FSEL R90, R39, -INF , P2 ;  /* 0xff800000275a7808 */ /* 0x004fe20001000000 */
[----:B------:R-:W-:Y:S01]  /*12560*/  FMUL.FTZ R76, R76, UR4 ;  /* 0x000000044c4c7c20 */ /* 0x000fe20008410000 */
[----:B------:R-:W-:Y:S01]  /*12570*/  FMNMX.FTZ R37, R92, R37, !PT ;  /* 0x000000255c257209 */ /* 0x000fe20007810000 */
[----:B------:R-:W-:Y:S01]  /*12580*/  MUFU.TANH R46, R46 ;  /* 0x0000002e002e7308 */ /* 0x000fe20000002400 */
[C---:B------:R-:W-:Y:S01]  /*12590*/  ISETP.GT.AND P2, PT, R41.reuse, 0x21, PT ;  /* 0x000000212900780c */ /* 0x040fe20003f44270 */
[----:B------:R-:W-:Y:S01]  /*125a0*/  FMUL.FTZ R68, R68, UR4 ;  /* 0x0000000444447c20 */ /* 0x000fe20008410000 */
[----:B0-----:R-:W-:Y:S01]  /*125b0*/  FSEL R94, R42, -INF , P3 ;  /* 0xff8000002a5e7808 */ /* 0x001fe20001800000 */
[----:B------:R-:W-:Y:S01]  /*125c0*/  FMUL.FTZ R72, R72, UR4 ;  /* 0x0000000448487c20 */ /* 0x000fe20008410000 */
[----:B------:R-:W-:Y:S01]  /*125d0*/  FMNMX.FTZ R37, R90, R37, !PT ;  /* 0x000000255a257209 */ /* 0x000fe20007810000 */
[----:B------:R-:W-:Y:S01]  /*125e0*/  FMUL.FTZ R80, R80, UR4 ;  /* 0x0000000450507c20 */ /* 0x000fe20008410000 */
[----:B------:R-:W-:Y:S01]  /*125f0*/  ISETP.GT.AND P3, PT, R41, 0x28, PT ;  /* 0x000000282900780c */ /* 0x000fe20003f64270 */
[----:B------:R-:W0:Y:S01]  /*12600*/  MUFU.TANH R47, R47 ;  /* 0x0000002f002f7308 */ /* 0x000e220000002400 */
[----:B------:R-:W-:Y:S01]  /*12610*/  FMNMX.FTZ R37, R94, R37, !PT ;  /* 0x000000255e257209 */ /* 0x000fe20007810000 */
[----:B------:R-:W-:Y:S01]  /*12620*/  FMUL.FTZ R84, R84, UR4 ;  /* 0x0000000454547c20 */ /* 0x000fe20008410000 */
[----:B------:R-:W-:Y:S01]  /*12630*/  VIADDMNMX R27, R88, R27, R31, PT ;  /* 0x0000001b581b7246 */ /* 0x000fe2000380011f */
[----:B------:R-:W-:Y:S01]  /*12640*/  FMUL.FTZ R15, R45, UR4 ;  /* 0x000000042d0f7c20 */ /* 0x000fe20008410000 */
[----:B------:R-:W-:Y:S01]  /*12650*/  FMUL.FTZ R25, R49, UR4 ;  /* 0x0000000431197c20 */ /* 0x000fe20008410000 */
[----:B------:R-:W-:Y:S01]  /*12660*/  FMUL.FTZ R28, R53, UR4 ;  /* 0x00000004351c7c20 */ /* 0x000fe20008410000 */
[----:B------:R-:W-:Y:S01]  /*12670*/  ISETP.GT.AND P4, PT, R27, 0x8, PT ;  /* 0x000000081b00780c */ /* 0x000fe20003f84270 */
        /* <DEDUP_REMOVED lines=9> */
[----:B------:R-:W-:Y:S01]  /*12710*/  FMUL.FTZ R85, R85, UR4 ;  /* 0x0000000455557c20 */ /* 0x000fe20008410000 */
[----:B------:R4:W-:Y:S06]  /*12720*/  @!P1 SYNCS.ARRIVE.TRANS64.RED.A1T0 RZ, [R0+URZ], RZ ;  /* 0x000000ff00ff99a7 */ /* 0x0009ec000810043f */
[----:B------:R1:W-:Y:S08]  /*12730*/  MUFU.TANH R40, R66 ;  /* 0x0000004200287308 */ /* 0x0003f00000002400 */
[----:B------:R0:W4:Y:S01]  /*12740*/  MUFU.TANH R9, R54 ;  /* 0x0000003600097308 */ /* 0x0001220000002400 */
[----:B-1----:R-:W-:-:S02]  /*12750*/  FSEL R66, R43, -INF , P2 ;  /* 0xff8000002b427808 */ /* 0x002fc40001000000 */
[----:B------:R-:W-:Y:S02]  /*12760*/  ISETP.GT.AND P2, PT, R41, 0x29, PT ;  /* 0x000000292900780c */ /* 0x000fe40003f44270 */
[----:B------:R-:W-:-:S03]  /*12770*/  FMNMX.FTZ R37, R66, R37, !PT ;  /* 0x0000002542257209 */ /* 0x000fc60007810000 */
[----:B------:R1:W-:Y:S01]  /*12780*/  MUFU.TANH R21, R62 ;  /* 0x0000003e00157308 */ /* 0x0003e20000002400 */
[----:B0-----:R-:W-:Y:S02]  /*12790*/  FSEL R54, R47, -INF , P2 ;  /* 0xff8000002f367808 */ /* 0x001fe40001000000 */
[----:B------:R-:W-:-:S05]  /*127a0*/  ISETP.GT.AND P2, PT, R41, 0x31, PT ;  /* 0x000000312900780c */ /* 0x000fca0003f44270 */
[----:B------:R-:W0:Y:S01]  /*127b0*/  MUFU.TANH R55, R55 ;  /* 0x0000003700377308 */ /* 0x000e220000002400 */
[----:B-1----:R-:W-:Y:S02]  /*127c0*/  FSEL R62, R46, -INF , P3 ;  /* 0xff8000002e3e7808 */ /* 0x002fe40001800000 */
[C---:B------:R-:W-:Y:S02]  /*127d0*/  ISETP.GT.AND P3, PT, R41.reuse, 0x30, PT ;  /* 0x000000302900780c */ /* 0x040fe40003f64270 */
[----:B------:R-:W-:Y:S02]  /*127e0*/  FMNMX.FTZ R37, R62, R37, !PT ;  /* 0x000000253e257209 */ /* 0x000fe40007810000 */
[----:B--2---:R-:W-:Y:S01]  /*127f0*/  FSEL R50, R50, -INF , P3 ;  /* 0xff80000032327808 */ /* 0x004fe20001800000 */
[----:B------:R-:W1:Y:S01]  /*12800*/  MUFU.TANH R58, R58 ;  /* 0x0000003a003a7308 */ /* 0x000e620000002400 */
[----:B------:R-:W-:Y:S02]  /*12810*/  FMNMX.FTZ R37, R54, R37, !PT ;  /* 0x0000002536257209 */ /* 0x000fe40007810000 */
[----:B------:R-:W-:-:S02]  /*12820*/  ISETP.GT.AND P3, PT, R41, 0x38, PT ;  /* 0x000000382900780c */ /* 0x000fc40003f64270 */
[----:B---3--:R-:W-:Y:S02]  /*12830*/  FSEL R46, R51, -INF , P2 ;  /* 0xff800000332e7808 */ /* 0x008fe40001000000 */
[----:B------:R-:W-:Y:S01]  /*12840*/  FMNMX.FTZ R37, R50, R37, !PT ;  /* 0x0000002532257209 */ /* 0x000fe20007810000 */
[----:B------:R-:W2:Y:S01]  /*12850*/  MUFU.TANH R59, R59 ;  /* 0x0000003b003b7308 */ /* 0x000ea20000002400 */
[----:B------:R-:W-:Y:S02]  /*12860*/  ISETP.GT.AND P2, PT, R41, 0x39, PT ;  /* 0x000000392900780c */ /* 0x000fe40003f44270 */
[----:B----4-:R-:W-:Y:S01]  /*12870*/  FSEL R42, R9, -INF , P3 ;  /* 0xff800000092a7808 */ /* 0x010fe20001800000 */
[----:B------:R-:W-:Y:S01]  /*12880*/  FMUL.FTZ R9, R60, UR4 ;  /* 0x000000043c097c20 */ /* 0x000fe20008410000 */
[----:B------:R-:W-:Y:S02]  /*12890*/  FMNMX.FTZ R37, R46, R37, !PT ;  /* 0x000000252e257209 */ /* 0x000fe40007810000 */
[----:B------:R-:W-:Y:S01]  /*128a0*/  ISETP.GT.AND P3, PT, R41, 0x40, PT ;  /* 0x000000402900780c */ /* 0x000fe20003f64270 */
[----:B------:R-:W3:Y:S01]  /*128b0*/  MUFU.TANH R36, R63 ;  /* 0x0000003f00247308 */ /* 0x000ee20000002400 */
[----:B0-----:R-:W-:-:S02]  /*128c0*/  FSEL R38, R55, -INF , P2 ;  /* 0xff80000037267808 */ /* 0x001fc40001000000 */
[----:B------:R-:W-:Y:S02]  /*128d0*/  FMNMX.FTZ R37, R42, R37, !PT ;  /* 0x000000252a257209 */ /* 0x000fe40007810000 */
[C---:B------:R-:W-:Y:S02]  /*128e0*/  ISETP.GT.AND P2, PT, R41.reuse, 0x41, PT ;  /* 0x000000412900780c */ /* 0x040fe40003f44270 */
[----:B-1----:R-:W-:Y:S01]  /*128f0*/  FSEL R34, R58, -INF , P3 ;  /* 0xff8000003a227808 */ /* 0x002fe20001800000 */
[----:B------:R-:W0:Y:S01]  /*12900*/  MUFU.TANH R44, R67 ;  /* 0x00000043002c7308 */ /* 0x000e220000002400 */
[----:B------:R-:W-:Y:S02]  /*12910*/  FMNMX.FTZ R37, R38, R37, !PT ;  /* 0x0000002526257209 */ /* 0x000fe40007810000 */
[----:B------:R-:W-:Y:S02]  /*12920*/  ISETP.GT.AND P3, PT, R41, 0x48, PT ;  /* 0x000000482900780c */ /* 0x000fe40003f64270 */
[----:B--2---:R-:W-:-:S02]  /*12930*/  FSEL R26, R59, -INF , P2 ;  /* 0xff8000003b1a7808 */ /* 0x004fc40001000000 */
[----:B------:R-:W-:Y:S01]  /*12940*/  FMNMX.FTZ R37, R34, R37, !PT ;  /* 0x0000002522257209 */ /* 0x000fe20007810000 */
[----:B------:R-:W1:Y:S01]  /*12950*/  MUFU.TANH R48, R70 ;  /* 0x0000004600307308 */ /* 0x000e620000002400 */
[----:B------:R-:W-:Y:S02]  /*12960*/  ISETP.GT.AND P2, PT, R41, 0x49, PT ;  /* 0x000000492900780c */ /* 0x000fe40003f44270 */
[----:B------:R-:W-:Y:S02]  /*12970*/  FSEL R30, R21, -INF , P3 ;  /* 0xff800000151e7808 */ /* 0x000fe40001800000 */
[----:B------:R-:W-:Y:S02]  /*12980*/  FMNMX.FTZ R37, R26, R37, !PT ;  /* 0x000000251a257209 */ /* 0x000fe40007810000 */
[----:B------:R-:W-:Y:S01]  /*12990*/  ISETP.GT.AND P3, PT, R41, 0x50, PT ;  /* 0x000000502900780c */ /* 0x000fe20003f64270 */
[----:B------:R-:W2:Y:S01]  /*129a0*/  MUFU.TANH R52, R71 ;  /* 0x0000004700347308 */ /* 0x000ea20000002400 */
[----:B---3--:R-:W-:-:S02]  /*129b0*/  FSEL R36, R36, -INF , P2 ;  /* 0xff80000024247808 */ /* 0x008fc40001000000 */
[----:B------:R-:W-:Y:S02]  /*129c0*/  FMNMX.FTZ R37, R30, R37, !PT ;  /* 0x000000251e257209 */ /* 0x000fe40007810000 */
[C---:B------:R-:W-:Y:S02]  /*129d0*/  ISETP.GT.AND P2, PT, R41.reuse, 0x51, PT ;  /* 0x000000512900780c */ /* 0x040fe40003f44270 */
[----:B------:R-:W-:Y:S01]  /*129e0*/  FSEL R40, R40, -INF , P3 ;  /* 0xff80000028287808 */ /* 0x000fe20001800000 */
[----:B------:R-:W3:Y:S01]  /*129f0*/  MUFU.TANH R56, R74 ;  /* 0x0000004a00387308 */ /* 0x000ee20000002400 */
[----:B------:R-:W-:Y:S02]  /*12a00*/  FMNMX.FTZ R37, R36, R37, !PT ;  /* 0x0000002524257209 */ /* 0x000fe40007810000 */
[----:B------:R-:W-:Y:S02]  /*12a10*/  ISETP.GT.AND P3, PT, R41, 0x58, PT ;  /* 0x000000582900780c */ /* 0x000fe40003f64270 */
[----:B0-----:R-:W-:-:S02]  /*12a20*/  FSEL R44, R44, -INF , P2 ;  /* 0xff8000002c2c7808 */ /* 0x001fc40001000000 */
[----:B------:R-:W-:Y:S01]  /*12a30*/  FMNMX.FTZ R37, R40, R37, !PT ;  /* 0x0000002528257209 */ /* 0x000fe20007810000 */
[----:B------:R-:W0:Y:S01]  /*12a40*/  MUFU.TANH R75, R75 ;  /* 0x0000004b004b7308 */ /* 0x000e220000002400 */
[C---:B------:R-:W-:Y:S02]  /*12a50*/  ISETP.GT.AND P2, PT, R41.reuse, 0x59, PT ;  /* 0x000000592900780c */ /* 0x040fe40003f44270 */
[----:B-1----:R-:W-:Y:S02]  /*12a60*/  FSEL R48, R48, -INF , P3 ;  /* 0xff80000030307808 */ /* 0x002fe40001800000 */
[----:B------:R-:W-:Y:S02]  /*12a70*/  FMNMX.FTZ R37, R44, R37, !PT ;  /* 0x000000252c257209 */ /* 0x000fe40007810000 */
[----:B------:R-:W-:Y:S01]  /*12a80*/  ISETP.GT.AND P3, PT, R41, 0x60, PT ;  /* 0x000000602900780c */ /* 0x000fe20003f64270 */
[----:B------:R-:W1:Y:S01]  /*12a90*/  MUFU.TANH R70, R78 ;  /* 0x0000004e00467308 */ /* 0x000e620000002400 */
[----:B--2---:R-:W-:-:S02]  /*12aa0*/  FSEL R52, R52, -INF , P2 ;  /* 0xff80000034347808 */ /* 0x004fc40001000000 */
[----:B------:R-:W-:Y:S02]  /*12ab0*/  FMNMX.FTZ R37, R48, R37, !PT ;  /* 0x0000002530257209 */ /* 0x000fe40007810000 */
[C---:B------:R-:W-:Y:S02]  /*12ac0*/  ISETP.GT.AND P2, PT, R41.reuse, 0x61, PT ;  /* 0x000000612900780c */ /* 0x040fe40003f44270 */
[----:B---3--:R-:W-:Y:S01]  /*12ad0*/  FSEL R56, R56, -INF , P3 ;  /* 0xff80000038387808 */ /* 0x008fe20001800000 */
[----:B------:R-:W2:Y:S01]  /*12ae0*/  MUFU.TANH R74, R79 ;  /* 0x0000004f004a7308 */ /* 0x000ea20000002400 */
        /* <DEDUP_REMOVED lines=13> */
[----:B------:R-:W-:Y:S01]  /*12bc0*/  FMNMX.FTZ R21, R74, R37, !PT ;  /* 0x000000254a157209 */ /* 0x000fe20007810000 */
[----:B------:R-:W2:Y:S01]  /*12bd0*/  MUFU.TANH R86, R86 ;  /* 0x0000005600567308 */ /* 0x000ea20000002400 */
[----:B0-----:R-:W-:Y:S02]  /*12be0*/  FSEL R60, R82, -INF , P3 ;  /* 0xff800000523c7808 */ /* 0x001fe40001800000 */
[----:B------:R-:W-:Y:S02]  /*12bf0*/  ISETP.GT.AND P3, PT, R41, 0x78, PT ;  /* 0x000000782900780c */ /* 0x000fe40003f64270 */
        /* <DEDUP_REMOVED lines=8> */
[----:B------:R-:W-:-:S03]  /*12c80*/  FMNMX.FTZ R21, R82, R21, !PT ;  /* 0x0000001552157209 */ /* 0x000fc60007810000 */
[----:B------:R-:W-:Y:S01]  /*12c90*/  MUFU.TANH R39, R64 ;  /* 0x0000004000277308 */ /* 0x000fe20000002400 */
[----:B0-----:R-:W-:-:S04]  /*12ca0*/  FSEL R86, R87, -INF , P2 ;  /* 0xff80000057567808 */ /* 0x001fc80001000000 */
[----:B------:R-:W-:-:S03]  /*12cb0*/  FMNMX.FTZ R21, R86, R21, !PT ;  /* 0x0000001556157209 */ /* 0x000fc60007810000 */
[----:B------:R-:W-:Y:S02]  /*12cc0*/  MUFU.TANH R2, R2 ;  /* 0x0000000200027308 */ /* 0x000fe40000002400 */
[----:B------:R-:W0:Y:S06]  /*12cd0*/  SHFL.BFLY PT, R108, R21, 0x2, 0x1f ;  /* 0x0c401f00156c7f89 */ /* 0x000e2c00000e0000 */
[----:B------:R-:W1:Y:S08]  /*12ce0*/  MUFU.TANH R3, R3 ;  /* 0x0000000300037308 */ /* 0x000e700000002400 */
[----:B------:R-:W2:Y:S08]  /*12cf0*/  MUFU.TANH R4, R4 ;  /* 0x0000000400047308 */ /* 0x000eb00000002400 */
[----:B------:R-:W3:Y:S01]  /*12d00*/  MUFU.TANH R6, R6 ;  /* 0x0000000600067308 */ /* 0x000ee20000002400 */
[----:B-1----:R-:W-:-:S02]  /*12d10*/  FSEL R3, R3, -INF , P3 ;  /* 0xff80000003037808 */ /* 0x002fc40001800000 */
[----:B0-----:R-:W-:Y:S02]  /*12d20*/  FMNMX.FTZ R9, R21, R108, !PT ;  /* 0x0000006c15097209 */ /* 0x001fe40007810000 */
[----:B------:R-:W-:-:S03]  /*12d30*/  ISETP.GT.AND P3, PT, R27, 0x10, PT ;  /* 0x000000101b00780c */ /* 0x000fc60003f64270 */
[----:B------:R-:W0:Y:S01]  /*12d40*/  SHFL.BFLY PT, R64, R9, 0x1, 0x1f ;  /* 0x0c201f0009407f89 */ /* 0x000e2200000e0000 */
[----:B------:R-:W1:Y:S08]  /*12d50*/  MUFU.TANH R7, R7 ;  /* 0x0000000700077308 */ /* 0x000e700000002400 */
[----:B------:R-:W-:Y:S08]  /*12d60*/  MUFU.TANH R10, R10 ;  /* 0x0000000a000a7308 */ /* 0x000ff00000002400 */
[----:B------:R4:W-:Y:S01]  /*12d70*/  MUFU.TANH R108, R76 ;  /* 0x0000004c006c7308 */ /* 0x0009e20000002400 */
[----:B0-----:R-:W-:Y:S01]  /*12d80*/  FMNMX.FTZ R21, R9, R64, !PT ;  /* 0x0000004009157209 */ /* 0x001fe20007810000 */
[----:B------:R-:W-:-:S06]  /*12d90*/  IMAD.U32 R9, RZ, RZ, UR5 ;  /* 0x00000005ff097e24 */ /* 0x000fcc000f8e00ff */
[----:B------:R-:W0:Y:S01]  /*12da0*/  MUFU.TANH R8, R8 ;  /* 0x0000000800087308 */ /* 0x000e220000002400 */
[C---:B------:R-:W-:Y:S01]  /*12db0*/  FSETP.NEU.FTZ.AND P2, PT, R21.reuse, -INF , PT ;  /* 0xff8000001500780b */ /* 0x040fe20003f5d000 */
[----:B------:R-:W-:-:S05]  /*12dc0*/  FMUL.FTZ R35, R21, R9 ;  /* 0x0000000915237220 */ /* 0x000fca0000410000 */
[----:B------:R-:W-:Y:S01]  /*12dd0*/  FSEL R35, R35, RZ, P2 ;  /* 0x000000ff23237208 */ /* 0x000fe20001000000 */
[----:B------:R2:W-:Y:S01]  /*12de0*/  MUFU.TANH R41, R68 ;  /* 0x0000004400297308 */ /* 0x0005e20000002400 */
[----:B------:R-:W-:-:S03]  /*12df0*/  ISETP.GT.AND P2, PT, R27, RZ, PT ;  /* 0x000000ff1b00720c */ /* 0x000fc60003f44270 */
[-CC-:B------:R-:W-:Y:S01]  /*12e00*/  FFMA.FTZ R177, R98, R9.reuse, -R35.reuse ;  /* 0x0000000962b17223 */ /* 0x180fe20000010823 */
[----:B----4-:R-:W-:Y:S01]  /*12e10*/  FSEL R76, R2, -INF , P2 ;  /* 0xff800000024c7808 */ /* 0x010fe20001000000 */
[-CC-:B------:R-:W-:Y:S01]  /*12e20*/  FFMA.FTZ R179, R92, R9.reuse, -R35.reuse ;  /* 0x000000095cb37223 */ /* 0x180fe20000010823 */
[----:B------:R-:W-:Y:S01]  /*12e30*/  ISETP.GT.AND P2, PT, R27, 0x9, PT ;  /* 0x000000091b00780c */ /* 0x000fe20003f44270 */
[----:B------:R-:W-:Y:S01]  /*12e40*/  MUFU.TANH R11, R11 ;  /* 0x0000000b000b7308 */ /* 0x000fe20000002400 */
[----:B--2---:R-:W-:Y:S01]  /*12e50*/  FSEL R68, R4, -INF , P4 ;  /* 0xff80000004447808 */ /* 0x004fe20002000000 */
[--C-:B------:R-:W-:Y:S01]  /*12e60*/  FFMA.FTZ R4, R96, R9, -R35.reuse ;  /* 0x0000000960047223 */ /* 0x100fe20000010823 */
[----:B------:R-:W-:Y:S01]  /*12e70*/  FMNMX.FTZ R31, R76, R3, !PT ;  /* 0x000000034c1f7209 */ /* 0x000fe20007810000 */
[-CC-:B------:R-:W-:Y:S01]  /*12e80*/  FFMA.FTZ R2, R100, R9.reuse, -R35.reuse ;  /* 0x0000000964027223 */ /* 0x180fe20000010823 */
[-CC-:B------:R-:W-:Y:S01]  /*12e90*/  FFMA.FTZ R173, R94, R9.reuse, -R35.reuse ;  /* 0x000000095ead7223 */ /* 0x180fe20000010823 */
[--C-:B------:R-:W-:Y:S01]  /*12ea0*/  FFMA.FTZ R175, R62, R9, -R35.reuse ;  /* 0x000000093eaf7223 */ /* 0x100fe20000010823 */
[----:B------:R-:W-:Y:S01]  /*12eb0*/  FMNMX.FTZ R31, R68, R31, !PT ;  /* 0x0000001f441f7209 */ /* 0x000fe20007810000 */
[----:B------:R3:W-:Y:S01]  /*12ec0*/  MUFU.TANH R106, R72 ;  /* 0x00000048006a7308 */ /* 0x0007e20000002400 */
[-CC-:B------:R-:W-:Y:S01]  /*12ed0*/  FFMA.FTZ R181, R102, R9.reuse, -R35.reuse ;  /* 0x0000000966b57223 */ /* 0x180fe20000010823 */
[-CC-:B------:R-:W-:Y:S01]  /*12ee0*/  FFMA.FTZ R183, R104, R9.reuse, -R35.reuse ;  /* 0x0000000968b77223 */ /* 0x180fe20000010823 */
[-CC-:B------:R-:W-:Y:S01]  /*12ef0*/  FFMA.FTZ R169, R50, R9.reuse, -R35.reuse ;  /* 0x0000000932a97223 */ /* 0x180fe20000010823 */
[-CC-:B------:R-:W-:Y:S01]  /*12f00*/  FFMA.FTZ R171, R42, R9.reuse, -R35.reuse ;  /* 0x000000092aab7223 */ /* 0x180fe20000010823 */
[-CC-:B------:R-:W-:Y:S01]  /*12f10*/  FFMA.FTZ R165, R34, R9.reuse, -R35.reuse ;  /* 0x0000000922a57223 */ /* 0x180fe20000010823 */
[-CC-:B------:R-:W-:Y:S01]  /*12f20*/  FFMA.FTZ R64, R33, R9.reuse, -R35.reuse ;  /* 0x0000000921407223 */ /* 0x180fe20000010823 */
[-CC-:B------:R-:W-:Y:S01]  /*12f30*/  FFMA.FTZ R26, R26, R9.reuse, -R35.reuse ;  /* 0x000000091a1a7223 */ /* 0x180fe20000010823 */
[----:B------:R-:W2:Y:S01]  /*12f40*/  MUFU.TANH R12, R12 ;  /* 0x0000000c000c7308 */ /* 0x000ea20000002400 */
[----:B---3--:R-:W-:Y:S01]  /*12f50*/  FSEL R72, R6, -INF , P2 ;  /* 0xff80000006487808 */ /* 0x008fe20001000000 */
[-CC-:B------:R-:W-:Y:S01]  /*12f60*/  FFMA.FTZ R6, R90, R9.reuse, -R35.reuse ;  /* 0x000000095a067223 */ /* 0x180fe20000010823 */
[----:B------:R-:W-:Y:S01]  /*12f70*/  ISETP.GT.AND P2, PT, R27, 0x11, PT ;  /* 0x000000111b00780c */ /* 0x000fe20003f44270 */
[--C-:B------:R-:W-:Y:S01]  /*12f80*/  FFMA.FTZ R167, R30, R9, -R35.reuse ;  /* 0x000000091ea77223 */ /* 0x100fe20000010823 */
[----:B------:R-:W-:Y:S01]  /*12f90*/  FMNMX.FTZ R31, R72, R31, !PT ;  /* 0x0000001f481f7209 */ /* 0x000fe20007810000 */
[-CC-:B------:R-:W-:Y:S01]  /*12fa0*/  FFMA.FTZ R30, R36, R9.reuse, -R35.reuse ;  /* 0x00000009241e7223 */ /* 0x180fe20000010823 */
[-CC-:B------:R-:W-:Y:S01]  /*12fb0*/  FFMA.FTZ R161, R40, R9.reuse, -R35.reuse ;  /* 0x0000000928a17223 */ /* 0x180fe20000010823 */
        /* <DEDUP_REMOVED lines=8> */
[----:B------:R-:W3:Y:S01]  /*13040*/  MUFU.TANH R14, R14 ;  /* 0x0000000e000e7308 */ /* 0x000ee20000002400 */
[----:B-1----:R-:W-:Y:S01]  /*13050*/  FSEL R80, R7, -INF , P3 ;  /* 0xff80000007507808 */ /* 0x002fe20001800000 */
[-CC-:B------:R-:W-:Y:S01]  /*13060*/  FFMA.FTZ R153, R60, R9.reuse, -R35.reuse ;  /* 0x000000093c997223 */ /* 0x180fe20000010823 */
[C---:B------:R-:W-:Y:S01]  /*13070*/  ISETP.GT.AND P3, PT, R27.reuse, 0x18, PT ;  /* 0x000000181b00780c */ /* 0x040fe20003f64270 */
[--C-:B------:R-:W-:Y:S01]  /*13080*/  FFMA.FTZ R52, R78, R9, -R35.reuse ;  /* 0x000000094e347223 */ /* 0x100fe20000010823 */
[----:B------:R-:W-:Y:S01]  /*13090*/  FMNMX.FTZ R31, R80, R31, !PT ;  /* 0x0000001f501f7209 */ /* 0x000fe20007810000 */
[-CC-:B------:R-:W-:Y:S01]  /*130a0*/  FFMA.FTZ R155, R82, R9.reuse, -R35.reuse ;  /* 0x00000009529b7223 */ /* 0x180fe20000010823 */
[----:B0-----:R-:W-:Y:S01]  /*130b0*/  FSEL R88, R8, -INF , P3 ;  /* 0xff80000008587808 */ /* 0x001fe20001800000 */
[----:B------:R0:W-:Y:S01]  /*130c0*/  MUFU.TANH R112, R84 ;  /* 0x0000005400707308 */ /* 0x0001e20000002400 */
[----:B------:R-:W-:Y:S01]  /*130d0*/  ISETP.GT.AND P3, PT, R27, 0x20, PT ;  /* 0x000000201b00780c */ /* 0x000fe20003f64270 */
[-CC-:B------:R-:W-:Y:S01]  /*130e0*/  FFMA.FTZ R8, R66, R9.reuse, -R35.reuse ;  /* 0x0000000942087223 */ /* 0x180fe20000010823 */
[----:B------:R-:W-:-:S02]  /*130f0*/  FFMA.FTZ R56, R86, R9, -R35 ;  /* 0x0000000956387223 */ /* 0x000fc40000010823 */
[----:B--2---:R-:W-:Y:S01]  /*13100*/  FSEL R98, R12, -INF , P3 ;  /* 0xff8000000c627808 */ /* 0x004fe20001800000 */
[-CC-:B------:R-:W-:Y:S01]  /*13110*/  FFMA.FTZ R12, R46, R9.reuse, -R35.reuse ;  /* 0x000000092e0c7223 */ /* 0x180fe20000010823 */
[C---:B------:R-:W-:Y:S01]  /*13120*/  ISETP.GT.AND P3, PT, R27.reuse, 0x28, PT ;  /* 0x000000281b00780c */ /* 0x040fe20003f64270 */
[----:B------:R-:W1:Y:S01]  /*13130*/  MUFU.TANH R13, R13 ;  /* 0x0000000d000d7308 */ /* 0x000e620000002400 */
[----:B0-----:R-:W-:Y:S01]  /*13140*/  FSEL R84, R10, -INF , P2 ;  /* 0xff8000000a547808 */ /* 0x001fe20001000000 */
[----:B------:R-:W-:Y:S01]  /*13150*/  FFMA.FTZ R10, R54, R9, -R35 ;  /* 0x00000009360a7223 */ /* 0x000fe20000010823 */
[----:B------:R-:W-:Y:S02]  /*13160*/  ISETP.GT.AND P2, PT, R27, 0x19, PT ;  /* 0x000000191b00780c */ /* 0x000fe40003f44270 */
[----:B------:R-:W-:Y:S02]  /*13170*/  FMNMX.FTZ R31, R84, R31, !PT ;  /* 0x0000001f541f7209 */ /* 0x000fe40007810000 */
[----:B------:R-:W-:Y:S01]  /*13180*/  FSEL R96, R11, -INF , P2 ;  /* 0xff8000000b607808 */ /* 0x000fe20001000000 */
[----:B------:R-:W0:Y:S01]  /*13190*/  MUFU.TANH R15, R15 ;  /* 0x0000000f000f7308 */ /* 0x000e220000002400 */
[----:B------:R-:W-:-:S02]  /*131a0*/  FMNMX.FTZ R31, R88, R31, !PT ;  /* 0x0000001f581f7209 */ /* 0x000fc40007810000 */
[C---:B------:R-:W-:Y:S02]  /*131b0*/  ISETP.GT.AND P2, PT, R27.reuse, 0x21, PT ;  /* 0x000000211b00780c */ /* 0x040fe40003f44270 */
[----:B------:R-:W-:Y:S02]  /*131c0*/  FMNMX.FTZ R31, R96, R31, !PT ;  /* 0x0000001f601f7209 */ /* 0x000fe40007810000 */
[----:B---3--:R-:W-:Y:S01]  /*131d0*/  FSEL R92, R14, -INF , P2 ;  /* 0xff8000000e5c7808 */ /* 0x008fe20001000000 */
[----:B------:R-:W2:Y:S01]  /*131e0*/  MUFU.TANH R20, R20 ;  /* 0x0000001400147308 */ /* 0x000ea20000002400 */
[----:B------:R-:W-:Y:S01]  /*131f0*/  FMNMX.FTZ R31, R98, R31, !PT ;  /* 0x0000001f621f7209 */ /* 0x000fe20007810000 */
[----:B------:R-:W-:Y:S01]  /*13200*/  FFMA.FTZ R14, R38, R9, -R35 ;  /* 0x00000009260e7223 */ /* 0x000fe20000010823 */
[----:B------:R-:W-:Y:S02]  /*13210*/  ISETP.GT.AND P2, PT, R27, 0x29, PT ;  /* 0x000000291b00780c */ /* 0x000fe40003f44270 */
[----:B-1----:R-:W-:-:S02]  /*13220*/  FSEL R100, R13, -INF , P3 ;  /* 0xff8000000d647808 */ /* 0x002fc40001800000 */
[----:B------:R-:W-:Y:S01]  /*13230*/  FMNMX.FTZ R31, R92, R31, !PT ;  /* 0x0000001f5c1f7209 */ /* 0x000fe20007810000 */
[----:B------:R-:W1:Y:S01]  /*13240*/  MUFU.TANH R25, R25 ;  /* 0x0000001900197308 */ /* 0x000e620000002400 */
[----:B------:R-:W-:Y:S02]  /*13250*/  ISETP.GT.AND P3, PT, R27, 0x30, PT ;  /* 0x000000301b00780c */ /* 0x000fe40003f64270 */
[----:B0-----:R-:W-:Y:S02]  /*13260*/  FSEL R90, R15, -INF , P2 ;  /* 0xff8000000f5a7808 */ /* 0x001fe40001000000 */
[----:B------:R-:W-:Y:S02]  /*13270*/  FMNMX.FTZ R31, R100, R31, !PT ;  /* 0x0000001f641f7209 */ /* 0x000fe40007810000 */
[----:B------:R-:W-:Y:S01]  /*13280*/  ISETP.GT.AND P2, PT, R27, 0x31, PT ;  /* 0x000000311b00780c */ /* 0x000fe20003f44270 */
[----:B------:R-:W0:Y:S01]  /*13290*/  MUFU.TANH R24, R24 ;  /* 0x0000001800187308 */ /* 0x000e220000002400 */
[----:B--2---:R-:W-:-:S02]  /*132a0*/  FSEL R20, R20, -INF , P3 ;  /* 0xff80000014147808 */ /* 0x004fc40001800000 */
[----:B------:R-:W-:Y:S02]  /*132b0*/  FMNMX.FTZ R31, R90, R31, !PT ;  /* 0x0000001f5a1f7209 */ /* 0x000fe40007810000 */
[----:B------:R-:W-:Y:S02]  /*132c0*/  ISETP.GT.AND P3, PT, R27, 0x38, PT ;  /* 0x000000381b00780c */ /* 0x000fe40003f64270 */
[----:B------:R-:W-:Y:S01]  /*132d0*/  FMNMX.FTZ R31, R20, R31, !PT ;  /* 0x0000001f141f7209 */ /* 0x000fe20007810000 */
        /* <DEDUP_REMOVED lines=8> */
[----:B------:R-:W0:Y:S01]  /*13360*/  MUFU.TANH R32, R32 ;  /* 0x0000002000207308 */ /* 0x000e220000002400 */
[----:B--2---:R-:W-:Y:S02]  /*13370*/  FSEL R28, R28, -INF , P2 ;  /* 0xff8000001c1c7808 */ /* 0x004fe40001000000 */
[----:B------:R-:W-:Y:S02]  /*13380*/  ISETP.GT.AND P2, PT, R27, 0x41, PT ;  /* 0x000000411b00780c */ /* 0x000fe40003f44270 */
[----:B------:R-:W-:-:S03]  /*13390*/  FMNMX.FTZ R31, R28, R31, !PT ;  /* 0x0000001f1c1f7209 */ /* 0x000fc60007810000 */
[----:B------:R-:W2:Y:S01]  /*133a0*/  MUFU.TANH R61, R61 ;  /* 0x0000003d003d7308 */ /* 0x000ea20000002400 */
[----:B-1----:R-:W-:Y:S02]  /*133b0*/  FSEL R66, R29, -INF , P3 ;  /* 0xff8000001d427808 */ /* 0x002fe40001800000 */
[----:B------:R-:W-:Y:S02]  /*133c0*/  ISETP.GT.AND P3, PT, R27, 0x48, PT ;  /* 0x000000481b00780c */ /* 0x000fe40003f64270 */
[----:B------:R-:W-:Y:S02]  /*133d0*/  FMNMX.FTZ R31, R66, R31, !PT ;  /* 0x0000001f421f7209 */ /* 0x000fe40007810000 */
[----:B------:R-:W-:Y:S01]  /*133e0*/  FSEL R62, R37, -INF , P3 ;  /* 0xff800000253e7808 */ /* 0x000fe20001800000 */
[----:B------:R-:W1:Y:S01]  /*133f0*/  MUFU.TANH R65, R65 ;  /* 0x0000004100417308 */ /* 0x000e620000002400 */
[----:B0-----:R-:W-:Y:S02]  /*13400*/  FSEL R32, R32, -INF , P2 ;  /* 0xff80000020207808 */ /* 0x001fe40001000000 */
[----:B------:R-:W-:-:S02]  /*13410*/  ISETP.GT.AND P2, PT, R27, 0x49, PT ;  /* 0x000000491b00780c */ /* 0x000fc40003f44270 */
[----:B------:R-:W-:Y:S02]  /*13420*/  FMNMX.FTZ R31, R32, R31, !PT ;  /* 0x0000001f201f7209 */ /* 0x000fe40007810000 */
[----:B------:R-:W-:Y:S01]  /*13430*/  ISETP.GT.AND P3, PT, R27, 0x50, PT ;  /* 0x000000501b00780c */ /* 0x000fe20003f64270 */
[----:B------:R-:W0:Y:S01]  /*13440*/  MUFU.TANH R69, R69 ;  /* 0x0000004500457308 */ /* 0x000e220000002400 */
[----:B--2---:R-:W-:Y:S02]  /*13450*/  FSEL R54, R61, -INF , P2 ;  /* 0xff8000003d367808 */ /* 0x004fe40001000000 */
[----:B------:R-:W-:Y:S02]  /*13460*/  FMNMX.FTZ R31, R62, R31, !PT ;  /* 0x0000001f3e1f7209 */ /* 0x000fe40007810000 */
[----:B------:R-:W-:Y:S02]  /*13470*/  ISETP.GT.AND P2, PT, R27, 0x51, PT ;  /* 0x000000511b00780c */ /* 0x000fe40003f44270 */
[----:B------:R-:W-:Y:S01]  /*13480*/  FSEL R102, R39, -INF , P3 ;  /* 0xff80000027667808 */ /* 0x000fe20001800000 */
[----:B------:R-:W2:Y:S01]  /*13490*/  MUFU.TANH R73, R73 ;  /* 0x0000004900497308 */ /* 0x000ea20000002400 */
[----:B------:R-:W-:-:S02]  /*134a0*/  FMNMX.FTZ R31, R54, R31, !PT ;  /* 0x0000001f361f7209 */ /* 0x000fc40007810000 */
[----:B------:R-:W-:Y:S02]  /*134b0*/  ISETP.GT.AND P3, PT, R27, 0x58, PT ;  /* 0x000000581b00780c */ /* 0x000fe40003f64270 */
[----:B-1----:R-:W-:Y:S02]  /*134c0*/  FSEL R104, R65, -INF , P2 ;  /* 0xff80000041687808 */ /* 0x002fe40001000000 */
[----:B------:R-:W-:Y:S01]  /*134d0*/  FMNMX.FTZ R31, R102, R31, !PT ;  /* 0x0000001f661f7209 */ /* 0x000fe20007810000 */
[----:B------:R-:W1:Y:S01]  /*134e0*/  MUFU.TANH R77, R77 ;  /* 0x0000004d004d7308 */ /* 0x000e620000002400 */
[----:B------:R-:W-:Y:S02]  /*134f0*/  ISETP.GT.AND P2, PT, R27, 0x59, PT ;  /* 0x000000591b00780c */ /* 0x000fe40003f44270 */
[----:B------:R-:W-:Y:S02]  /*13500*/  FSEL R50, R41, -INF , P3 ;  /* 0xff80000029327808 */ /* 0x000fe40001800000 */
[----:B------:R-:W-:-:S02]  /*13510*/  FMNMX.FTZ R31, R104, R31, !PT ;  /* 0x0000001f681f7209 */ /* 0x000fc40007810000 */
[----:B------:R-:W-:Y:S01]  /*13520*/  ISETP.GT.AND P3, PT, R27, 0x60, PT ;  /* 0x000000601b00780c */ /* 0x000fe20003f64270 */
[----:B------:R-:W3:Y:S01]  /*13530*/  MUFU.TANH R81, R81 ;  /* 0x0000005100517308 */ /* 0x000ee20000002400 */
[----:B0-----:R-:W-:Y:S02]  /*13540*/  FSEL R46, R69, -INF , P2 ;  /* 0xff800000452e7808 */ /* 0x001fe40001000000 */
[----:B------:R-:W-:Y:S02]  /*13550*/  FMNMX.FTZ R31, R50, R31, !PT ;  /* 0x0000001f321f7209 */ /* 0x000fe40007810000 */
[----:B------:R-:W-:Y:S02]  /*13560*/  ISETP.GT.AND P2, PT, R27, 0x61, PT ;  /* 0x000000611b00780c */ /* 0x000fe40003f44270 */
[----:B------:R-:W-:Y:S01]  /*13570*/  FSEL R106, R106, -INF , P3 ;  /* 0xff8000006a6a7808 */ /* 0x000fe20001800000 */
[----:B------:R-:W0:Y:S01]  /*13580*/  MUFU.TANH R85, R85 ;  /* 0x0000005500557308 */ /* 0x000e220000002400 */
[----:B------:R-:W-:-:S02]  /*13590*/  FMNMX.FTZ R31, R46, R31, !PT ;  /* 0x0000001f2e1f7209 */ /* 0x000fc40007810000 */
[----:B------:R-:W-:Y:S02]  /*135a0*/  ISETP.GT.AND P3, PT, R27, 0x68, PT ;  /* 0x000000681b00780c */ /* 0x000fe40003f64270 */
[----:B--2---:R-:W-:Y:S02]  /*135b0*/  FSEL R42, R73, -INF , P2 ;  /* 0xff800000492a7808 */ /* 0x004fe40001000000 */
[----:B------:R-:W-:Y:S01]  /*135c0*/  FMNMX.FTZ R31, R106, R31, !PT ;  /* 0x0000001f6a1f7209 */ /* 0x000fe20007810000 */
[----:B------:R-:W-:Y:S01]  /*135d0*/  MUFU.EX2 R181, R181 ;  /* 0x000000b500b57308 */ /* 0x000fe20000000800 */
[----:B------:R-:W-:Y:S02]  /*135e0*/  ISETP.GT.AND P2, PT, R27, 0x69, PT ;  /* 0x000000691b00780c */ /* 0x000fe40003f44270 */
[----:B------:R-:W-:Y:S02]  /*135f0*/  FSEL R108, R108, -INF , P3 ;  /* 0xff8000006c6c7808 */ /* 0x000fe40001800000 */
[----:B------:R-:W-:-:S02]  /*13600*/  FMNMX.FTZ R31, R42, R31, !PT ;  /* 0x0000001f2a1f7209 */ /* 0x000fc40007810000 */
[----:B------:R-:W-:Y:S01]  /*13610*/  ISETP.GT.AND P3, PT, R27, 0x70, PT ;  /* 0x000000701b00780c */ /* 0x000fe20003f64270 */
[----:B------:R-:W2:Y:S01]  /*13620*/  MUFU.EX2 R64, R64 ;  /* 0x0000004000407308 */ /* 0x000ea20000000800 */
[----:B-1----:R-:W-:Y:S02]  /*13630*/  FSEL R38, R77, -INF , P2 ;  /* 0xff8000004d267808 */ /* 0x002fe40001000000 */
[----:B------:R-:W-:Y:S02]  /*13640*/  FMNMX.FTZ R31, R108, R31, !PT ;  /* 0x0000001f6c1f7209 */ /* 0x000fe40007810000 */
[----:B------:R-:W-:Y:S02]  /*13650*/  ISETP.GT.AND P2, PT, R27, 0x71, PT ;  /* 0x000000711b00780c */ /* 0x000fe40003f44270 */
[----:B------:R-:W-:Y:S01]  /*13660*/  FSEL R110, R110, -INF , P3 ;  /* 0xff8000006e6e7808 */ /* 0x000fe20001800000 */
[----:B------:R-:W1:Y:S01]  /*13670*/  MUFU.EX2 R183, R183 ;  /* 0x000000b700b77308 */ /* 0x000e620000000800 */
[----:B------:R-:W-:-:S02]  /*13680*/  FMNMX.FTZ R31, R38, R31, !PT ;  /* 0x0000001f261f7209 */ /* 0x000fc40007810000 */
[----:B------:R-:W-:Y:S02]  /*13690*/  ISETP.GT.AND P3, PT, R27, 0x78, PT ;  /* 0x000000781b00780c */ /* 0x000fe40003f64270 */
[----:B---3--:R-:W-:Y:S02]  /*136a0*/  FSEL R34, R81, -INF , P2 ;  /* 0xff80000051227808 */ /* 0x008fe40001000000 */
[----:B------:R-:W-:Y:S01]  /*136b0*/  FMNMX.FTZ R31, R110, R31, !PT ;  /* 0x0000001f6e1f7209 */ /* 0x000fe20007810000 */
[----:B------:R-:W3:Y:S01]  /*136c0*/  MUFU.EX2 R2, R2 ;  /* 0x0000000200027308 */ /* 0x000ee20000000800 */
[----:B------:R-:W-:Y:S02]  /*136d0*/  ISETP.GT.AND P2, PT, R27, 0x79, PT ;  /* 0x000000791b00780c */ /* 0x000fe40003f44270 */
[----:B------:R-:W-:Y:S02]  /*136e0*/  FSEL R112, R112, -INF , P3 ;  /* 0xff80000070707808 */ /* 0x000fe40001800000 */
[----:B------:R-:W-:-:S02]  /*136f0*/  FMNMX.FTZ R31, R34, R31, !PT ;  /* 0x0000001f221f7209 */ /* 0x000fc40007810000 */
[----:B0-----:R-:W-:Y:S01]  /*13700*/  FSEL R114, R85, -INF , P2 ;  /* 0xff80000055727808 */ /* 0x001fe20001000000 */
[----:B------:R-:W0:Y:S01]  /*13710*/  MUFU.EX2 R177, R177 ;  /* 0x000000b100b17308 */ /* 0x000e220000000800 */
[----:B------:R-:W-:-:S04]  /*13720*/  FMNMX.FTZ R31, R112, R31, !PT ;  /* 0x0000001f701f7209 */ /* 0x000fc80007810000 */
[----:B------:R-:W-:-:S03]  /*13730*/  FMNMX.FTZ R31, R114, R31, !PT ;  /* 0x0000001f721f7209 */ /* 0x000fc60007810000 */
[----:B------:R-:W4:Y:S02]  /*13740*/  MUFU.EX2 R4, R4 ;  /* 0x0000000400047308 */ /* 0x000f240000000800 */
[----:B------:R-:W2:Y:S06]  /*13750*/  SHFL.BFLY PT, R116, R31, 0x2, 0x1f ;  /* 0x0c401f001f747f89 */ /* 0x000eac00000e0000 */
[----:B------:R-:W4:Y:S08]  /*13760*/  MUFU.EX2 R179, R179 ;  /* 0x000000b300b37308 */ /* 0x000f300000000800 */
[----:B------:R-:W4:Y:S08]  /*13770*/  MUFU.EX2 R6, R6 ;  /* 0x0000000600067308 */ /* 0x000f300000000800 */
[----:B------:R-:W-:Y:S01]  /*13780*/  MUFU.EX2 R173, R173 ;  /* 0x000000ad00ad7308 */ /* 0x000fe20000000800 */
[----:B--2---:R-:W-:-:S05]  /*13790*/  FMNMX.FTZ R116, R31, R116, !PT ;  /* 0x000000741f747209 */ /* 0x004fca0007810000 */
[----:B------:R-:W2:Y:S02]  /*137a0*/  SHFL.BFLY PT, R7, R116, 0x1, 0x1f ;  /* 0x0c201f0074077f89 */ /* 0x000ea400000e0000 */
[----:B------:R-:W-:Y:S08]  /*137b0*/  MUFU.EX2 R8, R8 ;  /* 0x0000000800087308 */ /* 0x000ff00000000800 */
[----:B------:R-:W-:Y:S08]  /*137c0*/  MUFU.EX2 R175, R175 ;  /* 0x000000af00af7308 */ /* 0x000ff00000000800 */
[----:B------:R-:W-:Y:S01]  /*137d0*/  MUFU.EX2 R10, R10 ;  /* 0x0000000a000a7308 */ /* 0x000fe20000000800 */
[----:B--2---:R-:W-:-:S07]  /*137e0*/  FMNMX.FTZ R194, R116, R7, !PT ;  /* 0x0000000774c27209 */ /* 0x004fce0007810000 */
[----:B------:R-:W-:Y:S01]  /*137f0*/  MUFU.EX2 R169, R169 ;  /* 0x000000a900a97308 */ /* 0x000fe20000000800 */
[----:B------:R-:W-:Y:S02]  /*13800*/  MOV R116, R151 ;  /* 0x0000009700747202 */ /* 0x000fe40000000f00 */
[C---:B------:R-:W-:Y:S01]  /*13810*/  FSETP.NEU.FTZ.AND P2, PT, R194.reuse, -INF , PT ;  /* 0xff800000c200780b */ /* 0x040fe20003f5d000 */
[----:B------:R-:W-:-:S04]  /*13820*/  FMUL.FTZ R7, R194, R9 ;  /* 0x00000009c2077220 */ /* 0x000fc80000410000 */
[----:B------:R-:W-:Y:S01]  /*13830*/  MUFU.EX2 R12, R12 ;  /* 0x0000000c000c7308 */ /* 0x000fe20000000800 */
[----:B------:R-:W-:-:S05]  /*13840*/  FSEL R39, R7, RZ, P2 ;  /* 0x000000ff07277208 */ /* 0x000fca0001000000 */
[-CC-:B------:R-:W-:Y:S01]  /*13850*/  FFMA.FTZ R180, R76, R9.reuse, -R39.reuse ;  /* 0x000000094cb47223 */ /* 0x180fe20000010827 */
[-CC-:B------:R-:W-:Y:S01]  /*13860*/  FFMA.FTZ R11, R3, R9.reuse, -R39.reuse ;  /* 0x00000009030b7223 */ /* 0x180fe20000010827 */
[-CC-:B------:R-:W-:Y:S01]  /*13870*/  FFMA.FTZ R182, R68, R9.reuse, -R39.reuse ;  /* 0x0000000944b67223 */ /* 0x180fe20000010827 */
[-CC-:B------:R-:W-:Y:S01]  /*13880*/  FFMA.FTZ R168, R20, R9.reuse, -R39.reuse ;  /* 0x0000000914a87223 */ /* 0x180fe20000010827 */
[----:B------:R-:W-:Y:S01]  /*13890*/  FADD.FTZ R20, R181, R64 ;  /* 0x00000040b5147221 */ /* 0x000fe20000010000 */
[-CC-:B------:R-:W-:Y:S01]  /*138a0*/  FFMA.FTZ R13, R72, R9.reuse, -R39.reuse ;  /* 0x00000009480d7223 */ /* 0x180fe20000010827 */
[----:B------:R-:W-:Y:S01]  /*138b0*/  MUFU.EX2 R180, R180 ;  /* 0x000000b400b47308 */ /* 0x000fe20000000800 */
[-CC-:B------:R-:W-:Y:S01]  /*138c0*/  FFMA.FTZ R176, R80, R9.reuse, -R39.reuse ;  /* 0x0000000950b07223 */ /* 0x180fe20000010827 */
[----:B-1----:R-:W-:Y:S01]  /*138d0*/  FADD.FTZ R3, R183, R20 ;  /* 0x00000014b7037221 */ /* 0x002fe20000010000 */
[-CC-:B------:R-:W-:Y:S01]  /*138e0*/  FFMA.FTZ R15, R84, R9.reuse, -R39.reuse ;  /* 0x00000009540f7223 */ /* 0x180fe20000010827 */
[-CC-:B------:R-:W-:Y:S01]  /*138f0*/  FFMA.FTZ R178, R88, R9.reuse, -R39.reuse ;  /* 0x0000000958b27223 */ /* 0x180fe20000010827 */
[-C--:B------:R-:W-:Y:S01]  /*13900*/  FFMA.FTZ R25, R96, R9.reuse, -R39 ;  /* 0x0000000960197223 */ /* 0x080fe20000010827 */
[----:B---3--:R-:W-:Y:S01]  /*13910*/  FADD.FTZ R20, R2, R3 ;  /* 0x0000000302147221 */ /* 0x008fe20000010000 */
[-CC-:B------:R-:W-:Y:S01]  /*13920*/  FFMA.FTZ R172, R98, R9.reuse, -R39.reuse ;  /* 0x0000000962ac7223 */ /* 0x180fe20000010827 */
[----:B------:R-:W1:Y:S01]  /*13930*/  MUFU.EX2 R11, R11 ;  /* 0x0000000b000b7308 */ /* 0x000e620000000800 */
[-CC-:B------:R-:W-:Y:S01]  /*13940*/  FFMA.FTZ R170, R24, R9.reuse, -R39.reuse ;  /* 0x0000000918aa7223 */ /* 0x180fe20000010827 */
[----:B0-----:R-:W-:Y:S01]  /*13950*/  FADD.FTZ R3, R177, R20 ;  /* 0x00000014b1037221 */ /* 0x001fe20000010000 */
[-CC-:B------:R-:W-:Y:S01]  /*13960*/  FFMA.FTZ R27, R92, R9.reuse, -R39.reuse ;  /* 0x000000095c1b7223 */ /* 0x180fe20000010827 */
[-CC-:B------:R-:W-:Y:S01]  /*13970*/  FFMA.FTZ R174, R100, R9.reuse, -R39.reuse ;  /* 0x0000000964ae7223 */ /* 0x180fe20000010827 */
[-C--:B------:R-:W-:Y:S01]  /*13980*/  FFMA.FTZ R29, R90, R9.reuse, -R39 ;  /* 0x000000095a1d7223 */ /* 0x080fe20000010827 */
[----:B----4-:R-:W-:Y:S01]  /*13990*/  FADD.FTZ R20, R4, R3 ;  /* 0x0000000304147221 */ /* 0x010fe20000010000 */
[-CC-:B------:R-:W-:Y:S01]  /*139a0*/  FFMA.FTZ R31, R94, R9.reuse, -R39.reuse ;  /* 0x000000095e1f7223 */ /* 0x180fe20000010827 */
[----:B------:R-:W0:Y:S01]  /*139b0*/  MUFU.EX2 R182, R182 ;  /* 0x000000b600b67308 */ /* 0x000e220000000800 */
[-CC-:B------:R-:W-:Y:S01]  /*139c0*/  FFMA.FTZ R33, R28, R9.reuse, -R39.reuse ;  /* 0x000000091c217223 */ /* 0x180fe20000010827 */
[----:B------:R-:W-:Y:S01]  /*139d0*/  FADD.FTZ R7, R179, R20 ;  /* 0x00000014b3077221 */ /* 0x000fe20000010000 */
[-CC-:B------:R-:W-:Y:S01]  /*139e0*/  FFMA.FTZ R164, R66, R9.reuse, -R39.reuse ;  /* 0x0000000942a47223 */ /* 0x180fe20000010827 */
[-CC-:B------:R-:W-:Y:S01]  /*139f0*/  FFMA.FTZ R35, R32, R9.reuse, -R39.reuse ;  /* 0x0000000920237223 */ /* 0x180fe20000010827 */
[-C--:B------:R-:W-:Y:S01]  /*13a00*/  FFMA.FTZ R166, R62, R9.reuse, -R39 ;  /* 0x000000093ea67223 */ /* 0x080fe20000010827 */
[----:B------:R-:W-:Y:S01]  /*13a10*/  FADD.FTZ R24, R6, R7 ;  /* 0x0000000706187221 */ /* 0x000fe20000010000 */
[----:B------:R-:W-:Y:S01]  /*13a20*/  IMAD.IADD R28, R195, 0x1, -R192 ;  /* 0x00000001c31c7824 */ /* 0x000fe200078e0ac0 */
[----:B------:R-:W2:Y:S01]  /*13a30*/  MUFU.EX2 R13, R13 ;  /* 0x0000000d000d7308 */ /* 0x000ea20000000800 */
[----:B-1----:R-:W-:Y:S01]  /*13a40*/  FADD.FTZ R3, R180, R11 ;  /* 0x0000000bb4037221 */ /* 0x002fe20000010000 */
[----:B------:R-:W-:Y:S01]  /*13a50*/  FADD.FTZ R7, R173, R24 ;  /* 0x00000018ad077221 */ /* 0x000fe20000010000 */
[-CC-:B------:R-:W-:Y:S01]  /*13a60*/  FFMA.FTZ R37, R54, R9.reuse, -R39.reuse ;  /* 0x0000000936257223 */ /* 0x180fe20000010827 */
[----:B------:R-:W-:Y:S01]  /*13a70*/  LEA R28, R193, R28, 0x7 ;  /* 0x0000001cc11c7211 */ /* 0x000fe200078e38ff */
[-C--:B------:R-:W-:Y:S01]  /*13a80*/  FFMA.FTZ R102, R102, R9.reuse, -R39 ;  /* 0x0000000966667223 */ /* 0x080fe20000010827 */
[----:B------:R-:W-:Y:S01]  /*13a90*/  FADD.FTZ R24, R8, R7 ;  /* 0x0000000708187221 */ /* 0x000fe20000010000 */
[-C--:B------:R-:W-:Y:S01]  /*13aa0*/  FFMA.FTZ R104, R104, R9.reuse, -R39 ;  /* 0x0000000968687223 */ /* 0x080fe20000010827 */
[----:B------:R-:W1:Y:S01]  /*13ab0*/  MUFU.EX2 R176, R176 ;  /* 0x000000b000b07308 */ /* 0x000e620000000800 */
[----:B0-----:R-:W-:Y:S01]  /*13ac0*/  FADD.FTZ R20, R182, R3 ;  /* 0x00000003b6147221 */ /* 0x001fe20000010000 */
[----:B------:R-:W-:Y:S01]  /*13ad0*/  FADD.FTZ R7, R175, R24 ;  /* 0x00000018af077221 */ /* 0x000fe20000010000 */
[----:B------:R-:W-:Y:S01]  /*13ae0*/  SHF.R.S32.HI R41, RZ, 0x1f, R28 ;  /* 0x0000001fff297819 */ /* 0x000fe2000001141c */
[-CC-:B------:R-:W-:Y:S01]  /*13af0*/  FFMA.FTZ R50, R50, R9.reuse, -R39.reuse ;  /* 0x0000000932327223 */ /* 0x180fe20000010827 */
[-C--:B------:R-:W-:Y:S01]  /*13b00*/  FFMA.FTZ R46, R46, R9.reuse, -R39 ;  /* 0x000000092e2e7223 */ /* 0x080fe20000010827 */
[----:B------:R-:W-:Y:S01]  /*13b10*/  FADD.FTZ R24, R10, R7 ;  /* 0x000000070a187221 */ /* 0x000fe20000010000 */
[----:B------:R-:W-:Y:S01]  /*13b20*/  LEA.HI R7, R41, R28, RZ, 0x7 ;  /* 0x0000001c29077211 */ /* 0x000fe200078f38ff */
[----:B------:R-:W0:Y:S01]  /*13b30*/  MUFU.EX2 R15, R15 ;  /* 0x0000000f000f7308 */ /* 0x000e220000000800 */
[----:B--2---:R-:W-:Y:S01]  /*13b40*/  FADD.FTZ R3, R13, R20 ;  /* 0x000000140d037221 */ /* 0x004fe20000010000 */
[----:B------:R-:W-:Y:S01]  /*13b50*/  FADD.FTZ R43, R169, R24 ;  /* 0x00000018a92b7221 */ /* 0x000fe20000010000 */
[--C-:B------:R-:W-:Y:S01]  /*13b60*/  FFMA.FTZ R106, R106, R9, -R39.reuse ;  /* 0x000000096a6a7223 */ /* 0x100fe20000010827 */
[----:B------:R-:W-:Y:S01]  /*13b70*/  F2FP.F16.F32.PACK_AB R183, R2, R183 ;  /* 0x000000b702b7723e */ /* 0x000fe200000000ff */
[-C--:B------:R-:W-:Y:S01]  /*13b80*/  FFMA.FTZ R42, R42, R9.reuse, -R39 ;  /* 0x000000092a2a7223 */ /* 0x080fe20000010827 */
[----:B------:R-:W-:Y:S01]  /*13b90*/  FADD.FTZ R24, R12, R43 ;  /* 0x0000002b0c187221 */ /* 0x000fe20000010000 */
[-C--:B------:R-:W-:Y:S01]  /*13ba0*/  FFMA.FTZ R108, R108, R9.reuse, -R39 ;  /* 0x000000096c6c7223 */ /* 0x080fe20000010827 */
[----:B------:R-:W2:Y:S01]  /*13bb0*/  MUFU.EX2 R178, R178 ;  /* 0x000000b200b27308 */ /* 0x000ea20000000800 */
[----:B-1----:R-:W-:Y:S01]  /*13bc0*/  FADD.FTZ R20, R176, R3 ;  /* 0x00000003b0147221 */ /* 0x002fe20000010000 */
[-CC-:B------:R-:W-:Y:S01]  /*13bd0*/  FFMA.FTZ R38, R38, R9.reuse, -R39.reuse ;  /* 0x0000000926267223 */ /* 0x180fe20000010827 */
[-CC-:B------:R-:W-:Y:S01]  /*13be0*/  FFMA.FTZ R110, R110, R9.reuse, -R39.reuse ;  /* 0x000000096e6e7223 */ /* 0x180fe20000010827 */
[-CC-:B------:R-:W-:Y:S01]  /*13bf0*/  FFMA.FTZ R34, R34, R9.reuse, -R39.reuse ;  /* 0x0000000922227223 */ /* 0x180fe20000010827 */
[-CC-:B------:R-:W-:Y:S01]  /*13c00*/  FFMA.FTZ R112, R112, R9.reuse, -R39.reuse ;  /* 0x0000000970707223 */ /* 0x180fe20000010827 */
[----:B------:R-:W-:Y:S01]  /*13c10*/  FFMA.FTZ R114, R114, R9, -R39 ;  /* 0x0000000972727223 */ /* 0x000fe20000010827 */
[----:B------:R-:W-:Y:S01]  /*13c20*/  F2FP.F16.F32.PACK_AB R182, R13, R182 ;  /* 0x000000b60db6723e */ /* 0x000fe200000000ff */
[----:B------:R-:W1:Y:S01]  /*13c30*/  MUFU.EX2 R25, R25 ;  /* 0x0000001900197308 */ /* 0x000e620000000800 */
[----:B0-----:R-:W-:Y:S01]  /*13c40*/  FADD.FTZ R3, R15, R20 ;  /* 0x000000140f037221 */ /* 0x001fe20000010000 */
[----:B------:R-:W-:Y:S01]  /*13c50*/  SHF.R.S32.HI R7, RZ, 0x7, R7 ;  /* 0x00000007ff077819 */ /* 0x000fe20000011407 */
[--C-:B------:R-:W-:Y:S01]  /*13c60*/  IMAD.MOV.U32 R100, RZ, RZ, R151.reuse ;  /* 0x000000ffff647224 */ /* 0x100fe200078e0097 */
[----:B------:R-:W-:Y:S01]  /*13c70*/  F2FP.F16.F32.PACK_AB R177, R4, R177 ;  /* 0x000000b104b1723e */ /* 0x000fe200000000ff */
[----:B------:R-:W-:Y:S01]  /*13c80*/  IMAD.MOV.U32 R96, RZ, RZ, R151 ;  /* 0x000000ffff607224 */ /* 0x000fe200078e0097 */
[----:B------:R-:W-:Y:S01]  /*13c90*/  F2FP.F16.F32.PACK_AB R175, R10, R175 ;  /* 0x000000af0aaf723e */ /* 0x000fe200000000ff */
[----:B------:R-:W-:Y:S01]  /*13ca0*/  VIADD R10, R150, 0xfffffffe ;  /* 0xfffffffe960a7836 */ /* 0x000fe20000000000 */
[----:B------:R-:W0:Y:S01]  /*13cb0*/  MUFU.EX2 R172, R172 ;  /* 0x000000ac00ac7308 */ /* 0x000e220000000800 */
[----:B--2---:R-:W-:Y:S01]  /*13cc0*/  FADD.FTZ R20, R178, R3 ;  /* 0x00000003b2147221 */ /* 0x004fe20000010000 */
[----:B------:R-:W-:Y:S01]  /*13cd0*/  F2FP.F16.F32.PACK_AB R180, R11, R180 ;  /* 0x000000b40bb4723e */ /* 0x000fe200000000ff */
[--C-:B------:R-:W-:Y:S01]  /*13ce0*/  IMAD.MOV.U32 R150, RZ, RZ, R151.reuse ;  /* 0x000000ffff967224 */ /* 0x100fe200078e0097 */
[----:B------:R-:W-:Y:S01]  /*13cf0*/  F2FP.F16.F32.PACK_AB R181, R64, R181 ;  /* 0x000000b540b5723e */ /* 0x000fe200000000ff */
[--C-:B------:R-:W-:Y:S01]  /*13d00*/  IMAD.MOV.U32 R94, RZ, RZ, R151.reuse ;  /* 0x000000ffff5e7224 */ /* 0x100fe200078e0097 */
[----:B------:R-:W-:Y:S01]  /*13d10*/  F2FP.F16.F32.PACK_AB R179, R6, R179 ;  /* 0x000000b306b3723e */ /* 0x000fe200000000ff */
[--C-:B------:R-:W-:Y:S01]  /*13d20*/  IMAD.MOV.U32 R90, RZ, RZ, R151.reuse ;  /* 0x000000ffff5a7224 */ /* 0x100fe200078e0097 */
[----:B------:R-:W2:Y:S01]  /*13d30*/  MUFU.EX2 R27, R27 ;  /* 0x0000001b001b7308 */ /* 0x000ea20000000800 */
[----:B-1----:R-:W-:Y:S01]  /*13d40*/  FADD.FTZ R3, R25, R20 ;  /* 0x0000001419037221 */ /* 0x002fe20000010000 */
[----:B------:R-:W-:Y:S01]  /*13d50*/  F2FP.F16.F32.PACK_AB R173, R8, R173 ;  /* 0x000000ad08ad723e */ /* 0x000fe200000000ff */
[----:B------:R-:W-:Y:S01]  /*13d60*/  IMAD.MOV.U32 R88, RZ, RZ, R151 ;  /* 0x000000ffff587224 */ /* 0x000fe200078e0097 */
[----:B------:R-:W-:-:S02]  /*13d70*/  F2FP.F16.F32.PACK_AB R169, R12, R169 ;  /* 0x000000a90ca9723e */ /* 0x000fc400000000ff */
[----:B------:R-:W-:Y:S02]  /*13d80*/  F2FP.F16.F32.PACK_AB R176, R15, R176 ;  /* 0x000000b00fb0723e */ /* 0x000fe400000000ff */
[----:B------:R-:W1:Y:S01]  /*13d90*/  MUFU.EX2 R171, R171 ;  /* 0x000000ab00ab7308 */ /* 0x000e620000000800 */
[----:B0-----:R-:W-:Y:S01]  /*13da0*/  FADD.FTZ R20, R172, R3 ;  /* 0x00000003ac147221 */ /* 0x001fe20000010000 */
[----:B------:R-:W-:Y:S02]  /*13db0*/  F2FP.F16.F32.PACK_AB R178, R25, R178 ;  /* 0x000000b219b2723e */ /* 0x000fe400000000ff */
[-C--:B------:R-:W-:Y:S02]  /*13dc0*/  MOV R98, R151.reuse ;  /* 0x0000009700627202 */ /* 0x080fe40000000f00 */
[----:B------:R-:W-:Y:S02]  /*13dd0*/  MOV R92, R151 ;  /* 0x00000097005c7202 */ /* 0x000fe40000000f00 */
        /* <DEDUP_REMOVED lines=16> */
[----:B--2---:R-:W-:-:S07]  /*13ee0*/  FADD.FTZ R0, R168, R3 ;  /* 0x00000003a8007221 */ /* 0x004fce0000010000 */
[----:B------:R-:W2:Y:S01]  /*13ef0*/  MUFU.EX2 R167, R167 ;  /* 0x000000a700a77308 */ /* 0x000ea20000000800 */
[C---:B-1----:R-:W-:Y:S01]  /*13f00*/  FADD.FTZ R20, R26.reuse, R45 ;  /* 0x0000002d1a147221 */ /* 0x042fe20000010000 */
[----:B------:R-:W-:-:S06]  /*13f10*/  F2FP.F16.F32.PACK_AB R165, R26, R165 ;  /* 0x000000a51aa5723e */ /* 0x000fcc00000000ff */
[----:B------:R-:W1:Y:S01]  /*13f20*/  MUFU.EX2 R170, R170 ;  /* 0x000000aa00aa7308 */ /* 0x000e620000000800 */
[C---:B0-----:R-:W-:Y:S01]  /*13f30*/  FADD.FTZ R3, R31.reuse, R0 ;  /* 0x000000001f037221 */ /* 0x041fe20000010000 */
[----:B------:R-:W-:-:S06]  /*13f40*/  F2FP.F16.F32.PACK_AB R168, R31, R168 ;  /* 0x000000a81fa8723e */ /* 0x000fcc00000000ff */
[----:B------:R-:W0:Y:S01]  /*13f50*/  MUFU.EX2 R30, R30 ;  /* 0x0000001e001e7308 */ /* 0x000e220000000800 */
[----:B--2---:R-:W-:-:S07]  /*13f60*/  FADD.FTZ R45, R167, R20 ;  /* 0x00000014a72d7221 */ /* 0x004fce0000010000 */
[----:B------:R-:W2:Y:S01]  /*13f70*/  MUFU.EX2 R33, R33 ;  /* 0x0000002100217308 */ /* 0x000ea20000000800 */
[----:B-1----:R-:W-:-:S07]  /*13f80*/  FADD.FTZ R0, R170, R3 ;  /* 0x00000003aa007221 */ /* 0x002fce0000010000 */
[----:B------:R-:W1:Y:S01]  /*13f90*/  MUFU.EX2 R161, R161 ;  /* 0x000000a100a17308 */ /* 0x000e620000000800 */
[C---:B0-----:R-:W-:Y:S01]  /*13fa0*/  FADD.FTZ R20, R30.reuse, R45 ;  /* 0x0000002d1e147221 */ /* 0x041fe20000010000 */
[----:B------:R-:W-:-:S06]  /*13fb0*/  F2FP.F16.F32.PACK_AB R167, R30, R167 ;  /* 0x000000a71ea7723e */ /* 0x000fcc00000000ff */
        /* <DEDUP_REMOVED lines=25> */
[----:B------:R2:W3:Y:S01]  /*14150*/  MUFU.EX2 R41, R104 ;  /* 0x0000006800297308 */ /* 0x0004e20000000800 */
[----:B-1----:R-:W-:-:S07]  /*14160*/  FADD.FTZ R0, R102, R3 ;  /* 0x0000000366007221 */ /* 0x002fce0000010000 */
[----:B------:R-:W1:Y:S01]  /*14170*/  MUFU.EX2 R159, R159 ;  /* 0x0000009f009f7308 */ /* 0x000e620000000800 */
[C---:B0-----:R-:W-:Y:S01]  /*14180*/  FADD.FTZ R2, R44.reuse, R47 ;  /* 0x0000002f2c027221 */ /* 0x041fe20000010000 */
[----:B------:R-:W-:Y:S02]  /*14190*/  F2FP.F16.F32.PACK_AB R157, R44, R157 ;  /* 0x0000009d2c9d723e */ /* 0x000fe400000000ff */
[----:B--2---:R-:W-:-:S04]  /*141a0*/  MOV R104, R151 ;  /* 0x0000009700687202 */ /* 0x004fc80000000f00 */
        /* <DEDUP_REMOVED lines=23> */
[----:B------:R-:W-:Y:S01]  /*14320*/  F2FP.F16.F32.PACK_AB R156, R39, R106 ;  /* 0x0000006a279c723e */ /* 0x000fe200000000ff */
[----:B------:R-:W-:-:S05]  /*14330*/  IMAD.MOV.U32 R106, RZ, RZ, R151 ;  /* 0x000000ffff6a7224 */ /* 0x000fca00078e0097 */
[----:B------:R-:W0:Y:S01]  /*14340*/  MUFU.EX2 R110, R110 ;  /* 0x0000006e006e7308 */ /* 0x000e220000000800 */
[----:B--2---:R-:W-:-:S07]  /*14350*/  FADD.FTZ R0, R108, R49 ;  /* 0x000000316c007221 */ /* 0x004fce0000010000 */
[----:B------:R-:W2:Y:S01]  /*14360*/  MUFU.EX2 R47, R34 ;  /* 0x00000022002f7308 */ /* 0x000ea20000000800 */
[C---:B-1----:R-:W-:Y:S01]  /*14370*/  FADD.FTZ R13, R45.reuse, R0 ;  /* 0x000000002d0d7221 */ /* 0x042fe20000010000 */
[----:B------:R-:W-:Y:S01]  /*14380*/  F2FP.F16.F32.PACK_AB R158, R45, R108 ;  /* 0x0000006c2d9e723e */ /* 0x000fe200000000ff */
[----:B------:R-:W-:-:S05]  /*14390*/  IMAD.MOV.U32 R108, RZ, RZ, R151 ;  /* 0x000000ffff6c7224 */ /* 0x000fca00078e0097 */
[----:B------:R-:W1:Y:S01]  /*143a0*/  MUFU.EX2 R112, R112 ;  /* 0x0000007000707308 */ /* 0x000e620000000800 */
[----:B0-----:R-:W-:-:S07]  /*143b0*/  FADD.FTZ R0, R110, R13 ;  /* 0x0000000d6e007221 */ /* 0x001fce0000010000 */
[----:B------:R-:W0:Y:S01]  /*143c0*/  MUFU.EX2 R155, R155 ;  /* 0x0000009b009b7308 */ /* 0x000e220000000800 */
[C---:B--2---:R-:W-:Y:S01]  /*143d0*/  FADD.FTZ R13, R47.reuse, R0 ;  /* 0x000000002f0d7221 */ /* 0x044fe20000010000 */
[----:B------:R-:W-:Y:S02]  /*143e0*/  F2FP.F16.F32.PACK_AB R152, R47, R110 ;  /* 0x0000006e2f98723e */ /* 0x000fe400000000ff */
[----:B------:R-:W-:Y:S02]  /*143f0*/  MOV R0, 0x3f800000 ;  /* 0x3f80000000007802 */ /* 0x000fe40000000f00 */
[----:B------:R-:W-:Y:S02]  /*14400*/  MOV R110, R151 ;  /* 0x00000097006e7202 */ /* 0x000fe40000000f00 */
[----:B------:R2:W3:Y:S01]  /*14410*/  MUFU.EX2 R11, R114 ;  /* 0x00000072000b7308 */ /* 0x0004e20000000800 */
[----:B-1----:R-:W-:Y:S01]  /*14420*/  FADD.FTZ R4, R112, R13 ;  /* 0x0000000d70047221 */ /* 0x002fe20000010000 */
[----:B------:R-:W-:-:S04]  /*14430*/  VIMNMX R13, RZ, R7, !PT ;  /* 0x00000007ff0d7248 */ /* 0x000fc80007fe0100 */
[----:B------:R-:W-:Y:S02]  /*14440*/  ISETP.GE.AND P2, PT, R10, R13, PT ;  /* 0x0000000d0a00720c */ /* 0x000fe40003f46270 */
[----:B------:R-:W1:Y:S01]  /*14450*/  MUFU.EX2 R56, R56 ;  /* 0x0000003800387308 */ /* 0x000e620000000800 */
[----:B0-----:R-:W-:Y:S01]  /*14460*/  FADD.FTZ R3, R155, R2 ;  /* 0x000000029b037221 */ /* 0x001fe20000010000 */
[----:B------:R-:W-:Y:S02]  /*14470*/  IMAD.MOV.U32 R2, RZ, RZ, 0x3f800000 ;  /* 0x3f800000ff027424 */ /* 0x000fe400078e00ff */
[--C-:B--2---:R-:W-:Y:S01]  /*14480*/  IMAD.MOV.U32 R114, RZ, RZ, R151.reuse ;  /* 0x000000ffff727224 */ /* 0x104fe200078e0097 */
[C---:B---3--:R-:W-:Y:S01]  /*14490*/  F2FP.F16.F32.PACK_AB R154, R11.reuse, R112 ;  /* 0x000000700b9a723e */ /* 0x048fe200000000ff */
[----:B------:R-:W-:Y:S01]  /*144a0*/  FADD.FTZ R4, R11, R4 ;  /* 0x000000040b047221 */ /* 0x000fe20000010000 */
[----:B------:R-:W-:Y:S02]  /*144b0*/  IMAD.MOV.U32 R112, RZ, RZ, R151 ;  /* 0x000000ffff707224 */ /* 0x000fe400078e0097 */
[C---:B-1----:R-:W-:Y:S01]  /*144c0*/  FADD.FTZ R3, R56.reuse, R3 ;  /* 0x0000000338037221 */ /* 0x042fe20000010000 */
[----:B------:R-:W-:Y:S01]  /*144d0*/  F2FP.F16.F32.PACK_AB R155, R56, R155 ;  /* 0x0000009b389b723e */ /* 0x000fe200000000ff */
[----:B------:R-:W-:Y:S06]  /*144e0*/  @!P2 BRA `(.L_x_2384) ;  /* 0x000000380000a947 */ /* 0x000fec0003800000 */
[----:B------:R-:W-:Y:S01]  /*144f0*/  BSSY B1, `(.L_x_2385) ;  /* 0x000037e000017945 */ /* 0x000fe20003800000 */
[----:B------:R-:W-:Y:S01]  /*14500*/  IMAD.MOV.U32 R12, RZ, RZ, R21 ;  /* 0x000000ffff0c7224 */ /* 0x000fe200078e0015 */
[----:B------:R-:W-:Y:S01]  /*14510*/  MOV R7, R194 ;  /* 0x000000c200077202 */ /* 0x000fe20000000f00 */
[----:B------:R-:W-:Y:S01]  /*14520*/  IMAD.MOV.U32 R6, RZ, RZ, R10 ;  /* 0x000000ffff067224 */ /* 0x000fe200078e000a */
[----:B------:R-:W-:Y:S01]  /*14530*/  MOV R20, R185 ;  /* 0x000000b900147202 */ /* 0x000fe20000000f00 */
[----:B------:R-:W-:Y:S01]  /*14540*/  IMAD.MOV.U32 R15, RZ, RZ, R188 ;  /* 0x000000ffff0f7224 */ /* 0x000fe200078e00bc */
[----:B------:R-:W-:Y:S01]  /*14550*/  CS2R R150, SRZ ;  /* 0x0000000000967805 */ /* 0x000fe2000001ff00 */
[----:B------:R-:W-:Y:S01]  /*14560*/  IMAD.MOV.U32 R0, RZ, RZ, 0x3f800000 ;  /* 0x3f800000ff007424 */ /* 0x000fe200078e00ff */
        /* <DEDUP_REMOVED lines=31> */
.L_x_2396:
[----:B------:R-:W-:-:S05]  /*14760*/  VIADD R8, R20, 0x1 ;  /* 0x0000000114087836 */ /* 0x000fca0000000000 */
[----:B------:R-:W-:-:S04]  /*14770*/  ISETP.NE.AND P2, PT, R8, 0x2, PT ;  /* 0x000000020800780c */ /* 0x000fc80003f45270 */
[----:B------:R-:W-:Y:S02]  /*14780*/  SEL R188, RZ, 0x1, P2 ;  /* 0x00000001ffbc7807 */ /* 0x000fe40001000000 */
[----:B------:R-:W-:Y:S02]  /*14790*/  SEL R185, R8, RZ, P2 ;  /* 0x000000ff08b97207 */ /* 0x000fe40001000000 */
[----:B------:R-:W-:Y:S01]  /*147a0*/  LOP3.LUT R188, R15, R188, RZ, 0x3c, !PT ;  /* 0x000000bc0fbc7212 */ /* 0x000fe200078e3cff */
[----:B------:R-:W-:Y:S06]  /*147b0*/  @!P0 BRA `(.L_x_2386) ;  /* 0x0000000000048947 */ /* 0x000fec0003800000 */
[----:B------:R-:W-:Y:S01]  /*147c0*/  BPT.TRAP 0x1 ;  /* 0x000000040000795c */ /* 0x000fe20000300000 */
.L_x_2386:
[----:B------:R-:W-:Y:S02]  /*147d0*/  LEA R14, R185, R18, 0x3 ;  /* 0x00000012b90e7211 */ /* 0x000fe400078e18ff */
[----:B------:R-:W-:-:S04]  /*147e0*/  SHF.L.U32 R11, R188, 0x1f, RZ ;  /* 0x0000001fbc0b7819 */ /* 0x000fc800000006ff */
[----:B------:R0:W1:Y:S01]  /*147f0*/  SYNCS.PHASECHK.TRANS64.TRYWAIT P2, [R14+URZ+0x34830], R11 ;  /* 0x0348300b0e0075a7 */ /* 0x000062000804017f */
[----:B------:R-:W-:Y:S05]  /*14800*/  @!P0 BRA `(.L_x_2387) ;  /* 0x0000000000048947 */ /* 0x000fea0003800000 */
[----:B------:R-:W-:Y:S01]  /*14810*/  BPT.TRAP 0x1 ;  /* 0x000000040000795c */ /* 0x000fe20000300000 */
.L_x_2387:
[----:B------:R-:W-:Y:S01]  /*14820*/  BSSY B2, `(.L_x_2388) ;  /* 0x0000006000027945 */ /* 0x000fe20003800000 */
[----:B------:R-:W-:Y:S02]  /*14830*/  IMAD R8, R185, 0xc00, R5 ;  /* 0x00000c00b9087824 */ /* 0x000fe400078e0205 */
[----:B------:R-:W-:Y:S01]  /*14840*/  IMAD.MOV.U32 R9, RZ, RZ, 0x40000040 ;  /* 0x40000040ff097424 */ /* 0x000fe200078e00ff */
[----:B-1----:R-:W-:Y:S06]  /*14850*/  @P2 BRA `(.L_x_2389) ;  /* 0x0000000000082947 */ /* 0x002fec0003800000 */
[----:B------:R-:W1:Y:S02]  /*14860*/  SYNCS.PHASECHK.TRANS64.TRYWAIT P2, [R14+URZ+0x34830], R11 ;  /* 0x0348300b0e0075a7 */ /* 0x000e64000804017f */
[----:B-1----:R-:W-:Y:S05]  /*14870*/  @!P2 BRA `(.L_x_2390) ;  /* 0x000000f800d0a947 */ /* 0x002fea0003800000 */
.L_x_2389:
[----:B------:R-:W-:Y:S05]  /*14880*/  BSYNC B2 ;  /* 0x0000000000027941 */ /* 0x000fea0003800000 */
.L_x_2388:
[----:B------:R-:W2:Y:S04]  /*14890*/  LDL.64 R24, [R1+0x30] ;  /* 0x0000300001187983 */ /* 0x000ea80000100a00 */
[----:B------:R-:W3:Y:S04]  /*148a0*/  LDL.64 R230, [R1+0x28] ;  /* 0x0000280001e67983 */ /* 0x000ee80000100a00 */
[----:B------:R-:W4:Y:S01]  /*148b0*/  LDL.64 R228, [R1+0x20] ;  /* 0x0000200001e47983 */ /* 0x000f220000100a00 */
[C---:B------:R-:W-:Y:S02]  /*148c0*/  R2UR UR6, R8.reuse ;  /* 0x00000000080672ca */ /* 0x040fe400000e0000 */
[----:B------:R-:W-:Y:S01]  /*148d0*/  R2UR UR7, R9 ;  /* 0x00000000090772ca */ /* 0x000fe200000e0000 */
[----:B------:R-:W5:Y:S01]  /*148e0*/  LDL.64 R234, [R1+0x18] ;  /* 0x0000180001ea7983 */ /* 0x000f620000100a00 */
[----:B------:R-:W-:Y:S01]  /*148f0*/  VIADD R10, R8, 0x2 ;  /* 0x00000002080a7836 */ /* 0x000fe20000000000 */
[----:B01----:R-:W-:-:S02]  /*14900*/  MOV R11, 0x40000040 ;  /* 0x40000040000b7802 */ /* 0x003fc40000000f00 */
[----:B------:R-:W5:Y:S01]  /*14910*/  LDL.64 R232, [R1+0x10] ;  /* 0x0000100001e87983 */ /* 0x000f620000100a00 */
[----:B--2---:R-:W-:Y:S02]  /*14920*/  R2UR UR4, R24 ;  /* 0x00000000180472ca */ /* 0x004fe400000e0000 */
[----:B------:R-:W-:Y:S02]  /*14930*/  R2UR UR5, R25 ;  /* 0x00000000190572ca */ /* 0x000fe400000e0000 */
[----:B------:R-:W-:-:S11]  /*14940*/  WARPGROUP.ARRIVE ;  /* 0x00000000000079c5 */ /* 0x000fd60000000000 */
[----:B------:R-:W-:Y:S01]  /*14950*/  HGMMA.64x128x16.F32 R24, gdesc[UR4], RZ, !UPT, gsb0 ;  /* 0x01e00000041879f0 */ /* 0x000fe2000c0008ff */
[----:B------:R-:W-:Y:S02]  /*14960*/  R2UR UR6, R10 ;  /* 0x000000000a0672ca */ /* 0x000fe400000e0000 */
[----:B------:R-:W-:Y:S02]  /*14970*/  R2UR UR7, R11 ;  /* 0x000000000b0772ca */ /* 0x000fe400000e0000 */
[----:B---3--:R-:W-:Y:S02]  /*14980*/  R2UR UR4, R230 ;  /* 0x00000000e60472ca */ /* 0x008fe400000e0000 */
[----:B------:R-:W-:Y:S01]  /*14990*/  R2UR UR5, R231 ;  /* 0x00000000e70572ca */ /* 0x000fe200000e0000 */
[----:B------:R-:W-:Y:S01]  /*149a0*/  VIADD R10, R8, 0x4 ;  /* 0x00000004080a7836 */ /* 0x000fe20000000000 */
[----:B------:R-:W2:Y:S01]  /*149b0*/  LDL.64 R230, [R1+0x8] ;  /* 0x0000080001e67983 */ /* 0x000ea20000100a00 */
[----:B------:R-:W-:Y:S01]  /*149c0*/  IMAD.MOV.U32 R11, RZ, RZ, 0x40000040 ;  /* 0x40000040ff0b7424 */ /* 0x000fe200078e00ff */
[----:B------:R-:W-:-:S02]  /*149d0*/  WARPGROUP.DEPBAR.LE gsb0, 0x0 ;  /* 0x00008000000079c5 */ /* 0x000fc40000010000 */
[----:B------:R-:W-:-:S07]  /*149e0*/  WARPGROUP.ARRIVE ;  /* 0x00000000000079c5 */ /* 0x000fce0000000000 */
[----:B------:R-:W-:Y:S01]  /*149f0*/  HGMMA.64x128x16.F32 R24, gdesc[UR4], R24, gsb0 ;  /* 0x01e00000041879f0 */ /* 0x000fe20008000818 */
[----:B------:R-:W-:Y:S02]  /*14a00*/  R2UR UR6, R10 ;  /* 0x000000000a0672ca */ /* 0x000fe400000e0000 */
[----:B------:R-:W-:Y:S02]  /*14a10*/  R2UR UR7, R11 ;  /* 0x000000000b0772ca */ /* 0x000fe400000e0000 */
[----:B----4-:R-:W-:Y:S02]  /*14a20*/  R2UR UR4, R228 ;  /* 0x00000000e40472ca */ /* 0x010fe400000e0000 */
[----:B------:R-:W-:Y:S01]  /*14a30*/  R2UR UR5, R229 ;  /* 0x00000000e50572ca */ /* 0x000fe200000e0000 */
[----:B------:R-:W-:Y:S01]  /*14a40*/  IMAD.MOV.U32 R11, RZ, RZ, 0x40000040 ;  /* 0x40000040ff0b7424 */ /* 0x000fe200078e00ff */
[----:B------:R-:W-:Y:S01]  /*14a50*/  IADD3 R10, R8, 0x6, RZ ;  /* 0x00000006080a7810 */ /* 0x000fe20007ffe0ff */
[----:B------:R-:W3:Y:S01]  /*14a60*/  LDL.64 R228, [R1] ;  /* 0x0000000001e47983 */ /* 0x000ee20000100a00 */
[----:B------:R-:W-:-:S02]  /*14a70*/  WARPGROUP.DEPBAR.LE gsb0, 0x0 ;  /* 0x00008000000079c5 */ /* 0x000fc40000010000 */
[----:B------:R-:W-:-:S07]  /*14a80*/  WARPGROUP.ARRIVE ;  /* 0x00000000000079c5 */ /* 0x000fce0000000000 */
[----:B------:R-:W-:Y:S01]  /*14a90*/  HGMMA.64x128x16.F32 R24, gdesc[UR4], R24, gsb0 ;  /* 0x01e00000041879f0 */ /* 0x000fe20008000818 */
        /* <DEDUP_REMOVED lines=8> */
[----:B------:R-:W-:Y:S01]  /*14b20*/  HGMMA.64x128x16.F32 R24, gdesc[UR4], R24, gsb0 ;  /* 0x01e00000041879f0 */ /* 0x000fe20008000818 */
        /* <DEDUP_REMOVED lines=8> */
[----:B------:R-:W-:Y:S01]  /*14bb0*/  HGMMA.64x128x16.F32 R24, gdesc[UR4], R24, gsb0 ;  /* 0x01e00000041879f0 */ /* 0x000fe20008000818 */
[----:B------:R-:W-:Y:S02]  /*14bc0*/  R2UR UR6, R10 ;  /* 0x000000000a0672ca */ /* 0x000fe400000e0000 */
[----:B------:R-:W-:Y:S02]  /*14bd0*/  R2UR UR7, R11 ;  /* 0x000000000b0772ca */ /* 0x000fe400000e0000 */
[----:B--2---:R-:W-:Y:S02]  /*14be0*/  R2UR UR4, R230 ;  /* 0x00000000e60472ca */ /* 0x004fe400000e0000 */
        /* <DEDUP_REMOVED lines=14> */
[----:B------:R-:W-:Y:S01]  /*14cd0*/  HGMMA.64x128x16.F32 R24, gdesc[UR4], R24, gsb0 ;  /* 0x01e00000041879f0 */ /* 0x000fe20008000818 */
        /* <DEDUP_REMOVED lines=110> */
.L_x_2391:
[----:B------:R-:W-:Y:S02]  /*153c0*/  SHF.L.U32 R0, R15, 0x1f, RZ ;  /* 0x0000001f0f007819 */ /* 0x000fe400000006ff */
[----:B------:R-:W-:-:S04]  /*153d0*/  LEA R15, R20, R18, 0x3 ;  /* 0x00000012140f7211 */ /* 0x000fc800078e18ff */
[----:B------:R0:W1:Y:S01]  /*153e0*/  SYNCS.PHASECHK.TRANS64.TRYWAIT P2, [R15+URZ+0x34850], R0 ;  /* 0x034850000f0075a7 */ /* 0x000062000804017f */
[----:B------:R-:W-:Y:S05]  /*153f0*/  @!P0 BRA `(.L_x_2392) ;  /* 0x0000000000048947 */ /* 0x000fea0003800000 */
[----:B------:R-:W-:Y:S01]  /*15400*/  BPT.TRAP 0x1 ;  /* 0x000000040000795c */ /* 0x000fe20000300000 */
.L_x_2392:
[----:B------:R-:W-:Y:S04]  /*15410*/  BSSY B2, `(.L_x_2393) ;  /* 0x0000004000027945 */ /* 0x000fe80003800000 */
[----:B-1----:R-:W-:Y:S05]  /*15420*/  @P2 BRA `(.L_x_2394) ;  /* 0x0000000000082947 */ /* 0x002fea0003800000 */
[----:B------:R-:W1:Y:S02]  /*15430*/  SYNCS.PHASECHK.TRANS64.TRYWAIT P2, [R15+URZ+0x34850], R0 ;  /* 0x034850000f0075a7 */ /* 0x000e64000804017f */
[----:B-1----:R-:W-:Y:S05]  /*15440*/  @!P2 BRA `(.L_x_2395) ;  /* 0x000000ec00f0a947 */ /* 0x002fea0003800000 */
.L_x_2394:
[----:B------:R-:W-:Y:S05]  /*15450*/  BSYNC B2 ;  /* 0x0000000000027941 */ /* 0x000fea0003800000 */
.L_x_2393:
[----:B01----:R-:W-:Y:S01]  /*15460*/  VIADD R0, R18, 0x400 ;  /* 0x0000040012007836 */ /* 0x003fe20000000000 */
[----:B------:R-:W-:Y:S01]  /*15470*/  WARPGROUP.ARRIVE ;  /* 0x00000000000079c5 */ /* 0x000fe20000000000 */
[----:B------:R-:W-:Y:S02]  /*15480*/  IMAD.MOV.U32 R11, RZ, RZ, 0x40000040 ;  /* 0x40000040ff0b7424 */ /* 0x000fe400078e00ff */
[----:B------:R-:W-:Y:S01]  /*15490*/  FMUL.FTZ R21, R30, UR39 ;  /* 0x000000271e157c20 */ /* 0x000fe20008410000 */
[----:B------:R-:W-:Y:S01]  /*154a0*/  FMUL.FTZ R30, R33, UR39 ;  /* 0x00000027211e7c20 */ /* 0x000fe20008410000 */
[----:B------:R-:W-:Y:S01]  /*154b0*/  SHF.R.U32.HI R0, RZ, 0x4, R0 ;  /* 0x00000004ff007819 */ /* 0x000fe20000011600 */
[----:B------:R-:W-:Y:S01]  /*154c0*/  FMUL.FTZ R33, R36, UR39 ;  /* 0x0000002724217c20 */ /* 0x000fe20008410000 */
[----:B------:R-:W-:Y:S01]  /*154d0*/  FMUL.FTZ R36, R40, UR39 ;  /* 0x0000002728247c20 */ /* 0x000fe20008410000 */
[----:B------:R-:W-:Y:S01]  /*154e0*/  FMUL.FTZ R40, R47, UR39 ;  /* 0x000000272f287c20 */ /* 0x000fe20008410000 */
[----:B------:R-:W-:Y:S01]  /*154f0*/  LOP3.LUT R0, R0, 0x3fff, RZ, 0xc0, !PT ;  /* 0x00003fff00007812 */ /* 0x000fe200078ec0ff */
[----:B------:R-:W-:Y:S01]  /*15500*/  FMUL.FTZ R47, R49, UR39 ;  /* 0x00000027312f7c20 */ /* 0x000fe20008410000 */
        /* <DEDUP_REMOVED lines=8> */
[----:B------:R-:W-:Y:S01]  /*15590*/  MOV R9, 0x40000040 ;  /* 0x4000004000097802 */ /* 0x000fe20000000f00 */
[----:B------:R-:W0:Y:S01]  /*155a0*/  MUFU.TANH R0, R0 ;  /* 0x0000000000007308 */ /* 0x000e220000002400 */
[----:B------:R-:W-:Y:S01]  /*155b0*/  FMUL.FTZ R39, R46, UR39 ;  /* 0x000000272e277c20 */ /* 0x000fe20008410000 */
[C---:B------:R-:W-:Y:S01]  /*155c0*/  VIADD R10, R8.reuse, 0x80 ;  /* 0x00000080080a7836 */ /* 0x040fe20000000000 */
[----:B------:R-:W-:Y:S01]  /*155d0*/  R2UR UR6, R8 ;  /* 0x00000000080672ca */ /* 0x000fe200000e0000 */
[----:B------:R-:W-:Y:S01]  /*155e0*/  FMUL.FTZ R46, R54, UR39 ;  /* 0x00000027362e7c20 */ /* 0x000fe20008410000 */
[----:B------:R-:W-:Y:S01]  /*155f0*/  R2UR UR7, R9 ;  /* 0x00000000090772ca */ /* 0x000fe200000e0000 */
        /* <DEDUP_REMOVED lines=12> */
[----:B------:R-:W-:Y:S01]  /*156c0*/  HGMMA.64x128x16.F32 R88, R180, gdesc[UR4].tnspB, R88, gsb0 ;  /* 0x41e00004b4587df0 */ /* 0x000fe20008000858 */
[----:B------:R-:W-:Y:S01]  /*156d0*/  R2UR UR6, R10 ;  /* 0x000000000a0672ca */ /* 0x000fe200000e0000 */
[----:B------:R-:W-:Y:S01]  /*156e0*/  FMUL.FTZ R34, R37, UR39 ;  /* 0x0000002725227c20 */ /* 0x000fe20008410000 */
[----:B------:R-:W-:Y:S01]  /*156f0*/  R2UR UR7, R11 ;  /* 0x000000000b0772ca */ /* 0x000fe200000e0000 */
[----:B------:R-:W-:Y:S01]  /*15700*/  IMAD.MOV.U32 R11, RZ, RZ, 0x40000040 ;  /* 0x40000040ff0b7424 */ /* 0x000fe200078e00ff */
[----:B------:R-:W-:Y:S01]  /*15710*/  IADD3 R10, R8, 0x100, RZ ;  /* 0x00000100080a7810 */ /* 0x000fe20007ffe0ff */
        /* <DEDUP_REMOVED lines=19> */
[----:B------:R-:W-:Y:S01]  /*15850*/  @!P1 VIADD R14, R14, 0x34840 ;  /* 0x000348400e0e9836 */ /* 0x000fe20000000000 */
[----:B------:R-:W-:-:S04]  /*15860*/  @!P1 IADD3 R15, R15, 0x34860, RZ ;  /* 0x000348600f0f9810 */ /* 0x000fc80007ffe0ff */
[----:B------:R-:W-:Y:S01]  /*15870*/  MUFU.TANH R33, R33 ;  /* 0x0000002100217308 */ /* 0x000fe20000002400 */
[----:B------:R-:W-:Y:S02]  /*15880*/  @!P1 PRMT R14, RZ, 0x654, R14 ;  /* 0x00000654ff0e9816 */ /* 0x000fe4000000000e */
[----:B------:R-:W-:-:S05]  /*15890*/  @!P1 PRMT R15, RZ, 0x654, R15 ;  /* 0x00000654ff0f9816 */ /* 0x000fca000000000f */
[----:B------:R-:W5:Y:S08]  /*158a0*/  MUFU.TANH R34, R34 ;  /* 0x0000002200227308 */ /* 0x000f700000002400 */
[----:B------:R-:W-:Y:S08]  /*158b0*/  MUFU.TANH R36, R36 ;  /* 0x0000002400247308 */ /* 0x000ff00000002400 */
        /* <DEDUP_REMOVED lines=17> */
[----:B------:R-:W-:Y:S02]  /*159d0*/  R2UR UR6, R10 ;  /* 0x000000000a0672ca */ /* 0x000fe400000e0000 */
[----:B------:R-:W-:Y:S01]  /*159e0*/  R2UR UR7, R11 ;  /* 0x000000000b0772ca */ /* 0x000fe200000e0000 */
[----:B------:R-:W-:-:S03]  /*159f0*/  IMAD.MOV.U32 R11, RZ, RZ, -0x80 ;  /* 0xffffff80ff0b7424 */ /* 0x000fc600078e00ff */
[----:B------:R-:W-:Y:S01]  /*15a00*/  MUFU.TANH R180, R180 ;  /* 0x000000b400b47308 */ /* 0x000fe20000002400 */
[----:B------:R-:W-:-:S05]  /*15a10*/  IMAD R10, R6, R11, 0x1 ;  /* 0x00000001060a7424 */ /* 0x000fca00078e020b */
[----:B------:R-:W-:Y:S01]  /*15a20*/  LEA R11, R193, R10, 0x7 ;  /* 0x0000000ac10b7211 */ /* 0x000fe200078e38ff */
[----:B------:R-:W-:Y:S01]  /*15a30*/  VIADD R10, R8, 0x180 ;  /* 0x00000180080a7836 */ /* 0x000fe20000000000 */
[----:B------:R-:W-:Y:S02]  /*15a40*/  MUFU.TANH R182, R182 ;  /* 0x000000b600b67308 */ /* 0x000fe40000002400 */
[----:B------:R-:W-:Y:S01]  /*15a50*/  IADD3 R52, -R192, R11, R195 ;  /* 0x0000000bc0347210 */ /* 0x000fe20007ffe1c3 */
[----:B------:R-:W-:-:S05]  /*15a60*/  IMAD.MOV.U32 R11, RZ, RZ, 0x40000040 ;  /* 0x40000040ff0b7424 */ /* 0x000fca00078e00ff */
        /* <DEDUP_REMOVED lines=21> */
[----:B------:R-:W-:Y:S01]  /*15bc0*/  R2UR UR6, R10 ;  /* 0x000000000a0672ca */ /* 0x000fe200000e0000 */
[----:B------:R-:W-:Y:S01]  /*15bd0*/  FMUL.FTZ R10, R72, UR39 ;  /* 0x00000027480a7c20 */ /* 0x000fe20008410000 */
[----:B------:R-:W-:Y:S01]  /*15be0*/  R2UR UR7, R11 ;  /* 0x000000000b0772ca */ /* 0x000fe200000e0000 */
[----:B------:R-:W-:-:S03]  /*15bf0*/  IMAD R11, R201, -0x2, R52 ;  /* 0xfffffffec90b7824 */ /* 0x000fc600078e0234 */
[----:B------:R-:W-:Y:S01]  /*15c00*/  MUFU.TANH R176, R176 ;  /* 0x000000b000b07308 */ /* 0x000fe20000002400 */
[----:B------:R-:W-:Y:S01]  /*15c10*/  FMUL.FTZ R52, R59, UR39 ;  /* 0x000000273b347c20 */ /* 0x000fe20008410000 */
[----:B------:R-:W-:Y:S01]  /*15c20*/  FMUL.FTZ R59, R78, UR39 ;  /* 0x000000274e3b7c20 */ /* 0x000fe20008410000 */
[----:B------:R-:W-:-:S04]  /*15c30*/  IADD3 R54, R204, R11, RZ ;  /* 0x0000000bcc367210 */ /* 0x000fc80007ffe0ff */
[C---:B------:R-:W-:Y:S01]  /*15c40*/  ISETP.GT.AND P2, PT, R54.reuse, RZ, PT ;  /* 0x000000ff3600720c */ /* 0x040fe20003f44270 */
[----:B------:R-:W-:Y:S01]  /*15c50*/  MUFU.TANH R178, R178 ;  /* 0x000000b200b27308 */ /* 0x000fe20000002400 */
[----:B------:R-:W-:Y:S02]  /*15c60*/  ISETP.GT.AND P3, PT, R54, 0x1, PT ;  /* 0x000000013600780c */ /* 0x000fe40003f64270 */
[----:B0-----:R-:W-:Y:S02]  /*15c70*/  FSEL R0, R0, -INF , P2 ;  /* 0xff80000000007808 */ /* 0x001fe40001000000 */
[----:B-1----:R-:W-:Y:S02]  /*15c80*/  FSEL R56, R9, -INF , P3 ;  /* 0xff80000009387808 */ /* 0x002fe40001800000 */
[----:B------:R-:W-:Y:S01]  /*15c90*/  ISETP.GT.AND P2, PT, R54, 0x8, PT ;  /* 0x000000083600780c */ /* 0x000fe20003f44270 */
[----:B------:R-:W-:Y:S01]  /*15ca0*/  MUFU.TANH R10, R10 ;  /* 0x0000000a000a7308 */ /* 0x000fe20000002400 */
[----:B------:R-:W-:-:S02]  /*15cb0*/  FMNMX.FTZ R9, R0, R7, !PT ;  /* 0x0000000700097209 */ /* 0x000fc40007810000 */
[----:B------:R-:W-:Y:S02]  /*15cc0*/  ISETP.GT.AND P3, PT, R54, 0x9, PT ;  /* 0x000000093600780c */ /* 0x000fe40003f64270 */
[----:B------:R-:W-:Y:S02]  /*15cd0*/  FSEL R58, R24, -INF , P2 ;  /* 0xff800000183a7808 */ /* 0x000fe40001000000 */
[----:B------:R-:W-:Y:S01]  /*15ce0*/  FMNMX.FTZ R9, R56, R9, !PT ;  /* 0x0000000938097209 */ /* 0x000fe20007810000 */
[----:B------:R-:W-:Y:S01]  /*15cf0*/  MUFU.TANH R48, R48 ;  /* 0x0000003000307308 */ /* 0x000fe20000002400 */
[----:B------:R-:W-:Y:S02]  /*15d00*/  ISETP.GT.AND P2, PT, R54, 0x10, PT ;  /* 0x000000103600780c */ /* 0x000fe40003f44270 */
[----:B--2---:R-:W-:Y:S01]  /*15d10*/  FSEL R24, R25, -INF , P3 ;  /* 0xff80000019187808 */ /* 0x004fe20001800000 */
[----:B------:R-:W-:Y:S01]  /*15d20*/  FMUL.FTZ R25, R62, UR39 ;  /* 0x000000273e197c20 */ /* 0x000fe20008410000 */
[----:B------:R-:W-:Y:S01]  /*15d30*/  FMNMX.FTZ R11, R58, R9, !PT ;  /* 0x000000093a0b7209 */ /* 0x000fe20007810000 */
[----:B------:R-:W-:Y:S01]  /*15d40*/  FMUL.FTZ R9, R64, UR39 ;  /* 0x0000002740097c20 */ /* 0x000fe20008410000 */
[----:B------:R-:W-:Y:S01]  /*15d50*/  ISETP.GT.AND P3, PT, R54, 0x11, PT ;  /* 0x000000113600780c */ /* 0x000fe20003f64270 */
[----:B------:R-:W-:Y:S01]  /*15d60*/  MUFU.TANH R51, R51 ;  /* 0x0000003300337308 */ /* 0x000fe20000002400 */
[----:B---3--:R-:W-:-:S02]  /*15d70*/  FSEL R28, R28, -INF , P2 ;  /* 0xff8000001c1c7808 */ /* 0x008fc40001000000 */
[----:B------:R-:W-:Y:S02]  /*15d80*/  FMNMX.FTZ R11, R24, R11, !PT ;  /* 0x0000000b180b7209 */ /* 0x000fe40007810000 */
[----:B------:R-:W-:Y:S02]  /*15d90*/  ISETP.GT.AND P2, PT, R54, 0x18, PT ;  /* 0x000000183600780c */ /* 0x000fe40003f44270 */
[----:B----4-:R-:W-:Y:S01]  /*15da0*/  FSEL R30, R30, -INF , P3 ;  /* 0xff8000001e1e7808 */ /* 0x010fe20001800000 */
[----:B------:R-:W-:Y:S01]  /*15db0*/  MUFU.TANH R9, R9 ;  /* 0x0000000900097308 */ /* 0x000fe20000002400 */
[----:B------:R-:W-:Y:S02]  /*15dc0*/  FMNMX.FTZ R11, R28, R11, !PT ;  /* 0x0000000b1c0b7209 */ /* 0x000fe40007810000 */
[----:B------:R-:W-:Y:S02]  /*15dd0*/  ISETP.GT.AND P3, PT, R54, 0x19, PT ;  /* 0x000000193600780c */ /* 0x000fe40003f64270 */
[----:B------:R-:W-:-:S02]  /*15de0*/  FMNMX.FTZ R11, R30, R11, !PT ;  /* 0x0000000b1e0b7209 */ /* 0x000fc40007810000 */
[----:B-----5:R-:W-:Y:S01]  /*15df0*/  FSEL R34, R34, -INF , P3 ;  /* 0xff80000022227808 */ /* 0x020fe20001800000 */
[----:B------:R-:W-:Y:S01]  /*15e00*/  MUFU.TANH R52, R52 ;  /* 0x0000003400347308 */ /* 0x000fe20000002400 */
[----:B------:R-:W-:-:S04]  /*15e10*/  ISETP.GT.AND P3, PT, R54, 0x21, PT ;  /* 0x000000213600780c */ /* 0x000fc80003f64270 */
[----:B------:R-:W-:Y:S02]  /*15e20*/  FSEL R38, R38, -INF , P3 ;  /* 0xff80000026267808 */ /* 0x000fe40001800000 */
[----:B------:R-:W-:Y:S01]  /*15e30*/  ISETP.GT.AND P3, PT, R54, 0x29, PT ;  /* 0x000000293600780c */ /* 0x000fe20003f64270 */
[----:B------:R-:W-:Y:S03]  /*15e40*/  MUFU.TANH R25, R25 ;  /* 0x0000001900197308 */ /* 0x000fe60000002400 */
[----:B------:R-:W-:Y:S02]  /*15e50*/  FSEL R44, R44, -INF , P3 ;  /* 0xff8000002c2c7808 */ /* 0x000fe40001800000 */
[----:B------:R-:W-:-:S03]  /*15e60*/  ISETP.GT.AND P3, PT, R54, 0x31, PT ;  /* 0x000000313600780c */ /* 0x000fc60003f64270 */
[----:B------:R-:W-:Y:S01]  /*15e70*/  MUFU.TANH R57, R57 ;  /* 0x0000003900397308 */ /* 0x000fe20000002400 */
[----:B------:R-:W-:Y:S01]  /*15e80*/  FSEL R68, R47, -INF , P3 ;  /* 0xff8000002f447808 */ /* 0x000fe20001800000 */
[----:B------:R-:W-:Y:S01]  /*15e90*/  FMUL.FTZ R47, R67, UR39 ;  /* 0x00000027432f7c20 */ /* 0x000fe20008410000 */
[----:B------:R-:W-:-:S04]  /*15ea0*/  ISETP.GT.AND P3, PT, R54, 0x39, PT ;  /* 0x000000393600780c */ /* 0x000fc80003f64270 */
[----:B------:R-:W-:Y:S01]  /*15eb0*/  FSEL R50, R50, -INF , P3 ;  /* 0xff80000032327808 */ /* 0x000fe20001800000 */
[----:B------:R-:W-:Y:S01]  /*15ec0*/  MUFU.TANH R47, R47 ;  /* 0x0000002f002f7308 */ /* 0x000fe20000002400 */
[----:B------:R-:W-:-:S07]  /*15ed0*/  ISETP.GT.AND P3, PT, R54, 0x41, PT ;  /* 0x000000413600780c */ /* 0x000fce0003f64270 */
[----:B------:R-:W-:Y:S01]  /*15ee0*/  MUFU.TANH R59, R59 ;  /* 0x0000003b003b7308 */ /* 0x000fe20000002400 */
[----:B------:R-:W-:Y:S02]  /*15ef0*/  WARPGROUP.DEPBAR.LE gsb0, 0x0 ;  /* 0x00008000000079c5 */ /* 0x000fe40000010000 */
[----:B------:R-:W-:Y:S01]  /*15f00*/  WARPGROUP.ARRIVE ;  /* 0x00000000000079c5 */ /* 0x000fe20000000000 */
[----:B------:R-:W-:Y:S01]  /*15f10*/  FMUL.FTZ R172, R61, UR39 ;  /* 0x000000273dac7c20 */ /* 0x000fe20008410000 */
[----:B------:R-:W-:Y:S01]  /*15f20*/  FMUL.FTZ R174, R65, UR39 ;  /* 0x0000002741ae7c20 */ /* 0x000fe20008410000 */
[----:B------:R-:W-:Y:S01]  /*15f30*/  FMUL.FTZ R61, R79, UR39 ;  /* 0x000000274f3d7c20 */ /* 0x000fe20008410000 */
[----:B------:R-:W-:Y:S02]  /*15f40*/  FMUL.FTZ R65, R83, UR39 ;  /* 0x0000002753417c20 */ /* 0x000fe40008410000 */
[----:B------:R-:W-:Y:S01]  /*15f50*/  HGMMA.64x128x16.F32 R88, R168, gdesc[UR4].tnspB, R88, gsb0 ;  /* 0x41e00004a8587df0 */ /* 0x000fe20008000858 */
[----:B------:R-:W0:Y:S08]  /*15f60*/  MUFU.TANH R172, R172 ;  /* 0x000000ac00ac7308 */ /* 0x000e300000002400 */
[----:B------:R-:W-:Y:S08]  /*15f70*/  MUFU.TANH R174, R174 ;  /* 0x000000ae00ae7308 */ /* 0x000ff00000002400 */
[----:B------:R-:W-:Y:S08]  /*15f80*/  MUFU.TANH R61, R61 ;  /* 0x0000003d003d7308 */ /* 0x000ff00000002400 */
[----:B------:R-:W-:Y:S01]  /*15f90*/  MUFU.TANH R65, R65 ;  /* 0x0000004100417308 */ /* 0x000fe20000002400 */
[----:B------:R-:W-:-:S07]  /*15fa0*/  WARPGROUP.DEPBAR.LE gsb0, 0x0 ;  /* 0x00008000000079c5 */ /* 0x000fce0000010000 */
[----:B------:R1:W2:Y:S01]  /*15fb0*/  MUFU.TANH R170, R60 ;  /* 0x0000003c00aa7308 */ /* 0x0002a20000002400 */
[----:B------:R-:W-:Y:S01]  /*15fc0*/  FSEL R168, R55, -INF , P3 ;  /* 0xff80000037a87808 */ /* 0x000fe20001800000 */
[----:B------:R-:W-:Y:S01]  /*15fd0*/  WARPGROUP.ARRIVE ;  /* 0x00000000000079c5 */ /* 0x000fe20000000000 */
[----:B------:R-:W-:Y:S01]  /*15fe0*/  ISETP.GT.AND P3, PT, R54, 0x49, PT ;  /* 0x000000493600780c */ /* 0x000fe20003f64270 */
[----:B------:R-:W-:-:S03]  /*15ff0*/  FMUL.FTZ R55, R74, UR39 ;  /* 0x000000274a377c20 */ /* 0x000fc60008410000 */
[----:B0-----:R-:W-:Y:S02]  /*16000*/  FSEL R172, R172, -INF , P3 ;  /* 0xff800000acac7808 */ /* 0x001fe40001800000 */
[----:B-1----:R-:W-:Y:S01]  /*16010*/  FSEL R60, R33, -INF , P2 ;  /* 0xff800000213c7808 */ /* 0x002fe20001000000 */
[----:B------:R-:W-:Y:S01]  /*16020*/  FMUL.FTZ R33, R63, UR39 ;  /* 0x000000273f217c20 */ /* 0x000fe20008410000 */
[----:B------:R-:W-:Y:S01]  /*16030*/  ISETP.GT.AND P2, PT, R54, 0x20, PT ;  /* 0x000000203600780c */ /* 0x000fe20003f44270 */
[----:B------:R-:W-:Y:S01]  /*16040*/  FMUL.FTZ R63, R82, UR39 ;  /* 0x00000027523f7c20 */ /* 0x000fe20008410000 */
[----:B------:R-:W-:Y:S01]  /*16050*/  FMNMX.FTZ R11, R60, R11, !PT ;  /* 0x0000000b3c0b7209 */ /* 0x000fe20007810000 */
[----:B------:R-:W-:Y:S01]  /*16060*/  MUFU.TANH R55, R55 ;  /* 0x0000003700377308 */ /* 0x000fe20000002400 */
[----:B------:R-:W-:Y:S02]  /*16070*/  FSEL R36, R36, -INF , P2 ;  /* 0xff80000024247808 */ /* 0x000fe40001000000 */
[----:B------:R-:W-:-:S02]  /*16080*/  FMNMX.FTZ R11, R34, R11, !PT ;  /* 0x0000000b220b7209 */ /* 0x000fc40007810000 */
[----:B------:R-:W-:Y:S02]  /*16090*/  ISETP.GT.AND P2, PT, R54, 0x28, PT ;  /* 0x000000283600780c */ /* 0x000fe40003f44270 */
[----:B------:R-:W-:Y:S01]  /*160a0*/  FMNMX.FTZ R11, R36, R11, !PT ;  /* 0x0000000b240b7209 */ /* 0x000fe20007810000 */
[----:B------:R-:W-:Y:S01]  /*160b0*/  MUFU.TANH R33, R33 ;  /* 0x0000002100217308 */ /* 0x000fe20000002400 */
[----:B------:R-:W-:Y:S02]  /*160c0*/  FSEL R42, R42, -INF , P2 ;  /* 0xff8000002a2a7808 */ /* 0x000fe40001000000 */
[----:B------:R-:W-:Y:S02]  /*160d0*/  FMNMX.FTZ R11, R38, R11, !PT ;  /* 0x0000000b260b7209 */ /* 0x000fe40007810000 */
[----:B------:R-:W-:Y:S02]  /*160e0*/  ISETP.GT.AND P2, PT, R54, 0x30, PT ;  /* 0x000000303600780c */ /* 0x000fe40003f44270 */
[----:B------:R-:W-:Y:S01]  /*160f0*/  FMNMX.FTZ R11, R42, R11, !PT ;  /* 0x0000000b2a0b7209 */ /* 0x000fe20007810000 */
[----:B------:R-:W-:Y:S01]  /*16100*/  MUFU.TANH R63, R63 ;  /* 0x0000003f003f7308 */ /* 0x000fe20000002400 */
[----:B------:R-:W-:Y:S01]  /*16110*/  FSEL R64, R45, -INF , P2 ;  /* 0xff8000002d407808 */ /* 0x000fe20001000000 */
[----:B------:R-:W-:Y:S01]  /*16120*/  FMUL.FTZ R45, R66, UR39 ;  /* 0x00000027422d7c20 */ /* 0x000fe20008410000 */
[----:B------:R-:W-:Y:S01]  /*16130*/  FMNMX.FTZ R11, R44, R11, !PT ;  /* 0x0000000b2c0b7209 */ /* 0x000fe20007810000 */
[----:B------:R-:W-:Y:S01]  /*16140*/  FMUL.FTZ R66, R86, UR39 ;  /* 0x0000002756427c20 */ /* 0x000fe20008410000 */
[----:B------:R-:W-:-:S02]  /*16150*/  ISETP.GT.AND P2, PT, R54, 0x38, PT ;  /* 0x000000383600780c */ /* 0x000fc40003f44270 */
[----:B------:R-:W-:Y:S01]  /*16160*/  FMNMX.FTZ R11, R64, R11, !PT ;  /* 0x0000000b400b7209 */ /* 0x000fe20007810000 */
[----:B------:R-:W-:Y:S01]  /*16170*/  MUFU.TANH R45, R45 ;  /* 0x0000002d002d7308 */ /* 0x000fe20000002400 */
[----:B------:R-:W-:Y:S01]  /*16180*/  FSEL R72, R49, -INF , P2 ;  /* 0xff80000031487808 */ /* 0x000fe20001000000 */
[----:B------:R-:W-:Y:S01]  /*16190*/  FMUL.FTZ R49, R70, UR39 ;  /* 0x0000002746317c20 */ /* 0x000fe20008410000 */
[----:B------:R-:W-:Y:S01]  /*161a0*/  FMNMX.FTZ R11, R68, R11, !PT ;  /* 0x0000000b440b7209 */ /* 0x000fe20007810000 */
[----:B------:R-:W-:Y:S01]  /*161b0*/  FMUL.FTZ R70, R87, UR39 ;  /* 0x0000002757467c20 */ /* 0x000fe20008410000 */
[----:B------:R-:W-:Y:S02]  /*161c0*/  ISETP.GT.AND P2, PT, R54, 0x40, PT ;  /* 0x000000403600780c */ /* 0x000fe40003f44270 */
[----:B------:R-:W-:Y:S01]  /*161d0*/  FMNMX.FTZ R11, R72, R11, !PT ;  /* 0x0000000b480b7209 */ /* 0x000fe20007810000 */
[----:B------:R-:W-:Y:S01]  /*161e0*/  MUFU.TANH R49, R49 ;  /* 0x0000003100317308 */ /* 0x000fe20000002400 */
[----:B------:R-:W-:Y:S01]  /*161f0*/  FSEL R76, R53, -INF , P2 ;  /* 0xff800000354c7808 */ /* 0x000fe20001000000 */
[----:B------:R-:W-:Y:S01]  /*16200*/  FMUL.FTZ R53, R71, UR39 ;  /* 0x0000002747357c20 */ /* 0x000fe20008410000 */
[----:B------:R-:W-:-:S02]  /*16210*/  FMNMX.FTZ R11, R50, R11, !PT ;  /* 0x0000000b320b7209 */ /* 0x000fc40007810000 */
[----:B------:R-:W-:Y:S02]  /*16220*/  ISETP.GT.AND P2, PT, R54, 0x48, PT ;  /* 0x000000483600780c */ /* 0x000fe40003f44270 */
[----:B------:R-:W-:Y:S01]  /*16230*/  FMNMX.FTZ R11, R76, R11, !PT ;  /* 0x0000000b4c0b7209 */ /* 0x000fe20007810000 */
[----:B------:R-:W-:Y:S01]  /*16240*/  MUFU.TANH R53, R53 ;  /* 0x0000003500357308 */ /* 0x000fe20000002400 */
[----:B--2---:R-:W-:Y:S02]  /*16250*/  FSEL R170, R170, -INF , P2 ;  /* 0xff800000aaaa7808 */ /* 0x004fe40001000000 */
[----:B------:R-:W-:Y:S02]  /*16260*/  FMNMX.FTZ R11, R168, R11, !PT ;  /* 0x0000000ba80b7209 */ /* 0x000fe40007810000 */
[----:B------:R-:W-:Y:S02]  /*16270*/  ISETP.GT.AND P2, PT, R54, 0x50, PT ;  /* 0x000000503600780c */ /* 0x000fe40003f44270 */
[----:B------:R-:W-:Y:S01]  /*16280*/  FMNMX.FTZ R11, R170, R11, !PT ;  /* 0x0000000baa0b7209 */ /* 0x000fe20007810000 */
[----:B------:R-:W-:Y:S01]  /*16290*/  MUFU.TANH R66, R66 ;  /* 0x0000004200427308 */ /* 0x000fe20000002400 */
[----:B------:R-:W-:-:S02]  /*162a0*/  ISETP.GT.AND P3, PT, R54, 0x51, PT ;  /* 0x000000513600780c */ /* 0x000fc40003f64270 */
[----:B------:R-:W-:Y:S01]  /*162b0*/  FSEL R80, R9, -INF , P2 ;  /* 0xff80000009507808 */ /* 0x000fe20001000000 */
[----:B------:R-:W-:Y:S01]  /*162c0*/  FMUL.FTZ R9, R84, UR39 ;  /* 0x0000002754097c20 */ /* 0x000fe20008410000 */
[----:B------:R-:W-:Y:S02]  /*162d0*/  FMNMX.FTZ R11, R172, R11, !PT ;  /* 0x0000000bac0b7209 */ /* 0x000fe40007810000 */
[----:B------:R-:W-:Y:S01]  /*162e0*/  ISETP.GT.AND P2, PT, R54, 0x58, PT ;  /* 0x000000583600780c */ /* 0x000fe20003f44270 */
[----:B------:R-:W-:Y:S01]  /*162f0*/  MUFU.TANH R70, R70 ;  /* 0x0000004600467308 */ /* 0x000fe20000002400 */
[----:B------:R-:W-:Y:S02]  /*16300*/  FSEL R174, R174, -INF , P3 ;  /* 0xff800000aeae7808 */ /* 0x000fe40001800000 */
[----:B------:R-:W-:Y:S02]  /*16310*/  FMNMX.FTZ R11, R80, R11, !PT ;  /* 0x0000000b500b7209 */ /* 0x000fe40007810000 */
[----:B------:R-:W-:-:S02]  /*16320*/  ISETP.GT.AND P3, PT, R54, 0x59, PT ;  /* 0x000000593600780c */ /* 0x000fc40003f64270 */
[----:B------:R-:W-:Y:S01]  /*16330*/  FSEL R176, R176, -INF , P2 ;  /* 0xff800000b0b07808 */ /* 0x000fe20001000000 */
[----:B------:R-:W0:Y:S01]  /*16340*/  MUFU.TANH R9, R9 ;  /* 0x0000000900097308 */ /* 0x000e220000002400 */
[----:B------:R-:W-:Y:S02]  /*16350*/  FMNMX.FTZ R11, R174, R11, !PT ;  /* 0x0000000bae0b7209 */ /* 0x000fe40007810000 */
[----:B------:R-:W-:Y:S02]  /*16360*/  ISETP.GT.AND P2, PT, R54, 0x60, PT ;  /* 0x000000603600780c */ /* 0x000fe40003f44270 */
[----:B------:R-:W-:Y:S02]  /*16370*/  FSEL R178, R178, -INF , P3 ;  /* 0xff800000b2b27808 */ /* 0x000fe40001800000 */
[----:B------:R-:W-:Y:S02]  /*16380*/  FMNMX.FTZ R11, R176, R11, !PT ;  /* 0x0000000bb00b7209 */ /* 0x000fe40007810000 */
[----:B------:R-:W-:-:S02]  /*16390*/  ISETP.GT.AND P3, PT, R54, 0x61, PT ;  /* 0x000000613600780c */ /* 0x000fc40003f64270 */
[----:B------:R-:W-:Y:S02]  /*163a0*/  FSEL R84, R10, -INF , P2 ;  /* 0xff8000000a547808 */ /* 0x000fe40001000000 */
        /* <DEDUP_REMOVED lines=17> */
[----:B0-----:R-:W-:Y:S02]  /*164c0*/  FSEL R234, R9, -INF , P2 ;  /* 0xff80000009ea7808 */ /* 0x001fe40001000000 */
[----:B------:R-:W-:Y:S02]  /*164d0*/  FMNMX.FTZ R11, R230, R11, !PT ;  /* 0x0000000be60b7209 */ /* 0x000fe40007810000 */
[----:B------:R-:W-:Y:S02]  /*164e0*/  FSEL R62, R85, -INF , P3 ;  /* 0xff800000553e7808 */ /* 0x000fe40001800000 */
[----:B------:R-:W-:-:S04]  /*164f0*/  FMNMX.FTZ R11, R234, R11, !PT ;  /* 0x0000000bea0b7209 */ /* 0x000fc80007810000 */
[----:B------:R-:W-:-:S05]  /*16500*/  FMNMX.FTZ R11, R62, R11, !PT ;  /* 0x0000000b3e0b7209 */ /* 0x000fca0007810000 */
[----:B------:R-:W0:Y:S02]  /*16510*/  SHFL.BFLY PT, R10, R11, 0x2, 0x1f ;  /* 0x0c401f000b0a7f89 */ /* 0x000e2400000e0000 */
[----:B0-----:R-:W-:Y:S02]  /*16520*/  FMNMX.FTZ R10, R11, R10, !PT ;  /* 0x0000000a0b0a7209 */ /* 0x001fe40007810000 */
[----:B------:R-:W-:-:S03]  /*16530*/  MOV R11, 0x40000040 ;  /* 0x40000040000b7802 */ /* 0x000fc60000000f00 */
[----:B------:R-:W0:Y:S01]  /*16540*/  SHFL.BFLY PT, R9, R10, 0x1, 0x1f ;  /* 0x0c201f000a097f89 */ /* 0x000e2200000e0000 */
[----:B------:R-:W-:Y:S02]  /*16550*/  R2UR UR7, R11 ;  /* 0x000000000b0772ca */ /* 0x000fe400000e0000 */
[----:B0-----:R-:W-:Y:S01]  /*16560*/  FMNMX.FTZ R194, R10, R9, !PT ;  /* 0x000000090ac27209 */ /* 0x001fe20007810000 */
[----:B------:R-:W-:Y:S02]  /*16570*/  VIADD R10, R8, 0x200 ;  /* 0x00000200080a7836 */ /* 0x000fe40000000000 */
[----:B------:R-:W-:Y:S01]  /*16580*/  IMAD.U32 R9, RZ, RZ, UR43 ;  /* 0x0000002bff097e24 */ /* 0x000fe2000f8e00ff */
[----:B------:R-:W-:Y:S02]  /*16590*/  FSETP.NEU.FTZ.AND P2, PT, R194, -INF , PT ;  /* 0xff800000c200780b */ /* 0x000fe40003f5d000 */
[----:B------:R-:W-:Y:S01]  /*165a0*/  R2UR UR6, R10 ;  /* 0x000000000a0672ca */ /* 0x000fe200000e0000 */
[----:B------:R-:W-:Y:S01]  /*165b0*/  FMUL.FTZ R69, R194, R9 ;  /* 0x00000009c2457220 */ /* 0x000fe20000410000 */
[----:B------:R-:W-:-:S04]  /*165c0*/  VIADD R10, R8, 0x280 ;  /* 0x00000280080a7836 */ /* 0x000fc80000000000 */
[----:B------:R-:W-:-:S05]  /*165d0*/  FSEL R69, R69, RZ, P2 ;  /* 0x000000ff45457208 */ /* 0x000fca0001000000 */
[-CC-:B------:R-:W-:Y:S01]  /*165e0*/  FFMA.FTZ R67, R0, R9.reuse, -R69.reuse ;  /* 0x0000000900437223 */ /* 0x180fe20000010845 */
[----:B------:R-:W-:Y:S01]  /*165f0*/  VIADD R0, R54, 0x8 ;  /* 0x0000000836007836 */ /* 0x000fe20000000000 */
[----:B------:R-:W-:Y:S01]  /*16600*/  HGMMA.64x128x16.F32 R88, R164, gdesc[UR4].tnspB, R88, gsb0 ;  /* 0x41e00004a4587df0 */ /* 0x000fe20008000858 */
[-CC-:B------:R-:W-:Y:S01]  /*16610*/  FFMA.FTZ R73, R58, R9.reuse, -R69.reuse ;  /* 0x000000093a497223 */ /* 0x180fe20000010845 */
[-CC-:B------:R-:W-:Y:S01]  /*16620*/  FFMA.FTZ R71, R24, R9.reuse, -R69.reuse ;  /* 0x0000000918477223 */ /* 0x180fe20000010845 */
[----:B------:R-:W-:Y:S01]  /*16630*/  R2UR UR6, R10 ;  /* 0x000000000a0672ca */ /* 0x000fe200000e0000 */
[----:B------:R-:W-:Y:S01]  /*16640*/  VIADD R10, R8, 0x300 ;  /* 0x00000300080a7836 */ /* 0x000fe20000000000 */
[----:B------:R-:W-:Y:S01]  /*16650*/  ISETP.GT.AND P5, PT, R0, RZ, PT ;  /* 0x000000ff0000720c */ /* 0x000fe20003fa4270 */
[-CC-:B------:R-:W-:Y:S01]  /*16660*/  FFMA.FTZ R56, R56, R9.reuse, -R69.reuse ;  /* 0x0000000938387223 */ /* 0x180fe20000010845 */
[----:B------:R-:W-:Y:S01]  /*16670*/  ISETP.GT.AND P6, PT, R0, 0x1, PT ;  /* 0x000000010000780c */ /* 0x000fe20003fc4270 */
[----:B------:R-:W-:Y:S01]  /*16680*/  MUFU.EX2 R67, R67 ;  /* 0x0000004300437308 */ /* 0x000fe20000000800 */
[----:B------:R-:W-:Y:S01]  /*16690*/  FSEL R58, R2, -INF , P5 ;  /* 0xff800000023a7808 */ /* 0x000fe20002800000 */
[-CC-:B------:R-:W-:Y:S01]  /*166a0*/  FFMA.FTZ R2, R30, R9.reuse, -R69.reuse ;  /* 0x000000091e027223 */ /* 0x180fe20000010845 */
[----:B------:R-:W-:Y:S01]  /*166b0*/  ISETP.GT.AND P3, PT, R0, 0x8, PT ;  /* 0x000000080000780c */ /* 0x000fe20003f64270 */
[-CC-:B------:R-:W-:Y:S01]  /*166c0*/  FFMA.FTZ R50, R50, R9.reuse, -R69.reuse ;  /* 0x0000000932327223 */ /* 0x180fe20000010845 */
[----:B------:R-:W-:Y:S01]  /*166d0*/  FSEL R24, R20, -INF , P6 ;  /* 0xff80000014187808 */ /* 0x000fe20003000000 */
[-CC-:B------:R-:W-:Y:S01]  /*166e0*/  FFMA.FTZ R20, R28, R9.reuse, -R69.reuse ;  /* 0x000000091c147223 */ /* 0x180fe20000010845 */
[----:B------:R-:W-:Y:S01]  /*166f0*/  FMNMX.FTZ R11, R58, R12, !PT ;  /* 0x0000000c3a0b7209 */ /* 0x000fe20007810000 */
[----:B------:R-:W-:Y:S01]  /*16700*/  MUFU.EX2 R56, R56 ;  /* 0x0000003800387308 */ /* 0x000fe20000000800 */
[----:B------:R-:W-:Y:S01]  /*16710*/  ISETP.GT.AND P4, PT, R0, 0x9, PT ;  /* 0x000000090000780c */ /* 0x000fe20003f84270 */
[-CC-:B------:R-:W-:Y:S01]  /*16720*/  FFMA.FTZ R62, R62, R9.reuse, -R69.reuse ;  /* 0x000000093e3e7223 */ /* 0x180fe20000010845 */
[----:B------:R-:W-:Y:S01]  /*16730*/  FSEL R28, R21, -INF , P3 ;  /* 0xff800000151c7808 */ /* 0x000fe20001800000 */
[----:B------:R-:W-:Y:S01]  /*16740*/  FFMA.FTZ R21, R64, R9, -R69 ;  /* 0x0000000940157223 */ /* 0x000fe20000010845 */
[----:B------:R-:W-:-:S02]  /*16750*/  FMNMX.FTZ R11, R24, R11, !PT ;  /* 0x0000000b180b7209 */ /* 0x000fc40007810000 */
[----:B------:R-:W-:Y:S01]  /*16760*/  ISETP.GT.AND P5, PT, R0, 0x10, PT ;  /* 0x000000100000780c */ /* 0x000fe20003fa4270 */
[----:B------:R0:W-:Y:S01]  /*16770*/  MUFU.EX2 R54, R73 ;  /* 0x0000004900367308 */ /* 0x0001e20000000800 */
[----:B------:R-:W-:Y:S02]  /*16780*/  FSEL R26, R26, -INF , P4 ;  /* 0xff8000001a1a7808 */ /* 0x000fe40002000000 */
[----:B------:R-:W-:Y:S02]  /*16790*/  FMNMX.FTZ R11, R28, R11, !PT ;  /* 0x0000000b1c0b7209 */ /* 0x000fe40007810000 */
[----:B------:R-:W-:Y:S02]  /*167a0*/  ISETP.GT.AND P6, PT, R0, 0x11, PT ;  /* 0x000000110000780c */ /* 0x000fe40003fc4270 */
[----:B------:R-:W-:Y:S01]  /*167b0*/  FSEL R30, R27, -INF , P5 ;  /* 0xff8000001b1e7808 */ /* 0x000fe20002800000 */
[----:B------:R-:W-:Y:S01]  /*167c0*/  MUFU.EX2 R71, R71 ;  /* 0x0000004700477308 */ /* 0x000fe20000000800 */
[----:B------:R-:W-:Y:S01]  /*167d0*/  FMNMX.FTZ R11, R26, R11, !PT ;  /* 0x0000000b1a0b7209 */ /* 0x000fe20007810000 */
[----:B0-----:R-:W-:Y:S01]  /*167e0*/  FFMA.FTZ R73, R234, R9, -R69 ;  /* 0x00000009ea497223 */ /* 0x001fe20000010845 */
[----:B------:R-:W-:-:S02]  /*167f0*/  ISETP.GT.AND P3, PT, R0, 0x18, PT ;  /* 0x000000180000780c */ /* 0x000fc40003f64270 */
[----:B------:R-:W-:Y:S01]  /*16800*/  FSEL R74, R29, -INF , P6 ;  /* 0xff8000001d4a7808 */ /* 0x000fe20003000000 */
[--C-:B------:R-:W-:Y:S01]  /*16810*/  FFMA.FTZ R29, R60, R9, -R69.reuse ;  /* 0x000000093c1d7223 */ /* 0x100fe20000010845 */
[----:B------:R-:W-:Y:S01]  /*16820*/  FMNMX.FTZ R11, R30, R11, !PT ;  /* 0x0000000b1e0b7209 */ /* 0x000fe20007810000 */
[----:B------:R-:W-:Y:S01]  /*16830*/  MUFU.EX2 R27, R2 ;  /* 0x00000002001b7308 */ /* 0x000fe20000000800 */
[----:B------:R-:W-:Y:S02]  /*16840*/  ISETP.GT.AND P4, PT, R0, 0x19, PT ;  /* 0x000000190000780c */ /* 0x000fe40003f84270 */
[----:B------:R-:W-:Y:S01]  /*16850*/  FSEL R60, R31, -INF , P3 ;  /* 0xff8000001f3c7808 */ /* 0x000fe20001800000 */
[--C-:B------:R-:W-:Y:S01]  /*16860*/  FFMA.FTZ R31, R36, R9, -R69.reuse ;  /* 0x00000009241f7223 */ /* 0x100fe20000010845 */
[----:B------:R-:W-:Y:S02]  /*16870*/  FMNMX.FTZ R11, R74, R11, !PT ;  /* 0x0000000b4a0b7209 */ /* 0x000fe40007810000 */
[----:B------:R-:W-:Y:S01]  /*16880*/  ISETP.GT.AND P5, PT, R0, 0x20, PT ;  /* 0x000000200000780c */ /* 0x000fe20003fa4270 */
[----:B------:R-:W-:Y:S01]  /*16890*/  MUFU.EX2 R20, R20 ;  /* 0x0000001400147308 */ /* 0x000fe20000000800 */
        /* <DEDUP_REMOVED lines=11> */
[----:B------:R-:W-:Y:S01]  /*16950*/  MUFU.EX2 R29, R29 ;  /* 0x0000001d001d7308 */ /* 0x000fe20000000800 */
[----:B------:R-:W-:Y:S01]  /*16960*/  FSEL R86, R37, -INF , P6 ;  /* 0xff80000025567808 */ /* 0x000fe20003000000 */
[--C-:B------:R-:W-:Y:S01]  /*16970*/  FFMA.FTZ R37, R76, R9, -R69.reuse ;  /* 0x000000094c257223 */ /* 0x100fe20000010845 */
[----:B------:R-:W-:Y:S01]  /*16980*/  FMNMX.FTZ R11, R82, R11, !PT ;  /* 0x0000000b520b7209 */ /* 0x000fe20007810000 */
[----:B------:R-:W-:Y:S01]  /*16990*/  FFMA.FTZ R76, R168, R9, -R69 ;  /* 0x00000009a84c7223 */ /* 0x000fe20000010845 */
[----:B------:R-:W-:-:S02]  /*169a0*/  ISETP.GT.AND P4, PT, R0, 0x29, PT ;  /* 0x000000290000780c */ /* 0x000fc40003f84270 */
[----:B------:R-:W-:Y:S01]  /*169b0*/  FSEL R36, R39, -INF , P3 ;  /* 0xff80000027247808 */ /* 0x000fe20001800000 */
[----:B------:R-:W-:Y:S01]  /*169c0*/  FFMA.FTZ R39, R170, R9, -R69 ;  /* 0x00000009aa277223 */ /* 0x000fe20000010845 */
[----:B------:R-:W-:Y:S01]  /*169d0*/  FMNMX.FTZ R11, R86, R11, !PT ;  /* 0x0000000b560b7209 */ /* 0x000fe20007810000 */
[----:B------:R-:W-:Y:S01]  /*169e0*/  MUFU.EX2 R32, R32 ;  /* 0x0000002000207308 */ /* 0x000fe20000000800 */
[----:B------:R-:W-:Y:S02]  /*169f0*/  ISETP.GT.AND P5, PT, R0, 0x30, PT ;  /* 0x000000300000780c */ /* 0x000fe40003fa4270 */
[----:B------:R-:W-:Y:S02]  /*16a00*/  FSEL R40, R40, -INF , P4 ;  /* 0xff80000028287808 */ /* 0x000fe40002000000 */
[----:B------:R-:W-:Y:S02]  /*16a10*/  FMNMX.FTZ R11, R36, R11, !PT ;  /* 0x0000000b240b7209 */ /* 0x000fe40007810000 */
[----:B------:R-:W-:Y:S01]  /*16a20*/  ISETP.GT.AND P6, PT, R0, 0x31, PT ;  /* 0x000000310000780c */ /* 0x000fe20003fc4270 */
[----:B------:R-:W-:Y:S01]  /*16a30*/  MUFU.EX2 R31, R31 ;  /* 0x0000001f001f7308 */ /* 0x000fe20000000800 */
[----:B------:R-:W-:-:S02]  /*16a40*/  FMNMX.FTZ R11, R40, R11, !PT ;  /* 0x0000000b280b7209 */ /* 0x000fc40007810000 */
[C---:B------:R-:W-:Y:S02]  /*16a50*/  ISETP.GT.AND P3, PT, R0.reuse, 0x38, PT ;  /* 0x000000380000780c */ /* 0x040fe40003f64270 */
[----:B------:R-:W-:Y:S02]  /*16a60*/  ISETP.GT.AND P4, PT, R0, 0x39, PT ;  /* 0x000000390000780c */ /* 0x000fe40003f84270 */
[----:B------:R-:W-:Y:S01]  /*16a70*/  FSEL R46, R46, -INF , P3 ;  /* 0xff8000002e2e7808 */ /* 0x000fe20001800000 */
[----:B------:R-:W0:Y:S01]  /*16a80*/  MUFU.EX2 R34, R34 ;  /* 0x0000002200227308 */ /* 0x000e220000000800 */
[----:B------:R-:W-:Y:S02]  /*16a90*/  FSEL R48, R48, -INF , P4 ;  /* 0xff80000030307808 */ /* 0x000fe40002000000 */
[C---:B------:R-:W-:Y:S02]  /*16aa0*/  ISETP.GT.AND P3, PT, R0.reuse, 0x48, PT ;  /* 0x000000480000780c */ /* 0x040fe40003f64270 */
[----:B------:R-:W-:-:S02]  /*16ab0*/  ISETP.GT.AND P4, PT, R0, 0x49, PT ;  /* 0x000000490000780c */ /* 0x000fc40003f84270 */
[----:B------:R-:W-:Y:S01]  /*16ac0*/  FSEL R64, R25, -INF , P3 ;  /* 0xff80000019407808 */ /* 0x000fe20001800000 */
[----:B------:R-:W-:Y:S01]  /*16ad0*/  MUFU.EX2 R35, R35 ;  /* 0x0000002300237308 */ /* 0x000fe20000000800 */
[----:B------:R-:W-:Y:S01]  /*16ae0*/  FSEL R236, R33, -INF , P4 ;  /* 0xff80000021ec7808 */ /* 0x000fe20002000000 */
[-CC-:B------:R-:W-:Y:S01]  /*16af0*/  FFMA.FTZ R33, R72, R9.reuse, -R69.reuse ;  /* 0x0000000948217223 */ /* 0x180fe20000010845 */
[C---:B------:R-:W-:Y:S02]  /*16b00*/  ISETP.GT.AND P3, PT, R0.reuse, 0x58, PT ;  /* 0x000000580000780c */ /* 0x040fe40003f64270 */
[----:B------:R-:W-:Y:S02]  /*16b10*/  ISETP.GT.AND P4, PT, R0, 0x59, PT ;  /* 0x000000590000780c */ /* 0x000fe40003f84270 */
[----:B------:R-:W-:Y:S01]  /*16b20*/  FSEL R72, R49, -INF , P3 ;  /* 0xff80000031487808 */ /* 0x000fe20001800000 */
[----:B------:R1:W-:Y:S01]  /*16b30*/  MUFU.EX2 R25, R21 ;  /* 0x0000001500197308 */ /* 0x0003e20000000800 */
[----:B------:R-:W-:Y:S01]  /*16b40*/  FSEL R53, R53, -INF , P4 ;  /* 0xff80000035357808 */ /* 0x000fe20002000000 */
[----:B------:R-:W-:Y:S01]  /*16b50*/  FFMA.FTZ R49, R182, R9, -R69 ;  /* 0x00000009b6317223 */ /* 0x000fe20000010845 */
[----:B------:R-:W-:-:S02]  /*16b60*/  ISETP.GT.AND P3, PT, R0, 0x68, PT ;  /* 0x000000680000780c */ /* 0x000fc40003f64270 */
[C---:B------:R-:W-:Y:S02]  /*16b70*/  ISETP.GT.AND P4, PT, R0.reuse, 0x69, PT ;  /* 0x000000690000780c */ /* 0x040fe40003f84270 */
[----:B------:R-:W-:Y:S01]  /*16b80*/  FSEL R59, R59, -INF , P3 ;  /* 0xff8000003b3b7808 */ /* 0x000fe20001800000 */
[----:B------:R-:W2:Y:S01]  /*16b90*/  MUFU.EX2 R38, R38 ;  /* 0x0000002600267308 */ /* 0x000ea20000000800 */
[----:B------:R-:W-:Y:S02]  /*16ba0*/  FSEL R61, R61, -INF , P4 ;  /* 0xff8000003d3d7808 */ /* 0x000fe40002000000 */
[C---:B------:R-:W-:Y:S02]  /*16bb0*/  ISETP.GT.AND P3, PT, R0.reuse, 0x78, PT ;  /* 0x000000780000780c */ /* 0x040fe40003f64270 */
[----:B------:R-:W-:Y:S02]  /*16bc0*/  ISETP.GT.AND P4, PT, R0, 0x79, PT ;  /* 0x000000790000780c */ /* 0x000fe40003f84270 */
[----:B------:R-:W-:Y:S01]  /*16bd0*/  FSEL R170, R66, -INF , P3 ;  /* 0xff80000042aa7808 */ /* 0x000fe20001800000 */
[----:B------:R-:W-:Y:S01]  /*16be0*/  MUFU.EX2 R44, R44 ;  /* 0x0000002c002c7308 */ /* 0x000fe20000000800 */
[----:B------:R-:W-:Y:S01]  /*16bf0*/  FFMA.FTZ R66, R172, R9, -R69 ;  /* 0x00000009ac427223 */ /* 0x000fe20000010845 */
[----:B0-----:R-:W-:-:S02]  /*16c00*/  F2FP.F16.F32.PACK_AB R172, R34, R31 ;  /* 0x0000001f22ac723e */ /* 0x001fc400000000ff */
[----:B------:R-:W-:-:S04]  /*16c10*/  F2FP.F16.F32.PACK_AB R182, R71, R54 ;  /* 0x0000003647b6723e */ /* 0x000fc800000000ff */
[----:B------:R-:W-:Y:S08]  /*16c20*/  MUFU.EX2 R33, R33 ;  /* 0x0000002100217308 */ /* 0x000ff00000000800 */
[----:B------:R-:W-:Y:S01]  /*16c30*/  MUFU.EX2 R50, R50 ;  /* 0x0000003200327308 */ /* 0x000fe20000000800 */
[----:B------:R-:W-:Y:S02]  /*16c40*/  WARPGROUP.DEPBAR.LE gsb0, 0x0 ;  /* 0x00008000000079c5 */ /* 0x000fe40000010000 */
[----:B------:R-:W-:Y:S01]  /*16c50*/  FSEL R164, R41, -INF , P5 ;  /* 0xff80000029a47808 */ /* 0x000fe20002800000 */
[----:B------:R-:W-:Y:S01]  /*16c60*/  WARPGROUP.ARRIVE ;  /* 0x00000000000079c5 */ /* 0x000fe20000000000 */
[----:B------:R-:W-:-:S03]  /*16c70*/  FSEL R166, R43, -INF , P6 ;  /* 0xff8000002ba67808 */ /* 0x000fc60003000000 */
[----:B------:R-:W-:Y:S01]  /*16c80*/  MUFU.EX2 R37, R37 ;  /* 0x0000002500257308 */ /* 0x000fe20000000800 */
[----:B------:R-:W-:Y:S01]  /*16c90*/  FMNMX.FTZ R11, R164, R11, !PT ;  /* 0x0000000ba40b7209 */ /* 0x000fe20007810000 */
[-CC-:B------:R-:W-:Y:S01]  /*16ca0*/  FFMA.FTZ R41, R174, R9.reuse, -R69.reuse ;  /* 0x00000009ae297223 */ /* 0x180fe20000010845 */
[----:B------:R-:W-:Y:S01]  /*16cb0*/  ISETP.GT.AND P5, PT, R0, 0x40, PT ;  /* 0x000000400000780c */ /* 0x000fe20003fa4270 */
[----:B------:R-:W-:Y:S01]  /*16cc0*/  FFMA.FTZ R43, R178, R9, -R69 ;  /* 0x00000009b22b7223 */ /* 0x000fe20000010845 */
[----:B------:R-:W-:Y:S02]  /*16cd0*/  FMNMX.FTZ R11, R166, R11, !PT ;  /* 0x0000000ba60b7209 */ /* 0x000fe40007810000 */
[----:B------:R-:W-:Y:S01]  /*16ce0*/  ISETP.GT.AND P6, PT, R0, 0x41, PT ;  /* 0x000000410000780c */ /* 0x000fe20003fc4270 */
[----:B------:R-:W-:Y:S01]  /*16cf0*/  MUFU.EX2 R76, R76 ;  /* 0x0000004c004c7308 */ /* 0x000fe20000000800 */
[----:B------:R-:W-:Y:S02]  /*16d00*/  FMNMX.FTZ R11, R46, R11, !PT ;  /* 0x0000000b2e0b7209 */ /* 0x000fe40007810000 */
[----:B------:R-:W-:-:S02]  /*16d10*/  FSEL R42, R51, -INF , P5 ;  /* 0xff800000332a7808 */ /* 0x000fc40002800000 */
[----:B------:R-:W-:Y:S02]  /*16d20*/  FMNMX.FTZ R11, R48, R11, !PT ;  /* 0x0000000b300b7209 */ /* 0x000fe40007810000 */
[----:B------:R-:W-:Y:S01]  /*16d30*/  FSEL R52, R52, -INF , P6 ;  /* 0xff80000034347808 */ /* 0x000fe20003000000 */
[----:B------:R-:W-:Y:S01]  /*16d40*/  MUFU.EX2 R39, R39 ;  /* 0x0000002700277308 */ /* 0x000fe20000000800 */
[----:B------:R-:W-:Y:S02]  /*16d50*/  FMNMX.FTZ R11, R42, R11, !PT ;  /* 0x0000000b2a0b7209 */ /* 0x000fe40007810000 */
[----:B------:R-:W-:Y:S02]  /*16d60*/  ISETP.GT.AND P5, PT, R0, 0x50, PT ;  /* 0x000000500000780c */ /* 0x000fe40003fa4270 */
[----:B------:R-:W-:Y:S02]  /*16d70*/  FMNMX.FTZ R11, R52, R11, !PT ;  /* 0x0000000b340b7209 */ /* 0x000fe40007810000 */
[----:B------:R-:W-:Y:S01]  /*16d80*/  ISETP.GT.AND P6, PT, R0, 0x51, PT ;  /* 0x000000510000780c */ /* 0x000fe20003fc4270 */
[----:B------:R-:W-:Y:S01]  /*16d90*/  MUFU.EX2 R66, R66 ;  /* 0x0000004200427308 */ /* 0x000fe20000000800 */
[----:B------:R-:W-:-:S02]  /*16da0*/  FMNMX.FTZ R11, R64, R11, !PT ;  /* 0x0000000b400b7209 */ /* 0x000fc40007810000 */
[----:B------:R-:W-:Y:S01]  /*16db0*/  FSEL R68, R45, -INF , P5 ;  /* 0xff8000002d447808 */ /* 0x000fe20002800000 */
[--C-:B------:R-:W-:Y:S01]  /*16dc0*/  FFMA.FTZ R45, R84, R9, -R69.reuse ;  /* 0x00000009542d7223 */ /* 0x100fe20000010845 */
[----:B------:R-:W-:Y:S01]  /*16dd0*/  FMNMX.FTZ R11, R236, R11, !PT ;  /* 0x0000000bec0b7209 */ /* 0x000fe20007810000 */
[----:B------:R-:W-:Y:S01]  /*16de0*/  FFMA.FTZ R84, R230, R9, -R69 ;  /* 0x00000009e6547223 */ /* 0x000fe20000010845 */
[----:B------:R-:W-:Y:S01]  /*16df0*/  FSEL R47, R47, -INF , P6 ;  /* 0xff8000002f2f7808 */ /* 0x000fe20003000000 */
[----:B------:R-:W-:Y:S01]  /*16e00*/  MUFU.EX2 R41, R41 ;  /* 0x0000002900297308 */ /* 0x000fe20000000800 */
[----:B------:R-:W-:Y:S02]  /*16e10*/  FMNMX.FTZ R2, R68, R11, !PT ;  /* 0x0000000b44027209 */ /* 0x000fe40007810000 */
[----:B------:R-:W-:Y:S02]  /*16e20*/  ISETP.GT.AND P5, PT, R0, 0x60, PT ;  /* 0x000000600000780c */ /* 0x000fe40003fa4270 */
[----:B------:R-:W-:-:S02]  /*16e30*/  FMNMX.FTZ R11, R47, R2, !PT ;  /* 0x000000022f0b7209 */ /* 0x000fc40007810000 */
[----:B------:R-:W-:Y:S01]  /*16e40*/  ISETP.GT.AND P6, PT, R0, 0x61, PT ;  /* 0x000000610000780c */ /* 0x000fe20003fc4270 */
[----:B------:R-:W-:Y:S01]  /*16e50*/  MUFU.EX2 R43, R43 ;  /* 0x0000002b002b7308 */ /* 0x000fe20000000800 */
[----:B------:R-:W-:Y:S02]  /*16e60*/  FMNMX.FTZ R2, R72, R11, !PT ;  /* 0x0000000b48027209 */ /* 0x000fe40007810000 */
[----:B------:R-:W-:Y:S02]  /*16e70*/  MOV R11, 0x40000040 ;  /* 0x40000040000b7802 */ /* 0x000fe40000000f00 */
[----:B------:R-:W-:Y:S02]  /*16e80*/  FSEL R55, R55, -INF , P5 ;  /* 0xff80000037377808 */ /* 0x000fe40002800000 */
[----:B------:R-:W-:Y:S01]  /*16e90*/  R2UR UR7, R11 ;  /* 0x000000000b0772ca */ /* 0x000fe200000e0000 */
[----:B------:R-:W-:Y:S01]  /*16ea0*/  MUFU.EX2 R45, R45 ;  /* 0x0000002d002d7308 */ /* 0x000fe20000000800 */
[----:B------:R-:W-:-:S02]  /*16eb0*/  FMNMX.FTZ R2, R53, R2, !PT ;  /* 0x0000000235027209 */ /* 0x000fc40007810000 */
[----:B------:R-:W-:Y:S02]  /*16ec0*/  FSEL R57, R57, -INF , P6 ;  /* 0xff80000039397808 */ /* 0x000fe40003000000 */
[----:B------:R-:W-:Y:S02]  /*16ed0*/  FMNMX.FTZ R2, R55, R2, !PT ;  /* 0x0000000237027209 */ /* 0x000fe40007810000 */
[C---:B------:R-:W-:Y:S01]  /*16ee0*/  ISETP.GT.AND P5, PT, R0.reuse, 0x70, PT ;  /* 0x000000700000780c */ /* 0x040fe20003fa4270 */
[----:B------:R-:W-:Y:S01]  /*16ef0*/  MUFU.EX2 R49, R49 ;  /* 0x0000003100317308 */ /* 0x000fe20000000800 */
[----:B------:R-:W-:Y:S02]  /*16f00*/  FMNMX.FTZ R2, R57, R2, !PT ;  /* 0x0000000239027209 */ /* 0x000fe40007810000 */
[----:B------:R-:W-:Y:S01]  /*16f10*/  ISETP.GT.AND P6, PT, R0, 0x71, PT ;  /* 0x000000710000780c */ /* 0x000fe20003fc4270 */
[----:B------:R-:W-:Y:S01]  /*16f20*/  HGMMA.64x128x16.F32 R88, R160, gdesc[UR4].tnspB, R88, gsb0 ;  /* 0x41e00004a0587df0 */ /* 0x000fe20008000858 */
[----:B------:R-:W-:-:S02]  /*16f30*/  FMNMX.FTZ R2, R59, R2, !PT ;  /* 0x000000023b027209 */ /* 0x000fc40007810000 */
[----:B------:R-:W-:Y:S01]  /*16f40*/  FSEL R168, R63, -INF , P5 ;  /* 0xff8000003fa87808 */ /* 0x000fe20002800000 */
[--C-:B------:R-:W-:Y:S01]  /*16f50*/  FFMA.FTZ R63, R232, R9, -R69.reuse ;  /* 0x00000009e83f7223 */ /* 0x100fe20000010845 */
[----:B-1----:R-:W-:Y:S01]  /*16f60*/  FMNMX.FTZ R21, R61, R2, !PT ;  /* 0x000000023d157209 */ /* 0x002fe20007810000 */
[----:B------:R-:W-:Y:S01]  /*16f70*/  MUFU.EX2 R84, R84 ;  /* 0x0000005400547308 */ /* 0x000fe20000000800 */
[----:B------:R-:W-:Y:S02]  /*16f80*/  FSEL R65, R65, -INF , P6 ;  /* 0xff80000041417808 */ /* 0x000fe40003000000 */
[----:B------:R-:W-:Y:S02]  /*16f90*/  FMNMX.FTZ R0, R168, R21, !PT ;  /* 0x00000015a8007209 */ /* 0x000fe40007810000 */
[----:B------:R-:W-:Y:S01]  /*16fa0*/  FSEL R51, R70, -INF , P4 ;  /* 0xff80000046337808 */ /* 0x000fe20002000000 */
[----:B------:R-:W-:Y:S01]  /*16fb0*/  FFMA.FTZ R70, R180, R9, -R69 ;  /* 0x00000009b4467223 */ /* 0x000fe20000010845 */
[----:B------:R-:W-:Y:S01]  /*16fc0*/  FMNMX.FTZ R11, R65, R0, !PT ;  /* 0x00000000410b7209 */ /* 0x000fe20007810000 */
[----:B------:R-:W-:Y:S01]  /*16fd0*/  MUFU.EX2 R63, R63 ;  /* 0x0000003f003f7308 */ /* 0x000fe20000000800 */
[----:B------:R-:W-:-:S02]  /*16fe0*/  R2UR UR6, R10 ;  /* 0x000000000a0672ca */ /* 0x000fc400000e0000 */
[----:B------:R-:W-:Y:S02]  /*16ff0*/  FMNMX.FTZ R0, R170, R11, !PT ;  /* 0x0000000baa007209 */ /* 0x000fe40007810000 */
[----:B------:R-:W-:Y:S02]  /*17000*/  IADD3 R10, R8, 0x380, RZ ;  /* 0x00000380080a7810 */ /* 0x000fe40007ffe0ff */
[----:B------:R-:W-:Y:S01]  /*17010*/  FMNMX.FTZ R0, R51, R0, !PT ;  /* 0x0000000033007209 */ /* 0x000fe20007810000 */
[----:B------:R-:W-:Y:S01]  /*17020*/  MUFU.EX2 R70, R70 ;  /* 0x0000004600467308 */ /* 0x000fe20000000800 */
[----:B------:R-:W-:Y:S02]  /*17030*/  F2FP.F16.F32.PACK_AB R178, R32, R29 ;  /* 0x0000001d20b2723e */ /* 0x000fe400000000ff */
[----:B--2---:R-:W-:Y:S01]  /*17040*/  F2FP.F16.F32.PACK_AB R174, R38, R35 ;  /* 0x0000002326ae723e */ /* 0x004fe200000000ff */
[----:B------:R-:W0:Y:S01]  /*17050*/  SHFL.BFLY PT, R11, R0, 0x2, 0x1f ;  /* 0x0c401f00000b7f89 */ /* 0x000e2200000e0000 */
[----:B------:R-:W-:-:S03]  /*17060*/  F2FP.F16.F32.PACK_AB R180, R56, R67 ;  /* 0x0000004338b4723e */ /* 0x000fc600000000ff */
[----:B------:R-:W-:Y:S08]  /*17070*/  MUFU.EX2 R73, R73 ;  /* 0x0000004900497308 */ /* 0x000ff00000000800 */
[----:B------:R-:W-:Y:S01]  /*17080*/  MUFU.EX2 R62, R62 ;  /* 0x0000003e003e7308 */ /* 0x000fe20000000800 */
[----:B0-----:R-:W-:-:S05]  /*17090*/  FMNMX.FTZ R11, R0, R11, !PT ;  /* 0x0000000b000b7209 */ /* 0x001fca0007810000 */
[----:B------:R-:W0:Y:S02]  /*170a0*/  SHFL.BFLY PT, R0, R11, 0x1, 0x1f ;  /* 0x0c201f000b007f89 */ /* 0x000e2400000e0000 */
[----:B0-----:R-:W-:Y:S01]  /*170b0*/  FMNMX.FTZ R21, R11, R0, !PT ;  /* 0x000000000b157209 */ /* 0x001fe20007810000 */
[----:B------:R-:W-:Y:S01]  /*170c0*/  IMAD.MOV.U32 R11, RZ, RZ, 0x40000040 ;  /* 0x40000040ff0b7424 */ /* 0x000fe200078e00ff */
[----:B------:R-:W-:Y:S02]  /*170d0*/  FSEL R0, R194, RZ, P2 ;  /* 0x000000ffc2007208 */ /* 0x000fe40001000000 */
[C---:B------:R-:W-:Y:S01]  /*170e0*/  FSETP.NEU.FTZ.AND P2, PT, R21.reuse, -INF , PT ;  /* 0xff8000001500780b */ /* 0x040fe20003f5d000 */
[----:B------:R-:W-:Y:S01]  /*170f0*/  FMUL.FTZ R2, R21, R9 ;  /* 0x0000000915027220 */ /* 0x000fe20000410000 */
[----:B------:R-:W-:Y:S01]  /*17100*/  R2UR UR7, R11 ;  /* 0x000000000b0772ca */ /* 0x000fe200000e0000 */
[----:B------:R-:W-:Y:S01]  /*17110*/  FADD.FTZ R0, -R0, R7 ;  /* 0x0000000700007221 */ /* 0x000fe20000010100 */
[----:B------:R-:W-:-:S02]  /*17120*/  FSEL R11, R21, RZ, P2 ;  /* 0x000000ff150b7208 */ /* 0x000fc40001000000 */
[----:B------:R-:W-:Y:S01]  /*17130*/  FSEL R7, R2, RZ, P2 ;  /* 0x000000ff02077208 */ /* 0x000fe20001000000 */
[----:B------:R-:W-:Y:S01]  /*17140*/  FMUL.FTZ R0, R0, R9 ;  /* 0x0000000900007220 */ /* 0x000fe20000410000 */
[C---:B------:R-:W-:Y:S01]  /*17150*/  ISETP.GT.AND P2, PT, R6.reuse, R13, PT ;  /* 0x0000000d0600720c */ /* 0x040fe20003f44270 */
[----:B------:R-:W-:Y:S02]  /*17160*/  VIADD R6, R6, 0xffffffff ;  /* 0xffffffff06067836 */ /* 0x000fe40000000000 */
[----:B------:R0:W1:Y:S01]  /*17170*/  MUFU.EX2 R2, R0 ;  /* 0x0000000000027308 */ /* 0x0000620000000800 */
        /* <DEDUP_REMOVED lines=8> */
[----:B0-----:R-:W-:Y:S01]  /*17200*/  FADD.FTZ R0, -R11, R12 ;  /* 0x0000000c0b007221 */ /* 0x001fe20000010100 */
[-CC-:B------:R-:W-:Y:S01]  /*17210*/  FFMA.FTZ R30, R78, R9.reuse, -R7.reuse ;  /* 0x000000094e1e7223 */ /* 0x180fe20000010807 */
[-CC-:B------:R-:W-:Y:S01]  /*17220*/  FFMA.FTZ R173, R82, R9.reuse, -R7.reuse ;  /* 0x0000000952ad7223 */ /* 0x180fe20000010807 */
[-CC-:B------:R-:W-:Y:S01]  /*17230*/  FFMA.FTZ R165, R42, R9.reuse, -R7.reuse ;  /* 0x000000092aa57223 */ /* 0x180fe20000010807 */
[-C--:B------:R-:W-:Y:S01]  /*17240*/  FMUL.FTZ R0, R0, R9.reuse ;  /* 0x0000000900007220 */ /* 0x080fe20000410000 */
[-CC-:B------:R-:W-:Y:S01]  /*17250*/  FFMA.FTZ R58, R86, R9.reuse, -R7.reuse ;  /* 0x00000009563a7223 */ /* 0x180fe20000010807 */
[-C--:B------:R-:W-:Y:S01]  /*17260*/  FFMA.FTZ R175, R36, R9.reuse, -R7 ;  /* 0x0000000924af7223 */ /* 0x080fe20000010807 */
[----:B------:R-:W-:Y:S01]  /*17270*/  MUFU.EX2 R24, R24 ;  /* 0x0000001800187308 */ /* 0x000fe20000000800 */
[----:B-1----:R-:W-:Y:S01]  /*17280*/  FFMA.FTZ R11, R2, R4, R67 ;  /* 0x00000004020b7223 */ /* 0x002fe20000010043 */
        /* <DEDUP_REMOVED lines=12> */
[----:B------:R-:W-:Y:S01]  /*17350*/  FFMA.FTZ R65, R65, R9, -R7 ;  /* 0x0000000941417223 */ /* 0x000fe20000010807 */
[----:B------:R-:W-:Y:S01]  /*17360*/  F2FP.F16.F32.PACK_AB R164, R76, R37 ;  /* 0x000000254ca4723e */ /* 0x000fe200000000ff */
[----:B------:R-:W1:Y:S01]  /*17370*/  MUFU.EX2 R183, R183 ;  /* 0x000000b700b77308 */ /* 0x000e620000000800 */
[----:B------:R-:W-:Y:S01]  /*17380*/  FADD.FTZ R4, R20, R11 ;  /* 0x0000000b14047221 */ /* 0x000fe20000010000 */
[----:B------:R-:W-:Y:S01]  /*17390*/  IMAD.MOV.U32 R11, RZ, RZ, 0x40000040 ;  /* 0x40000040ff0b7424 */ /* 0x000fe200078e00ff */
[----:B------:R-:W-:-:S02]  /*173a0*/  F2FP.F16.F32.PACK_AB R166, R66, R39 ;  /* 0x0000002742a6723e */ /* 0x000fc400000000ff */
[----:B------:R-:W-:-:S03]  /*173b0*/  FADD.FTZ R4, R27, R4 ;  /* 0x000000041b047221 */ /* 0x000fc60000010000 */
[----:B------:R-:W2:Y:S01]  /*173c0*/  MUFU.EX2 R26, R26 ;  /* 0x0000001a001a7308 */ /* 0x000ea20000000800 */
[----:B0-----:R-:W-:Y:S01]  /*173d0*/  FFMA.FTZ R3, R0, R3, R181 ;  /* 0x0000000300037223 */ /* 0x001fe200000100b5 */
[----:B------:R-:W-:Y:S01]  /*173e0*/  F2FP.F16.F32.PACK_AB R181, R24, R181 ;  /* 0x000000b518b5723e */ /* 0x000fe200000000ff */
[----:B------:R-:W-:Y:S02]  /*173f0*/  WARPGROUP.DEPBAR.LE gsb0, 0x0 ;  /* 0x00008000000079c5 */ /* 0x000fe40000010000 */
[----:B------:R-:W-:-:S03]  /*17400*/  WARPGROUP.ARRIVE ;  /* 0x00000000000079c5 */ /* 0x000fc60000000000 */
[----:B------:R-:W0:Y:S01]  /*17410*/  MUFU.EX2 R177, R177 ;  /* 0x000000b100b17308 */ /* 0x000e220000000800 */
[-CC-:B------:R-:W-:Y:S01]  /*17420*/  FFMA.FTZ R160, R80, R9.reuse, -R69.reuse ;  /* 0x0000000950a07223 */ /* 0x180fe20000010845 */
[-C--:B------:R-:W-:Y:S01]  /*17430*/  FFMA.FTZ R162, R176, R9.reuse, -R69 ;  /* 0x00000009b0a27223 */ /* 0x080fe20000010845 */
[-CC-:B------:R-:W-:Y:S01]  /*17440*/  FFMA.FTZ R161, R68, R9.reuse, -R7.reuse ;  /* 0x0000000944a17223 */ /* 0x180fe20000010807 */
[-C--:B------:R-:W-:Y:S01]  /*17450*/  FFMA.FTZ R163, R72, R9.reuse, -R7 ;  /* 0x0000000948a37223 */ /* 0x080fe20000010807 */
[----:B------:R-:W-:Y:S01]  /*17460*/  HGMMA.64x128x16.F32 R88, R156, gdesc[UR4].tnspB, R88, gsb0 ;  /* 0x41e000049c587df0 */ /* 0x000fe20008000858 */
[----:B------:R-:W-:Y:S01]  /*17470*/  R2UR UR6, R10 ;  /* 0x000000000a0672ca */ /* 0x000fe200000e0000 */
[----:B------:R-:W-:Y:S01]  /*17480*/  FFMA.FTZ R80, R228, R9, -R69 ;  /* 0x00000009e4507223 */ /* 0x000fe20000010845 */
[----:B------:R-:W-:Y:S01]  /*17490*/  R2UR UR7, R11 ;  /* 0x000000000b0772ca */ /* 0x000fe200000e0000 */
[----:B------:R-:W-:Y:S01]  /*174a0*/  FADD.FTZ R11, R29, R4 ;  /* 0x000000041d0b7221 */ /* 0x000fe20000010000 */
[----:B------:R-:W3:Y:S01]  /*174b0*/  MUFU.EX2 R28, R28 ;  /* 0x0000001c001c7308 */ /* 0x000ee20000000800 */
[----:B------:R-:W-:Y:S01]  /*174c0*/  FADD.FTZ R4, R24, R3 ;  /* 0x0000000318047221 */ /* 0x000fe20000010000 */
[----:B------:R-:W-:Y:S01]  /*174d0*/  F2FP.F16.F32.PACK_AB R176, R27, R20 ;  /* 0x000000141bb0723e */ /* 0x000fe200000000ff */
[----:B------:R-:W-:-:S02]  /*174e0*/  FADD.FTZ R10, R32, R11 ;  /* 0x0000000b200a7221 */ /* 0x000fc40000010000 */
[----:B-1----:R-:W-:Y:S01]  /*174f0*/  FADD.FTZ R3, R183, R4 ;  /* 0x00000004b7037221 */ /* 0x002fe20000010000 */
[C---:B--2---:R-:W-:Y:S01]  /*17500*/  F2FP.F16.F32.PACK_AB R183, R26.reuse, R183 ;  /* 0x000000b71ab7723e */ /* 0x044fe200000000ff */
[----:B------:R-:W-:Y:S01]  /*17510*/  FADD.FTZ R11, R31, R10 ;  /* 0x0000000a1f0b7221 */ /* 0x000fe20000010000 */
[----:B------:R-:W1:Y:S01]  /*17520*/  MUFU.EX2 R179, R179 ;  /* 0x000000b300b37308 */ /* 0x000e620000000800 */
[----:B------:R-:W-:Y:S01]  /*17530*/  FADD.FTZ R4, R26, R3 ;  /* 0x000000031a047221 */ /* 0x000fe20000010000 */
[----:B------:R-:W-:Y:S01]  /*17540*/  FFMA.FTZ R10, R236, R9, -R7 ;  /* 0x00000009ec0a7223 */ /* 0x000fe20000010807 */
[----:B------:R-:W-:Y:S02]  /*17550*/  FADD.FTZ R42, R34, R11 ;  /* 0x0000000b222a7221 */ /* 0x000fe40000010000 */
[----:B0-----:R-:W-:Y:S02]  /*17560*/  FADD.FTZ R3, R177, R4 ;  /* 0x00000004b1037221 */ /* 0x001fe40000010000 */
[----:B------:R-:W-:Y:S01]  /*17570*/  FADD.FTZ R11, R35, R42 ;  /* 0x0000002a230b7221 */ /* 0x000fe20000010000 */
[----:B------:R-:W0:Y:S01]  /*17580*/  MUFU.EX2 R30, R30 ;  /* 0x0000001e001e7308 */ /* 0x000e220000000800 */
[C---:B---3--:R-:W-:Y:S01]  /*17590*/  FADD.FTZ R4, R28.reuse, R3 ;  /* 0x000000031c047221 */ /* 0x048fe20000010000 */
[----:B------:R-:W-:Y:S01]  /*175a0*/  F2FP.F16.F32.PACK_AB R177, R28, R177 ;  /* 0x000000b11cb1723e */ /* 0x000fe200000000ff */
[----:B------:R-:W-:-:S04]  /*175b0*/  FADD.FTZ R42, R38, R11 ;  /* 0x0000000b262a7221 */ /* 0x000fc80000010000 */
[----:B------:R-:W-:Y:S01]  /*175c0*/  FADD.FTZ R11, R25, R42 ;  /* 0x0000002a190b7221 */ /* 0x000fe20000010000 */
[----:B------:R-:W2:Y:S01]  /*175d0*/  MUFU.EX2 R173, R173 ;  /* 0x000000ad00ad7308 */ /* 0x000ea20000000800 */
[----:B-1----:R-:W-:Y:S02]  /*175e0*/  FADD.FTZ R3, R179, R4 ;  /* 0x00000004b3037221 */ /* 0x002fe40000010000 */
[----:B------:R-:W-:-:S04]  /*175f0*/  FADD.FTZ R42, R44, R11 ;  /* 0x0000000b2c2a7221 */ /* 0x000fc80000010000 */
[----:B------:R-:W-:Y:S01]  /*17600*/  FADD.FTZ R11, R33, R42 ;  /* 0x0000002a210b7221 */ /* 0x000fe20000010000 */
[----:B------:R-:W1:Y:S01]  /*17610*/  MUFU.EX2 R58, R58 ;  /* 0x0000003a003a7308 */ /* 0x000e620000000800 */
[----:B0-----:R-:W-:Y:S01]  /*17620*/  FADD.FTZ R4, R30, R3 ;  /* 0x000000031e047221 */ /* 0x001fe20000010000 */
[----:B------:R-:W-:Y:S01]  /*17630*/  FFMA.FTZ R42, R53, R9, -R7 ;  /* 0x00000009352a7223 */ /* 0x000fe20000010807 */
[----:B------:R-:W-:Y:S01]  /*17640*/  FADD.FTZ R46, R50, R11 ;  /* 0x0000000b322e7221 */ /* 0x000fe20000010000 */
[----:B------:R-:W-:-:S03]  /*17650*/  F2FP.F16.F32.PACK_AB R179, R30, R179 ;  /* 0x000000b31eb3723e */ /* 0x000fc600000000ff */
[----:B------:R-:W-:Y:S01]  /*17660*/  FADD.FTZ R11, R37, R46 ;  /* 0x0000002e250b7221 */ /* 0x000fe20000010000 */
[----:B------:R-:W0:Y:S01]  /*17670*/  MUFU.EX2 R175, R175 ;  /* 0x000000af00af7308 */ /* 0x000e220000000800 */
[----:B--2---:R-:W-:Y:S01]  /*17680*/  FADD.FTZ R3, R173, R4 ;  /* 0x00000004ad037221 */ /* 0x004fe20000010000 */
[----:B------:R-:W-:-:S06]  /*17690*/  FFMA.FTZ R46, R57, R9, -R7 ;  /* 0x00000009392e7223 */ /* 0x000fcc0000010807 */
[----:B------:R-:W2:Y:S01]  /*176a0*/  MUFU.EX2 R36, R36 ;  /* 0x0000002400247308 */ /* 0x000ea20000000800 */
[C---:B-1----:R-:W-:Y:S01]  /*176b0*/  FADD.FTZ R4, R58.reuse, R3 ;  /* 0x000000033a047221 */ /* 0x042fe20000010000 */
[----:B------:R-:W-:-:S06]  /*176c0*/  F2FP.F16.F32.PACK_AB R173, R58, R173 ;  /* 0x000000ad3aad723e */ /* 0x000fcc00000000ff */
[----:B------:R-:W-:Y:S01]  /*176d0*/  MUFU.EX2 R169, R169 ;  /* 0x000000a900a97308 */ /* 0x000fe20000000800 */
[----:B0-----:R-:W-:Y:S01]  /*176e0*/  FADD.FTZ R3, R175, R4 ;  /* 0x00000004af037221 */ /* 0x001fe20000010000 */
[----:B------:R-:W-:-:S04]  /*176f0*/  FADD.FTZ R4, R76, R11 ;  /* 0x0000000b4c047221 */ /* 0x000fc80000010000 */
[----:B------:R-:W-:Y:S01]  /*17700*/  FADD.FTZ R11, R39, R4 ;  /* 0x00000004270b7221 */ /* 0x000fe20000010000 */
[----:B------:R-:W-:Y:S01]  /*17710*/  FFMA.FTZ R4, R168, R9, -R7 ;  /* 0x00000009a8047223 */ /* 0x000fe20000010807 */
[----:B------:R-:W-:Y:S01]  /*17720*/  MUFU.EX2 R40, R40 ;  /* 0x0000002800287308 */ /* 0x000fe20000000800 */
[----:B------:R-:W-:Y:S01]  /*17730*/  F2FP.F16.F32.PACK_AB R168, R44, R25 ;  /* 0x000000192ca8723e */ /* 0x000fe200000000ff */
[----:B------:R-:W-:Y:S01]  /*17740*/  FADD.FTZ R11, R66, R11 ;  /* 0x0000000b420b7221 */ /* 0x000fe20000010000 */
[----:B--2---:R-:W-:-:S05]  /*17750*/  F2FP.F16.F32.PACK_AB R175, R36, R175 ;  /* 0x000000af24af723e */ /* 0x004fca00000000ff */
[----:B------:R-:W0:Y:S08]  /*17760*/  MUFU.EX2 R160, R160 ;  /* 0x000000a000a07308 */ /* 0x000e300000000800 */
[----:B------:R-:W1:Y:S08]  /*17770*/  MUFU.EX2 R171, R171 ;  /* 0x000000ab00ab7308 */ /* 0x000e700000000800 */
[----:B------:R2:W3:Y:S01]  /*17780*/  MUFU.EX2 R12, R48 ;  /* 0x00000030000c7308 */ /* 0x0004e20000000800 */
[----:B0-----:R-:W-:Y:S01]  /*17790*/  FADD.FTZ R52, R160, R11 ;  /* 0x0000000ba0347221 */ /* 0x001fe20000010000 */
[----:B------:R-:W-:-:S06]  /*177a0*/  F2FP.F16.F32.PACK_AB R160, R41, R160 ;  /* 0x000000a029a0723e */ /* 0x000fcc00000000ff */
[----:B------:R-:W0:Y:S01]  /*177b0*/  MUFU.EX2 R165, R165 ;  /* 0x000000a500a57308 */ /* 0x000e220000000800 */
[----:B--2---:R-:W-:-:S04]  /*177c0*/  FADD.FTZ R48, R36, R3 ;  /* 0x0000000324307221 */ /* 0x004fc80000010000 */
[----:B------:R-:W-:Y:S01]  /*177d0*/  FADD.FTZ R3, R169, R48 ;  /* 0x00000030a9037221 */ /* 0x000fe20000010000 */
[C---:B------:R-:W-:Y:S02]  /*177e0*/  F2FP.F16.F32.PACK_AB R169, R40.reuse, R169 ;  /* 0x000000a928a9723e */ /* 0x040fe400000000ff */
[----:B------:R-:W2:Y:S01]  /*177f0*/  MUFU.EX2 R8, R8 ;  /* 0x0000000800087308 */ /* 0x000ea20000000800 */
[----:B------:R-:W-:Y:S01]  /*17800*/  FADD.FTZ R48, R40, R3 ;  /* 0x0000000328307221 */ /* 0x000fe20000010000 */
[----:B------:R-:W-:Y:S01]  /*17810*/  FFMA.FTZ R3, R170, R9, -R7 ;  /* 0x00000009aa037223 */ /* 0x000fe20000010807 */
[----:B------:R-:W-:Y:S02]  /*17820*/  F2FP.F16.F32.PACK_AB R170, R50, R33 ;  /* 0x0000002132aa723e */ /* 0x000fe400000000ff */
[----:B-1----:R-:W-:Y:S01]  /*17830*/  FADD.FTZ R11, R171, R48 ;  /* 0x00000030ab0b7221 */ /* 0x002fe20000010000 */
[C---:B---3--:R-:W-:Y:S02]  /*17840*/  F2FP.F16.F32.PACK_AB R171, R12.reuse, R171 ;  /* 0x000000ab0cab723e */ /* 0x048fe400000000ff */
[----:B------:R-:W-:Y:S01]  /*17850*/  MUFU.EX2 R162, R162 ;  /* 0x000000a200a27308 */ /* 0x000fe20000000800 */
[----:B------:R-:W-:Y:S01]  /*17860*/  FADD.FTZ R48, R12, R11 ;  /* 0x0000000b0c307221 */ /* 0x000fe20000010000 */
[----:B------:R-:W-:-:S03]  /*17870*/  IMAD.MOV.U32 R12, RZ, RZ, R21 ;  /* 0x000000ffff0c7224 */ /* 0x000fc600078e0015 */
[----:B0-----:R-:W-:-:S03]  /*17880*/  FADD.FTZ R11, R165, R48 ;  /* 0x00000030a50b7221 */ /* 0x001fc60000010000 */
[----:B------:R-:W0:Y:S01]  /*17890*/  MUFU.EX2 R167, R167 ;  /* 0x000000a700a77308 */ /* 0x000e220000000800 */
[C---:B--2---:R-:W-:Y:S01]  /*178a0*/  FADD.FTZ R20, R8.reuse, R11 ;  /* 0x0000000b08147221 */ /* 0x044fe20000010000 */
[----:B------:R-:W-:-:S06]  /*178b0*/  F2FP.F16.F32.PACK_AB R165, R8, R165 ;  /* 0x000000a508a5723e */ /* 0x000fcc00000000ff */
[----:B------:R-:W1:Y:S08]  /*178c0*/  MUFU.EX2 R10, R10 ;  /* 0x0000000a000a7308 */ /* 0x000e700000000800 */
[----:B------:R-:W2:Y:S01]  /*178d0*/  MUFU.EX2 R161, R161 ;  /* 0x000000a100a17308 */ /* 0x000ea20000000800 */
[----:B------:R-:W-:Y:S02]  /*178e0*/  WARPGROUP.DEPBAR.LE gsb0, 0x0 ;  /* 0x00008000000079c5 */ /* 0x000fe40000010000 */
[----:B------:R-:W-:Y:S01]  /*178f0*/  WARPGROUP.ARRIVE ;  /* 0x00000000000079c5 */ /* 0x000fe20000000000 */
[----:B0-----:R-:W-:Y:S01]  /*17900*/  FADD.FTZ R11, R167, R20 ;  /* 0x00000014a70b7221 */ /* 0x001fe20000010000 */
[-CC-:B------:R-:W-:Y:S01]  /*17910*/  FFMA.FTZ R157, R55, R9.reuse, -R7.reuse ;  /* 0x00000009379d7223 */ /* 0x180fe20000010807 */
[----:B------:R-:W-:Y:S01]  /*17920*/  FFMA.FTZ R159, R59, R9, -R7 ;  /* 0x000000093b9f7223 */ /* 0x000fe20000010807 */
[----:B------:R-:W-:Y:S01]  /*17930*/  F2FP.F16.F32.PACK_AB R156, R70, R45 ;  /* 0x0000002d469c723e */ /* 0x000fe200000000ff */
[----:B------:R-:W-:Y:S01]  /*17940*/  MUFU.EX2 R163, R163 ;  /* 0x000000a300a37308 */ /* 0x000fe20000000800 */
[----:B------:R-:W-:Y:S01]  /*17950*/  HGMMA.64x128x16.F32 R88, R152, gdesc[UR4].tnspB, R88, gsb0 ;  /* 0x41e0000498587df0 */ /* 0x000fe20008000858 */
[C---:B-1----:R-:W-:Y:S01]  /*17960*/  FADD.FTZ R32, R10.reuse, R11 ;  /* 0x0000000b0a207221 */ /* 0x042fe20000010000 */
[----:B------:R-:W-:-:S05]  /*17970*/  F2FP.F16.F32.PACK_AB R167, R10, R167 ;  /* 0x000000a70aa7723e */ /* 0x000fca00000000ff */
[----:B------:R-:W0:Y:S01]  /*17980*/  MUFU.EX2 R80, R80 ;  /* 0x0000005000507308 */ /* 0x000e220000000800 */
[----:B--2---:R-:W-:-:S07]  /*17990*/  FADD.FTZ R11, R161, R32 ;  /* 0x00000020a10b7221 */ /* 0x004fce0000010000 */
[----:B------:R-:W-:Y:S08]  /*179a0*/  MUFU.EX2 R42, R42 ;  /* 0x0000002a002a7308 */ /* 0x000ff00000000800 */
[----:B------:R-:W-:Y:S01]  /*179b0*/  MUFU.EX2 R157, R157 ;  /* 0x0000009d009d7308 */ /* 0x000fe20000000800 */
[----:B0-----:R-:W-:-:S07]  /*179c0*/  F2FP.F16.F32.PACK_AB R158, R80, R49 ;  /* 0x00000031509e723e */ /* 0x001fce00000000ff */
[----:B------:R-:W-:Y:S08]  /*179d0*/  MUFU.EX2 R46, R46 ;  /* 0x0000002e002e7308 */ /* 0x000ff00000000800 */
[----:B------:R-:W-:Y:S08]  /*179e0*/  MUFU.EX2 R159, R159 ;  /* 0x0000009f009f7308 */ /* 0x000ff00000000800 */
[----:B------:R-:W-:Y:S08]  /*179f0*/  MUFU.EX2 R20, R61 ;  /* 0x0000003d00147308 */ /* 0x000ff00000000800 */
[----:B------:R-:W-:Y:S08]  /*17a00*/  MUFU.EX2 R38, R4 ;  /* 0x0000000400267308 */ /* 0x000ff00000000800 */
[----:B------:R-:W0:Y:S01]  /*17a10*/  MUFU.EX2 R65, R65 ;  /* 0x0000004100417308 */ /* 0x000e220000000800 */
[----:B------:R-:W-:-:S02]  /*17a20*/  WARPGROUP.DEPBAR.LE gsb0, 0x0 ;  /* 0x00008000000079c5 */ /* 0x000fc40000010000 */
[----:B------:R1:W-:Y:S01]  /*17a30*/  @!P1 SYNCS.ARRIVE.TRANS64.RED.A1T0 RZ, [R14+URZ], RZ ;  /* 0x000000ff0eff99a7 */ /* 0x0003e2000810043f */
[----:B------:R-:W-:Y:S02]  /*17a40*/  F2FP.F16.F32.PACK_AB R152, R84, R63 ;  /* 0x0000003f5498723e */ /* 0x000fe400000000ff */
[----:B------:R-:W-:Y:S02]  /*17a50*/  F2FP.F16.F32.PACK_AB R154, R62, R73 ;  /* 0x000000493e9a723e */ /* 0x000fe400000000ff */
[----:B0-----:R-:W-:Y:S01]  /*17a60*/  F2FP.F16.F32.PACK_AB R153, R65, R38 ;  /* 0x000000264199723e */ /* 0x001fe200000000ff */
[-CC-:B-1----:R-:W-:Y:S01]  /*17a70*/  FFMA.FTZ R14, R47, R9.reuse, -R7.reuse ;  /* 0x000000092f0e7223 */ /* 0x182fe20000010807 */
[----:B------:R0:W-:Y:S01]  /*17a80*/  @!P1 SYNCS.ARRIVE.TRANS64.RED.A1T0 RZ, [R15+URZ], RZ ;  /* 0x000000ff0fff99a7 */ /* 0x0001e2000810043f */
[----:B------:R-:W-:-:S04]  /*17a90*/  FFMA.FTZ R7, R51, R9, -R7 ;  /* 0x0000000933077223 */ /* 0x000fc80000010807 */
[----:B------:R-:W1:Y:S01]  /*17aa0*/  MUFU.EX2 R14, R14 ;  /* 0x0000000e000e7308 */ /* 0x000e620000000800 */
[----:B0-----:R-:W-:-:S04]  /*17ab0*/  FADD.FTZ R15, R41, R52 ;  /* 0x00000034290f7221 */ /* 0x001fc80000010000 */
[----:B------:R-:W-:-:S03]  /*17ac0*/  FADD.FTZ R52, R162, R15 ;  /* 0x0000000fa2347221 */ /* 0x000fc60000010000 */
[----:B------:R-:W-:Y:S01]  /*17ad0*/  MUFU.EX2 R7, R7 ;  /* 0x0000000700077308 */ /* 0x000fe20000000800 */
[C---:B------:R-:W-:Y:S01]  /*17ae0*/  F2FP.F16.F32.PACK_AB R162, R43.reuse, R162 ;  /* 0x000000a22ba2723e */ /* 0x040fe200000000ff */
[----:B------:R-:W-:-:S04]  /*17af0*/  FADD.FTZ R52, R43, R52 ;  /* 0x000000342b347221 */ /* 0x000fc80000010000 */
[----:B------:R-:W-:Y:S01]  /*17b00*/  FADD.FTZ R15, R45, R52 ;  /* 0x000000342d0f7221 */ /* 0x000fe20000010000 */
[C---:B-1----:R-:W-:Y:S01]  /*17b10*/  FADD.FTZ R32, R14.reuse, R11 ;  /* 0x0000000b0e207221 */ /* 0x042fe20000010000 */
        /* <DEDUP_REMOVED lines=14> */
[----:B------:R-:W-:Y:S02]  /*17c00*/  FADD.FTZ R15, R73, R34 ;  /* 0x00000022490f7221 */ /* 0x000fe40000010000 */
[----:B------:R-:W0:Y:S01]  /*17c10*/  MUFU.EX2 R34, R3 ;  /* 0x0000000300227308 */ /* 0x000e220000000800 */
[----:B------:R-:W-:Y:S01]  /*17c20*/  FADD.FTZ R11, R20, R11 ;  /* 0x0000000b140b7221 */ /* 0x000fe20000010000 */
[----:B------:R-:W-:Y:S01]  /*17c30*/  FADD.FTZ R4, R62, R15 ;  /* 0x0000000f3e047221 */ /* 0x000fe20000010000 */
[----:B------:R-:W-:Y:S01]  /*17c40*/  MOV R15, R188 ;  /* 0x000000bc000f7202 */ /* 0x000fe20000000f00 */
[----:B------:R-:W-:-:S02]  /*17c50*/  IMAD.MOV.U32 R20, RZ, RZ, R185 ;  /* 0x000000ffff147224 */ /* 0x000fc400078e00b9 */
[----:B------:R-:W-:-:S04]  /*17c60*/  FADD.FTZ R11, R38, R11 ;  /* 0x0000000b260b7221 */ /* 0x000fc80000010000 */
[----:B------:R-:W-:-:S04]  /*17c70*/  FADD.FTZ R11, R65, R11 ;  /* 0x0000000b410b7221 */ /* 0x000fc80000010000 */
[----:B0-----:R-:W-:Y:S01]  /*17c80*/  FADD.FTZ R11, R34, R11 ;  /* 0x0000000b220b7221 */ /* 0x001fe20000010000 */
[----:B------:R-:W-:-:S03]  /*17c90*/  F2FP.F16.F32.PACK_AB R155, R7, R34 ;  /* 0x00000022079b723e */ /* 0x000fc600000000ff */
[----:B------:R-:W-:Y:S01]  /*17ca0*/  FADD.FTZ R3, R7, R11 ;  /* 0x0000000b07037221 */ /* 0x000fe20000010000 */
[----:B------:R-:W-:Y:S01]  /*17cb0*/  MOV R7, R194 ;  /* 0x000000c200077202 */ /* 0x000fe20000000f00 */
[----:B------:R-:W-:Y:S06]  /*17cc0*/  @P2 BRA `(.L_x_2396) ;  /* 0xffffffc800a42947 */ /* 0x000fec000383ffff */
[----:B------:R-:W-:Y:S05]  /*17cd0*/  BSYNC B1 ;  /* 0x0000000000017941 */ /* 0x000fea0003800000 */
.L_x_2385:
[----:B------:R-:W-:-:S07]  /*17ce0*/  MOV R10, R6 ;  /* 0x00000006000a7202 */ /* 0x000fce0000000f00 */
.L_x_2384:
[----:B------:R-:W-:Y:S05]  /*17cf0*/  BSYNC B0 ;  /* 0x0000000000007941 */ /* 0x000fea0003800000 */
.L_x_2383:
[----:B------:R-:W-:Y:S01]  /*17d00*/  ISETP.GE.AND P2, PT, R10, RZ, PT ;  /* 0x000000ff0a00720c */ /* 0x000fe20003f46270 */
[----:B------:R-:W-:-:S12]  /*17d10*/  BSSY B0, `(.L_x_2397) ;  /* 0x00002d2000007945 */ /* 0x000fd80003800000 */
[----:B------:R-:W-:Y:S05]  /*17d20*/  @!P2 BRA `(.L_x_2398) ;  /* 0x0000002c0040a947 */ /* 0x000fea0003800000 */
[----:B------:R-:W-:Y:S01]  /*17d30*/  IMAD.MOV.U32 R12, RZ, RZ, R21 ;  /* 0x000000ffff0c7224 */ /* 0x000fe200078e0015 */
[----:B------:R-:W-:Y:S01]  /*17d40*/  MOV R11, R194 ;  /* 0x000000c2000b7202 */ /* 0x000fe20000000f00 */
[----:B------:R-:W-:Y:S01]  /*17d50*/  IMAD.MOV.U32 R14, RZ, RZ, R188 ;  /* 0x000000ffff0e7224 */ /* 0x000fe200078e00bc */
[----:B------:R-:W-:-:S07]  /*17d60*/  MOV R15, R185 ;  /* 0x000000b9000f7202 */ /* 0x000fce0000000f00 */
.L_x_2409:
[----:B------:R-:W-:-:S05]  /*17d70*/  VIADD R13, R15, 0x1 ;  /* 0x000000010f0d7836 */ /* 0x000fca0000000000 */
[----:B------:R-:W-:-:S04]  /*17d80*/  ISETP.NE.AND P2, PT, R13, 0x2, PT ;  /* 0x000000020d00780c */ /* 0x000fc80003f45270 */
[----:B------:R-:W-:Y:S02]  /*17d90*/  SEL R7, RZ, 0x1, P2 ;  /* 0x00000001ff077807 */ /* 0x000fe40001000000 */
[----:B------:R-:W-:Y:S02]  /*17da0*/  SEL R13, R13, RZ, P2 ;  /* 0x000000ff0d0d7207 */ /* 0x000fe40001000000 */
[----:B------:R-:W-:Y:S02]  /*17db0*/  LOP3.LUT R188, R14, R7, RZ, 0x3c, !PT ;  /* 0x000000070ebc7212 */ /* 0x000fe400078e3cff */
[----:B------:R-:W-:Y:S01]  /*17dc0*/  MOV R185, R13 ;  /* 0x0000000d00b97202 */ /* 0x000fe20000000f00 */
[----:B------:R-:W-:Y:S06]  /*17dd0*/  @!P0 BRA `(.L_x_2399) ;  /* 0x0000000000048947 */ /* 0x000fec0003800000 */
[----:B------:R-:W-:Y:S01]  /*17de0*/  BPT.TRAP 0x1 ;  /* 0x000000040000795c */ /* 0x000fe20000300000 */
.L_x_2399:
[----:B------:R-:W-:Y:S01]  /*17df0*/  IMAD R8, R185, 0x8, R18 ;  /* 0x00000008b9087824 */ /* 0x000fe200078e0212 */
[----:B------:R-:W-:-:S04]  /*17e00*/  SHF.L.U32 R9, R188, 0x1f, RZ ;  /* 0x0000001fbc097819 */ /* 0x000fc800000006ff */
[----:B------:R0:W1:Y:S01]  /*17e10*/  SYNCS.PHASECHK.TRANS64.TRYWAIT P2, [R8+URZ+0x34830], R9 ;  /* 0x03483009080075a7 */ /* 0x000062000804017f */
[----:B------:R-:W-:Y:S05]  /*17e20*/  @!P0 BRA `(.L_x_2400) ;  /* 0x0000000000048947 */ /* 0x000fea0003800000 */
[----:B------:R-:W-:Y:S01]  /*17e30*/  BPT.TRAP 0x1 ;  /* 0x000000040000795c */ /* 0x000fe20000300000 */
.L_x_2400:
[----:B------:R-:W-:Y:S01]  /*17e40*/  BSSY B1, `(.L_x_2401) ;  /* 0x0000006000017945 */ /* 0x000fe20003800000 */
[----:B------:R-:W-:Y:S01]  /*17e50*/  IMAD R6, R185, 0xc00, R5 ;  /* 0x00000c00b9067824 */ /* 0x000fe200078e0205 */
[----:B------:R-:W-:Y:S02]  /*17e60*/  MOV R7, 0x40000040 ;  /* 0x4000004000077802 */ /* 0x000fe40000000f00 */
[----:B-1----:R-:W-:Y:S05]  /*17e70*/  @P2 BRA `(.L_x_2402) ;  /* 0x0000000000082947 */ /* 0x002fea0003800000 */
[----:B------:R-:W1:Y:S02]  /*17e80*/  SYNCS.PHASECHK.TRANS64.TRYWAIT P2, [R8+URZ+0x34830], R9 ;  /* 0x03483009080075a7 */ /* 0x000e64000804017f */
[----:B-1----:R-:W-:Y:S05]  /*17e90*/  @!P2 BRA `(.L_x_2403) ;  /* 0x000000c40070a947 */ /* 0x002fea0003800000 */
.L_x_2402:
[----:B------:R-:W-:Y:S05]  /*17ea0*/  BSYNC B1 ;  /* 0x0000000000017941 */ /* 0x000fea0003800000 */
.L_x_2401:
[----:B------:R-:W2:Y:S04]  /*17eb0*/  LDL.64 R20, [R1+0x30] ;  /* 0x0000300001147983 */ /* 0x000ea80000100a00 */
[----:B------:R-:W3:Y:S04]  /*17ec0*/  LDL.64 R232, [R1+0x28] ;  /* 0x0000280001e87983 */ /* 0x000ee80000100a00 */
[----:B------:R-:W4:Y:S01]  /*17ed0*/  LDL.64 R230, [R1+0x20] ;  /* 0x0000200001e67983 */ /* 0x000f220000100a00 */
[C---:B------:R-:W-:Y:S02]  /*17ee0*/  R2UR UR6, R6.reuse ;  /* 0x00000000060672ca */ /* 0x040fe400000e0000 */
[----:B------:R-:W-:Y:S01]  /*17ef0*/  R2UR UR7, R7 ;  /* 0x00000000070772ca */ /* 0x000fe200000e0000 */
[----:B------:R-:W-:Y:S01]  /*17f00*/  WARPGROUP.ARRIVE ;  /* 0x00000000000079c5 */ /* 0x000fe20000000000 */
[----:B------:R-:W5:Y:S01]  /*17f10*/  LDL.64 R228, [R1+0x18] ;  /* 0x0000180001e47983 */ /* 0x000f620000100a00 */
[----:B01----:R-:W-:Y:S01]  /*17f20*/  VIADD R8, R6, 0x2 ;  /* 0x0000000206087836 */ /* 0x003fe20000000000 */
[----:B------:R-:W-:-:S02]  /*17f30*/  MOV R9, 0x40000040 ;  /* 0x4000004000097802 */ /* 0x000fc40000000f00 */
[----:B------:R-:W5:Y:S04]  /*17f40*/  LDL.64 R194, [R1+0x10] ;  /* 0x0000100001c27983 */ /* 0x000f680000100a00 */
[----:B------:R-:W5:Y:S01]  /*17f50*/  LDL.64 R192, [R1+0x8] ;  /* 0x0000080001c07983 */ /* 0x000f620000100a00 */
[----:B--2---:R-:W-:Y:S02]  /*17f60*/  R2UR UR4, R20 ;  /* 0x00000000140472ca */ /* 0x004fe400000e0000 */
[----:B------:R-:W-:Y:S02]  /*17f70*/  R2UR UR5, R21 ;  /* 0x00000000150572ca */ /* 0x000fe400000e0000 */
[----:B------:R-:W2:Y:S11]  /*17f80*/  LDL.64 R20, [R1] ;  /* 0x0000000001147983 */ /* 0x000eb60000100a00 */
[----:B------:R-:W-:Y:S01]  /*17f90*/  HGMMA.64x128x16.F32 R24, gdesc[UR4], RZ, !UPT, gsb0 ;  /* 0x01e00000041879f0 */ /* 0x000fe2000c0008ff */
[----:B------:R-:W-:-:S02]  /*17fa0*/  R2UR UR6, R8 ;  /* 0x00000000080672ca */ /* 0x000fc400000e0000 */
[----:B------:R-:W-:Y:S02]  /*17fb0*/  R2UR UR7, R9 ;  /* 0x00000000090772ca */ /* 0x000fe400000e0000 */
[----:B---3--:R-:W-:Y:S02]  /*17fc0*/  R2UR UR4, R232 ;  /* 0x00000000e80472ca */ /* 0x008fe400000e0000 */
[----:B------:R-:W-:Y:S01]  /*17fd0*/  R2UR UR5, R233 ;  /* 0x00000000e90572ca */ /* 0x000fe200000e0000 */
[----:B------:R-:W-:Y:S01]  /*17fe0*/  VIADD R8, R6, 0x4 ;  /* 0x0000000406087836 */ /* 0x000fe20000000000 */
[----:B------:R-:W-:Y:S01]  /*17ff0*/  MOV R9, 0x40000040 ;  /* 0x4000004000097802 */ /* 0x000fe20000000f00 */
[----:B------:R-:W-:Y:S02]  /*18000*/  WARPGROUP.DEPBAR.LE gsb0, 0x0 ;  /* 0x00008000000079c5 */ /* 0x000fe40000010000 */
[----:B------:R-:W-:-:S08]  /*18010*/  WARPGROUP.ARRIVE ;  /* 0x00000000000079c5 */ /* 0x000fd00000000000 */
[----:B------:R-:W-:Y:S01]  /*18020*/  HGMMA.64x128x16.F32 R24, gdesc[UR4], R24, gsb0 ;  /* 0x01e00000041879f0 */ /* 0x000fe20008000818 */
[----:B------:R-:W-:Y:S02]  /*18030*/  R2UR UR6, R8 ;  /* 0x00000000080672ca */ /* 0x000fe400000e0000 */
[----:B------:R-:W-:Y:S02]  /*18040*/  R2UR UR7, R9 ;  /* 0x00000000090772ca */ /* 0x000fe400000e0000 */
[----:B----4-:R-:W-:Y:S02]  /*18050*/  R2UR UR4, R230 ;  /* 0x00000000e60472ca */ /* 0x010fe400000e0000 */
        /* <DEDUP_REMOVED lines=35> */
[----:B--2---:R-:W-:Y:S02]  /*18290*/  R2UR UR4, R20 ;  /* 0x00000000140472ca */ /* 0x004fe400000e0000 */
        /* <DEDUP_REMOVED lines=116> */
.L_x_2404:
[----:B------:R-:W-:Y:S01]  /*189e0*/  SHF.L.U32 R7, R14, 0x1f, RZ ;  /* 0x0000001f0e077819 */ /* 0x000fe200000006ff */
[----:B------:R-:W-:-:S04]  /*189f0*/  IMAD R14, R15, 0x8, R18 ;  /* 0x000000080f0e7824 */ /* 0x000fc800078e0212 */
[----:B------:R0:W1:Y:S01]  /*18a00*/  SYNCS.PHASECHK.TRANS64.TRYWAIT P2, [R14+URZ+0x34850], R7 ;  /* 0x034850070e0075a7 */ /* 0x000062000804017f */
[----:B------:R-:W-:Y:S05]  /*18a10*/  @!P0 BRA `(.L_x_2405) ;  /* 0x0000000000048947 */ /* 0x000fea0003800000 */
[----:B------:R-:W-:Y:S01]  /*18a20*/  BPT.TRAP 0x1 ;  /* 0x000000040000795c */ /* 0x000fe20000300000 */
.L_x_2405:
[----:B------:R-:W-:Y:S04]  /*18a30*/  BSSY B1, `(.L_x_2406) ;  /* 0x0000004000017945 */ /* 0x000fe80003800000 */
[----:B-1----:R-:W-:Y:S05]  /*18a40*/  @P2 BRA `(.L_x_2407) ;  /* 0x0000000000082947 */ /* 0x002fea0003800000 */
[----:B------:R-:W1:Y:S02]  /*18a50*/  SYNCS.PHASECHK.TRANS64.TRYWAIT P2, [R14+URZ+0x34850], R7 ;  /* 0x034850070e0075a7 */ /* 0x000e64000804017f */
[----:B-1----:R-:W-:Y:S05]  /*18a60*/  @!P2 BRA `(.L_x_2408) ;  /* 0x000000b80090a947 */ /* 0x002fea0003800000 */
.L_x_2407:
[----:B------:R-:W-:Y:S05]  /*18a70*/  BSYNC B1 ;  /* 0x0000000000017941 */ /* 0x000fea0003800000 */
.L_x_2406:
[----:B------:R-:W-:Y:S01]  /*18a80*/  IADD3 R2, R18, 0x400, RZ ;  /* 0x0000040012027810 */ /* 0x000fe20007ffe0ff */
[----:B------:R-:W-:Y:S01]  /*18a90*/  WARPGROUP.ARRIVE ;  /* 0x00000000000079c5 */ /* 0x000fe20000000000 */
[----:B01----:R-:W-:Y:S01]  /*18aa0*/  MOV R7, 0x40000040 ;  /* 0x4000004000077802 */ /* 0x003fe20000000f00 */
[----:B------:R-:W-:Y:S01]  /*18ab0*/  FMUL.FTZ R0, R24, UR38 ;  /* 0x0000002618007c20 */ /* 0x000fe20008410000 */
[----:B------:R-:W-:Y:S01]  /*18ac0*/  SHF.R.U32.HI R2, RZ, 0x4, R2 ;  /* 0x00000004ff027819 */ /* 0x000fe20000011602 */
[----:B------:R-:W-:Y:S01]  /*18ad0*/  FMUL.FTZ R20, R25, UR38 ;  /* 0x0000002619147c20 */ /* 0x000fe20008410000 */
[----:B------:R-:W-:Y:S01]  /*18ae0*/  R2UR UR7, R7 ;  /* 0x00000000070772ca */ /* 0x000fe200000e0000 */
[----:B------:R-:W-:Y:S01]  /*18af0*/  FMUL.FTZ R21, R28, UR38 ;  /* 0x000000261c157c20 */ /* 0x000fe20008410000 */
[----:B------:R-:W-:Y:S01]  /*18b00*/  LOP3.LUT R2, R2, 0x3fff, RZ, 0xc0, !PT ;  /* 0x00003fff02027812 */ /* 0x000fe200078ec0ff */
[----:B------:R-:W0:Y:S01]  /*18b10*/  MUFU.TANH R0, R0 ;  /* 0x0000000000007308 */ /* 0x000e220000002400 */
[----:B------:R-:W-:Y:S01]  /*18b20*/  MOV R9, 0x40000040 ;  /* 0x4000004000097802 */ /* 0x000fe20000000f00 */
        /* <DEDUP_REMOVED lines=24> */
[----:B------:R-:W-:Y:S01]  /*18cb0*/  HGMMA.64x128x16.F32 R88, R180, gdesc[UR4].tnspB, R88, gsb0 ;  /* 0x41e00004b4587df0 */ /* 0x000fe20008000858 */
[----:B------:R-:W-:Y:S01]  /*18cc0*/  R2UR UR6, R8 ;  /* 0x00000000080672ca */ /* 0x000fe200000e0000 */
[----:B------:R-:W-:Y:S01]  /*18cd0*/  VIADD R8, R6, 0x100 ;  /* 0x0000010006087836 */ /* 0x000fe20000000000 */
[----:B------:R-:W-:Y:S01]  /*18ce0*/  R2UR UR7, R9 ;  /* 0x00000000090772ca */ /* 0x000fe200000e0000 */
[----:B------:R-:W-:Y:S01]  /*18cf0*/  FMUL.FTZ R42, R46, UR38 ;  /* 0x000000262e2a7c20 */ /* 0x000fe20008410000 */
[----:B0-----:R-:W-:Y:S01]  /*18d00*/  FMNMX.FTZ R9, R0, R11, !PT ;  /* 0x0000000b00097209 */ /* 0x001fe20007810000 */
[----:B------:R-:W-:Y:S01]  /*18d10*/  FMUL.FTZ R46, R48, UR38 ;  /* 0x00000026302e7c20 */ /* 0x000fe20008410000 */
[----:B------:R-:W0:Y:S01]  /*18d20*/  MUFU.TANH R28, R28 ;  /* 0x0000001c001c7308 */ /* 0x000e220000002400 */
[----:B------:R-:W-:Y:S01]  /*18d30*/  FMUL.FTZ R48, R49, UR38 ;  /* 0x0000002631307c20 */ /* 0x000fe20008410000 */
[----:B-1----:R-:W-:Y:S01]  /*18d40*/  FMNMX.FTZ R2, R20, R9, !PT ;  /* 0x0000000914027209 */ /* 0x002fe20007810000 */
[----:B------:R-:W-:Y:S01]  /*18d50*/  FMUL.FTZ R45, R50, UR38 ;  /* 0x00000026322d7c20 */ /* 0x000fe20008410000 */
[----:B------:R-:W-:Y:S01]  /*18d60*/  MOV R9, 0x40000040 ;  /* 0x4000004000097802 */ /* 0x000fe20000000f00 */
[----:B------:R-:W-:Y:S01]  /*18d70*/  FMUL.FTZ R50, R52, UR38 ;  /* 0x0000002634327c20 */ /* 0x000fe20008410000 */
[----:B--2---:R-:W-:Y:S01]  /*18d80*/  FMNMX.FTZ R39, R21, R2, !PT ;  /* 0x0000000215277209 */ /* 0x004fe20007810000 */
[----:B------:R-:W-:Y:S01]  /*18d90*/  FMUL.FTZ R44, R47, UR38 ;  /* 0x000000262f2c7c20 */ /* 0x000fe20008410000 */
[----:B------:R-:W1:Y:S01]  /*18da0*/  MUFU.TANH R29, R29 ;  /* 0x0000001d001d7308 */ /* 0x000e620000002400 */
[----:B------:R-:W-:Y:S01]  /*18db0*/  FMUL.FTZ R47, R51, UR38 ;  /* 0x00000026332f7c20 */ /* 0x000fe20008410000 */
[----:B---3--:R-:W-:Y:S01]  /*18dc0*/  FMNMX.FTZ R39, R26, R39, !PT ;  /* 0x000000271a277209 */ /* 0x008fe20007810000 */
[----:B------:R-:W-:Y:S01]  /*18dd0*/  FMUL.FTZ R51, R53, UR38 ;  /* 0x0000002635337c20 */ /* 0x000fe20008410000 */
[----:B------:R-:W-:Y:S01]  /*18de0*/  FMUL.FTZ R49, R54, UR38 ;  /* 0x0000002636317c20 */ /* 0x000fe20008410000 */
        /* <DEDUP_REMOVED lines=29> */
[C---:B------:R-:W-:Y:S01]  /*18fc0*/  ISETP.GT.AND P2, PT, R10.reuse, RZ, PT ;  /* 0x000000ff0a00720c */ /* 0x040fe20003f44270 */
[----:B------:R-:W-:-:S05]  /*18fd0*/  VIADD R10, R10, 0xffffffff ;  /* 0xffffffff0a0a7836 */ /* 0x000fca0000000000 */
[----:B------:R-:W5:Y:S08]  /*18fe0*/  MUFU.TANH R41, R41 ;  /* 0x0000002900297308 */ /* 0x000f700000002400 */
        /* <DEDUP_REMOVED lines=9> */
[----:B------:R-:W5:Y:S01]  /*19080*/  MUFU.TANH R60, R60 ;  /* 0x0000003c003c7308 */ /* 0x000f620000002400 */
[----:B------:R-:W-:-:S02]  /*19090*/  WARPGROUP.DEPBAR.LE gsb0, 0x0 ;  /* 0x00008000000079c5 */ /* 0x000fc40000010000 */
[----:B------:R-:W-:-:S05]  /*190a0*/  WARPGROUP.ARRIVE ;  /* 0x00000000000079c5 */ /* 0x000fca0000000000 */
[----:B------:R-:W5:Y:S01]  /*190b0*/  MUFU.TANH R61, R61 ;  /* 0x0000003d003d7308 */ /* 0x000f620000002400 */
[----:B------:R-:W-:Y:S01]  /*190c0*/  HGMMA.64x128x16.F32 R88, R176, gdesc[UR4].tnspB, R88, gsb0 ;  /* 0x41e00004b0587df0 */ /* 0x000fe20008000858 */
[----:B------:R-:W-:Y:S01]  /*190d0*/  R2UR UR6, R8 ;  /* 0x00000000080672ca */ /* 0x000fe200000e0000 */
[----:B------:R-:W-:Y:S01]  /*190e0*/  VIADD R8, R6, 0x180 ;  /* 0x0000018006087836 */ /* 0x000fe20000000000 */
[----:B------:R-:W-:-:S04]  /*190f0*/  R2UR UR7, R9 ;  /* 0x00000000090772ca */ /* 0x000fc800000e0000 */
[----:B------:R-:W5:Y:S01]  /*19100*/  MUFU.TANH R62, R62 ;  /* 0x0000003e003e7308 */ /* 0x000f620000002400 */
[----:B-1----:R-:W-:-:S04]  /*19110*/  FMNMX.FTZ R9, R29, R2, !PT ;  /* 0x000000021d097209 */ /* 0x002fc80007810000 */
[----:B--2---:R-:W-:-:S03]  /*19120*/  FMNMX.FTZ R9, R32, R9, !PT ;  /* 0x0000000920097209 */ /* 0x004fc60007810000 */
[----:B------:R-:W1:Y:S01]  /*19130*/  MUFU.TANH R64, R64 ;  /* 0x0000004000407308 */ /* 0x000e620000002400 */
[----:B0-----:R-:W-:-:S04]  /*19140*/  FMNMX.FTZ R9, R34, R9, !PT ;  /* 0x0000000922097209 */ /* 0x001fc80007810000 */
[----:B---3--:R-:W-:-:S03]  /*19150*/  FMNMX.FTZ R2, R36, R9, !PT ;  /* 0x0000000924027209 */ /* 0x008fc60007810000 */
[----:B------:R-:W0:Y:S01]  /*19160*/  MUFU.TANH R65, R65 ;  /* 0x0000004100417308 */ /* 0x000e220000002400 */
[----:B----4-:R-:W-:-:S04]  /*19170*/  FMNMX.FTZ R2, R37, R2, !PT ;  /* 0x0000000225027209 */ /* 0x010fc80007810000 */
[----:B-----5:R-:W-:-:S03]  /*19180*/  FMNMX.FTZ R2, R41, R2, !PT ;  /* 0x0000000229027209 */ /* 0x020fc60007810000 */
[----:B------:R-:W2:Y:S01]  /*19190*/  MUFU.TANH R68, R68 ;  /* 0x0000004400447308 */ /* 0x000ea20000002400 */
[----:B------:R-:W-:-:S04]  /*191a0*/  FMNMX.FTZ R9, R43, R2, !PT ;  /* 0x000000022b097209 */ /* 0x000fc80007810000 */
[----:B------:R-:W-:-:S03]  /*191b0*/  FMNMX.FTZ R9, R46, R9, !PT ;  /* 0x000000092e097209 */ /* 0x000fc60007810000 */
[----:B------:R-:W3:Y:S01]  /*191c0*/  MUFU.TANH R69, R69 ;  /* 0x0000004500457308 */ /* 0x000ee20000002400 */
[----:B------:R-:W-:-:S04]  /*191d0*/  FMNMX.FTZ R9, R48, R9, !PT ;  /* 0x0000000930097209 */ /* 0x000fc80007810000 */
[----:B------:R-:W-:-:S03]  /*191e0*/  FMNMX.FTZ R2, R50, R9, !PT ;  /* 0x0000000932027209 */ /* 0x000fc60007810000 */
[----:B------:R-:W4:Y:S01]  /*191f0*/  MUFU.TANH R72, R72 ;  /* 0x0000004800487308 */ /* 0x000f220000002400 */
[----:B------:R-:W-:-:S04]  /*19200*/  FMNMX.FTZ R9, R51, R2, !PT ;  /* 0x0000000233097209 */ /* 0x000fc80007810000 */
[----:B------:R-:W-:-:S03]  /*19210*/  FMNMX.FTZ R2, R54, R9, !PT ;  /* 0x0000000936027209 */ /* 0x000fc60007810000 */
[----:B------:R-:W5:Y:S01]  /*19220*/  MUFU.TANH R73, R73 ;  /* 0x0000004900497308 */ /* 0x000f620000002400 */
        /* <DEDUP_REMOVED lines=9> */
[----:B-1----:R-:W-:-:S04]  /*192c0*/  FMNMX.FTZ R2, R64, R9, !PT ;  /* 0x0000000940027209 */ /* 0x002fc80007810000 */
[----:B0-----:R-:W-:-:S03]  /*192d0*/  FMNMX.FTZ R9, R65, R2, !PT ;  /* 0x0000000241097209 */ /* 0x001fc60007810000 */
[----:B------:R-:W0:Y:S01]  /*192e0*/  MUFU.TANH R15, R15 ;  /* 0x0000000f000f7308 */ /* 0x000e220000002400 */
[----:B--2---:R-:W-:Y:S02]  /*192f0*/  FMNMX.FTZ R2, R68, R9, !PT ;  /* 0x0000000944027209 */ /* 0x004fe40007810000 */
[----:B------:R-:W-:Y:S02]  /*19300*/  MOV R9, 0x40000040 ;  /* 0x4000004000097802 */ /* 0x000fe40000000f00 */
[----:B---3--:R-:W-:Y:S01]  /*19310*/  FMNMX.FTZ R39, R69, R2, !PT ;  /* 0x0000000245277209 */ /* 0x008fe20007810000 */
[----:B------:R-:W-:Y:S01]  /*19320*/  FMUL.FTZ R2, R63, UR38 ;  /* 0x000000263f027c20 */ /* 0x000fe20008410000 */
[----:B------:R-:W-:Y:S01]  /*19330*/  FMUL.FTZ R63, R66, UR38 ;  /* 0x00000026423f7c20 */ /* 0x000fe20008410000 */
[----:B------:R-:W1:Y:S01]  /*19340*/  MUFU.TANH R7, R7 ;  /* 0x0000000700077308 */ /* 0x000e620000002400 */
[----:B----4-:R-:W-:Y:S01]  /*19350*/  FMNMX.FTZ R38, R72, R39, !PT ;  /* 0x0000002748267209 */ /* 0x010fe20007810000 */
[----:B------:R-:W-:-:S02]  /*19360*/  IMAD.MOV.U32 R39, RZ, RZ, 0x40000040 ;  /* 0x40000040ff277424 */ /* 0x000fc400078e00ff */
        /* <DEDUP_REMOVED lines=9> */
[----:B------:R-:W-:-:S04]  /*19400*/  FMUL.FTZ R82, R86, UR38 ;  /* 0x0000002656527c20 */ /* 0x000fc80008410000 */
[----:B------:R-:W3:Y:S08]  /*19410*/  MUFU.TANH R25, R25 ;  /* 0x0000001900197308 */ /* 0x000ef00000002400 */
[----:B------:R-:W4:Y:S08]  /*19420*/  MUFU.TANH R27, R27 ;  /* 0x0000001b001b7308 */ /* 0x000f300000002400 */
[----:B------:R-:W4:Y:S08]  /*19430*/  MUFU.TANH R30, R30 ;  /* 0x0000001e001e7308 */ /* 0x000f300000002400 */
[----:B------:R-:W4:Y:S08]  /*19440*/  MUFU.TANH R31, R31 ;  /* 0x0000001f001f7308 */ /* 0x000f300000002400 */
[----:B------:R-:W4:Y:S01]  /*19450*/  MUFU.TANH R33, R33 ;  /* 0x0000002100217308 */ /* 0x000f220000002400 */
[----:B------:R-:W-:-:S02]  /*19460*/  WARPGROUP.DEPBAR.LE gsb0, 0x0 ;  /* 0x00008000000079c5 */ /* 0x000fc40000010000 */
[----:B------:R-:W-:-:S05]  /*19470*/  WARPGROUP.ARRIVE ;  /* 0x00000000000079c5 */ /* 0x000fca0000000000 */
[----:B------:R-:W4:Y:S01]  /*19480*/  MUFU.TANH R35, R35 ;  /* 0x0000002300237308 */ /* 0x000f220000002400 */
[----:B------:R-:W-:Y:S01]  /*19490*/  HGMMA.64x128x16.F32 R88, R172, gdesc[UR4].tnspB, R88, gsb0 ;  /* 0x41e00004ac587df0 */ /* 0x000fe20008000858 */
[----:B------:R-:W-:Y:S02]  /*194a0*/  R2UR UR6, R8 ;  /* 0x00000000080672ca */ /* 0x000fe400000e0000 */
[----:B------:R-:W-:Y:S02]  /*194b0*/  R2UR UR7, R9 ;  /* 0x00000000090772ca */ /* 0x000fe400000e0000 */
[----:B-----5:R-:W-:Y:S02]  /*194c0*/  FMNMX.FTZ R9, R73, R38, !PT ;  /* 0x0000002649097209 */ /* 0x020fe40007810000 */
[----:B------:R-:W5:Y:S02]  /*194d0*/  MUFU.TANH R40, R40 ;  /* 0x0000002800287308 */ /* 0x000f640000002400 */
[----:B------:R-:W-:-:S04]  /*194e0*/  FMNMX.FTZ R38, R76, R9, !PT ;  /* 0x000000094c267209 */ /* 0x000fc80007810000 */
[----:B------:R-:W-:Y:S02]  /*194f0*/  FMNMX.FTZ R9, R77, R38, !PT ;  /* 0x000000264d097209 */ /* 0x000fe40007810000 */
[----:B------:R-:W5:Y:S02]  /*19500*/  MUFU.TANH R42, R42 ;  /* 0x0000002a002a7308 */ /* 0x000f640000002400 */
[----:B------:R-:W-:-:S05]  /*19510*/  FMNMX.FTZ R9, R80, R9, !PT ;  /* 0x0000000950097209 */ /* 0x000fca0007810000 */
[----:B------:R-:W0:Y:S01]  /*19520*/  SHFL.BFLY PT, R38, R9, 0x2, 0x1f ;  /* 0x0c401f0009267f89 */ /* 0x000e2200000e0000 */
[----:B------:R-:W5:Y:S08]  /*19530*/  MUFU.TANH R44, R44 ;  /* 0x0000002c002c7308 */ /* 0x000f700000002400 */
[----:B------:R-:W5:Y:S08]  /*19540*/  MUFU.TANH R45, R45 ;  /* 0x0000002d002d7308 */ /* 0x000f700000002400 */
[----:B------:R-:W5:Y:S01]  /*19550*/  MUFU.TANH R47, R47 ;  /* 0x0000002f002f7308 */ /* 0x000f620000002400 */
[----:B0-----:R-:W-:-:S07]  /*19560*/  FMNMX.FTZ R38, R9, R38, !PT ;  /* 0x0000002609267209 */ /* 0x001fce0007810000 */
[----:B------:R-:W0:Y:S01]  /*19570*/  MUFU.TANH R49, R49 ;  /* 0x0000003100317308 */ /* 0x000e220000002400 */
[----:B------:R-:W1:Y:S07]  /*19580*/  SHFL.BFLY PT, R9, R38, 0x1, 0x1f ;  /* 0x0c201f0026097f89 */ /* 0x000e6e00000e0000 */
[----:B------:R-:W0:Y:S08]  /*19590*/  MUFU.TANH R52, R52 ;  /* 0x0000003400347308 */ /* 0x000e300000002400 */
[----:B------:R-:W0:Y:S08]  /*195a0*/  MUFU.TANH R53, R53 ;  /* 0x0000003500357308 */ /* 0x000e300000002400 */
[----:B------:R-:W0:Y:S01]  /*195b0*/  MUFU.TANH R56, R56 ;  /* 0x0000003800387308 */ /* 0x000e220000002400 */
[----:B-1----:R-:W-:Y:S01]  /*195c0*/  FMNMX.FTZ R194, R38, R9, !PT ;  /* 0x0000000926c27209 */ /* 0x002fe20007810000 */
[----:B------:R-:W-:Y:S01]  /*195d0*/  IMAD.U32 R9, RZ, RZ, UR42 ;  /* 0x0000002aff097e24 */ /* 0x000fe2000f8e00ff */
[----:B------:R-:W-:-:S05]  /*195e0*/  IADD3 R38, R6, 0x200, RZ ;  /* 0x0000020006267810 */ /* 0x000fca0007ffe0ff */
[----:B------:R-:W1:Y:S01]  /*195f0*/  MUFU.TANH R58, R58 ;  /* 0x0000003a003a7308 */ /* 0x000e620000002400 */
[----:B------:R-:W-:-:S04]  /*19600*/  FMUL.FTZ R84, R194, R9 ;  /* 0x00000009c2547220 */ /* 0x000fc80000410000 */
[-CC-:B------:R-:W-:Y:S01]  /*19610*/  FFMA.FTZ R180, R0, R9.reuse, -R84.reuse ;  /* 0x0000000900b47223 */ /* 0x180fe20000010854 */
[----:B------:R-:W-:Y:S01]  /*19620*/  FMNMX.FTZ R0, R15, R12, !PT ;  /* 0x0000000c0f007209 */ /* 0x000fe20007810000 */
[-CC-:B------:R-:W-:Y:S01]  /*19630*/  FFMA.FTZ R182, R21, R9.reuse, -R84.reuse ;  /* 0x0000000915b67223 */ /* 0x180fe20000010854 */
[----:B------:R3:W1:Y:S01]  /*19640*/  MUFU.TANH R8, R2 ;  /* 0x0000000200087308 */ /* 0x0006620000002400 */
[-CC-:B------:R-:W-:Y:S01]  /*19650*/  FFMA.FTZ R176, R28, R9.reuse, -R84.reuse ;  /* 0x000000091cb07223 */ /* 0x180fe20000010854 */
[----:B------:R-:W-:Y:S01]  /*19660*/  FMNMX.FTZ R21, R7, R0, !PT ;  /* 0x0000000007157209 */ /* 0x000fe20007810000 */
[-CC-:B------:R-:W-:Y:S01]  /*19670*/  FFMA.FTZ R178, R32, R9.reuse, -R84.reuse ;  /* 0x0000000920b27223 */ /* 0x180fe20000010854 */
[----:B------:R-:W-:Y:S01]  /*19680*/  IADD3 R28, R6, 0x300, RZ ;  /* 0x00000300061c7810 */ /* 0x000fe20007ffe0ff */
[--C-:B------:R-:W-:Y:S01]  /*19690*/  FFMA.FTZ R32, R43, R9, -R84.reuse ;  /* 0x000000092b207223 */ /* 0x100fe20000010854 */
[----:B--2---:R-:W-:Y:S01]  /*196a0*/  FMNMX.FTZ R0, R24, R21, !PT ;  /* 0x0000001518007209 */ /* 0x004fe20007810000 */
[-CC-:B------:R-:W-:Y:S01]  /*196b0*/  FFMA.FTZ R26, R26, R9.reuse, -R84.reuse ;  /* 0x000000091a1a7223 */ /* 0x180fe20000010854 */
[----:B------:R-:W2:Y:S01]  /*196c0*/  MUFU.TANH R63, R63 ;  /* 0x0000003f003f7308 */ /* 0x000ea20000002400 */
[----:B---3--:R-:W-:Y:S01]  /*196d0*/  FADD.FTZ R2, -R194, R11 ;  /* 0x0000000bc2027221 */ /* 0x008fe20000010100 */
[----:B------:R-:W-:Y:S01]  /*196e0*/  FMNMX.FTZ R0, R25, R0, !PT ;  /* 0x0000000019007209 */ /* 0x000fe20007810000 */
[-CC-:B------:R-:W-:Y:S01]  /*196f0*/  FFMA.FTZ R11, R20, R9.reuse, -R84.reuse ;  /* 0x00000009140b7223 */ /* 0x180fe20000010854 */
[----:B------:R-:W-:Y:S01]  /*19700*/  IADD3 R20, R6, 0x280, RZ ;  /* 0x0000028006147810 */ /* 0x000fe20007ffe0ff */
[-C--:B------:R-:W-:Y:S01]  /*19710*/  FMUL.FTZ R2, R2, R9.reuse ;  /* 0x0000000902027220 */ /* 0x080fe20000410000 */
[----:B----4-:R-:W-:Y:S01]  /*19720*/  FMNMX.FTZ R21, R27, R0, !PT ;  /* 0x000000001b157209 */ /* 0x010fe20007810000 */
[-CC-:B------:R-:W-:Y:S01]  /*19730*/  FFMA.FTZ R43, R64, R9.reuse, -R84.reuse ;  /* 0x00000009402b7223 */ /* 0x180fe20000010854 */
[----:B------:R-:W3:Y:S01]  /*19740*/  MUFU.TANH R66, R66 ;  /* 0x0000004200427308 */ /* 0x000ee20000002400 */
[----:B------:R-:W-:Y:S01]  /*19750*/  IADD3 R6, R6, 0x380, RZ ;  /* 0x0000038006067810 */ /* 0x000fe20007ffe0ff */
[----:B------:R-:W-:Y:S01]  /*19760*/  FFMA.FTZ R80, R80, R9, -R84 ;  /* 0x0000000950507223 */ /* 0x000fe20000010854 */
[----:B------:R-:W-:-:S04]  /*19770*/  FMNMX.FTZ R0, R30, R21, !PT ;  /* 0x000000151e007209 */ /* 0x000fc80007810000 */
[----:B------:R-:W-:Y:S01]  /*19780*/  FMNMX.FTZ R0, R31, R0, !PT ;  /* 0x000000001f007209 */ /* 0x000fe20007810000 */
[----:B------:R-:W4:Y:S03]  /*19790*/  MUFU.TANH R67, R67 ;  /* 0x0000004300437308 */ /* 0x000f260000002400 */
[----:B------:R-:W-:-:S04]  /*197a0*/  FMNMX.FTZ R0, R33, R0, !PT ;  /* 0x0000000021007209 */ /* 0x000fc80007810000 */
[----:B------:R-:W-:Y:S01]  /*197b0*/  FMNMX.FTZ R21, R35, R0, !PT ;  /* 0x0000000023157209 */ /* 0x000fe20007810000 */
[----:B------:R-:W4:Y:S03]  /*197c0*/  MUFU.TANH R70, R70 ;  /* 0x0000004600467308 */ /* 0x000f260000002400 */
[----:B-----5:R-:W-:-:S04]  /*197d0*/  FMNMX.FTZ R21, R40, R21, !PT ;  /* 0x0000001528157209 */ /* 0x020fc80007810000 */
[----:B------:R-:W-:Y:S01]  /*197e0*/  FMNMX.FTZ R21, R42, R21, !PT ;  /* 0x000000152a157209 */ /* 0x000fe20007810000 */
[----:B------:R-:W-:Y:S03]  /*197f0*/  MUFU.TANH R71, R71 ;  /* 0x0000004700477308 */ /* 0x000fe60000002400 */
[----:B------:R-:W-:-:S04]  /*19800*/  FMNMX.FTZ R0, R44, R21, !PT ;  /* 0x000000152c007209 */ /* 0x000fc80007810000 */
[----:B------:R-:W-:Y:S01]  /*19810*/  FMNMX.FTZ R0, R45, R0, !PT ;  /* 0x000000002d007209 */ /* 0x000fe20007810000 */
[----:B------:R-:W-:Y:S03]  /*19820*/  MUFU.TANH R74, R74 ;  /* 0x0000004a004a7308 */ /* 0x000fe60000002400 */
[----:B------:R-:W-:Y:S01]  /*19830*/  FMNMX.FTZ R0, R47, R0, !PT ;  /* 0x000000002f007209 */ /* 0x000fe20007810000 */
[----:B------:R-:W-:Y:S02]  /*19840*/  WARPGROUP.DEPBAR.LE gsb0, 0x0 ;  /* 0x00008000000079c5 */ /* 0x000fe40000010000 */
[----:B------:R-:W-:Y:S01]  /*19850*/  WARPGROUP.ARRIVE ;  /* 0x00000000000079c5 */ /* 0x000fe20000000000 */
[----:B0-----:R-:W-:Y:S01]  /*19860*/  FMNMX.FTZ R21, R49, R0, !PT ;  /* 0x0000000031157209 */ /* 0x001fe20007810000 */
[----:B------:R-:W-:Y:S01]  /*19870*/  MUFU.TANH R75, R75 ;  /* 0x0000004b004b7308 */ /* 0x000fe20000002400 */
[-CC-:B------:R-:W-:Y:S01]  /*19880*/  FFMA.FTZ R172, R36, R9.reuse, -R84.reuse ;  /* 0x0000000924ac7223 */ /* 0x180fe20000010854 */
[--C-:B------:R-:W-:Y:S01]  /*19890*/  FFMA.FTZ R174, R41, R9, -R84.reuse ;  /* 0x0000000929ae7223 */ /* 0x100fe20000010854 */
[----:B------:R-:W-:Y:S01]  /*198a0*/  FMNMX.FTZ R0, R52, R21, !PT ;  /* 0x0000001534007209 */ /* 0x000fe20007810000 */
[----:B------:R-:W-:Y:S01]  /*198b0*/  HGMMA.64x128x16.F32 R88, R168, gdesc[UR4].tnspB, R88, gsb0 ;  /* 0x41e00004a8587df0 */ /* 0x000fe20008000858 */
[----:B------:R-:W-:Y:S01]  /*198c0*/  R2UR UR6, R38 ;  /* 0x00000000260672ca */ /* 0x000fe200000e0000 */
[-CC-:B------:R-:W-:Y:S01]  /*198d0*/  FFMA.FTZ R38, R29, R9.reuse, -R84.reuse ;  /* 0x000000091d267223 */ /* 0x180fe20000010854 */
[----:B------:R-:W-:Y:S01]  /*198e0*/  R2UR UR7, R39 ;  /* 0x00000000270772ca */ /* 0x000fe200000e0000 */
[----:B------:R-:W-:Y:S01]  /*198f0*/  MUFU.TANH R78, R78 ;  /* 0x0000004e004e7308 */ /* 0x000fe20000002400 */
[----:B------:R-:W-:Y:S01]  /*19900*/  FMNMX.FTZ R21, R53, R0, !PT ;  /* 0x0000000035157209 */ /* 0x000fe20007810000 */
[-CC-:B------:R-:W-:Y:S01]  /*19910*/  FFMA.FTZ R39, R34, R9.reuse, -R84.reuse ;  /* 0x0000000922277223 */ /* 0x180fe20000010854 */
[-CC-:B------:R-:W-:Y:S01]  /*19920*/  FFMA.FTZ R34, R37, R9.reuse, -R84.reuse ;  /* 0x0000000925227223 */ /* 0x180fe20000010854 */
[--C-:B------:R-:W-:Y:S01]  /*19930*/  FFMA.FTZ R36, R48, R9, -R84.reuse ;  /* 0x0000000930247223 */ /* 0x100fe20000010854 */
[----:B------:R-:W-:Y:S01]  /*19940*/  FMNMX.FTZ R21, R56, R21, !PT ;  /* 0x0000001538157209 */ /* 0x000fe20007810000 */
[-CC-:B------:R-:W-:Y:S01]  /*19950*/  FFMA.FTZ R41, R55, R9.reuse, -R84.reuse ;  /* 0x0000000937297223 */ /* 0x180fe20000010854 */
[--C-:B------:R-:W-:Y:S01]  /*19960*/  FFMA.FTZ R48, R61, R9, -R84.reuse ;  /* 0x000000093d307223 */ /* 0x100fe20000010854 */
[----:B------:R-:W-:Y:S01]  /*19970*/  MUFU.TANH R79, R79 ;  /* 0x0000004f004f7308 */ /* 0x000fe20000002400 */
[----:B-1----:R-:W-:Y:S01]  /*19980*/  FMNMX.FTZ R21, R58, R21, !PT ;  /* 0x000000153a157209 */ /* 0x002fe20007810000 */
[-CC-:B------:R-:W-:Y:S01]  /*19990*/  FFMA.FTZ R37, R65, R9.reuse, -R84.reuse ;  /* 0x0000000941257223 */ /* 0x180fe20000010854 */
[----:B------:R-:W-:-:S02]  /*199a0*/  FFMA.FTZ R55, R73, R9, -R84 ;  /* 0x0000000949377223 */ /* 0x000fc40000010854 */
[----:B------:R-:W-:-:S03]  /*199b0*/  FMNMX.FTZ R0, R8, R21, !PT ;  /* 0x0000001508007209 */ /* 0x000fc60007810000 */
[----:B------:R-:W-:Y:S01]  /*199c0*/  MUFU.TANH R81, R81 ;  /* 0x0000005100517308 */ /* 0x000fe20000002400 */
[----:B--2---:R-:W-:-:S04]  /*199d0*/  FMNMX.FTZ R21, R63, R0, !PT ;  /* 0x000000003f157209 */ /* 0x004fc80007810000 */
[----:B---3--:R-:W-:Y:S01]  /*199e0*/  FMNMX.FTZ R0, R66, R21, !PT ;  /* 0x0000001542007209 */ /* 0x008fe20007810000 */
[----:B------:R-:W-:Y:S02]  /*199f0*/  IMAD.MOV.U32 R21, RZ, RZ, 0x40000040 ;  /* 0x40000040ff157424 */ /* 0x000fe400078e00ff */
[----:B------:R-:W-:Y:S01]  /*19a00*/  MUFU.TANH R82, R82 ;  /* 0x0000005200527308 */ /* 0x000fe20000002400 */
[----:B----4-:R-:W-:-:S04]  /*19a10*/  FMNMX.FTZ R29, R67, R0, !PT ;  /* 0x00000000431d7209 */ /* 0x010fc80007810000 */
[----:B------:R-:W-:Y:S01]  /*19a20*/  FMNMX.FTZ R0, R70, R29, !PT ;  /* 0x0000001d46007209 */ /* 0x000fe20007810000 */
[----:B------:R-:W-:Y:S02]  /*19a30*/  IMAD.MOV.U32 R29, RZ, RZ, 0x40000040 ;  /* 0x40000040ff1d7424 */ /* 0x000fe400078e00ff */
[----:B------:R-:W-:Y:S08]  /*19a40*/  MUFU.TANH R83, R83 ;  /* 0x0000005300537308 */ /* 0x000ff00000002400 */
[----:B------:R-:W-:Y:S08]  /*19a50*/  MUFU.EX2 R2, R2 ;  /* 0x0000000200027308 */ /* 0x000ff00000000800 */
[----:B------:R-:W0:Y:S08]  /*19a60*/  MUFU.EX2 R180, R180 ;  /* 0x000000b400b47308 */ /* 0x000e300000000800 */
[----:B------:R-:W1:Y:S08]  /*19a70*/  MUFU.EX2 R11, R11 ;  /* 0x0000000b000b7308 */ /* 0x000e700000000800 */
[----:B------:R-:W-:Y:S01]  /*19a80*/  MUFU.EX2 R182, R182 ;  /* 0x000000b600b67308 */ /* 0x000fe20000000800 */
[----:B0-----:R-:W-:-:S07]  /*19a90*/  FFMA.FTZ R4, R2, R4, R180 ;  /* 0x0000000402047223 */ /* 0x001fce00000100b4 */
        /* <DEDUP_REMOVED lines=14> */
[-CC-:B------:R-:W-:Y:S02]  /*19b80*/  FFMA.FTZ R170, R50, R9.reuse, -R84.reuse ;  /* 0x0000000932aa7223 */ /* 0x180fe40000010854 */
[----:B------:R-:W-:Y:S01]  /*19b90*/  MUFU.EX2 R36, R36 ;  /* 0x0000002400247308 */ /* 0x000fe20000000800 */
[-CC-:B------:R-:W-:Y:S01]  /*19ba0*/  FFMA.FTZ R50, R59, R9.reuse, -R84.reuse ;  /* 0x000000093b327223 */ /* 0x180fe20000010854 */
[----:B------:R-:W-:Y:S01]  /*19bb0*/  HGMMA.64x128x16.F32 R88, R164, gdesc[UR4].tnspB, R88, gsb0 ;  /* 0x41e00004a4587df0 */ /* 0x000fe20008000858 */
[----:B------:R-:W-:Y:S01]  /*19bc0*/  R2UR UR6, R20 ;  /* 0x00000000140672ca */ /* 0x000fe200000e0000 */
[-CC-:B------:R-:W-:Y:S01]  /*19bd0*/  FFMA.FTZ R20, R51, R9.reuse, -R84.reuse ;  /* 0x0000000933147223 */ /* 0x180fe20000010854 */
[----:B------:R-:W-:Y:S01]  /*19be0*/  R2UR UR7, R21 ;  /* 0x00000000150772ca */ /* 0x000fe200000e0000 */
[-CC-:B------:R-:W-:Y:S01]  /*19bf0*/  FFMA.FTZ R51, R69, R9.reuse, -R84.reuse ;  /* 0x0000000945337223 */ /* 0x180fe20000010854 */
        /* <DEDUP_REMOVED lines=24> */
[----:B------:R-:W-:Y:S01]  /*19d80*/  MUFU.EX2 R59, R59 ;  /* 0x0000003b003b7308 */ /* 0x000fe20000000800 */
[----:B------:R-:W-:-:S04]  /*19d90*/  FADD.FTZ R0, -R21, R12 ;  /* 0x0000000c15007221 */ /* 0x000fc80000010100 */
[----:B------:R-:W-:-:S03]  /*19da0*/  FMUL.FTZ R0, R0, R9 ;  /* 0x0000000900007220 */ /* 0x000fc60000410000 */
[----:B------:R-:W-:Y:S08]  /*19db0*/  MUFU.EX2 R12, R80 ;  /* 0x00000050000c7308 */ /* 0x000ff00000000800 */
[----:B------:R-:W-:Y:S01]  /*19dc0*/  MUFU.EX2 R0, R0 ;  /* 0x0000000000007308 */ /* 0x000fe20000000800 */
[----:B------:R-:W-:Y:S02]  /*19dd0*/  WARPGROUP.DEPBAR.LE gsb0, 0x0 ;  /* 0x00008000000079c5 */ /* 0x000fe40000010000 */
[----:B------:R-:W-:Y:S01]  /*19de0*/  WARPGROUP.ARRIVE ;  /* 0x00000000000079c5 */ /* 0x000fe20000000000 */
[-CC-:B------:R-:W-:Y:S01]  /*19df0*/  FFMA.FTZ R164, R54, R9.reuse, -R84.reuse ;  /* 0x0000000936a47223 */ /* 0x180fe20000010854 */
[-CC-:B------:R-:W-:Y:S01]  /*19e00*/  FFMA.FTZ R166, R57, R9.reuse, -R84.reuse ;  /* 0x0000000939a67223 */ /* 0x180fe20000010854 */
[-CC-:B------:R-:W-:Y:S01]  /*19e10*/  FFMA.FTZ R54, R72, R9.reuse, -R84.reuse ;  /* 0x0000000948367223 */ /* 0x180fe20000010854 */
[----:B------:R-:W-:-:S02]  /*19e20*/  FFMA.FTZ R57, R76, R9, -R84 ;  /* 0x000000094c397223 */ /* 0x000fc40000010854 */
[----:B------:R-:W-:Y:S01]  /*19e30*/  HGMMA.64x128x16.F32 R88, R160, gdesc[UR4].tnspB, R88, gsb0 ;  /* 0x41e00004a0587df0 */ /* 0x000fe20008000858 */
[----:B------:R-:W-:Y:S01]  /*19e40*/  R2UR UR6, R28 ;  /* 0x000000001c0672ca */ /* 0x000fe200000e0000 */
[-C--:B------:R-:W-:Y:S01]  /*19e50*/  FMUL.FTZ R28, R21, R9.reuse ;  /* 0x00000009151c7220 */ /* 0x080fe20000410000 */
[----:B------:R-:W-:Y:S01]  /*19e60*/  R2UR UR7, R29 ;  /* 0x000000001d0772ca */ /* 0x000fe200000e0000 */
[----:B------:R-:W-:Y:S02]  /*19e70*/  MUFU.EX2 R164, R164 ;  /* 0x000000a400a47308 */ /* 0x000fe40000000800 */
[-CC-:B------:R-:W-:Y:S01]  /*19e80*/  FFMA.FTZ R181, R15, R9.reuse, -R28.reuse ;  /* 0x000000090fb57223 */ /* 0x180fe2000001081c */
[-CC-:B------:R-:W-:Y:S01]  /*19e90*/  FFMA.FTZ R183, R24, R9.reuse, -R28.reuse ;  /* 0x0000000918b77223 */ /* 0x180fe2000001081c */
        /* <DEDUP_REMOVED lines=19> */
[--C-:B------:R-:W-:Y:S01]  /*19fd0*/  FFMA.FTZ R78, R78, R9, -R28.reuse ;  /* 0x000000094e4e7223 */ /* 0x100fe2000001081c */
[----:B------:R-:W-:Y:S01]  /*19fe0*/  MUFU.EX2 R64, R64 ;  /* 0x0000004000407308 */ /* 0x000fe20000000800 */
[----:B0-----:R-:W-:Y:S01]  /*19ff0*/  FFMA.FTZ R3, R0, R3, R181 ;  /* 0x0000000300037223 */ /* 0x001fe200000100b5 */
[-CC-:B------:R-:W-:Y:S01]  /*1a000*/  FFMA.FTZ R79, R79, R9.reuse, -R28.reuse ;  /* 0x000000094f4f7223 */ /* 0x180fe2000001081c */
[-CC-:B------:R-:W-:Y:S01]  /*1a010*/  FFMA.FTZ R81, R81, R9.reuse, -R28.reuse ;  /* 0x0000000951517223 */ /* 0x180fe2000001081c */
[----:B------:R-:W-:Y:S01]  /*1a020*/  FFMA.FTZ R82, R82, R9, -R28 ;  /* 0x0000000952527223 */ /* 0x000fe2000001081c */
[----:B------:R-:W-:-:S03]  /*1a030*/  IMAD.MOV.U32 R15, RZ, RZ, R185 ;  /* 0x000000ffff0f7224 */ /* 0x000fc600078e00b9 */
        /* <DEDUP_REMOVED lines=17> */
[-C--:B------:R-:W-:Y:S01]  /*1a150*/  FFMA.FTZ R60, R7, R9.reuse, -R28 ;  /* 0x00000009073c7223 */ /* 0x080fe2000001081c */
[----:B------:R-:W-:Y:S02]  /*1a160*/  IMAD.MOV.U32 R7, RZ, RZ, 0x40000040 ;  /* 0x40000040ff077424 */ /* 0x000fe400078e00ff */
[-C--:B------:R-:W-:Y:S01]  /*1a170*/  FFMA.FTZ R162, R62, R9.reuse, -R84 ;  /* 0x000000093ea27223 */ /* 0x080fe20000010854 */
[-CC-:B------:R-:W-:Y:S01]  /*1a180*/  FFMA.FTZ R62, R33, R9.reuse, -R28.reuse ;  /* 0x00000009213e7223 */ /* 0x180fe2000001081c */
[----:B------:R-:W-:Y:S01]  /*1a190*/  HGMMA.64x128x16.F32 R88, R156, gdesc[UR4].tnspB, R88, gsb0 ;  /* 0x41e000049c587df0 */ /* 0x000fe20008000858 */
[----:B------:R-:W-:Y:S01]  /*1a1a0*/  R2UR UR6, R6 ;  /* 0x00000000060672ca */ /* 0x000fe200000e0000 */
[----:B------:R-:W0:Y:S01]  /*1a1b0*/  MUFU.EX2 R60, R60 ;  /* 0x0000003c003c7308 */ /* 0x000e220000000800 */
[----:B------:R-:W-:Y:S01]  /*1a1c0*/  R2UR UR7, R7 ;  /* 0x00000000070772ca */ /* 0x000fe200000e0000 */
[-CC-:B------:R-:W-:Y:S01]  /*1a1d0*/  FFMA.FTZ R161, R63, R9.reuse, -R28.reuse ;  /* 0x000000093fa17223 */ /* 0x180fe2000001081c */
[----:B------:R-:W-:Y:S01]  /*1a1e0*/  @!P1 LEA R6, R13, R18, 0x3 ;  /* 0x000000120d069211 */ /* 0x000fe200078e18ff */
[----:B------:R-:W-:-:S04]  /*1a1f0*/  FFMA.FTZ R163, R67, R9, -R28 ;  /* 0x0000000943a37223 */ /* 0x000fc8000001081c */
[----:B------:R-:W-:Y:S01]  /*1a200*/  @!P1 VIADD R6, R6, 0x34840 ;  /* 0x0003484006069836 */ /* 0x000fe20000000000 */
[----:B------:R-:W-:Y:S04]  /*1a210*/  MUFU.EX2 R62, R62 ;  /* 0x0000003e003e7308 */ /* 0x000fe80000000800 */
[----:B------:R-:W-:-:S04]  /*1a220*/  @!P1 PRMT R7, RZ, 0x654, R6 ;  /* 0x00000654ff079816 */ /* 0x000fc80000000006 */
[----:B------:R-:W-:Y:S01]  /*1a230*/  MUFU.EX2 R6, R56 ;  /* 0x0000003800067308 */ /* 0x000fe20000000800 */
[----:B0-----:R-:W-:-:S07]  /*1a240*/  F2FP.F16.F32.PACK_AB R181, R60, R181 ;  /* 0x000000b53cb5723e */ /* 0x001fce00000000ff */
[----:B------:R-:W-:Y:S08]  /*1a250*/  MUFU.EX2 R160, R160 ;  /* 0x000000a000a07308 */ /* 0x000ff00000000800 */
[----:B------:R-:W-:Y:S08]  /*1a260*/  MUFU.EX2 R161, R161 ;  /* 0x000000a100a17308 */ /* 0x000ff00000000800 */
[----:B------:R-:W-:Y:S08]  /*1a270*/  MUFU.EX2 R162, R162 ;  /* 0x000000a200a27308 */ /* 0x000ff00000000800 */
[----:B------:R-:W-:Y:S08]  /*1a280*/  MUFU.EX2 R163, R163 ;  /* 0x000000a300a37308 */ /* 0x000ff00000000800 */
[----:B------:R-:W0:Y:S08]  /*1a290*/  MUFU.EX2 R54, R54 ;  /* 0x0000003600367308 */ /* 0x000e300000000800 */
[----:B------:R-:W-:Y:S08]  /*1a2a0*/  MUFU.EX2 R78, R78 ;  /* 0x0000004e004e7308 */ /* 0x000ff00000000800 */
[----:B------:R-:W1:Y:S08]  /*1a2b0*/  MUFU.EX2 R57, R57 ;  /* 0x0000003900397308 */ /* 0x000e700000000800 */
[----:B------:R-:W-:Y:S08]  /*1a2c0*/  MUFU.EX2 R81, R81 ;  /* 0x0000005100517308 */ /* 0x000ff00000000800 */
[----:B------:R-:W-:Y:S01]  /*1a2d0*/  MUFU.EX2 R82, R82 ;  /* 0x0000005200527308 */ /* 0x000fe20000000800 */
[----:B------:R-:W-:-:S02]  /*1a2e0*/  WARPGROUP.DEPBAR.LE gsb0, 0x0 ;  /* 0x00008000000079c5 */ /* 0x000fc40000010000 */
[----:B------:R-:W-:Y:S01]  /*1a2f0*/  WARPGROUP.ARRIVE ;  /* 0x00000000000079c5 */ /* 0x000fe20000000000 */
[----:B------:R-:W-:Y:S01]  /*1a300*/  FFMA.FTZ R157, R71, R9, -R28 ;  /* 0x00000009479d7223 */ /* 0x000fe2000001081c */
[----:B------:R-:W-:Y:S02]  /*1a310*/  F2FP.F16.F32.PACK_AB R156, R46, R37 ;  /* 0x000000252e9c723e */ /* 0x000fe400000000ff */
[----:B0-----:R-:W-:Y:S02]  /*1a320*/  F2FP.F16.F32.PACK_AB R158, R54, R51 ;  /* 0x00000033369e723e */ /* 0x001fe400000000ff */
[----:B------:R-:W-:Y:S01]  /*1a330*/  HGMMA.64x128x16.F32 R88, R152, gdesc[UR4].tnspB, R88, gsb0 ;  /* 0x41e0000498587df0 */ /* 0x000fe20008000858 */
[----:B------:R-:W-:Y:S02]  /*1a340*/  MUFU.EX2 R157, R157 ;  /* 0x0000009d009d7308 */ /* 0x000fe40000000800 */
[----:B------:R-:W-:Y:S02]  /*1a350*/  WARPGROUP.DEPBAR.LE gsb0, 0x0 ;  /* 0x00008000000079c5 */ /* 0x000fe40000010000 */
[----:B------:R0:W-:Y:S01]  /*1a360*/  @!P1 SYNCS.ARRIVE.TRANS64.RED.A1T0 RZ, [R7+URZ], RZ ;  /* 0x000000ff07ff99a7 */ /* 0x0001e2000810043f */
[----:B------:R-:W-:-:S02]  /*1a370*/  F2FP.F16.F32.PACK_AB R154, R12, R59 ;  /* 0x0000003b0c9a723e */ /* 0x000fc400000000ff */
[----:B-1----:R-:W-:Y:S01]  /*1a380*/  F2FP.F16.F32.PACK_AB R152, R57, R55 ;  /* 0x000000373998723e */ /* 0x002fe200000000ff */
[----:B0-----:R-:W-:Y:S01]  /*1a390*/  FADD.FTZ R7, R11, R4 ;  /* 0x000000040b077221 */ /* 0x001fe20000010000 */
[----:B------:R-:W-:Y:S01]  /*1a3a0*/  @!P1 IADD3 R4, R14, 0x34860, RZ ;  /* 0x000348600e049810 */ /* 0x000fe20007ffe0ff */
[----:B------:R-:W-:Y:S01]  /*1a3b0*/  FADD.FTZ R14, R60, R3 ;  /* 0x000000033c0e7221 */ /* 0x000fe20000010000 */
[----:B------:R-:W-:Y:S02]  /*1a3c0*/  IMAD.MOV.U32 R11, RZ, RZ, R194 ;  /* 0x000000ffff0b7224 */ /* 0x000fe400078e00c2 */
[----:B------:R-:W-:Y:S01]  /*1a3d0*/  FADD.FTZ R7, R182, R7 ;  /* 0x00000007b6077221 */ /* 0x000fe20000010000 */
[C---:B------:R-:W-:Y:S01]  /*1a3e0*/  F2FP.F16.F32.PACK_AB R182, R26.reuse, R182 ;  /* 0x000000b61ab6723e */ /* 0x040fe200000000ff */
[----:B------:R-:W-:Y:S01]  /*1a3f0*/  FADD.FTZ R3, R183, R14 ;  /* 0x0000000eb7037221 */ /* 0x000fe20000010000 */
[----:B------:R-:W-:Y:S01]  /*1a400*/  @!P1 PRMT R13, RZ, 0x654, R4 ;  /* 0x00000654ff0d9816 */ /* 0x000fe20000000004 */
[----:B------:R-:W-:Y:S01]  /*1a410*/  FADD.FTZ R7, R26, R7 ;  /* 0x000000071a077221 */ /* 0x000fe20000010000 */
[-CC-:B------:R-:W-:Y:S01]  /*1a420*/  FFMA.FTZ R4, R8, R9.reuse, -R28.reuse ;  /* 0x0000000908047223 */ /* 0x180fe2000001081c */
[----:B------:R-:W-:Y:S01]  /*1a430*/  FADD.FTZ R14, R64, R3 ;  /* 0x00000003400e7221 */ /* 0x000fe20000010000 */
[-C--:B------:R-:W-:Y:S01]  /*1a440*/  FFMA.FTZ R8, R66, R9.reuse, -R28 ;  /* 0x0000000942087223 */ /* 0x080fe2000001081c */
[----:B------:R-:W-:Y:S01]  /*1a450*/  FADD.FTZ R7, R176, R7 ;  /* 0x00000007b0077221 */ /* 0x000fe20000010000 */
[C---:B------:R-:W-:Y:S01]  /*1a460*/  F2FP.F16.F32.PACK_AB R176, R38.reuse, R176 ;  /* 0x000000b026b0723e */ /* 0x040fe200000000ff */
[----:B------:R-:W-:Y:S01]  /*1a470*/  FADD.FTZ R3, R177, R14 ;  /* 0x0000000eb1037221 */ /* 0x000fe20000010000 */
[----:B------:R-:W-:Y:S01]  /*1a480*/  MUFU.EX2 R4, R4 ;  /* 0x0000000400047308 */ /* 0x000fe20000000800 */
[----:B------:R-:W-:Y:S01]  /*1a490*/  FADD.FTZ R7, R38, R7 ;  /* 0x0000000726077221 */ /* 0x000fe20000010000 */
[--C-:B------:R-:W-:Y:S01]  /*1a4a0*/  FFMA.FTZ R14, R70, R9, -R28.reuse ;  /* 0x00000009460e7223 */ /* 0x100fe2000001081c */
[C---:B------:R-:W-:Y:S01]  /*1a4b0*/  FADD.FTZ R44, R24.reuse, R3 ;  /* 0x00000003182c7221 */ /* 0x040fe20000010000 */
[----:B------:R-:W-:Y:S01]  /*1a4c0*/  F2FP.F16.F32.PACK_AB R177, R24, R177 ;  /* 0x000000b118b1723e */ /* 0x000fe200000000ff */
[----:B------:R-:W-:Y:S01]  /*1a4d0*/  FADD.FTZ R52, R178, R7 ;  /* 0x00000007b2347221 */ /* 0x000fe20000010000 */
[----:B------:R-:W-:Y:S01]  /*1a4e0*/  FFMA.FTZ R28, R83, R9, -R28 ;  /* 0x00000009531c7223 */ /* 0x000fe2000001081c */
[----:B------:R-:W-:Y:S01]  /*1a4f0*/  FADD.FTZ R3, R179, R44 ;  /* 0x0000002cb3037221 */ /* 0x000fe20000010000 */
[----:B------:R-:W-:Y:S01]  /*1a500*/  MUFU.EX2 R8, R8 ;  /* 0x0000000800087308 */ /* 0x000fe20000000800 */
[----:B------:R-:W-:Y:S01]  /*1a510*/  FADD.FTZ R7, R39, R52 ;  /* 0x0000003427077221 */ /* 0x000fe20000010000 */
[----:B------:R0:W-:Y:S01]  /*1a520*/  @!P1 SYNCS.ARRIVE.TRANS64.RED.A1T0 RZ, [R13+URZ], RZ ;  /* 0x000000ff0dff99a7 */ /* 0x0001e2000810043f */
[----:B------:R-:W-:Y:S01]  /*1a530*/  FADD.FTZ R44, R62, R3 ;  /* 0x000000033e2c7221 */ /* 0x000fe20000010000 */
[----:B------:R-:W-:Y:S01]  /*1a540*/  F2FP.F16.F32.PACK_AB R183, R64, R183 ;  /* 0x000000b740b7723e */ /* 0x000fe200000000ff */
[----:B------:R-:W-:Y:S01]  /*1a550*/  FADD.FTZ R7, R172, R7 ;  /* 0x00000007ac077221 */ /* 0x000fe20000010000 */
[C---:B------:R-:W-:Y:S01]  /*1a560*/  F2FP.F16.F32.PACK_AB R172, R34.reuse, R172 ;  /* 0x000000ac22ac723e */ /* 0x040fe200000000ff */
[----:B------:R-:W-:Y:S01]  /*1a570*/  FADD.FTZ R3, R173, R44 ;  /* 0x0000002cad037221 */ /* 0x000fe20000010000 */
[----:B------:R-:W-:Y:S01]  /*1a580*/  MUFU.EX2 R14, R14 ;  /* 0x0000000e000e7308 */ /* 0x000fe20000000800 */
[----:B------:R-:W-:Y:S01]  /*1a590*/  FADD.FTZ R7, R34, R7 ;  /* 0x0000000722077221 */ /* 0x000fe20000010000 */
[----:B------:R-:W-:Y:S01]  /*1a5a0*/  F2FP.F16.F32.PACK_AB R178, R39, R178 ;  /* 0x000000b227b2723e */ /* 0x000fe200000000ff */
[----:B------:R-:W-:Y:S01]  /*1a5b0*/  FADD.FTZ R44, R68, R3 ;  /* 0x00000003442c7221 */ /* 0x000fe20000010000 */
[----:B------:R-:W-:Y:S01]  /*1a5c0*/  F2FP.F16.F32.PACK_AB R179, R62, R179 ;  /* 0x000000b33eb3723e */ /* 0x000fe200000000ff */
[----:B------:R-:W-:Y:S01]  /*1a5d0*/  FADD.FTZ R7, R174, R7 ;  /* 0x00000007ae077221 */ /* 0x000fe20000010000 */
[----:B------:R-:W-:Y:S01]  /*1a5e0*/  F2FP.F16.F32.PACK_AB R173, R68, R173 ;  /* 0x000000ad44ad723e */ /* 0x000fe200000000ff */
[----:B------:R-:W-:Y:S01]  /*1a5f0*/  FADD.FTZ R3, R175, R44 ;  /* 0x0000002caf037221 */ /* 0x000fe20000010000 */
[----:B------:R-:W-:Y:S01]  /*1a600*/  MUFU.EX2 R24, R74 ;  /* 0x0000004a00187308 */ /* 0x000fe20000000800 */
[----:B------:R-:W-:Y:S01]  /*1a610*/  FADD.FTZ R7, R32, R7 ;  /* 0x0000000720077221 */ /* 0x000fe20000010000 */
[C---:B------:R-:W-:Y:S01]  /*1a620*/  F2FP.F16.F32.PACK_AB R175, R30.reuse, R175 ;  /* 0x000000af1eaf723e */ /* 0x040fe200000000ff */
[----:B------:R-:W-:Y:S01]  /*1a630*/  FADD.FTZ R44, R30, R3 ;  /* 0x000000031e2c7221 */ /* 0x000fe20000010000 */
[----:B------:R-:W-:Y:S01]  /*1a640*/  F2FP.F16.F32.PACK_AB R174, R32, R174 ;  /* 0x000000ae20ae723e */ /* 0x000fe200000000ff */
[----:B------:R-:W-:Y:S01]  /*1a650*/  FADD.FTZ R7, R168, R7 ;  /* 0x00000007a8077221 */ /* 0x000fe20000010000 */
[C---:B------:R-:W-:Y:S01]  /*1a660*/  F2FP.F16.F32.PACK_AB R168, R36.reuse, R168 ;  /* 0x000000a824a8723e */ /* 0x040fe200000000ff */
[----:B------:R-:W-:Y:S01]  /*1a670*/  FADD.FTZ R3, R169, R44 ;  /* 0x0000002ca9037221 */ /* 0x000fe20000010000 */
[----:B------:R-:W1:Y:S01]  /*1a680*/  MUFU.EX2 R34, R75 ;  /* 0x0000004b00227308 */ /* 0x000e620000000800 */
[----:B------:R-:W-:Y:S01]  /*1a690*/  FADD.FTZ R7, R36, R7 ;  /* 0x0000000724077221 */ /* 0x000fe20000010000 */
[C---:B------:R-:W-:Y:S01]  /*1a6a0*/  F2FP.F16.F32.PACK_AB R169, R40.reuse, R169 ;  /* 0x000000a928a9723e */ /* 0x040fe200000000ff */
[----:B------:R-:W-:-:S02]  /*1a6b0*/  FADD.FTZ R26, R40, R3 ;  /* 0x00000003281a7221 */ /* 0x000fc40000010000 */
[----:B------:R-:W-:Y:S01]  /*1a6c0*/  FADD.FTZ R7, R170, R7 ;  /* 0x00000007aa077221 */ /* 0x000fe20000010000 */
[C---:B------:R-:W-:Y:S01]  /*1a6d0*/  F2FP.F16.F32.PACK_AB R170, R20.reuse, R170 ;  /* 0x000000aa14aa723e */ /* 0x040fe200000000ff */
[----:B------:R-:W-:Y:S01]  /*1a6e0*/  FADD.FTZ R3, R171, R26 ;  /* 0x0000001aab037221 */ /* 0x000fe20000010000 */
[----:B------:R-:W2:Y:S01]  /*1a6f0*/  MUFU.EX2 R30, R79 ;  /* 0x0000004f001e7308 */ /* 0x000ea20000000800 */
[----:B------:R-:W-:Y:S01]  /*1a700*/  FADD.FTZ R7, R20, R7 ;  /* 0x0000000714077221 */ /* 0x000fe20000010000 */
[C---:B------:R-:W-:Y:S01]  /*1a710*/  F2FP.F16.F32.PACK_AB R171, R42.reuse, R171 ;  /* 0x000000ab2aab723e */ /* 0x040fe200000000ff */
[----:B------:R-:W-:Y:S02]  /*1a720*/  FADD.FTZ R26, R42, R3 ;  /* 0x000000032a1a7221 */ /* 0x000fe40000010000 */
[----:B------:R-:W-:Y:S01]  /*1a730*/  FADD.FTZ R38, R164, R7 ;  /* 0x00000007a4267221 */ /* 0x000fe20000010000 */
[----:B------:R-:W-:Y:S01]  /*1a740*/  F2FP.F16.F32.PACK_AB R164, R41, R164 ;  /* 0x000000a429a4723e */ /* 0x000fe200000000ff */
[----:B------:R-:W-:Y:S01]  /*1a750*/  FADD.FTZ R3, R165, R26 ;  /* 0x0000001aa5037221 */ /* 0x000fe20000010000 */
[C---:B------:R-:W-:Y:S01]  /*1a760*/  F2FP.F16.F32.PACK_AB R165, R6.reuse, R165 ;  /* 0x000000a506a5723e */ /* 0x040fe200000000ff */
[----:B------:R-:W-:Y:S01]  /*1a770*/  FADD.FTZ R7, R41, R38 ;  /* 0x0000002629077221 */ /* 0x000fe20000010000 */
[----:B------:R-:W3:Y:S01]  /*1a780*/  MUFU.EX2 R28, R28 ;  /* 0x0000001c001c7308 */ /* 0x000ee20000000800 */
[----:B------:R-:W-:Y:S01]  /*1a790*/  FADD.FTZ R26, R6, R3 ;  /* 0x00000003061a7221 */ /* 0x000fe20000010000 */
[----:B-1----:R-:W-:Y:S01]  /*1a7a0*/  F2FP.F16.F32.PACK_AB R159, R78, R34 ;  /* 0x000000224e9f723e */ /* 0x002fe200000000ff */
[----:B------:R-:W-:Y:S01]  /*1a7b0*/  FADD.FTZ R7, R166, R7 ;  /* 0x00000007a6077221 */ /* 0x000fe20000010000 */
[----:B------:R-:W-:Y:S01]  /*1a7c0*/  F2FP.F16.F32.PACK_AB R166, R50, R166 ;  /* 0x000000a632a6723e */ /* 0x000fe200000000ff */
[----:B------:R-:W-:Y:S01]  /*1a7d0*/  FADD.FTZ R3, R167, R26 ;  /* 0x0000001aa7037221 */ /* 0x000fe20000010000 */
[----:B------:R-:W-:Y:S01]  /*1a7e0*/  F2FP.F16.F32.PACK_AB R167, R4, R167 ;  /* 0x000000a704a7723e */ /* 0x000fe200000000ff */
[----:B------:R-:W-:Y:S01]  /*1a7f0*/  FADD.FTZ R7, R50, R7 ;  /* 0x0000000732077221 */ /* 0x000fe20000010000 */
[----:B--2---:R-:W-:Y:S01]  /*1a800*/  F2FP.F16.F32.PACK_AB R153, R81, R30 ;  /* 0x0000001e5199723e */ /* 0x004fe200000000ff */
[----:B------:R-:W-:-:S02]  /*1a810*/  FADD.FTZ R26, R4, R3 ;  /* 0x00000003041a7221 */ /* 0x000fc40000010000 */
[----:B------:R-:W-:Y:S01]  /*1a820*/  FADD.FTZ R7, R160, R7 ;  /* 0x00000007a0077221 */ /* 0x000fe20000010000 */
[----:B------:R-:W-:Y:S01]  /*1a830*/  F2FP.F16.F32.PACK_AB R160, R48, R160 ;  /* 0x000000a030a0723e */ /* 0x000fe200000000ff */
[----:B------:R-:W-:Y:S01]  /*1a840*/  FADD.FTZ R3, R161, R26 ;  /* 0x0000001aa1037221 */ /* 0x000fe20000010000 */
[----:B------:R-:W-:Y:S01]  /*1a850*/  F2FP.F16.F32.PACK_AB R161, R8, R161 ;  /* 0x000000a108a1723e */ /* 0x000fe200000000ff */
[----:B------:R-:W-:Y:S02]  /*1a860*/  FADD.FTZ R7, R48, R7 ;  /* 0x0000000730077221 */ /* 0x000fe40000010000 */
[----:B------:R-:W-:Y:S01]  /*1a870*/  FADD.FTZ R20, R8, R3 ;  /* 0x0000000308147221 */ /* 0x000fe20000010000 */
[----:B---3--:R-:W-:Y:S01]  /*1a880*/  F2FP.F16.F32.PACK_AB R155, R28, R82 ;  /* 0x000000521c9b723e */ /* 0x008fe200000000ff */
[----:B------:R-:W-:Y:S01]  /*1a890*/  FADD.FTZ R26, R162, R7 ;  /* 0x00000007a21a7221 */ /* 0x000fe20000010000 */
[----:B------:R-:W-:Y:S01]  /*1a8a0*/  F2FP.F16.F32.PACK_AB R162, R43, R162 ;  /* 0x000000a22ba2723e */ /* 0x000fe200000000ff */
[----:B------:R-:W-:Y:S01]  /*1a8b0*/  FADD.FTZ R3, R163, R20 ;  /* 0x00000014a3037221 */ /* 0x000fe20000010000 */
[----:B------:R-:W-:Y:S01]  /*1a8c0*/  F2FP.F16.F32.PACK_AB R163, R14, R163 ;  /* 0x000000a30ea3723e */ /* 0x000fe200000000ff */
[----:B------:R-:W-:-:S02]  /*1a8d0*/  FADD.FTZ R26, R43, R26 ;  /* 0x0000001a2b1a7221 */ /* 0x000fc40000010000 */
[----:B------:R-:W-:Y:S01]  /*1a8e0*/  FADD.FTZ R6, R14, R3 ;  /* 0x000000030e067221 */ /* 0x000fe20000010000 */
[----:B------:R-:W-:Y:S01]  /*1a8f0*/  MOV R14, R188 ;  /* 0x000000bc000e7202 */ /* 0x000fe20000000f00 */
[----:B------:R-:W-:Y:S02]  /*1a900*/  FADD.FTZ R3, R37, R26 ;  /* 0x0000001a25037221 */ /* 0x000fe40000010000 */
[----:B------:R-:W-:Y:S01]  /*1a910*/  FADD.FTZ R7, R157, R6 ;  /* 0x000000069d077221 */ /* 0x000fe20000010000 */
[----:B------:R-:W-:Y:S01]  /*1a920*/  F2FP.F16.F32.PACK_AB R157, R24, R157 ;  /* 0x0000009d189d723e */ /* 0x000fe200000000ff */
[----:B------:R-:W-:Y:S02]  /*1a930*/  FADD.FTZ R4, R46, R3 ;  /* 0x000000032e047221 */ /* 0x000fe40000010000 */
[----:B------:R-:W-:Y:S02]  /*1a940*/  FADD.FTZ R7, R24, R7 ;  /* 0x0000000718077221 */ /* 0x000fe40000010000 */
[----:B------:R-:W-:-:S02]  /*1a950*/  FADD.FTZ R3, R51, R4 ;  /* 0x0000000433037221 */ /* 0x000fc40000010000 */
[----:B------:R-:W-:Y:S02]  /*1a960*/  FADD.FTZ R7, R34, R7 ;  /* 0x0000000722077221 */ /* 0x000fe40000010000 */
[----:B------:R-:W-:Y:S02]  /*1a970*/  FADD.FTZ R4, R54, R3 ;  /* 0x0000000336047221 */ /* 0x000fe40000010000 */
[----:B------:R-:W-:Y:S02]  /*1a980*/  FADD.FTZ R7, R78, R7 ;  /* 0x000000074e077221 */ /* 0x000fe40000010000 */
[----:B------:R-:W-:Y:S02]  /*1a990*/  FADD.FTZ R4, R55, R4 ;  /* 0x0000000437047221 */ /* 0x000fe40000010000 */
[----:B------:R-:W-:Y:S02]  /*1a9a0*/  FADD.FTZ R7, R30, R7 ;  /* 0x000000071e077221 */ /* 0x000fe40000010000 */
[----:B------:R-:W-:-:S02]  /*1a9b0*/  FADD.FTZ R4, R57, R4 ;  /* 0x0000000439047221 */ /* 0x000fc40000010000 */
[----:B------:R-:W-:Y:S02]  /*1a9c0*/  FADD.FTZ R7, R81, R7 ;  /* 0x0000000751077221 */ /* 0x000fe40000010000 */
[----:B------:R-:W-:Y:S02]  /*1a9d0*/  FADD.FTZ R3, R59, R4 ;  /* 0x000000043b037221 */ /* 0x000fe40000010000 */
[----:B------:R-:W-:Y:S02]  /*1a9e0*/  FADD.FTZ R7, R82, R7 ;  /* 0x0000000752077221 */ /* 0x000fe40000010000 */
[----:B------:R-:W-:Y:S01]  /*1a9f0*/  FADD.FTZ R4, R12, R3 ;  /* 0x000000030c047221 */ /* 0x000fe20000010000 */
[----:B------:R-:W-:Y:S01]  /*1aa00*/  MOV R12, R21 ;  /* 0x00000015000c7202 */ /* 0x000fe20000000f00 */
[----:B------:R-:W-:Y:S01]  /*1aa10*/  FADD.FTZ R3, R28, R7 ;  /* 0x000000071c037221 */ /* 0x000fe20000010000 */
[----:B0-----:R-:W-:Y:S06]  /*1aa20*/  @P2 BRA `(.L_x_2409) ;  /* 0xffffffd000d02947 */ /* 0x001fec000383ffff */
.L_x_2398:
[----:B------:R-:W-:Y:S05]  /*1aa30*/  BSYNC B0 ;  /* 0x0000000000007941 */ /* 0x000fea0003800000 */
.L_x_2397:
        /* <DEDUP_REMOVED lines=67> */
.L_x_2410:
[----:B------:R-:W-:Y:S02]  /*1ae70*/  LEA R11, R185, R18, 0x3 ;  /* 0x00000012b90b7211 */ /* 0x000fe400078e18ff */
[----:B------:R-:W-:-:S04]  /*1ae80*/  SHF.L.U32 R0, R188, 0x1f, RZ ;  /* 0x0000001fbc007819 */ /* 0x000fc800000006ff */
[----:B------:R0:W1:Y:S01]  /*1ae90*/  SYNCS.PHASECHK.TRANS64.TRYWAIT P2, [R11+URZ+0x34850], R0 ;  /* 0x034850000b0075a7 */ /* 0x000062000804017f */
[----:B------:R-:W-:Y:S05]  /*1aea0*/  @!P0 BRA `(.L_x_2411) ;  /* 0x0000000000048947 */ /* 0x000fea0003800000 */
[----:B------:R-:W-:Y:S01]  /*1aeb0*/  BPT.TRAP 0x1 ;  /* 0x000000040000795c */ /* 0x000fe20000300000 */
.L_x_2411:
        /* <DEDUP_REMOVED lines=9> */
.L_x_2413:
[----:B------:R-:W-:Y:S05]  /*1af50*/  BSYNC B0 ;  /* 0x0000000000007941 */ /* 0x000fea0003800000 */
.L_x_2412:
        /* <DEDUP_REMOVED lines=8> */
[----:B------:R-:W-:Y:S01]  /*1afe0*/  IADD3 R185, R185, 0x1, RZ ;  /* 0x00000001b9b97810 */ /* 0x000fe20007ffe0ff */
[----:B01----:R-:W0:Y:S01]  /*1aff0*/  SHFL.BFLY PT, R0, R3, 0x2, 0x1f ;  /* 0x0c401f0003007f89 */ /* 0x003e2200000e0000 */
[----:B------:R-:W-:Y:S01]  /*1b000*/  @!P1 VIADD R10, R11, 0x34860 ;  /* 0x000348600b0a9836 */ /* 0x000fe20000000000 */
[----:B------:R-:W-:-:S02]  /*1b010*/  IADD3 R209, R209, 0x1, RZ ;  /* 0x00000001d1d17810 */ /* 0x000fc40007ffe0ff */
[C---:B------:R-:W-:Y:S02]  /*1b020*/  ISETP.NE.AND P0, PT, R185.reuse, 0x2, PT ;  /* 0x00000002b900780c */ /* 0x040fe40003f05270 */
[----:B------:R-:W-:Y:S02]  /*1b030*/  @!P1 PRMT R10, RZ, 0x654, R10 ;  /* 0x00000654ff0a9816 */ /* 0x000fe4000000000a */
[----:B------:R-:W-:Y:S02]  /*1b040*/  SEL R185, R185, RZ, P0 ;  /* 0x000000ffb9b97207 */ /* 0x000fe40000000000 */
[----:B------:R-:W-:Y:S01]  /*1b050*/  HGMMA.64x128x16.F32 R24, R180, gdesc[UR4].tnspB, R24, gsb0 ;  /* 0x41e00004b4187df0 */ /* 0x000fe20008000818 */
[----:B------:R-:W-:Y:S02]  /*1b060*/  R2UR UR6, R12 ;  /* 0x000000000c0672ca */ /* 0x000fe400000e0000 */
[----:B------:R-:W-:Y:S01]  /*1b070*/  R2UR UR7, R13 ;  /* 0x000000000d0772ca */ /* 0x000fe200000e0000 */
[----:B------:R-:W-:Y:S01]  /*1b080*/  IMAD.MOV.U32 R13, RZ, RZ, 0x40000040 ;  /* 0x40000040ff0d7424 */ /* 0x000fe200078e00ff */
[----:B------:R-:W-:Y:S01]  /*1b090*/  IADD3 R12, R6, 0x100, RZ ;  /* 0x00000100060c7810 */ /* 0x000fe20007ffe0ff */
[----:B--2---:R-:W-:Y:S01]  /*1b0a0*/  FADD.FTZ R5, R5, R4 ;  /* 0x0000000405057221 */ /* 0x004fe20000010000 */
[----:B0-----:R-:W-:Y:S01]  /*1b0b0*/  FADD.FTZ R2, R0, R3 ;  /* 0x0000000300027221 */ /* 0x001fe20000010000 */
[----:B------:R-:W-:-:S03]  /*1b0c0*/  SEL R3, RZ, 0x1, P0 ;  /* 0x00000001ff037807 */ /* 0x000fc60000000000 */
[----:B------:R-:W0:Y:S01]  /*1b0d0*/  SHFL.BFLY PT, R0, R5, 0x1, 0x1f ;  /* 0x0c201f0005007f89 */ /* 0x000e2200000e0000 */
[----:B------:R-:W-:Y:S01]  /*1b0e0*/  LOP3.LUT R188, R188, R3, RZ, 0x3c, !PT ;  /* 0x00000003bcbc7212 */ /* 0x000fe200078e3cff */
        /* <DEDUP_REMOVED lines=32> */
[----:B------:R-:W-:Y:S01]  /*1b2f0*/  R2UR UR6, R12 ;  /* 0x000000000c0672ca */ /* 0x000fe200000e0000 */
[----:B0-----:R-:W-:Y:S01]  /*1b300*/  FADD.FTZ R12, R5, R0 ;  /* 0x00000000050c7221 */ /* 0x001fe20000010000 */
[----:B------:R-:W-:Y:S02]  /*1b310*/  R2UR UR7, R13 ;  /* 0x000000000d0772ca */ /* 0x000fe400000e0000 */
[----:B------:R-:W-:Y:S02]  /*1b320*/  CS2R R4, SRZ ;  /* 0x0000000000047805 */ /* 0x000fe4000001ff00 */
[----:B------:R-:W-:Y:S02]  /*1b330*/  MOV R0, 0xff800000 ;  /* 0xff80000000007802 */ /* 0x000fe40000000f00 */
[----:B------:R-:W-:-:S13]  /*1b340*/  FSETP.NE.FTZ.AND P2, PT, R12, RZ, PT ;  /* 0x000000ff0c00720b */ /* 0x000fda0003f55000 */
        /* <DEDUP_REMOVED lines=11> */
[----:B-1----:R-:W-:Y:S01]  /*1b400*/  FADD.FTZ R13, R2, R7 ;  /* 0x00000007020d7221 */ /* 0x002fe20000010000 */
[----:B------:R-:W-:-:S04]  /*1b410*/  IMAD.MOV.U32 R2, RZ, RZ, -0x800000 ;  /* 0xff800000ff027424 */ /* 0x000fc800078e00ff */
        /* <DEDUP_REMOVED lines=76> */
.L_x_2308:
        /* <DEDUP_REMOVED lines=86> */
[----:B------:R-:W-:Y:S01]  /*1be40*/  STSM.16.M88.4 [R79], R12 ;  /* 0x0000000c4f007844 */ /* 0x000fe20000000200 */
        /* <DEDUP_REMOVED lines=28> */
[----:B------:R-:W-:-:S03]  /*1c010*/  LEA R3, R202, R200, 0x6 ;  /* 0x000000c8ca037211 */ /* 0x000fc600078e30ff */
[----:B------:R3:W5:Y:S02]  /*1c020*/  @P1 LDG.E R49, desc[UR56][R206.64] ;  /* 0x00000038ce311981 */ /* 0x000764000c1e1900 */
[----:B--2---:R-:W-:Y:S01]  /*1c030*/  IMAD.WIDE R4, R3, 0x2, R20 ;  /* 0x0000000203047825 */ /* 0x004fe200078e0214 */
[----:B------:R-:W-:Y:S06]  /*1c040*/  @P1 BRA `(.L_x_2417) ;  /* 0x0000000000101947 */ /* 0x000fec0003800000 */
[----:B------:R-:W-:Y:S05]  /*1c050*/  @!P0 BRA `(.L_x_2417) ;  /* 0x00000000000c8947 */ /* 0x000fea0003800000 */
[----:B------:R-:W2:Y:S04]  /*1c060*/  LDG.E R6, desc[UR56][R8.64] ;  /* 0x0000003808067981 */ /* 0x000ea8000c1e1900 */
[----:B-----5:R-:W2:Y:S02]  /*1c070*/  LDG.E R49, desc[UR56][R8.64+0x4] ;  /* 0x0000043808317981 */ /* 0x020ea4000c1e1900 */
[----:B--2---:R-:W-:-:S07]  /*1c080*/  IADD3 R49, -R6, R49, RZ ;  /* 0x0000003106317210 */ /* 0x004fce0007ffe1ff */
.L_x_2417:
[----:B------:R-:W-:Y:S01]  /*1c090*/  SHF.R.S32.HI R48, RZ, 0x1f, R205 ;  /* 0x0000001fff307819 */ /* 0x000fe200000114cd */
[----:B------:R-:W-:Y:S01]  /*1c0a0*/  ULDC.64 UR4, c[0x0][0xb70] ;  /* 0x0002dc0000047ab9 */ /* 0x000fe20000000a00 */
[--C-:B-----5:R-:W-:Y:S01]  /*1c0b0*/  SHF.R.S32.HI R21, RZ, 0x1f, R51.reuse ;  /* 0x0000001fff157819 */ /* 0x120fe20000011433 */
[----:B------:R-:W-:Y:S01]  /*1c0c0*/  IMAD.MOV.U32 R20, RZ, RZ, R51 ;  /* 0x000000ffff147224 */ /* 0x000fe200078e0033 */
[----:B---3--:R-:W-:Y:S01]  /*1c0d0*/  IADD3 R9, P1, R4, 0x1000, RZ ;  /* 0x0000100004097810 */ /* 0x008fe20007f3e0ff */
[----:B------:R-:W-:Y:S01]  /*1c0e0*/  IMAD R6, R48, UR4, RZ ;  /* 0x0000000430067c24 */ /* 0x000fe2000f8e02ff */
[----:B------:R-:W-:Y:S01]  /*1c0f0*/  SEL R214, R214, RZ, !P0 ;  /* 0x000000ffd6d67207 */ /* 0x000fe20004000000 */
[----:B------:R-:W-:Y:S01]  /*1c100*/  IMAD R10, R212, 0x80, R204 ;  /* 0x00000080d40a7824 */ /* 0x000fe200078e02cc */
[----:B------:R-:W-:Y:S01]  /*1c110*/  LOP3.LUT R8, R9, 0x380, RZ, 0xc0, !PT ;  /* 0x0000038009087812 */ /* 0x000fe200078ec0ff */
[C---:B------:R-:W-:Y:S01]  /*1c120*/  IMAD R3, R205.reuse, UR5, R6 ;  /* 0x00000005cd037c24 */ /* 0x040fe2000f8e0206 */
[----:B------:R-:W-:Y:S01]  /*1c130*/  SEL R53, R208, RZ, !P0 ;  /* 0x000000ffd0357207 */ /* 0x000fe20004000000 */
[----:B------:R-:W-:Y:S01]  /*1c140*/  IMAD.WIDE.U32 R6, R205, UR4, R20 ;  /* 0x00000004cd067c25 */ /* 0x000fe2000f8e0014 */
[----:B------:R-:W-:Y:S01]  /*1c150*/  ULDC.64 UR4, c[0x0][0xb78] ;  /* 0x0002de0000047ab9 */ /* 0x000fe20000000a00 */
[----:B------:R-:W-:-:S02]  /*1c160*/  SHF.R.U64 R8, R8, 0x3, RZ ;  /* 0x0000000308087819 */ /* 0x000fc400000012ff */
[----:B------:R-:W-:Y:S02]  /*1c170*/  IADD3 R13, P2, R4, 0x2000, RZ ;  /* 0x00002000040d7810 */ /* 0x000fe40007f5e0ff */
[----:B------:R-:W-:Y:S01]  /*1c180*/  IADD3 R7, R7, R3, RZ ;  /* 0x0000000307077210 */ /* 0x000fe20007ffe0ff */
[----:B------:R-:W-:Y:S01]  /*1c190*/  IMAD R3, R214, UR4, RZ ;  /* 0x00000004d6037c24 */ /* 0x000fe2000f8e02ff */
[----:B------:R-:W-:Y:S02]  /*1c1a0*/  LOP3.LUT R8, R8, R9, RZ, 0x3c, !PT ;  /* 0x0000000908087212 */ /* 0x000fe400078e3cff */
        /* <DEDUP_REMOVED lines=10> */
[C---:B------:R-:W-:Y:S02]  /*1c250*/  LEA R46, P0, R6.reuse, UR4, 0x2 ;  /* 0x00000004062e7c11 */ /* 0x040fe4000f8010ff */
[----:B------:R-:W-:Y:S02]  /*1c260*/  IADD3.X R9, RZ, R5, RZ, P1, !PT ;  /* 0x00000005ff097210 */ /* 0x000fe40000ffe4ff */
[----:B------:R-:W-:Y:S01]  /*1c270*/  LEA.HI.X R47, R6, UR5, R3, 0x2, P0 ;  /* 0x00000005062f7c11 */ /* 0x000fe200080f1403 */
[----:B------:R-:W-:Y:S01]  /*1c280*/  VIADD R6, R10, 0x8 ;  /* 0x000000080a067836 */ /* 0x000fe20000000000 */
[----:B------:R-:W-:Y:S01]  /*1c290*/  LOP3.LUT P0, RZ, R218, 0x3, RZ, 0xc0, !PT ;  /* 0x00000003daff7812 */ /* 0x000fe2000780c0ff */
[----:B------:R-:W-:Y:S01]  /*1c2a0*/  ULDC.64 UR4, c[0x0][0xaa0] ;  /* 0x0002a80000047ab9 */ /* 0x000fe20000000a00 */
[----:B------:R-:W-:-:S02]  /*1c2b0*/  IADD3 R29, P5, R4, 0x4000, RZ ;  /* 0x00004000041d7810 */ /* 0x000fc40007fbe0ff */
[C---:B------:R-:W-:Y:S02]  /*1c2c0*/  IADD3 R33, P4, R4.reuse, 0x5000, RZ ;  /* 0x0000500004217810 */ /* 0x040fe40007f9e0ff */
[----:B------:R-:W-:Y:S02]  /*1c2d0*/  IADD3 R37, P3, R4, 0x6000, RZ ;  /* 0x0000600004257810 */ /* 0x000fe40007f7e0ff */
[----:B------:R-:W-:Y:S02]  /*1c2e0*/  ISETP.GE.OR P1, PT, R10, R49, P0 ;  /* 0x000000310a00720c */ /* 0x000fe40000726670 */
[----:B------:R-:W-:Y:S02]  /*1c2f0*/  IADD3.X R13, RZ, R5, RZ, P2, !PT ;  /* 0x00000005ff0d7210 */ /* 0x000fe400017fe4ff */
[----:B------:R-:W-:Y:S02]  /*1c300*/  IADD3 R10, P2, R4, 0x7000, RZ ;  /* 0x00007000040a7810 */ /* 0x000fe40007f5e0ff */
[----:B------:R-:W-:-:S02]  /*1c310*/  LOP3.LUT R24, R25, 0x380, RZ, 0xc0, !PT ;  /* 0x0000038019187812 */ /* 0x000fc400078ec0ff */
[----:B------:R-:W-:Y:S01]  /*1c320*/  LOP3.LUT R28, R29, 0x380, RZ, 0xc0, !PT ;  /* 0x000003801d1c7812 */ /* 0x000fe200078ec0ff */
[----:B------:R-:W-:Y:S01]  /*1c330*/  IMAD.X R41, RZ, RZ, R5, P2 ;  /* 0x000000ffff297224 */ /* 0x000fe200010e0605 */
[----:B------:R-:W-:Y:S02]  /*1c340*/  LOP3.LUT R32, R33, 0x380, RZ, 0xc0, !PT ;  /* 0x0000038021207812 */ /* 0x000fe400078ec0ff */
[----:B------:R-:W-:Y:S01]  /*1c350*/  LOP3.LUT R36, R37, 0x380, RZ, 0xc0, !PT ;  /* 0x0000038025247812 */ /* 0x000fe200078ec0ff */
[----:B------:R2:W-:Y:S01]  /*1c360*/  @!P1 STG.E desc[UR56][R46.64], R0 ;  /* 0x000000002e009986 */ /* 0x0005e2000c101938 */
[----:B------:R-:W-:Y:S02]  /*1c370*/  LOP3.LUT R7, R4, 0x380, RZ, 0xc0, !PT ;  /* 0x0000038004077812 */ /* 0x000fe400078ec0ff */
[----:B------:R-:W-:Y:S02]  /*1c380*/  ISETP.GE.OR P0, PT, R6, R49, P0 ;  /* 0x000000310600720c */ /* 0x000fe40000706670 */
[----:B------:R-:W-:-:S02]  /*1c390*/  LOP3.LUT R3, R10, 0x380, RZ, 0xc0, !PT ;  /* 0x000003800a037812 */ /* 0x000fc400078ec0ff */
[----:B------:R-:W-:Y:S02]  /*1c3a0*/  SHF.R.U64 R24, R24, 0x3, RZ ;  /* 0x0000000318187819 */ /* 0x000fe400000012ff */
[----:B------:R-:W-:Y:S02]  /*1c3b0*/  SHF.R.U64 R28, R28, 0x3, RZ ;  /* 0x000000031c1c7819 */ /* 0x000fe400000012ff */
[----:B------:R-:W-:Y:S02]  /*1c3c0*/  SHF.R.U64 R32, R32, 0x3, RZ ;  /* 0x0000000320207819 */ /* 0x000fe400000012ff */
[----:B------:R-:W-:Y:S02]  /*1c3d0*/  SHF.R.U64 R36, R36, 0x3, RZ ;  /* 0x0000000324247819 */ /* 0x000fe400000012ff */
[----:B------:R-:W-:Y:S01]  /*1c3e0*/  SHF.R.U64 R7, R7, 0x3, RZ ;  /* 0x0000000307077819 */ /* 0x000fe200000012ff */
[----:B------:R3:W-:Y:S01]  /*1c3f0*/  @!P0 STG.E desc[UR56][R46.64+0x20], R2 ;  /* 0x000020022e008986 */ /* 0x0007e2000c101938 */
[----:B------:R-:W-:-:S02]  /*1c400*/  SHF.R.U64 R3, R3, 0x3, RZ ;  /* 0x0000000303037819 */ /* 0x000fc400000012ff */
[----:B------:R-:W-:Y:S01]  /*1c410*/  LOP3.LUT R24, R24, R25, RZ, 0x3c, !PT ;  /* 0x0000001918187212 */ /* 0x000fe200078e3cff */
[--C-:B------:R-:W-:Y:S01]  /*1c420*/  IMAD.X R25, RZ, RZ, R5.reuse, P6 ;  /* 0x000000ffff197224 */ /* 0x100fe200030e0605 */
[----:B------:R-:W-:Y:S01]  /*1c430*/  LOP3.LUT R28, R28, R29, RZ, 0x3c, !PT ;  /* 0x0000001d1c1c7212 */ /* 0x000fe200078e3cff */
[----:B------:R-:W5:Y:S01]  /*1c440*/  LD.E.128 R12, desc[UR56][R12.64] ;  /* 0x000000380c0c7980 */ /* 0x000f62000c101d00 */
[----:B------:R-:W-:Y:S01]  /*1c450*/  LOP3.LUT R32, R32, R33, RZ, 0x3c, !PT ;  /* 0x0000002120207212 */ /* 0x000fe200078e3cff */
[----:B------:R-:W-:Y:S01]  /*1c460*/  IMAD.X R33, RZ, RZ, R5, P4 ;  /* 0x000000ffff217224 */ /* 0x000fe200020e0605 */
[----:B------:R-:W-:Y:S01]  /*1c470*/  LOP3.LUT R36, R36, R37, RZ, 0x3c, !PT ;  /* 0x0000002524247212 */ /* 0x000fe200078e3cff */
[----:B------:R-:W5:Y:S01]  /*1c480*/  LD.E.128 R24, desc[UR56][R24.64] ;  /* 0x0000003818187980 */ /* 0x000f62000c101d00 */
[-C--:B------:R-:W-:Y:S02]  /*1c490*/  IADD3.X R29, RZ, R5.reuse, RZ, P5, !PT ;  /* 0x00000005ff1d7210 */ /* 0x080fe40002ffe4ff */
[----:B------:R-:W-:Y:S01]  /*1c4a0*/  LOP3.LUT R4, R7, R4, RZ, 0x3c, !PT ;  /* 0x0000000407047212 */ /* 0x000fe200078e3cff */
[----:B------:R-:W5:Y:S01]  /*1c4b0*/  LD.E.128 R32, desc[UR56][R32.64] ;  /* 0x0000003820207980 */ /* 0x000f62000c101d00 */
[----:B------:R-:W-:-:S02]  /*1c4c0*/  IADD3.X R37, RZ, R5, RZ, P3, !PT ;  /* 0x00000005ff257210 */ /* 0x000fc40001ffe4ff */
        /* <DEDUP_REMOVED lines=18> */
[----:B------:R-:W-:Y:S01]  /*1c5f0*/  IMAD R49, R212, -0x80, R49 ;  /* 0xffffff80d4317824 */ /* 0x000fe200078e0231 */
[----:B------:R-:W-:Y:S01]  /*1c600*/  IADD3 R0, R202, 0x20, RZ ;  /* 0x00000020ca007810 */ /* 0x000fe20007ffe0ff */
[----:B------:R-:W-:Y:S02]  /*1c610*/  IMAD.IADD R3, R3, 0x1, R51 ;  /* 0x0000000103037824 */ /* 0x000fe400078e0233 */
[----:B------:R-:W-:Y:S01]  /*1c620*/  IMAD R44, R48, UR4, RZ ;  /* 0x00000004302c7c24 */ /* 0x000fe2000f8e02ff */
[CC--:B------:R-:W-:Y:S01]  /*1c630*/  ISETP.GE.AND P2, PT, R202.reuse, R49.reuse, PT ;  /* 0x00000031ca00720c */ /* 0x0c0fe20003f46270 */
[----:B------:R-:W-:Y:S01]  /*1c640*/  VIADD R20, R202, 0x40 ;  /* 0x00000040ca147836 */ /* 0x000fe20000000000 */
[-C--:B------:R-:W-:Y:S01]  /*1c650*/  ISETP.GE.AND P4, PT, R0, R49.reuse, PT ;  /* 0x000000310000720c */ /* 0x080fe20003f86270 */
[C---:B------:R-:W-:Y:S01]  /*1c660*/  IMAD R45, R205.reuse, UR5, R44 ;  /* 0x00000005cd2d7c24 */ /* 0x040fe2000f8e022c */
        /* <DEDUP_REMOVED lines=9> */
[----:B------:R-:W-:Y:S01]  /*1c700*/  SHF.R.S32.HI R203, RZ, 0x1f, R202 ;  /* 0x0000001fffcb7819 */ /* 0x000fe200000114ca */
        /* <DEDUP_REMOVED lines=13> */
[----:B------:R-:W-:Y:S01]  /*1c7e0*/  IMAD.WIDE.U32 R2, R20, UR4, R2 ;  /* 0x0000000414027c25 */ /* 0x000fe2000f8e0002 */
        /* <DEDUP_REMOVED lines=9> */
.L_x_2419:
[----:B------:R-:W-:Y:S05]  /*1c880*/  BSYNC B1 ;  /* 0x0000000000017941 */ /* 0x000fea0003800000 */
.L_x_2418:
[----:B------:R-:W-:Y:S04]  /*1c890*/  BSSY B1, `(.L_x_2420) ;  /* 0x0000014000017945 */ /* 0x000fe80003800000 */
[----:B------:R-:W-:Y:S05]  /*1c8a0*/  @P4 BRA `(.L_x_2421) ;  /* 0x0000000000484947 */ /* 0x000fea0003800000 */
[----:B--2--5:R-:W-:Y:S01]  /*1c8b0*/  IADD3 R5, P2, R20, 0x20, RZ ;  /* 0x0000002014057810 */ /* 0x024fe20007f5e0ff */
        /* <DEDUP_REMOVED lines=17> */
.L_x_2421:
[----:B------:R-:W-:Y:S05]  /*1c9d0*/  BSYNC B1 ;  /* 0x0000000000017941 */ /* 0x000fea0003800000 */
.L_x_2420:
[----:B------:R-:W-:Y:S04]  /*1c9e0*/  BSSY B1, `(.L_x_2422) ;  /* 0x0000014000017945 */ /* 0x000fe80003800000 */
[----:B------:R-:W-:Y:S05]  /*1c9f0*/  @P0 BRA `(.L_x_2423) ;  /* 0x0000000000480947 */ /* 0x000fea0003800000 */
[----:B--23-5:R-:W-:Y:S01]  /*1ca00*/  IADD3 R5, P0, R20, 0x40, RZ ;  /* 0x0000004014057810 */ /* 0x02cfe20007f1e0ff */
        /* <DEDUP_REMOVED lines=17> */
.L_x_2423:
[----:B------:R-:W-:Y:S05]  /*1cb20*/  BSYNC B1 ;  /* 0x0000000000017941 */ /* 0x000fea0003800000 */
.L_x_2422:
[----:B------:R-:W-:Y:S05]  /*1cb30*/  @P1 BRA `(.L_x_2424) ;  /* 0x0000000800d01947 */ /* 0x000fea0003800000 */
[----:B--2345:R-:W-:Y:S01]  /*1cb40*/  IADD3 R5, P0, R20, 0x60, RZ ;  /* 0x0000006014057810 */ /* 0x03cfe20007f1e0ff */
[----:B------:R-:W-:Y:S01]  /*1cb50*/  ULDC.64 UR6, c[0x0][0xad8] ;  /* 0x0002b60000067ab9 */ /* 0x000fe20000000a00 */
[----:B------:R-:W-:Y:S01]  /*1cb60*/  MOV R3, R49 ;  /* 0x0000003100037202 */ /* 0x000fe20000000f00 */
[----:B------:R-:W-:Y:S01]  /*1cb70*/  IMAD.MOV.U32 R2, RZ, RZ, R44 ;  /* 0x000000ffff027224 */ /* 0x000fe200078e002c */
[----:B------:R-:W-:Y:S01]  /*1cb80*/  IADD3.X R20, RZ, R21, RZ, P0, !PT ;  /* 0x00000015ff147210 */ /* 0x000fe200007fe4ff */
[----:B------:R-:W-:Y:S01]  /*1cb90*/  ULDC UR4, c[0x0][0xa8c] ;  /* 0x0002a30000047ab9 */ /* 0x000fe20000000800 */
[C---:B------:R-:W-:Y:S01]  /*1cba0*/  IADD3 R0, R200.reuse, 0x40, RZ ;  /* 0x00000040c8007810 */ /* 0x040fe20007ffe0ff */
[----:B------:R-:W-:Y:S01]  /*1cbb0*/  IMAD.WIDE.U32 R2, R5, UR6, R2 ;  /* 0x0000000605027c25 */ /* 0x000fe2000f8e0002 */
[----:B------:R-:W-:-:S03]  /*1cbc0*/  ISETP.GE.AND P1, PT, R200, UR4, PT ;  /* 0x00000004c8007c0c */ /* 0x000fc6000bf26270 */
        /* <DEDUP_REMOVED lines=9> */
[----:B------:R3:W-:Y:S01]  /*1cc60*/  STG.E.128 desc[UR56][R4.64+0x80], R40 ;  /* 0x0000802804007986 */ /* 0x0007e2000c101d38 */
[----:B------:R-:W-:Y:S05]  /*1cc70*/  BRA `(.L_x_2424) ;  /* 0x0000000800807947 */ /* 0x000fea0003800000 */
.L_x_2416:
        /* <DEDUP_REMOVED lines=15> */
[----:B------:R-:W3:Y:S02]  /*1cd70*/  S2R R5, SR_TID.X ;  /* 0x0000000000057919 */ /* 0x000ee40000002100 */
[----:B---3--:R-:W-:-:S05]  /*1cd80*/  VIADD R0, R5, 0xffffff80 ;  /* 0xffffff8005007836 */ /* 0x008fca0000000000 */
[----:B------:R-:W-:Y:S01]  /*1cd90*/  ISETP.GT.AND P2, PT, R0, 0x7f, PT ;  /* 0x0000007f0000780c */ /* 0x000fe20003f44270 */
[----:B--2---:R-:W-:-:S12]  /*1cda0*/  @P1 BRA `(.L_x_2425) ;  /* 0x0000000000101947 */ /* 0x004fd80003800000 */
[----:B------:R-:W-:Y:S05]  /*1cdb0*/  @!P0 BRA `(.L_x_2425) ;  /* 0x00000000000c8947 */ /* 0x000fea0003800000 */
[----:B------:R-:W2:Y:S04]  /*1cdc0*/  LDG.E R0, desc[UR56][R2.64] ;  /* 0x0000003802007981 */ /* 0x000ea8000c1e1900 */
[----:B-----5:R-:W2:Y:S02]  /*1cdd0*/  LDG.E R7, desc[UR56][R2.64+0x4] ;  /* 0x0000043802077981 */ /* 0x020ea4000c1e1900 */
[----:B--2---:R-:W-:-:S07]  /*1cde0*/  IADD3 R7, -R0, R7, RZ ;  /* 0x0000000700077210 */ /* 0x004fce0007ffe1ff */
.L_x_2425:
[----:B------:R-:W-:Y:S01]  /*1cdf0*/  BSSY B1, `(.L_x_2426) ;  /* 0x000001c000017945 */ /* 0x000fe20003800000 */
[----:B------:R-:W-:Y:S02]  /*1ce00*/  SHF.R.S32.HI R8, RZ, 0x1f, R205 ;  /* 0x0000001fff087819 */ /* 0x000fe400000114cd */
[----:B------:R-:W-:Y:S02]  /*1ce10*/  SHF.R.S32.HI R13, RZ, 0x1f, R200 ;  /* 0x0000001fff0d7819 */ /* 0x000fe400000114c8 */
[----:B------:R-:W-:Y:S02]  /*1ce20*/  SEL R11, R208, RZ, !P0 ;  /* 0x000000ffd00b7207 */ /* 0x000fe40004000000 */
[----:B------:R-:W-:Y:S02]  /*1ce30*/  SEL R214, R214, RZ, !P0 ;  /* 0x000000ffd6d67207 */ /* 0x000fe40004000000 */
[----:B-----5:R-:W-:Y:S01]  /*1ce40*/  SHF.R.S32.HI R6, RZ, 0x1f, R9 ;  /* 0x0000001fff067819 */ /* 0x020fe20000011409 */
[----:B------:R-:W-:Y:S06]  /*1ce50*/  @P2 BRA `(.L_x_2427) ;  /* 0x0000000000542947 */ /* 0x000fec0003800000 */
[----:B------:R-:W-:-:S05]  /*1ce60*/  IMAD R0, R212, 0x80, R5 ;  /* 0x00000080d4007824 */ /* 0x000fca00078e0205 */
[----:B------:R-:W-:-:S04]  /*1ce70*/  IADD3 R0, R0, -0x80, RZ ;  /* 0xffffff8000007810 */ /* 0x000fc80007ffe0ff */
[----:B------:R-:W-:-:S13]  /*1ce80*/  ISETP.GE.AND P0, PT, R0, R7, PT ;  /* 0x000000070000720c */ /* 0x000fda0003f06270 */
[----:B------:R-:W-:Y:S05]  /*1ce90*/  @P0 BRA `(.L_x_2427) ;  /* 0x0000000000440947 */ /* 0x000fea0003800000 */
[----:B------:R-:W-:Y:S01]  /*1cea0*/  IADD3 R2, P0, R0, R9, RZ ;  /* 0x0000000900027210 */ /* 0x000fe20007f1e0ff */
[----:B------:R-:W-:-:S03]  /*1ceb0*/  ULDC.64 UR4, c[0x0][0xb70] ;  /* 0x0002dc0000047ab9 */ /* 0x000fc60000000a00 */
[----:B------:R-:W-:Y:S01]  /*1cec0*/  LEA.HI.X.SX32 R3, R0, R6, 0x1, P0 ;  /* 0x0000000600037211 */ /* 0x000fe200000f0eff */
[----:B------:R-:W-:-:S04]  /*1ced0*/  IMAD R0, R8, UR4, RZ ;  /* 0x0000000408007c24 */ /* 0x000fc8000f8e02ff */
[C---:B------:R-:W-:Y:S02]  /*1cee0*/  IMAD R5, R205.reuse, UR5, R0 ;  /* 0x00000005cd057c24 */ /* 0x040fe4000f8e0200 */
[----:B------:R-:W-:Y:S01]  /*1cef0*/  IMAD.WIDE.U32 R2, R205, UR4, R2 ;  /* 0x00000004cd027c25 */ /* 0x000fe2000f8e0002 */
[----:B------:R-:W-:-:S03]  /*1cf00*/  ULDC.64 UR4, c[0x0][0xb78] ;  /* 0x0002de0000047ab9 */ /* 0x000fc60000000a00 */
[----:B------:R-:W-:Y:S02]  /*1cf10*/  IMAD R0, R214, UR4, RZ ;  /* 0x00000004d6007c24 */ /* 0x000fe4000f8e02ff */
[----:B------:R-:W-:Y:S02]  /*1cf20*/  IMAD.IADD R3, R3, 0x1, R5 ;  /* 0x0000000103037824 */ /* 0x000fe400078e0205 */
[C---:B------:R-:W-:Y:S02]  /*1cf30*/  IMAD R5, R11.reuse, UR5, R0 ;  /* 0x000000050b057c24 */ /* 0x040fe4000f8e0200 */
[----:B------:R-:W-:Y:S01]  /*1cf40*/  IMAD.WIDE.U32 R2, R11, UR4, R2 ;  /* 0x000000040b027c25 */ /* 0x000fe2000f8e0002 */
[----:B------:R-:W-:-:S04]  /*1cf50*/  ULDC.64 UR4, c[0x0][0xb40] ;  /* 0x0002d00000047ab9 */ /* 0x000fc80000000a00 */
[----:B------:R-:W-:Y:S02]  /*1cf60*/  IADD3 R3, R3, R5, RZ ;  /* 0x0000000503037210 */ /* 0x000fe40007ffe0ff */
[----:B------:R-:W-:-:S04]  /*1cf70*/  LEA R4, P0, R2, UR4, 0x2 ;  /* 0x0000000402047c11 */ /* 0x000fc8000f8010ff */
[----:B------:R-:W-:Y:S01]  /*1cf80*/  LEA.HI.X R5, R2, UR5, R3, 0x2, P0 ;  /* 0x0000000502057c11 */ /* 0x000fe200080f1403 */
[----:B------:R-:W-:-:S05]  /*1cf90*/  IMAD.MOV.U32 R3, RZ, RZ, -0x800000 ;  /* 0xff800000ff037424 */ /* 0x000fca00078e00ff */
[----:B------:R2:W-:Y:S03]  /*1cfa0*/  STG.E desc[UR56][R4.64], R3 ;  /* 0x0000000304007986 */ /* 0x0005e6000c101938 */
.L_x_2427:
[----:B------:R-:W-:Y:S05]  /*1cfb0*/  BSYNC B1 ;  /* 0x0000000000017941 */ /* 0x000fea0003800000 */
.L_x_2426:
[----:B------:R-:W-:Y:S01]  /*1cfc0*/  ULDC.64 UR4, c[0x0][0xaa0] ;  /* 0x0002a80000047ab9 */ /* 0x000fe20000000a00 */
[----:B------:R-:W-:Y:S01]  /*1cfd0*/  MOV R2, R200 ;  /* 0x000000c800027202 */ /* 0x000fe20000000f00 */
[----:B--2---:R-:W-:Y:S01]  /*1cfe0*/  IMAD.MOV.U32 R3, RZ, RZ, R13 ;  /* 0x000000ffff037224 */ /* 0x004fe200078e000d */
[----:B------:R-:W-:Y:S01]  /*1cff0*/  BSSY B1, `(.L_x_2428) ;  /* 0x000002b000017945 */ /* 0x000fe20003800000 */
[----:B------:R-:W-:Y:S02]  /*1d000*/  IMAD R0, R6, UR4, RZ ;  /* 0x0000000406007c24 */ /* 0x000fe4000f8e02ff */
[----:B------:R-:W-:-:S04]  /*1d010*/  IMAD.WIDE.U32 R2, R9, UR4, R2 ;  /* 0x0000000409027c25 */ /* 0x000fc8000f8e0002 */
[----:B------:R-:W-:Y:S01]  /*1d020*/  IMAD R9, R9, UR5, R0 ;  /* 0x0000000509097c24 */ /* 0x000fe2000f8e0200 */
[----:B------:R-:W-:Y:S01]  /*1d030*/  ULDC.64 UR4, c[0x0][0xae0] ;  /* 0x0002b80000047ab9 */ /* 0x000fe20000000a00 */
[----:B------:R-:W-:Y:S02]  /*1d040*/  IMAD R7, R212, -0x80, R7 ;  /* 0xffffff80d4077824 */ /* 0x000fe400078e0207 */
[----:B------:R-:W-:Y:S01]  /*1d050*/  IMAD R0, R8, UR4, RZ ;  /* 0x0000000408007c24 */ /* 0x000fe2000f8e02ff */
[----:B------:R-:W-:Y:S01]  /*1d060*/  IADD3 R3, R3, R9, RZ ;  /* 0x0000000903037210 */ /* 0x000fe20007ffe0ff */
[C---:B------:R-:W-:Y:S01]  /*1d070*/  VIADD R4, R202.reuse, 0x20 ;  /* 0x00000020ca047836 */ /* 0x040fe20000000000 */
[CC--:B------:R-:W-:Y:S01]  /*1d080*/  ISETP.GE.AND P2, PT, R202.reuse, R7.reuse, PT ;  /* 0x00000007ca00720c */ /* 0x0c0fe20003f46270 */
[C---:B------:R-:W-:Y:S01]  /*1d090*/  IMAD R5, R205.reuse, UR5, R0 ;  /* 0x00000005cd057c24 */ /* 0x040fe2000f8e0200 */
[----:B------:R-:W-:Y:S01]  /*1d0a0*/  IADD3 R0, R202, 0x40, RZ ;  /* 0x00000040ca007810 */ /* 0x000fe20007ffe0ff */
[----:B------:R-:W-:Y:S01]  /*1d0b0*/  IMAD.WIDE.U32 R2, R205, UR4, R2 ;  /* 0x00000004cd027c25 */ /* 0x000fe2000f8e0002 */
[-C--:B------:R-:W-:Y:S01]  /*1d0c0*/  ISETP.GE.AND P3, PT, R4, R7.reuse, PT ;  /* 0x000000070400720c */ /* 0x080fe20003f66270 */
[----:B------:R-:W-:Y:S01]  /*1d0d0*/  ULDC.64 UR4, c[0x0][0xae8] ;  /* 0x0002ba0000047ab9 */ /* 0x000fe20000000a00 */
[----:B------:R-:W-:Y:S01]  /*1d0e0*/  ISETP.GE.AND P1, PT, R0, R7, PT ;  /* 0x000000070000720c */ /* 0x000fe20003f26270 */
[----:B------:R-:W-:Y:S01]  /*1d0f0*/  VIADD R4, R202, 0x60 ;  /* 0x00000060ca047836 */ /* 0x000fe20000000000 */
[----:B------:R-:W-:Y:S01]  /*1d100*/  IADD3 R3, R3, R5, RZ ;  /* 0x0000000503037210 */ /* 0x000fe20007ffe0ff */
[----:B------:R-:W-:-:S02]  /*1d110*/  IMAD R0, R214, UR4, RZ ;  /* 0x00000004d6007c24 */ /* 0x000fc4000f8e02ff */
[----:B------:R-:W-:Y:S01]  /*1d120*/  IMAD.MOV.U32 R6, RZ, RZ, R202 ;  /* 0x000000ffff067224 */ /* 0x000fe200078e00ca */
[----:B------:R-:W-:Y:S01]  /*1d130*/  ISETP.GE.AND P0, PT, R4, R7, PT ;  /* 0x000000070400720c */ /* 0x000fe20003f06270 */
[C---:B------:R-:W-:Y:S01]  /*1d140*/  IMAD R9, R11.reuse, UR5, R0 ;  /* 0x000000050b097c24 */ /* 0x040fe2000f8e0200 */
[----:B------:R-:W-:Y:S01]  /*1d150*/  SHF.R.S32.HI R7, RZ, 0x1f, R202 ;  /* 0x0000001fff077819 */ /* 0x000fe200000114ca */
[----:B------:R-:W-:-:S04]  /*1d160*/  IMAD.WIDE.U32 R4, R11, UR4, R2 ;  /* 0x000000040b047c25 */ /* 0x000fc8000f8e0002 */
[----:B------:R-:W-:Y:S01]  /*1d170*/  IMAD.WIDE R6, R212, 0x80, R6 ;  /* 0x00000080d4067825 */ /* 0x000fe200078e0206 */
[----:B------:R-:W-:Y:S01]  /*1d180*/  IADD3 R11, R5, R9, RZ ;  /* 0x00000009050b7210 */ /* 0x000fe20007ffe0ff */
[----:B------:R-:W-:Y:S06]  /*1d190*/  @P2 BRA `(.L_x_2429) ;  /* 0x0000000000402947 */ /* 0x000fec0003800000 */
[----:B------:R-:W-:Y:S01]  /*1d1a0*/  MOV R2, R4 ;  /* 0x0000000400027202 */ /* 0x000fe20000000f00 */
[----:B------:R-:W-:Y:S01]  /*1d1b0*/  ULDC.64 UR4, c[0x0][0xad8] ;  /* 0x0002b60000047ab9 */ /* 0x000fe20000000a00 */
[----:B------:R-:W-:Y:S01]  /*1d1c0*/  IMAD.MOV.U32 R3, RZ, RZ, R11 ;  /* 0x000000ffff037224 */ /* 0x000fe200078e000b */
[----:B------:R-:W-:Y:S01]  /*1d1d0*/  ULDC.64 UR6, c[0x0][0xa80] ;  /* 0x0002a00000067ab9 */ /* 0x000fe20000000a00 */
[----:B------:R-:W-:Y:S02]  /*1d1e0*/  IMAD R9, R7, UR4, RZ ;  /* 0x0000000407097c24 */ /* 0x000fe4000f8e02ff */
[----:B------:R-:W-:Y:S02]  /*1d1f0*/  VIADD R0, R200, 0x40 ;  /* 0x00000040c8007836 */ /* 0x000fe40000000000 */
[----:B------:R-:W-:Y:S01]  /*1d200*/  IMAD.WIDE.U32 R2, R6, UR4, R2 ;  /* 0x0000000406027c25 */ /* 0x000fe2000f8e0002 */
[----:B------:R-:W-:Y:S02]  /*1d210*/  ULDC UR4, c[0x0][0xa8c] ;  /* 0x0002a30000047ab9 */ /* 0x000fe40000000800 */
[----:B------:R-:W-:Y:S01]  /*1d220*/  ISETP.GE.AND P4, PT, R200, UR4, PT ;  /* 0x00000004c8007c0c */ /* 0x000fe2000bf86270 */
[----:B------:R-:W-:Y:S01]  /*1d230*/  IMAD R9, R6, UR5, R9 ;  /* 0x0000000506097c24 */ /* 0x000fe2000f8e0209 */
[----:B------:R-:W-:-:S02]  /*1d240*/  ISETP.GE.AND P5, PT, R0, UR4, PT ;  /* 0x0000000400007c0c */ /* 0x000fc4000bfa6270 */
[----:B------:R-:W-:Y:S02]  /*1d250*/  LEA R8, P2, R2, UR6, 0x1 ;  /* 0x0000000602087c11 */ /* 0x000fe4000f8408ff */
[----:B------:R-:W-:-:S04]  /*1d260*/  IADD3 R3, R3, R9, RZ ;  /* 0x0000000903037210 */ /* 0x000fc80007ffe0ff */
[----:B------:R-:W-:-:S05]  /*1d270*/  LEA.HI.X R9, R2, UR7, R3, 0x1, P2 ;  /* 0x0000000702097c11 */ /* 0x000fca00090f0c03 */
[----:B------:R2:W-:Y:S04]  /*1d280*/  @!P4 STG.E.128 desc[UR56][R8.64], RZ ;  /* 0x000000ff0800c986 */ /* 0x0005e8000c101d38 */
[----:B------:R2:W-:Y:S02]  /*1d290*/  @!P5 STG.E.128 desc[UR56][R8.64+0x80], RZ ;  /* 0x000080ff0800d986 */ /* 0x0005e4000c101d38 */
.L_x_2429:
[----:B------:R-:W-:Y:S05]  /*1d2a0*/  BSYNC B1 ;  /* 0x0000000000017941 */ /* 0x000fea0003800000 */
.L_x_2428:
[----:B------:R-:W-:Y:S04]  /*1d2b0*/  BSSY B1, `(.L_x_2430) ;  /* 0x0000014000017945 */ /* 0x000fe80003800000 */
[----:B------:R-:W-:Y:S05]  /*1d2c0*/  @P3 BRA `(.L_x_2431) ;  /* 0x0000000000483947 */ /* 0x000fea0003800000 */
[----:B--2---:R-:W-:Y:S01]  /*1d2d0*/  IADD3 R9, P2, R6, 0x20, RZ ;  /* 0x0000002006097810 */ /* 0x004fe20007f5e0ff */
        /* <DEDUP_REMOVED lines=17> */
.L_x_2431:
[----:B------:R-:W-:Y:S05]  /*1d3f0*/  BSYNC B1 ;  /* 0x0000000000017941 */ /* 0x000fea0003800000 */
.L_x_2430:
[----:B------:R-:W-:Y:S04]  /*1d400*/  BSSY B1, `(.L_x_2432) ;  /* 0x0000014000017945 */ /* 0x000fe80003800000 */
[----:B------:R-:W-:Y:S05]  /*1d410*/  @P1 BRA `(.L_x_2433) ;  /* 0x0000000000481947 */ /* 0x000fea0003800000 */
[----:B--23--:R-:W-:Y:S01]  /*1d420*/  IADD3 R9, P1, R6, 0x40, RZ ;  /* 0x0000004006097810 */ /* 0x00cfe20007f3e0ff */
        /* <DEDUP_REMOVED lines=15> */
[----:B------:R4:W-:Y:S04]  /*1d520*/  @!P2 STG.E.128 desc[UR56][R8.64], RZ ;  /* 0x000000ff0800a986 */ /* 0x0009e8000c101d38 */
[----:B------:R4:W-:Y:S02]  /*1d530*/  @!P3 STG.E.128 desc[UR56][R8.64+0x80], RZ ;  /* 0x000080ff0800b986 */ /* 0x0009e4000c101d38 */
.L_x_2433:
[----:B------:R-:W-:Y:S05]  /*1d540*/  BSYNC B1 ;  /* 0x0000000000017941 */ /* 0x000fea0003800000 */
.L_x_2432:
        /* <DEDUP_REMOVED lines=11> */
[----:B------:R-:W-:Y:S02]  /*1d600*/  LEA R4, P0, R2, UR6, 0x1 ;  /* 0x0000000602047c11 */ /* 0x000fe4000f8008ff */
[----:B------:R-:W-:Y:S01]  /*1d610*/  IMAD R5, R5, UR5, R6 ;  /* 0x0000000505057c24 */ /* 0x000fe2000f8e0206 */
[----:B------:R-:W-:Y:S02]  /*1d620*/  ISETP.GE.AND P1, PT, R200, UR4, PT ;  /* 0x00000004c8007c0c */ /* 0x000fe4000bf26270 */
[----:B------:R-:W-:Y:S01]  /*1d630*/  ISETP.GE.AND P2, PT, R0, UR4, PT ;  /* 0x0000000400007c0c */ /* 0x000fe2000bf46270 */
[----:B------:R-:W-:-:S05]  /*1d640*/  IMAD.IADD R3, R3, 0x1, R5 ;  /* 0x0000000103037824 */ /* 0x000fca00078e0205 */
[----:B------:R-:W-:-:S05]  /*1d650*/  LEA.HI.X R5, R2, UR7, R3, 0x1, P0 ;  /* 0x0000000702057c11 */ /* 0x000fca00080f0c03 */
[----:B------:R0:W-:Y:S04]  /*1d660*/  @!P1 STG.E.128 desc[UR56][R4.64], RZ ;  /* 0x000000ff04009986 */ /* 0x0001e8000c101d38 */
[----:B------:R0:W-:Y:S02]  /*1d670*/  @!P2 STG.E.128 desc[UR56][R4.64+0x80], RZ ;  /* 0x000080ff0400a986 */ /* 0x0001e4000c101d38 */
.L_x_2424:
[----:B------:R-:W-:Y:S05]  /*1d680*/  BSYNC B0 ;  /* 0x0000000000007941 */ /* 0x000fea0003800000 */
.L_x_2415:
[----:B------:R-:W-:Y:S02]  /*1d690*/  ULDC UR4, c[0x0][0xc14] ;  /* 0x0003050000047ab9 */ /* 0x000fe40000000800 */
[----:B-1----:R-:W-:-:S13]  /*1d6a0*/  ISETP.GE.AND P0, PT, R195, UR4, PT ;  /* 0x00000004c3007c0c */ /* 0x002fda000bf06270 */
[----:B------:R-:W-:Y:S05]  /*1d6b0*/  @!P0 BRA `(.L_x_2434) ;  /* 0xfffffe3800a88947 */ /* 0x000fea000383ffff */
[----:B------:R-:W-:Y:S05]  /*1d6c0*/  BRA `(.L_x_2197) ;  /* 0x0000006000287947 */ /* 0x000fea0003800000 */
.L_x_2195:
        /* <DEDUP_REMOVED lines=8> */
[----:B------:R-:W-:Y:S02]  /*1d750*/  LOP3.LUT R0, R0, 0xffffffdf, RZ, 0xc0, !PT ;  /* 0xffffffdf00007812 */ /* 0x000fe400078ec0ff */
[----:B------:R-:W-:Y:S01]  /*1d760*/  MOV R10, RZ ;  /* 0x000000ff000a7202 */ /* 0x000fe20000000f00 */
[----:B------:R-:W0:Y:S01]  /*1d770*/  S2UR UR6, SR_CTAID.X ;  /* 0x00000000000679c3 */ /* 0x000e220000002500 */
[----:B------:R-:W-:Y:S01]  /*1d780*/  ISETP.NE.AND P0, PT, R7, 0x1f, PT ;  /* 0x0000001f0700780c */ /* 0x000fe20003f05270 */
[----:B------:R-:W-:-:S12]  /*1d790*/  ULDC UR4, c[0x0][0xc10] ;  /* 0x0003040000047ab9 */ /* 0x000fd80000000800 */
[----:B------:R-:W-:Y:S02]  /*1d7a0*/  @P0 LOP3.LUT R0, R0, 0x20, RZ, 0xfc, !PT ;  /* 0x0000002000000812 */ /* 0x000fe400078efcff */
[----:B------:R-:W-:-:S13]  /*1d7b0*/  ISETP.GE.OR P0, PT, R7, UR5, !P0 ;  /* 0x0000000507007c0c */ /* 0x000fda000c706670 */
[----:B------:R-:W1:Y:S02]  /*1d7c0*/  @!P0 LDC.64 R2, c[0x0][0xc58] ;  /* 0x00031600ff028b82 */ /* 0x000e640000000a00 */
[----:B-1----:R-:W-:-:S05]  /*1d7d0*/  @!P0 IMAD.WIDE.U32 R2, R7, 0x4, R2 ;  /* 0x0000000407028825 */ /* 0x002fca00078e0002 */
[----:B------:R-:W2:Y:S01]  /*1d7e0*/  @!P0 LDG.E R10, desc[UR56][R2.64] ;  /* 0x00000038020a8981 */ /* 0x000ea2000c1e1900 */
[C---:B------:R-:W-:Y:S02]  /*1d7f0*/  ISETP.NE.AND P1, PT, R7.reuse, RZ, PT ;  /* 0x000000ff0700720c */ /* 0x040fe40003f25270 */
        /* <DEDUP_REMOVED lines=12> */
[----:B------:R-:W-:Y:S02]  /*1d8c0*/  ISETP.GE.U32.AND P0, PT, R7, 0x4, PT ;  /* 0x000000040700780c */ /* 0x000fe40003f06070 */
[----:B------:R-:W-:-:S05]  /*1d8d0*/  IADD3 R4, R5, R4, RZ ;  /* 0x0000000405047210 */ /* 0x000fca0007ffe0ff */
[----:B------:R-:W1:Y:S06]  /*1d8e0*/  SHFL.UP PT, R6, R4, 0x4, RZ ;  /* 0x0480000004067989 */ /* 0x000e6c00000e00ff */
[----:B------:R-:W-:-:S04]  /*1d8f0*/  @P0 LOP3.LUT R0, R0, 0x8, RZ, 0xfc, !PT ;  /* 0x0000000800000812 */ /* 0x000fc800078efcff */
[----:B------:R-:W-:Y:S02]  /*1d900*/  LOP3.LUT R0, R0, 0xfffffffb, RZ, 0xc0, !PT ;  /* 0xfffffffb00007812 */ /* 0x000fe400078ec0ff */
[----:B-1----:R-:W-:Y:S01]  /*1d910*/  SEL R3, R6, RZ, P0 ;  /* 0x000000ff06037207 */ /* 0x002fe20000000000 */
[----:B------:R-:W-:Y:S01]  /*1d920*/  IMAD.MOV.U32 R6, RZ, RZ, RZ ;  /* 0x000000ffff067224 */ /* 0x000fe200078e00ff */
        /* <DEDUP_REMOVED lines=18> */
[----:B------:R-:W-:Y:S01]  /*1da50*/  MOV R6, RZ ;  /* 0x000000ff00067202 */ /* 0x000fe20000000f00 */
[----:B------:R-:W-:Y:S01]  /*1da60*/  ULDC UR5, c[0x0][0xc14] ;  /* 0x0003050000057ab9 */ /* 0x000fe20000000800 */
[----:B------:R-:W-:Y:S01]  /*1da70*/  ULDC UR7, c[0x0][0xc14] ;  /* 0x0003050000077ab9 */ /* 0x000fe20000000800 */
[----:B------:R-:W-:-:S05]  /*1da80*/  ULDC UR4, c[0x0][0xc10] ;  /* 0x0003040000047ab9 */ /* 0x000fca0000000800 */
.L_x_2439:
[----:B------:R-:W-:Y:S01]  /*1da90*/  VIADD R6, R6, 0x1f ;  /* 0x0000001f06067836 */ /* 0x000fe20000000000 */
[----:B------:R-:W-:-:S04]  /*1daa0*/  MOV R19, UR7 ;  /* 0x0000000700137c02 */ /* 0x000fc80008000f00 */
[----:B------:R-:W-:-:S13]  /*1dab0*/  ISETP.GE.AND P0, PT, R6, UR5, PT ;  /* 0x0000000506007c0c */ /* 0x000fda000bf06270 */
[----:B------:R-:W-:Y:S05]  /*1dac0*/  @P0 BRA `(.L_x_2436) ;  /* 0x0000000400c40947 */ /* 0x000fea0003800000 */
[----:B------:R-:W0:Y:S01]  /*1dad0*/  S2R R8, SR_TID.X ;  /* 0x0000000000087919 */ /* 0x000e220000002100 */
        /* <DEDUP_REMOVED lines=10> */
.L_x_2438:
[----:B------:R-:W-:Y:S05]  /*1db80*/  BSYNC B0 ;  /* 0x0000000000007941 */ /* 0x000fea0003800000 */
.L_x_2437:
        /* <DEDUP_REMOVED lines=25> */
.L_x_2435:
[----:B------:R-:W-:-:S04]  /*1dd20*/  IMAD.IADD R7, R5, 0x1, -R2 ;  /* 0x0000000105077824 */ /* 0x000fc800078e0a02 */
[----:B------:R-:W-:-:S05]  /*1dd30*/  IMAD R2, R4, UR4, R7 ;  /* 0x0000000404027c24 */ /* 0x000fca000f8e0207 */
[----:B------:R-:W-:Y:S02]  /*1dd40*/  ISETP.GT.AND P0, PT, R2, UR6, PT ;  /* 0x0000000602007c0c */ /* 0x000fe4000bf04270 */
[----:B------:R-:W0:Y:S11]  /*1dd50*/  LDC.64 R2, c[0x0][0xc68] ;  /* 0x00031a00ff027b82 */ /* 0x000e360000000a00 */
[----:B------:R-:W-:-:S04]  /*1dd60*/  VOTE.ANY R9, PT, !P0 ;  /* 0x0000000000097806 */ /* 0x000fc800040e0100 */
[----:B------:R-:W1:Y:S02]  /*1dd70*/  POPC R5, R9 ;  /* 0x0000000900057309 */ /* 0x000e640000000000 */
[----:B-1----:R-:W-:-:S05]  /*1dd80*/  IADD3 R19, R5, R6, RZ ;  /* 0x0000000605137210 */ /* 0x002fca0007ffe0ff */
        /* <DEDUP_REMOVED lines=13> */
.L_x_2440:
[----:B-1----:R-:W-:Y:S01]  /*1de60*/  IMAD.MOV R2, RZ, RZ, -R3 ;  /* 0x000000ffff027224 */ /* 0x002fe200078e0a03 */
[----:B--2---:R-:W-:Y:S01]  /*1de70*/  IABS R4, R6 ;  /* 0x0000000600047213 */ /* 0x004fe20000000000 */
[----:B---3--:R-:W-:Y:S02]  /*1de80*/  IMAD R16, R16, UR4, R7 ;  /* 0x0000000410107c24 */ /* 0x008fe4000f8e0207 */
[----:B------:R-:W-:Y:S01]  /*1de90*/  IMAD R5, R2, R11, RZ ;  /* 0x0000000b02057224 */ /* 0x000fe200078e02ff */
[----:B------:R-:W-:Y:S01]  /*1dea0*/  MOV R2, RZ ;  /* 0x000000ff00027202 */ /* 0x000fe20000000f00 */
[----:B------:R-:W-:-:S04]  /*1deb0*/  IMAD.MOV R4, RZ, RZ, -R4 ;  /* 0x000000ffff047224 */ /* 0x000fc800078e0a04 */
[----:B------:R-:W-:Y:S01]  /*1dec0*/  IMAD.HI.U32 R2, R3, R5, R2 ;  /* 0x0000000503027227 */ /* 0x000fe200078e0002 */
[----:B------:R-:W-:-:S04]  /*1ded0*/  IADD3 R5, -R16, UR6, RZ ;  /* 0x0000000610057c10 */ /* 0x000fc8000fffe1ff */
        /* <DEDUP_REMOVED lines=12> */
[----:B------:R-:W-:-:S05]  /*1dfa0*/  @!P0 LOP3.LUT R9, RZ, R6, RZ, 0x33, !PT ;  /* 0x00000006ff098212 */ /* 0x000fca00078e33ff */
[----:B------:R-:W-:Y:S01]  /*1dfb0*/  IMAD R4, R8, R9, RZ ;  /* 0x0000000908047224 */ /* 0x000fe200078e02ff */
[----:B------:R-:W-:-:S04]  /*1dfc0*/  IADD3 R9, -R9, RZ, RZ ;  /* 0x000000ff09097210 */ /* 0x000fc80007ffe1ff */
[----:B------:R-:W-:Y:S01]  /*1dfd0*/  IADD3 R3, -R4, RZ, RZ ;  /* 0x000000ff04037210 */ /* 0x000fe20007ffe1ff */
[----:B------:R-:W-:-:S03]  /*1dfe0*/  IMAD R5, R6, R9, R5 ;  /* 0x0000000906057224 */ /* 0x000fc600078e0205 */
[----:B------:R-:W-:Y:S02]  /*1dff0*/  VIADDMNMX R8, R3, UR4, R8, PT ;  /* 0x0000000403087c46 */ /* 0x000fe4000b800108 */
[----:B------:R-:W-:Y:S02]  /*1e000*/  IADD3 R4, R5, R4, RZ ;  /* 0x0000000405047210 */ /* 0x000fe40007ffe0ff */
[----:B------:R-:W-:-:S04]  /*1e010*/  IABS R7, R8 ;  /* 0x0000000800077213 */ /* 0x000fc80000000000 */
[----:B------:R-:W1:Y:S08]  /*1e020*/  I2F.RP R10, R7 ;  /* 0x00000007000a7306 */ /* 0x000e700000209400 */
[----:B-1----:R-:W1:Y:S02]  /*1e030*/  MUFU.RCP R10, R10 ;  /* 0x0000000a000a7308 */ /* 0x002e640000001000 */
[----:B-1----:R-:W-:-:S06]  /*1e040*/  VIADD R2, R10, 0xffffffe ;  /* 0x0ffffffe0a027836 */ /* 0x002fcc0000000000 */
[----:B------:R1:W2:Y:S02]  /*1e050*/  F2I.FTZ.U32.TRUNC.NTZ R3, R2 ;  /* 0x0000000200037305 */ /* 0x0002a4000021f000 */
[----:B-1----:R-:W-:Y:S01]  /*1e060*/  MOV R2, RZ ;  /* 0x000000ff00027202 */ /* 0x002fe20000000f00 */
[----:B--2---:R-:W-:-:S04]  /*1e070*/  IMAD.MOV R6, RZ, RZ, -R3 ;  /* 0x000000ffff067224 */ /* 0x004fc800078e0a03 */
        /* <DEDUP_REMOVED lines=16> */
[----:B------:R-:W-:Y:S01]  /*1e180*/  @!P0 LOP3.LUT R3, RZ, R8, RZ, 0x33, !PT ;  /* 0x00000008ff038212 */ /* 0x000fe200078e33ff */
[----:B------:R-:W-:-:S03]  /*1e190*/  IMAD.MOV R8, RZ, RZ, -R8 ;  /* 0x000000ffff087224 */ /* 0x000fc600078e0a08 */
[----:B------:R-:W-:Y:S01]  /*1e1a0*/  LOP3.LUT R2, RZ, R3, RZ, 0x33, !PT ;  /* 0x00000003ff027212 */ /* 0x000fe200078e33ff */
[----:B------:R-:W-:-:S03]  /*1e1b0*/  IMAD R18, R3, R8, R4 ;  /* 0x0000000803127224 */ /* 0x000fc600078e0204 */
[----:B------:R-:W-:Y:S01]  /*1e1c0*/  IADD3 R17, R17, R2, RZ ;  /* 0x0000000211117210 */ /* 0x000fe20007ffe0ff */
[----:B------:R-:W-:Y:S06]  /*1e1d0*/  BRA `(.L_x_2441) ;  /* 0x00000000000c7947 */ /* 0x000fec0003800000 */
.L_x_2436:
[----:B------:R-:W-:Y:S01]  /*1e1e0*/  IMAD.MOV.U32 R17, RZ, RZ, RZ ;  /* 0x000000ffff117224 */ /* 0x000fe200078e00ff */
[----:B------:R-:W-:Y:S01]  /*1e1f0*/  MOV R16, UR6 ;  /* 0x0000000600107c02 */ /* 0x000fe20008000f00 */
[----:B------:R-:W-:-:S07]  /*1e200*/  IMAD.MOV.U32 R18, RZ, RZ, RZ ;  /* 0x000000ffff127224 */ /* 0x000fce00078e00ff */
.L_x_2441:
        /* <DEDUP_REMOVED lines=12> */
[----:B------:R1:W-:Y:S02]  /*1e2d0*/  STL [R1], RZ ;  /* 0x000000ff01007387 */ /* 0x0003e40000100800 */
[----:B------:R-:W-:Y:S05]  /*1e2e0*/  @P0 BRA `(.L_x_2442) ;  /* 0x0000005000380947 */ /* 0x000fea0003800000 */
[----:B-1----:R-:W-:Y:S01]  /*1e2f0*/  IMAD.MOV.U32 R0, RZ, RZ, 0x1 ;  /* 0x00000001ff007424 */ /* 0x002fe200078e00ff */
[----:B------:R1:W-:Y:S01]  /*1e300*/  STL [R1], RZ ;  /* 0x000000ff01007387 */ /* 0x0003e20000100800 */
[----:B------:R-:W-:Y:S01]  /*1e310*/  ULDC.64 UR36, c[0x0][0x198] ;  /* 0x0000660000247ab9 */ /* 0x000fe20000000a00 */
[----:B------:R-:W-:Y:S02]  /*1e320*/  ULDC UR38, c[0x0][0xc] ;  /* 0x0000030000267ab9 */ /* 0x000fe40000000800 */
[----:B------:R1:W-:Y:S04]  /*1e330*/  STL [R1+0xc], R0 ;  /* 0x00000c0001007387 */ /* 0x0003e80000100800 */
[----:B------:R1:W-:Y:S04]  /*1e340*/  STL [R1+0x4], RZ ;  /* 0x000004ff01007387 */ /* 0x0003e80000100800 */
[----:B------:R1:W-:Y:S04]  /*1e350*/  STL [R1+0x10], R0 ;  /* 0x0000100001007387 */ /* 0x0003e80000100800 */
[----:B------:R1:W-:Y:S02]  /*1e360*/  STL [R1+0x2c], RZ ;  /* 0x00002cff01007387 */ /* 0x0003e40000100800 */
.L_x_2528:
[----:B--2---:R-:W2:Y:S02]  /*1e370*/  LDC.64 R2, c[0x0][0xc60] ;  /* 0x00031800ff027b82 */ /* 0x004ea40000000a00 */
[----:B--2---:R-:W-:-:S05]  /*1e380*/  IMAD.WIDE R2, R19, 0x4, R2 ;  /* 0x0000000413027825 */ /* 0x004fca00078e0202 */
[----:B------:R-:W1:Y:S01]  /*1e390*/  LDG.E R11, desc[UR56][R2.64] ;  /* 0x00000038020b7981 */ /* 0x000e62000c1e1900 */
[----:B------:R-:W-:Y:S05]  /*1e3a0*/  YIELD ;  /* 0x0000000000007946 */ /* 0x000fea0003800000 */
[----:B------:R-:W-:Y:S01]  /*1e3b0*/  ULDC.64 UR4, c[0x0][0xa28] ;  /* 0x00028a0000047ab9 */ /* 0x000fe20000000a00 */
[----:B------:R-:W-:Y:S02]  /*1e3c0*/  CS2R R8, SRZ ;  /* 0x0000000000087805 */ /* 0x000fe4000001ff00 */
[----:B------:R-:W-:Y:S01]  /*1e3d0*/  ISETP.NE.U32.AND P0, PT, RZ, UR4, PT ;  /* 0x00000004ff007c0c */ /* 0x000fe2000bf05070 */
[----:B------:R-:W-:Y:S01]  /*1e3e0*/  ULDC.64 UR8, c[0x0][0xa08] ;  /* 0x0002820000087ab9 */ /* 0x000fe20000000a00 */
[----:B------:R-:W-:-:S02]  /*1e3f0*/  ULDC.64 UR10, c[0x0][0xa10] ;  /* 0x00028400000a7ab9 */ /* 0x000fc40000000a00 */
[----:B------:R-:W-:Y:S02]  /*1e400*/  ISETP.NE.AND.EX P0, PT, RZ, UR5, PT, P0 ;  /* 0x00000005ff007c0c */ /* 0x000fe4000bf05300 */
[----:B-1----:R-:W-:Y:S01]  /*1e410*/  SHF.R.S32.HI R0, RZ, 0x1f, R11 ;  /* 0x0000001fff007819 */ /* 0x002fe2000001140b */
[----:B------:R-:W-:Y:S10]  /*1e420*/  STL [R1+0x1c], R11 ;  /* 0x00001c0b01007387 */ /* 0x000ff40000100800 */
[----:B------:R-:W-:-:S04]  /*1e430*/  @P0 LEA R2, P1, R11, UR4, 0x2 ;  /* 0x000000040b020c11 */ /* 0x000fc8000f8210ff */
[----:B------:R-:W-:Y:S01]  /*1e440*/  @P0 LEA.HI.X R3, R11, UR5, R0, 0x2, P1 ;  /* 0x000000050b030c11 */ /* 0x000fe200088f1400 */
[----:B------:R-:W-:-:S04]  /*1e450*/  ULDC.64 UR4, c[0x0][0xa18] ;  /* 0x0002860000047ab9 */ /* 0x000fc80000000a00 */
[----:B------:R1:W5:Y:S01]  /*1e460*/  @P0 LDG.E R8, desc[UR56][R2.64] ;  /* 0x0000003802080981 */ /* 0x000362000c1e1900 */
[----:B------:R-:W-:Y:S02]  /*1e470*/  ISETP.NE.U32.AND P0, PT, RZ, UR4, PT ;  /* 0x00000004ff007c0c */ /* 0x000fe4000bf05070 */
[C---:B------:R-:W-:Y:S02]  /*1e480*/  SHF.L.U32 R15, R11.reuse, 0x2, RZ ;  /* 0x000000020b0f7819 */ /* 0x040fe400000006ff */
[----:B------:R-:W-:Y:S02]  /*1e490*/  ISETP.NE.AND.EX P0, PT, RZ, UR5, PT, P0 ;  /* 0x00000005ff007c0c */ /* 0x000fe4000bf05300 */
[----:B------:R-:W-:Y:S01]  /*1e4a0*/  SHF.L.U64.HI R14, R11, 0x2, R0 ;  /* 0x000000020b0e7819 */ /* 0x000fe20000010200 */
[----:B------:R-:W-:Y:S01]  /*1e4b0*/  STL [R1+0x24], R15 ;  /* 0x0000240f01007387 */ /* 0x000fe20000100800 */
[----:B------:R-:W-:-:S03]  /*1e4c0*/  ULDC UR6, c[0x0][0x338] ;  /* 0x0000ce0000067ab9 */ /* 0x000fc60000000800 */
[----:B------:R-:W-:Y:S06]  /*1e4d0*/  STL [R1+0x28], R14 ;  /* 0x0000280e01007387 */ /* 0x000fec0000100800 */
[----:B------:R-:W-:-:S04]  /*1e4e0*/  @P0 IADD3 R12, P1, R15, UR4, RZ ;  /* 0x000000040f0c0c10 */ /* 0x000fc8000ff3e0ff */
[C---:B0-----:R-:W-:Y:S01]  /*1e4f0*/  @P0 IADD3.X R13, R14.reuse, UR5, RZ, P1, !PT ;  /* 0x000000050e0d0c10 */ /* 0x041fe20008ffe4ff */
[----:B------:R-:W-:Y:S02]  /*1e500*/  ULDC.64 UR4, c[0x0][0xa00] ;  /* 0x0002800000047ab9 */ /* 0x000fe40000000a00 */
[----:B------:R-:W-:Y:S02]  /*1e510*/  ISETP.NE.U32.AND P2, PT, RZ, UR4, PT ;  /* 0x00000004ff007c0c */ /* 0x000fe4000bf45070 */
[C---:B-1----:R-:W-:Y:S02]  /*1e520*/  IADD3 R2, P1, R15.reuse, UR4, RZ ;  /* 0x000000040f027c10 */ /* 0x042fe4000ff3e0ff */
[----:B------:R-:W-:Y:S02]  /*1e530*/  ISETP.NE.AND.EX P2, PT, RZ, UR5, PT, P2 ;  /* 0x00000005ff007c0c */ /* 0x000fe4000bf45320 */
[----:B------:R-:W-:Y:S01]  /*1e540*/  IADD3.X R3, R14, UR5, RZ, P1, !PT ;  /* 0x000000050e037c10 */ /* 0x000fe20008ffe4ff */
[----:B------:R-:W-:Y:S01]  /*1e550*/  ULDC UR4, c[0x0][0x288] ;  /* 0x0000a20000047ab9 */ /* 0x000fe20000000800 */
[----:B------:R-:W-:Y:S01]  /*1e560*/  IADD3 R6, P1, R15, UR8, RZ ;  /* 0x000000080f067c10 */ /* 0x000fe2000ff3e0ff */
[----:B------:R-:W-:Y:S01]  /*1e570*/  IMAD.U32 R10, RZ, RZ, UR4 ;  /* 0x00000004ff0a7e24 */ /* 0x000fe2000f8e00ff */
[----:B------:R-:W-:-:S02]  /*1e580*/  ULDC.64 UR4, c[0x0][0x3f8] ;  /* 0x0000fe0000047ab9 */ /* 0x000fc40000000a00 */
[----:B------:R-:W-:-:S03]  /*1e590*/  IADD3.X R7, R14, UR9, RZ, P1, !PT ;  /* 0x000000090e077c10 */ /* 0x000fc60008ffe4ff */
[----:B------:R0:W5:Y:S04]  /*1e5a0*/  @P0 LDG.E R10, desc[UR56][R12.64] ;  /* 0x000000380c0a0981 */ /* 0x000168000c1e1900 */
[----:B------:R-:W2:Y:S01]  /*1e5b0*/  @P2 LDG.E R9, desc[UR56][R2.64] ;  /* 0x0000003802092981 */ /* 0x000ea2000c1e1900 */
[----:B------:R-:W-:Y:S01]  /*1e5c0*/  UISETP.NE.U32.AND UP0, UPT, UR4, URZ, UPT ;  /* 0x0000003f0400728c */ /* 0x000fe2000bf05070 */
[----:B------:R-:W-:Y:S02]  /*1e5d0*/  IADD3 R4, P1, R15, UR10, RZ ;  /* 0x0000000a0f047c10 */ /* 0x000fe4000ff3e0ff */
[----:B------:R-:W-:Y:S01]  /*1e5e0*/  ULDC UR4, c[0x0][0x404] ;  /* 0x0001010000047ab9 */ /* 0x000fe20000000800 */
[----:B------:R-:W-:Y:S01]  /*1e5f0*/  UISETP.NE.AND.EX UP0, UPT, UR5, URZ, UPT, UP0 ;  /* 0x0000003f0500728c */ /* 0x000fe2000bf05300 */
[----:B------:R-:W-:-:S02]  /*1e600*/  IADD3.X R5, R14, UR11, RZ, P1, !PT ;  /* 0x0000000b0e057c10 */ /* 0x000fc40008ffe4ff */
[----:B------:R-:W-:Y:S01]  /*1e610*/  ISETP.NE.U32.AND P1, PT, RZ, UR8, PT ;  /* 0x00000008ff007c0c */ /* 0x000fe2000bf25070 */
[----:B------:R-:W-:Y:S01]  /*1e620*/  USEL UR4, UR4, 0x1, UP0 ;  /* 0x0000000104047887 */ /* 0x000fe20008000000 */
[----:B------:R-:W-:Y:S02]  /*1e630*/  ULDC UR5, c[0x0][0x2e0] ;  /* 0x0000b80000057ab9 */ /* 0x000fe40000000800 */
[----:B------:R-:W-:Y:S01]  /*1e640*/  ISETP.NE.AND.EX P3, PT, RZ, UR9, PT, P1 ;  /* 0x00000009ff007c0c */ /* 0x000fe2000bf65310 */
[----:B------:R-:W-:Y:S01]  /*1e650*/  UIMAD UR4, UR4, UR5, URZ ;  /* 0x00000005040472a4 */ /* 0x000fe2000f8e023f */
[----:B------:R-:W-:Y:S02]  /*1e660*/  ISETP.NE.U32.AND P1, PT, RZ, UR10, PT ;  /* 0x0000000aff007c0c */ /* 0x000fe4000bf25070 */
[----:B------:R-:W-:Y:S02]  /*1e670*/  MOV R0, UR6 ;  /* 0x0000000600007c02 */ /* 0x000fe40008000f00 */
[----:B------:R-:W-:Y:S01]  /*1e680*/  ISETP.NE.AND.EX P1, PT, RZ, UR11, PT, P1 ;  /* 0x0000000bff007c0c */ /* 0x000fe2000bf25310 */
[----:B--2---:R1:W-:Y:S02]  /*1e690*/  STL [R1+0x30], R9 ;  /* 0x0000300901007387 */ /* 0x0043e40000100800 */
[----:B-1----:R-:W-:Y:S01]  /*1e6a0*/  IMAD.U32 R9, RZ, RZ, UR4 ;  /* 0x00000004ff097e24 */ /* 0x002fe2000f8e00ff */
[----:B0-----:R-:W-:Y:S09]  /*1e6b0*/  @P0 BRA `(.L_x_2443) ;  /* 0x0000000000100947 */ /* 0x001ff20003800000 */
[----:B------:R-:W-:Y:S05]  /*1e6c0*/  @!P2 BRA `(.L_x_2443) ;  /* 0x00000000000ca947 */ /* 0x000fea0003800000 */
[----:B-----5:R-:W2:Y:S04]  /*1e6d0*/  LDG.E R10, desc[UR56][R2.64] ;  /* 0x00000038020a7981 */ /* 0x020ea8000c1e1900 */
[----:B------:R-:W2:Y:S02]  /*1e6e0*/  LDG.E R2, desc[UR56][R2.64+0x4] ;  /* 0x0000043802027981 */ /* 0x000ea4000c1e1900 */
[----:B--2---:R-:W-:-:S07]  /*1e6f0*/  IADD3 R10, -R10, R2, RZ ;  /* 0x000000020a0a7210 */ /* 0x004fce0007ffe1ff */
.L_x_2443:
[----:B------:R-:W-:Y:S01]  /*1e700*/  IMAD.MOV.U32 R2, RZ, RZ, RZ ;  /* 0x000000ffff027224 */ /* 0x000fe200078e00ff */
[----:B------:R-:W-:Y:S01]  /*1e710*/  MOV R20, RZ ;  /* 0x000000ff00147202 */ /* 0x000fe20000000f00 */
[----:B------:R-:W-:-:S04]  /*1e720*/  ULDC.64 UR4, c[0x0][0xa20] ;  /* 0x0002880000047ab9 */ /* 0x000fc80000000a00 */
[----:B------:R-:W2:Y:S04]  /*1e730*/  @P3 LDG.E R2, desc[UR56][R6.64] ;  /* 0x0000003806023981 */ /* 0x000ea8000c1e1900 */
[----:B------:R0:W5:Y:S01]  /*1e740*/  @P1 LDG.E R20, desc[UR56][R4.64] ;  /* 0x0000003804141981 */ /* 0x000162000c1e1900 */
[----:B------:R-:W-:-:S04]  /*1e750*/  ISETP.NE.U32.AND P0, PT, RZ, UR4, PT ;  /* 0x00000004ff007c0c */ /* 0x000fc8000bf05070 */
[----:B------:R-:W-:Y:S01]  /*1e760*/  ISETP.NE.AND.EX P0, PT, RZ, UR5, PT, P0 ;  /* 0x00000005ff007c0c */ /* 0x000fe2000bf05300 */
[----:B--2--5:R-:W-:-:S05]  /*1e770*/  IMAD.IADD R2, R2, 0x1, R8 ;  /* 0x0000000102027824 */ /* 0x024fca00078e0208 */
[----:B------:R0:W-:Y:S07]  /*1e780*/  STL [R1+0x8], R2 ;  /* 0x0000080201007387 */ /* 0x0001ee0000100800 */
[----:B------:R-:W-:Y:S05]  /*1e790*/  @!P0 BRA `(.L_x_2444) ;  /* 0x0000000000108947 */ /* 0x000fea0003800000 */
[----:B0-----:R-:W-:-:S04]  /*1e7a0*/  IADD3 R2, P0, R15, UR4, RZ ;  /* 0x000000040f027c10 */ /* 0x001fc8000ff1e0ff */
[----:B------:R-:W-:-:S05]  /*1e7b0*/  IADD3.X R3, R14, UR5, RZ, P0, !PT ;  /* 0x000000050e037c10 */ /* 0x000fca00087fe4ff */
[----:B------:R1:W5:Y:S01]  /*1e7c0*/  LDG.E R9, desc[UR56][R2.64] ;  /* 0x0000003802097981 */ /* 0x000362000c1e1900 */
[----:B------:R-:W-:Y:S05]  /*1e7d0*/  BRA `(.L_x_2445) ;  /* 0x0000000000107947 */ /* 0x000fea0003800000 */
.L_x_2444:
[----:B------:R-:W-:Y:S05]  /*1e7e0*/  @!P3 BRA `(.L_x_2445) ;  /* 0x00000000000cb947 */ /* 0x000fea0003800000 */
[----:B------:R-:W2:Y:S04]  /*1e7f0*/  LDG.E R9, desc[UR56][R6.64] ;  /* 0x0000003806097981 */ /* 0x000ea8000c1e1900 */
[----:B------:R-:W2:Y:S02]  /*1e800*/  LDG.E R6, desc[UR56][R6.64+0x4] ;  /* 0x0000043806067981 */ /* 0x000ea4000c1e1900 */
[----:B--2---:R-:W-:-:S07]  /*1e810*/  IADD3 R9, -R9, R6, RZ ;  /* 0x0000000609097210 */ /* 0x004fce0007ffe1ff */
.L_x_2445:
[----:B01----:R-:W2:Y:S01]  /*1e820*/  @P1 LDG.E R2, desc[UR56][R4.64] ;  /* 0x0000003804021981 */ /* 0x003ea2000c1e1900 */
[----:B-----5:R-:W-:-:S03]  /*1e830*/  IMAD.IADD R9, R9, 0x1, -R8 ;  /* 0x0000000109097824 */ /* 0x020fc600078e0a08 */
[----:B------:R-:W2:Y:S01]  /*1e840*/  @P1 LDG.E R4, desc[UR56][R4.64+0x4] ;  /* 0x0000043804041981 */ /* 0x000ea2000c1e1900 */
[----:B------:R-:W-:Y:S01]  /*1e850*/  LEA R3, R17, 0xff, 0x7 ;  /* 0x000000ff11037811 */ /* 0x000fe200078e38ff */
[----:B------:R-:W-:Y:S01]  /*1e860*/  BSSY B0, `(.L_x_2446) ;  /* 0x00000f5000007945 */ /* 0x000fe20003800000 */
[----:B------:R-:W-:Y:S02]  /*1e870*/  PLOP3.LUT P2, PT, PT, PT, PT, 0x80, 0x0 ;  /* 0x000000000000781c */ /* 0x000fe40003f4f070 */
[----:B--2---:R-:W-:-:S05]  /*1e880*/  @P1 IADD3 R0, -R2, R4, RZ ;  /* 0x0000000402001210 */ /* 0x004fca0007ffe1ff */
[----:B------:R-:W-:-:S05]  /*1e890*/  IMAD.IADD R2, R9, 0x1, R0 ;  /* 0x0000000109027824 */ /* 0x000fca00078e0200 */
[C---:B------:R-:W-:Y:S02]  /*1e8a0*/  IADD3 R3, R2.reuse, R3, -R10 ;  /* 0x0000000302037210 */ /* 0x040fe40007ffe80a */
[----:B------:R-:W-:-:S04]  /*1e8b0*/  IADD3 R2, R2, 0x7f, RZ ;  /* 0x0000007f02027810 */ /* 0x000fc80007ffe0ff */
[----:B------:R-:W-:-:S04]  /*1e8c0*/  SHF.R.S32.HI R4, RZ, 0x1f, R2 ;  /* 0x0000001fff047819 */ /* 0x000fc80000011402 */
[----:B------:R-:W-:Y:S02]  /*1e8d0*/  LEA.HI R4, R4, R2, RZ, 0x7 ;  /* 0x0000000204047211 */ /* 0x000fe400078f38ff */
[----:B------:R-:W-:-:S04]  /*1e8e0*/  SHF.R.S32.HI R2, RZ, 0x1f, R3 ;  /* 0x0000001fff027819 */ /* 0x000fc80000011403 */
[----:B------:R-:W-:Y:S02]  /*1e8f0*/  LEA.HI R2, R2, R3, RZ, 0x7 ;  /* 0x0000000302027211 */ /* 0x000fe400078f38ff */
[----:B------:R-:W-:Y:S02]  /*1e900*/  SHF.R.S32.HI R4, RZ, 0x7, R4 ;  /* 0x00000007ff047819 */ /* 0x000fe40000011404 */
[----:B------:R-:W-:-:S04]  /*1e910*/  SHF.R.S32.HI R2, RZ, 0x7, R2 ;  /* 0x00000007ff027819 */ /* 0x000fc80000011402 */
[----:B------:R-:W-:-:S05]  /*1e920*/  VIMNMX R6, R4, R2, PT ;  /* 0x0000000204067248 */ /* 0x000fca0003fe0100 */
[----:B------:R-:W-:Y:S01]  /*1e930*/  IMAD R2, R6, 0x80, -R9 ;  /* 0x0000008006027824 */ /* 0x000fe200078e0a09 */
[----:B------:R-:W-:-:S04]  /*1e940*/  IADD3 R9, -R9, RZ, RZ ;  /* 0x000000ff09097210 */ /* 0x000fc80007ffe1ff */
[----:B------:R-:W-:Y:S02]  /*1e950*/  VIMNMX R0, R2, R0, PT ;  /* 0x0000000002007248 */ /* 0x000fe40003fe0100 */
[----:B------:R-:W-:-:S04]  /*1e960*/  VIMNMX R9, RZ, R9, !PT ;  /* 0x00000009ff097248 */ /* 0x000fc80007fe0100 */
[----:B------:R-:W-:Y:S02]  /*1e970*/  ISETP.GT.AND P0, PT, R0, R9, PT ;  /* 0x000000090000720c */ /* 0x000fe40003f04270 */
[----:B------:R-:W-:-:S11]  /*1e980*/  SHF.R.U32.HI R4, RZ, 0x7, R9 ;  /* 0x00000007ff047819 */ /* 0x000fd60000011609 */
[----:B------:R-:W-:-:S05]  /*1e990*/  @P0 VIADD R0, R0, 0x7f ;  /* 0x0000007f00000836 */ /* 0x000fca0000000000 */
[----:B------:R-:W-:Y:S01]  /*1e9a0*/  @P0 SHF.R.S32.HI R2, RZ, 0x1f, R0 ;  /* 0x0000001fff020819 */ /* 0x000fe20000011400 */
[----:B------:R0:W-:Y:S03]  /*1e9b0*/  STL [R1+0x20], R6 ;  /* 0x0000200601007387 */ /* 0x0001e60000100800 */
[----:B------:R-:W-:Y:S02]  /*1e9c0*/  @P0 LEA.HI R2, R2, R0, RZ, 0x7 ;  /* 0x0000000002020211 */ /* 0x000fe400078f38ff */
[----:B------:R-:W-:Y:S02]  /*1e9d0*/  MOV R3, R4 ;  /* 0x0000000400037202 */ /* 0x000fe40000000f00 */
[----:B------:R-:W-:-:S04]  /*1e9e0*/  @P0 SHF.R.S32.HI R3, RZ, 0x7, R2 ;  /* 0x00000007ff030819 */ /* 0x000fc80000011402 */
[----:B------:R-:W-:-:S13]  /*1e9f0*/  ISETP.GT.AND P0, PT, R3, R4, PT ;  /* 0x000000040300720c */ /* 0x000fda0003f04270 */
[----:B0-----:R-:W-:Y:S05]  /*1ea00*/  @!P0 BRA `(.L_x_2447) ;  /* 0x0000000c00688947 */ /* 0x001fea0003800000 */
[----:B------:R-:W0:Y:S01]  /*1ea10*/  LDC R0, c[0x0][0x428] ;  /* 0x00010a00ff007b82 */ /* 0x000e220000000800 */
[----:B------:R-:W-:Y:S01]  /*1ea20*/  UMOV UR4, 0xffffffff ;  /* 0xffffffff00047882 */ /* 0x000fe20000000000 */
[----:B------:R-:W-:Y:S01]  /*1ea30*/  IMAD.MOV.U32 R2, RZ, RZ, R18 ;  /* 0x000000ffff027224 */ /* 0x000fe200078e0012 */
[----:B0-----:R-:W-:-:S13]  /*1ea40*/  ISETP.NE.AND P0, PT, R0, 0x1, PT ;  /* 0x000000010000780c */ /* 0x001fda0003f05270 */
[----:B------:R-:W0:Y:S08]  /*1ea50*/  @P0 LDC R0, c[0x0][0x42c] ;  /* 0x00010b00ff000b82 */ /* 0x000e300000000800 */
[----:B------:R-:W1:Y:S01]  /*1ea60*/  @P0 LDC R5, c[0x0][0x430] ;  /* 0x00010c00ff050b82 */ /* 0x000e620000000800 */
[----:B0-----:R-:W-:-:S05]  /*1ea70*/  @P0 IMAD.HI.U32 R0, R18, R0, RZ ;  /* 0x0000000012000227 */ /* 0x001fca00078e00ff */
[----:B-1----:R-:W-:Y:S02]  /*1ea80*/  @P0 SHF.R.U32.HI R2, RZ, R5, R0 ;  /* 0x00000005ff020219 */ /* 0x002fe40000011600 */
[----:B------:R-:W-:Y:S01]  /*1ea90*/  SEL R0, R11, RZ, !P1 ;  /* 0x000000ff0b007207 */ /* 0x000fe20004800000 */
[----:B------:R-:W-:Y:S06]  /*1eaa0*/  BRA.DIV UR4, `(.L_x_2448) ;  /* 0x0000005a04a87947 */ /* 0x000fec000b800000 */
.L_x_2595:
[----:B------:R-:W-:-:S03]  /*1eab0*/  UMOV UR4, 0xffffffff ;  /* 0xffffffff00047882 */ /* 0x000fc60000000000 */
[----:B------:R-:W-:Y:S05]  /*1eac0*/  BRA.DIV UR4, `(.L_x_2449) ;  /* 0x0000005a04d47947 */ /* 0x000fea000b800000 */
[----:B------:R-:W-:-:S13]  /*1ead0*/  ELECT P6, URZ, PT ;  /* 0x00000000003f782f */ /* 0x000fda00038c0000 */
.L_x_2598:
[----:B------:R-:W2:Y:S01]  /*1eae0*/  LDL R5, [R1+0x2c] ;  /* 0x00002c0001057983 */ /* 0x000ea20000100800 */
[----:B------:R-:W-:Y:S01]  /*1eaf0*/  MOV R7, 0x400 ;  /* 0x0000040000077802 */ /* 0x000fe20000000f00 */
[----:B------:R-:W-:Y:S01]  /*1eb00*/  BSSY B1, `(.L_x_2450) ;  /* 0x000000a000017945 */ /* 0x000fe20003800000 */
[----:B--2---:R-:W-:-:S04]  /*1eb10*/  IADD3 R5, R5, 0x1, RZ ;  /* 0x0000000105057810 */ /* 0x004fc80007ffe0ff */
[----:B------:R-:W-:-:S04]  /*1eb20*/  LEA.HI R6, R5, R5, RZ, 0x1 ;  /* 0x0000000505067211 */ /* 0x000fc800078f08ff */
[----:B------:R-:W-:-:S05]  /*1eb30*/  LOP3.LUT R6, R6, 0xfffffffe, RZ, 0xc0, !PT ;  /* 0xfffffffe06067812 */ /* 0x000fca00078ec0ff */
[----:B------:R-:W-:Y:S02]  /*1eb40*/  IMAD.IADD R6, R5, 0x1, -R6 ;  /* 0x0000000105067824 */ /* 0x000fe400078e0a06 */
[----:B------:R-:W0:Y:S03]  /*1eb50*/  S2R R5, SR_CgaCtaId ;  /* 0x0000000000057919 */ /* 0x000e260000008800 */
[----:B------:R-:W-:Y:S02]  /*1eb60*/  SHF.L.U32 R6, R6, 0x1f, RZ ;  /* 0x0000001f06067819 */ /* 0x000fe400000006ff */
[----:B0-----:R-:W-:-:S04]  /*1eb70*/  LEA R5, R5, R7, 0x18 ;  /* 0x0000000705057211 */ /* 0x001fc800078ec0ff */
[----:B------:R-:W0:Y:S02]  /*1eb80*/  SYNCS.PHASECHK.TRANS64.TRYWAIT P0, [R5+URZ+0x34820], R6 ;  /* 0x03482006050075a7 */ /* 0x000e24000800017f */
[----:B0-----:R-:W-:Y:S05]  /*1eb90*/  @!P0 BRA `(.L_x_2451) ;  /* 0x0000005800c08947 */ /* 0x001fea0003800000 */
.L_x_2599:
[----:B------:R-:W-:Y:S05]  /*1eba0*/  BSYNC B1 ;  /* 0x0000000000017941 */ /* 0x000fea0003800000 */
.L_x_2450:
[----:B------:R-:W-:Y:S04]  /*1ebb0*/  BSSY B1, `(.L_x_2452) ;  /* 0x0000053000017945 */ /* 0x000fe80003800000 */
[----:B------:R-:W-:Y:S05]  /*1ebc0*/  @!P6 BRA `(.L_x_2453) ;  /* 0x000000040044e947 */ /* 0x000fea0003800000 */
[----:B------:R-:W0:Y:S04]  /*1ebd0*/  LDL R8, [R1+0x4] ;  /* 0x0000040001087983 */ /* 0x000e280000100800 */
[----:B------:R-:W2:Y:S01]  /*1ebe0*/  LDL R7, [R1+0x10] ;  /* 0x0000100001077983 */ /* 0x000ea20000100800 */
[----:B0-----:R-:W-:Y:S02]  /*1ebf0*/  LEA R6, R8, R5, 0x3 ;  /* 0x0000000508067211 */ /* 0x001fe400078e18ff */
[----:B--2---:R-:W-:-:S04]  /*1ec00*/  SHF.L.U32 R8, R7, 0x1f, RZ ;  /* 0x0000001f07087819 */ /* 0x004fc800000006ff */
[----:B------:R-:W0:Y:S02]  /*1ec10*/  SYNCS.PHASECHK.TRANS64.TRYWAIT P0, [R6+URZ+0x348a0], R8 ;  /* 0x0348a008060075a7 */ /* 0x000e24000800017f */
[----:B0-----:R-:W-:Y:S05]  /*1ec20*/  @!P0 BRA `(.L_x_2454) ;  /* 0x0000005800b08947 */ /* 0x001fea0003800000 */
.L_x_2600:
        /* <DEDUP_REMOVED lines=11> */
.L_x_2455:
        /* <DEDUP_REMOVED lines=12> */
[----:B------:R-:W-:Y:S02]  /*1eda0*/  R2UR UR8, R7 ;  /* 0x00000000070872ca */ /* 0x000fe400000e0000 */
[----:B------:R-:W-:-:S05]  /*1edb0*/  LEA R7, R3, R20, 0x7 ;  /* 0x0000001403077211 */ /* 0x000fca00078e38ff */
[----:B------:R-:W-:-:S05]  /*1edc0*/  VIADD R7, R7, 0xffffff80 ;  /* 0xffffff8007077836 */ /* 0x000fca0000000000 */
[----:B------:R-:W-:Y:S01]  /*1edd0*/  R2UR UR11, R7 ;  /* 0x00000000070b72ca */ /* 0x000fe200000e0000 */
[----:B------:R-:W-:Y:S02]  /*1ede0*/  UIADD3 UR14, UR8, 0x1c400, URZ ;  /* 0x0001c400080e7890 */ /* 0x000fe4000fffe03f */
[----:B------:R-:W-:Y:S02]  /*1edf0*/  UIADD3 UR15, UR8, 0x20400, URZ ;  /* 0x00020400080f7890 */ /* 0x000fe4000fffe03f */
[----:B------:R-:W-:-:S03]  /*1ee00*/  UIADD3 UR16, UR8, 0x24400, URZ ;  /* 0x0002440008107890 */ /* 0x000fc6000fffe03f */
[----:B------:R-:W-:Y:S01]  /*1ee10*/  UMOV UR8, UR14 ;  /* 0x0000000e00087c82 */ /* 0x000fe20008000000 */
[----:B------:R-:W-:-:S04]  /*1ee20*/  UMOV UR14, 0x80 ;  /* 0x00000080000e7882 */ /* 0x000fc80000000000 */
        /* <DEDUP_REMOVED lines=9> */
.L_x_2601:
        /* <DEDUP_REMOVED lines=8> */
.L_x_2457:
[----:B01----:R-:W2:Y:S01]  /*1ef40*/  LDL R8, [R1+0x4] ;  /* 0x0000040001087983 */ /* 0x003ea20000100800 */
[----:B------:R-:W-:Y:S01]  /*1ef50*/  R2UR UR11, R7 ;  /* 0x00000000070b72ca */ /* 0x000fe200000e0000 */
[----:B------:R-:W-:Y:S01]  /*1ef60*/  VIADD R7, R5, 0x400 ;  /* 0x0000040005077836 */ /* 0x000fe20000000000 */
        /* <DEDUP_REMOVED lines=10> */
[----:B--2---:R-:W-:-:S04]  /*1f010*/  LEA R6, R8, R7, 0xf ;  /* 0x0000000708067211 */ /* 0x004fc800078e78ff */
[----:B------:R-:W-:Y:S01]  /*1f020*/  R2UR UR8, R6 ;  /* 0x00000000060872ca */ /* 0x000fe200000e0000 */
[----:B------:R-:W-:-:S04]  /*1f030*/  IMAD.MOV.U32 R6, RZ, RZ, 0x6000 ;  /* 0x00006000ff067424 */ /* 0x000fc800078e00ff */
[----:B------:R-:W-:-:S04]  /*1f040*/  IMAD R6, R8, R6, 0x2000 ;  /* 0x0000200008067424 */ /* 0x000fc800078e0206 */
[----:B------:R-:W-:-:S04]  /*1f050*/  IMAD R6, R8, -0x2000, R6 ;  /* 0xffffe00008067824 */ /* 0x000fc800078e0206 */
[----:B------:R0:W-:Y:S01]  /*1f060*/  UTMALDG.4D [UR8], [UR4], desc[UR6] ;  /* 0x00000608040075b4 */ /* 0x0001e20008019000 */
[----:B------:R-:W-:-:S13]  /*1f070*/  R2UR UR14, R6 ;  /* 0x00000000060e72ca */ /* 0x000fda00000e0000 */
[----:B------:R-:W-:-:S03]  /*1f080*/  ULEA UR14, UR14, UR15, 0x1 ;  /* 0x0000000f0e0e7291 */ /* 0x000fc6000f8e083f */
[----:B------:R-:W-:Y:S02]  /*1f090*/  UMOV UR15, 0x40 ;  /* 0x00000040000f7882 */ /* 0x000fe40000000000 */
[----:B0-----:R-:W-:Y:S02]  /*1f0a0*/  UMOV UR10, UR15 ;  /* 0x0000000f000a7c82 */ /* 0x001fe40008000000 */
[----:B------:R-:W-:Y:S02]  /*1f0b0*/  UMOV UR8, UR14 ;  /* 0x0000000e00087c82 */ /* 0x000fe40008000000 */
[----:B------:R1:W-:Y:S02]  /*1f0c0*/  UTMALDG.4D [UR8], [UR4], desc[UR6] ;  /* 0x00000608040075b4 */ /* 0x0003e40008019000 */
[----:B-1----:R-:W-:Y:S01]  /*1f0d0*/  NOP ;  /* 0x0000000000007918 */ /* 0x002fe20000000000 */
.L_x_2453:
[----:B------:R-:W-:Y:S05]  /*1f0e0*/  BSYNC B1 ;  /* 0x0000000000017941 */ /* 0x000fea0003800000 */
.L_x_2452:
[----:B0-----:R-:W2:Y:S04]  /*1f0f0*/  LDL.LU R6, [R1+0x4] ;  /* 0x0000040001067983 */ /* 0x001ea80000300800 */
[----:B------:R-:W3:Y:S01]  /*1f100*/  LDL.LU R8, [R1+0x10] ;  /* 0x0000100001087983 */ /* 0x000ee20000300800 */
[----:B------:R-:W-:Y:S02]  /*1f110*/  PLOP3.LUT P2, PT, PT, PT, PT, 0x8, 0x0 ;  /* 0x000000000000781c */ /* 0x000fe40003f4e170 */
[----:B--2---:R-:W-:-:S04]  /*1f120*/  IADD3 R6, R6, 0x1, RZ ;  /* 0x0000000106067810 */ /* 0x004fc80007ffe0ff */
[----:B------:R-:W-:-:S04]  /*1f130*/  ISETP.NE.AND P0, PT, R6, 0x2, PT ;  /* 0x000000020600780c */ /* 0x000fc80003f05270 */
[----:B------:R-:W-:Y:S02]  /*1f140*/  SEL R7, RZ, 0x1, P0 ;  /* 0x00000001ff077807 */ /* 0x000fe40000000000 */
[----:B------:R-:W-:Y:S01]  /*1f150*/  SEL R9, R6, RZ, P0 ;  /* 0x000000ff06097207 */ /* 0x000fe20000000000 */
[----:B------:R-:W-:Y:S01]  /*1f160*/  VIADD R6, R3, 0xfffffffe ;  /* 0xfffffffe03067836 */ /* 0x000fe20000000000 */
[----:B---3--:R-:W-:-:S03]  /*1f170*/  LOP3.LUT R8, R8, R7, RZ, 0x3c, !PT ;  /* 0x0000000708087212 */ /* 0x008fc600078e3cff */
[----:B------:R0:W-:Y:S01]  /*1f180*/  STL [R1+0x4], R9 ;  /* 0x0000040901007387 */ /* 0x0001e20000100800 */
[----:B------:R-:W-:-:S03]  /*1f190*/  ISETP.GE.AND P0, PT, R6, R4, PT ;  /* 0x000000040600720c */ /* 0x000fc60003f06270 */
[----:B------:R0:W-:Y:S10]  /*1f1a0*/  STL [R1+0x10], R8 ;  /* 0x0000100801007387 */ /* 0x0001f40000100800 */
[----:B0-----:R-:W-:Y:S05]  /*1f1b0*/  @!P0 BRA `(.L_x_2447) ;  /* 0x00000004007c8947 */ /* 0x001fea0003800000 */
[C---:B------:R-:W-:Y:S01]  /*1f1c0*/  LEA R6, R3.reuse, R20, 0x7 ;  /* 0x0000001403067211 */ /* 0x040fe200078e38ff */
[----:B------:R-:W-:-:S03]  /*1f1d0*/  VIADD R3, R3, 0xffffffff ;  /* 0xffffffff03037836 */ /* 0x000fc60000000000 */
[----:B------:R-:W-:-:S07]  /*1f1e0*/  IADD3 R6, R6, -0x100, RZ ;  /* 0xffffff0006067810 */ /* 0x000fce0007ffe0ff */
.L_x_2464:
[----:B------:R-:W-:Y:S05]  /*1f1f0*/  YIELD ;  /* 0x0000000000007946 */ /* 0x000fea0003800000 */
[----:B------:R-:W-:Y:S04]  /*1f200*/  BSSY B1, `(.L_x_2458) ;  /* 0x000004d000017945 */ /* 0x000fe80003800000 */
[----:B0-----:R-:W-:Y:S05]  /*1f210*/  @!P6 BRA `(.L_x_2459) ;  /* 0x00000004002ce947 */ /* 0x001fea0003800000 */
[----:B------:R-:W2:Y:S04]  /*1f220*/  LDL R7, [R1+0x4] ;  /* 0x0000040001077983 */ /* 0x000ea80000100800 */
[----:B------:R-:W3:Y:S01]  /*1f230*/  LDL R8, [R1+0x10] ;  /* 0x0000100001087983 */ /* 0x000ee20000100800 */
[----:B--2---:R-:W-:Y:S01]  /*1f240*/  IMAD R7, R7, 0x8, R5 ;  /* 0x0000000807077824 */ /* 0x004fe200078e0205 */
[----:B---3--:R-:W-:-:S04]  /*1f250*/  SHF.L.U32 R8, R8, 0x1f, RZ ;  /* 0x0000001f08087819 */ /* 0x008fc800000006ff */
[----:B------:R-:W0:Y:S02]  /*1f260*/  SYNCS.PHASECHK.TRANS64.TRYWAIT P0, [R7+URZ+0x348a0], R8 ;  /* 0x0348a008070075a7 */ /* 0x000e24000800017f */
[----:B0-----:R-:W-:Y:S05]  /*1f270*/  @!P0 BRA `(.L_x_2460) ;  /* 0x0000005400448947 */ /* 0x001fea0003800000 */
.L_x_2602:
        /* <DEDUP_REMOVED lines=11> */
.L_x_2461:
        /* <DEDUP_REMOVED lines=28> */
.L_x_2603:
        /* <DEDUP_REMOVED lines=8> */
.L_x_2463:
        /* <DEDUP_REMOVED lines=22> */
.L_x_2459:
[----:B------:R-:W-:Y:S05]  /*1f6d0*/  BSYNC B1 ;  /* 0x0000000000017941 */ /* 0x000fea0003800000 */
.L_x_2458:
[----:B------:R-:W2:Y:S04]  /*1f6e0*/  LDL.LU R7, [R1+0x4] ;  /* 0x0000040001077983 */ /* 0x000ea80000300800 */
[----:B------:R-:W3:Y:S01]  /*1f6f0*/  LDL.LU R8, [R1+0x10] ;  /* 0x0000100001087983 */ /* 0x000ee20000300800 */
[----:B------:R-:W-:Y:S01]  /*1f700*/  VIADD R3, R3, 0xffffffff ;  /* 0xffffffff03037836 */ /* 0x000fe20000000000 */
[----:B------:R-:W-:Y:S02]  /*1f710*/  IADD3 R6, R6, -0x80, RZ ;  /* 0xffffff8006067810 */ /* 0x000fe40007ffe0ff */
[----:B--2---:R-:W-:-:S04]  /*1f720*/  IADD3 R7, R7, 0x1, RZ ;  /* 0x0000000107077810 */ /* 0x004fc80007ffe0ff */
        /* <DEDUP_REMOVED lines=8> */
.L_x_2447:
[----:B------:R-:W-:Y:S05]  /*1f7b0*/  BSYNC B0 ;  /* 0x0000000000007941 */ /* 0x000fea0003800000 */
.L_x_2446:
        /* <DEDUP_REMOVED lines=23> */
.L_x_2466:
        /* <DEDUP_REMOVED lines=11> */
[----:B------:R-:W-:Y:S01]  /*1f9e0*/  MOV R4, UR6 ;  /* 0x0000000600047c02 */ /* 0x000fe20008000f00 */
[----:B------:R-:W-:Y:S01]  /*1f9f0*/  IMAD.U32 R5, RZ, RZ, UR7 ;  /* 0x00000007ff057e24 */ /* 0x000fe2000f8e00ff */
[----:B------:R-:W1:Y:S01]  /*1fa00*/  LDC.64 R2, c[0x4][R2] ;  /* 0x0100000002027b82 */ /* 0x000e620000000a00 */
[----:B------:R-:W-:Y:S01]  /*1fa10*/  MOV R6, UR8 ;  /* 0x0000000800067c02 */ /* 0x000fe20008000f00 */
[----:B------:R-:W-:Y:S01]  /*1fa20*/  IMAD.U32 R7, RZ, RZ, UR9 ;  /* 0x00000009ff077e24 */ /* 0x000fe2000f8e00ff */
[----:B------:R-:W-:Y:S01]  /*1fa30*/  MOV R10, UR4 ;  /* 0x00000004000a7c02 */ /* 0x000fe20008000f00 */
[----:B------:R-:W-:Y:S01]  /*1fa40*/  IMAD.U32 R11, RZ, RZ, UR5 ;  /* 0x00000005ff0b7e24 */ /* 0x000fe2000f8e00ff */
[----:B0-----:R-:W-:Y:S01]  /*1fa50*/  MOV R8, 0x70 ;  /* 0x0000007000087802 */ /* 0x001fe20000000f00 */
[----:B------:R-:W-:Y:S01]  /*1fa60*/  IMAD.MOV.U32 R12, RZ, RZ, 0x1 ;  /* 0x00000001ff0c7424 */ /* 0x000fe200078e00ff */
[----:B------:R-:W-:-:S07]  /*1fa70*/  MOV R13, RZ ;  /* 0x000000ff000d7202 */ /* 0x000fce0000000f00 */
[----:B------:R-:W-:-:S07]  /*1fa80*/  LEPC R20, `(.L_x_2468) ;  /* 0x000000001014794e */ /* 0x000fce0000000000 */
[----:B-1----:R-:W-:Y:S05]  /*1fa90*/  CALL.ABS.NOINC R2 ;  /* 0x0000000002007343 */ /* 0x002fea0003c00000 */
.L_x_2468:
        /* <DEDUP_REMOVED lines=13> */
[----:B------:R-:W-:Y:S01]  /*1fb70*/  MOV R10, UR4 ;  /* 0x00000004000a7c02 */ /* 0x000fe20008000f00 */
[----:B------:R-:W-:Y:S01]  /*1fb80*/  IMAD.U32 R11, RZ, RZ, UR5 ;  /* 0x00000005ff0b7e24 */ /* 0x000fe2000f8e00ff */
[----:B0-----:R-:W-:Y:S01]  /*1fb90*/  MOV R8, 0x70 ;  /* 0x0000007000087802 */ /* 0x001fe20000000f00 */
[----:B------:R-:W-:Y:S01]  /*1fba0*/  IMAD.MOV.U32 R12, RZ, RZ, 0x1 ;  /* 0x00000001ff0c7424 */ /* 0x000fe200078e00ff */
[----:B-1----:R-:W-:-:S07]  /*1fbb0*/  MOV R13, RZ ;  /* 0x000000ff000d7202 */ /* 0x002fce0000000f00 */
[----:B------:R-:W-:-:S07]  /*1fbc0*/  LEPC R20, `(.L_x_2470) ;  /* 0x000000001014794e */ /* 0x000fce0000000000 */
[----:B--2---:R-:W-:Y:S05]  /*1fbd0*/  CALL.ABS.NOINC R2 ;  /* 0x0000000002007343 */ /* 0x004fea0003c00000 */
.L_x_2470:
        /* <DEDUP_REMOVED lines=8> */
[----:B------:R-:W-:Y:S01]  /*1fc60*/  MOV R7, UR7 ;  /* 0x0000000700077c02 */ /* 0x000fe20008000f00 */
[----:B------:R-:W-:Y:S01]  /*1fc70*/  IMAD.U32 R10, RZ, RZ, UR8 ;  /* 0x00000008ff0a7e24 */ /* 0x000fe2000f8e00ff */
[----:B------:R-:W-:Y:S01]  /*1fc80*/  MOV R11, UR9 ;  /* 0x00000009000b7c02 */ /* 0x000fe20008000f00 */
[----:B------:R-:W-:Y:S01]  /*1fc90*/  IMAD.MOV.U32 R8, RZ, RZ, 0x70 ;  /* 0x00000070ff087424 */ /* 0x000fe200078e00ff */
[----:B------:R-:W-:Y:S01]  /*1fca0*/  MOV R12, 0x1 ;  /* 0x00000001000c7802 */ /* 0x000fe20000000f00 */
[----:B------:R-:W-:-:S07]  /*1fcb0*/  IMAD.MOV.U32 R13, RZ, RZ, RZ ;  /* 0x000000ffff0d7224 */ /* 0x000fce00078e00ff */
[----:B------:R-:W-:-:S07]  /*1fcc0*/  LEPC R20, `(.L_x_2469) ;  /* 0x000000001014794e */ /* 0x000fce0000000000 */
[----:B0-----:R-:W-:Y:S05]  /*1fcd0*/  CALL.ABS.NOINC R2 ;  /* 0x0000000002007343 */ /* 0x001fea0003c00000 */
.L_x_2469:
[----:B------:R-:W2:Y:S01]  /*1fce0*/  LDL.LU R2, [R1+0x24] ;  /* 0x0000240001027983 */ /* 0x000ea20000300800 */
[----:B------:R-:W-:-:S03]  /*1fcf0*/  ULDC.64 UR4, c[0x0][0x9f8] ;  /* 0x00027e0000047ab9 */ /* 0x000fc60000000a00 */
[----:B------:R-:W3:Y:S04]  /*1fd00*/  LDL.LU R0, [R1+0x28] ;  /* 0x0000280001007983 */ /* 0x000ee80000300800 */
[----:B------:R-:W4:Y:S04]  /*1fd10*/  LDL.LU R4, [R1+0x30] ;  /* 0x0000300001047983 */ /* 0x000f280000300800 */
[----:B0-----:R-:W4:Y:S01]  /*1fd20*/  LDL.LU R8, [R1+0x1c] ;  /* 0x00001c0001087983 */ /* 0x001f220000300800 */
[----:B------:R-:W-:-:S04]  /*1fd30*/  ISETP.NE.U32.AND P0, PT, RZ, UR4, PT ;  /* 0x00000004ff007c0c */ /* 0x000fc8000bf05070 */
        /* <DEDUP_REMOVED lines=11> */
[----:B----4-:R-:W-:-:S06]  /*1fdf0*/  MOV R0, R8 ;  /* 0x0000000800007202 */ /* 0x010fcc0000000f00 */
[----:B------:R0:W5:Y:S01]  /*1fe00*/  @P0 LDG.E R0, desc[UR56][R2.64] ;  /* 0x0000003802000981 */ /* 0x000162000c1e1900 */
[----:B------:R-:W-:Y:S01]  /*1fe10*/  PLOP3.LUT P1, PT, P6, PT, PT, 0x8, 0x0 ;  /* 0x000000000000781c */ /* 0x000fe2000372e170 */
[----:B0-----:R-:W-:Y:S02]  /*1fe20*/  IMAD R2, R17, 0x80, R4 ;  /* 0x0000008011027824 */ /* 0x001fe400078e0204 */
[----:B------:R-:W0:Y:S02]  /*1fe30*/  LDC R4, c[0x0][0x428] ;  /* 0x00010a00ff047b82 */ /* 0x000e240000000800 */
[----:B0-----:R-:W-:Y:S02]  /*1fe40*/  ISETP.NE.AND P0, PT, R4, 0x1, PT ;  /* 0x000000010400780c */ /* 0x001fe40003f05270 */
[----:B------:R-:W-:-:S11]  /*1fe50*/  MOV R4, R18 ;  /* 0x0000001200047202 */ /* 0x000fd60000000f00 */
[----:B------:R-:W0:Y:S08]  /*1fe60*/  @P0 LDC R7, c[0x0][0x42c] ;  /* 0x00010b00ff070b82 */ /* 0x000e300000000800 */
[----:B------:R-:W1:Y:S01]  /*1fe70*/  @P0 LDC R5, c[0x0][0x430] ;  /* 0x00010c00ff050b82 */ /* 0x000e620000000800 */
[----:B0-----:R-:W-:-:S05]  /*1fe80*/  @P0 IMAD.HI.U32 R6, R18, R7, RZ ;  /* 0x0000000712060227 */ /* 0x001fca00078e00ff */
[----:B-1----:R-:W-:Y:S02]  /*1fe90*/  @P0 SHF.R.U32.HI R4, RZ, R5, R6 ;  /* 0x00000005ff040219 */ /* 0x002fe40000011606 */
[----:B------:R-:W-:-:S04]  /*1fea0*/  ISETP.NE.U32.AND P0, PT, RZ, UR4, PT ;  /* 0x00000004ff007c0c */ /* 0x000fc8000bf05070 */
[----:B------:R-:W-:-:S04]  /*1feb0*/  ISETP.NE.AND.EX P0, PT, RZ, UR5, PT, P0 ;  /* 0x00000005ff007c0c */ /* 0x000fc8000bf05300 */
[----:B------:R-:W-:-:S09]  /*1fec0*/  SEL R3, R8, RZ, !P0 ;  /* 0x000000ff08037207 */ /* 0x000fd20004000000 */
.L_x_2471:
        /* <DEDUP_REMOVED lines=16> */
.L_x_2472:
        /* <DEDUP_REMOVED lines=15> */
.L_x_2473:
        /* <DEDUP_REMOVED lines=9> */
[----:B------:R-:W2:Y:S01]  /*20150*/  LDL R5, [R1+0x20] ;  /* 0x0000200001057983 */ /* 0x000ea20000100800 */
[----:B------:R-:W0:Y:S01]  /*20160*/  LDC.64 R8, c[0x0][0x3f8] ;  /* 0x0000fe00ff087b82 */ /* 0x000e220000000a00 */
[----:B------:R-:W-:Y:S02]  /*20170*/  ULDC.64 UR4, c[0x0][0xa08] ;  /* 0x0002820000047ab9 */ /* 0x000fe40000000a00 */
[----:B0-----:R-:W-:Y:S01]  /*20180*/  LOP3.LUT P0, RZ, R8, UR4, RZ, 0xfc, !PT ;  /* 0x0000000408ff7c12 */ /* 0x001fe2000f80fcff */
[----:B------:R-:W-:-:S03]  /*20190*/  UMOV UR4, 0xffffffff ;  /* 0xffffffff00047882 */ /* 0x000fc60000000000 */
[----:B------:R-:W-:-:S04]  /*201a0*/  LOP3.LUT P0, RZ, R9, UR5, RZ, 0xfc, P0 ;  /* 0x0000000509ff7c12 */ /* 0x000fc8000800fcff */
[----:B-----5:R-:W-:Y:S01]  /*201b0*/  SEL R6, R0, RZ, !P0 ;  /* 0x000000ff00067207 */ /* 0x020fe20004000000 */
[----:B--2---:R-:W-:Y:S01]  /*201c0*/  VIADD R5, R5, 0xffffffff ;  /* 0xffffffff05057836 */ /* 0x004fe20000000000 */
[----:B------:R-:W-:Y:S07]  /*201d0*/  BRA.DIV UR4, `(.L_x_2474) ;  /* 0x0000004604947947 */ /* 0x000fee000b800000 */
.L_x_2606:
[----:B------:R-:W-:Y:S01]  /*201e0*/  UMOV UR4, 0xffffffff ;  /* 0xffffffff00047882 */ /* 0x000fe20000000000 */
[----:B------:R-:W-:Y:S02]  /*201f0*/  SHF.R.S32.HI R17, RZ, 0x1f, R0 ;  /* 0x0000001fff117819 */ /* 0x000fe40000011400 */
[----:B------:R-:W-:Y:S05]  /*20200*/  BRA.DIV UR4, `(.L_x_2475) ;  /* 0x0000004604bc7947 */ /* 0x000fea000b800000 */
[----:B------:R-:W-:-:S13]  /*20210*/  ELECT P6, URZ, PT ;  /* 0x00000000003f782f */ /* 0x000fda00038c0000 */
.L_x_2609:
[----:B------:R-:W-:Y:S05]  /*20220*/  @!P6 BRA `(.L_x_2476) ;  /* 0x000000040024e947 */ /* 0x000fea0003800000 */
[----:B------:R-:W-:-:S04]  /*20230*/  ISETP.NE.U32.AND P0, PT, R8, RZ, PT ;  /* 0x000000ff0800720c */ /* 0x000fc80003f05070 */
[----:B------:R-:W-:-:S13]  /*20240*/  ISETP.NE.AND.EX P0, PT, R9, RZ, PT, P0 ;  /* 0x000000ff0900720c */ /* 0x000fda0003f05300 */
[----:B------:R-:W-:Y:S05]  /*20250*/  @!P0 BRA `(.L_x_2477) ;  /* 0x0000000000448947 */ /* 0x000fea0003800000 */
[----:B------:R-:W0:Y:S01]  /*20260*/  LDC R11, c[0x0][0x41c] ;  /* 0x00010700ff0b7b82 */ /* 0x000e220000000800 */
[----:B------:R-:W-:Y:S01]  /*20270*/  ULDC.64 UR4, c[0x0][0x408] ;  /* 0x0001020000047ab9 */ /* 0x000fe20000000a00 */
[----:B0-----:R-:W-:-:S13]  /*20280*/  ISETP.NE.AND P0, PT, R11, 0x1, PT ;  /* 0x000000010b00780c */ /* 0x001fda0003f05270 */
[----:B------:R-:W0:Y:S02]  /*20290*/  @P0 LDC.64 R6, c[0x0][0x420] ;  /* 0x00010800ff060b82 */ /* 0x000e240000000a00 */
[----:B0-----:R-:W-:Y:S01]  /*202a0*/  @P0 IMAD.HI.U32 R10, R5, R6, RZ ;  /* 0x00000006050a0227 */ /* 0x001fe200078e00ff */
        /* <DEDUP_REMOVED lines=12> */
.L_x_2477:
        /* <DEDUP_REMOVED lines=9> */
.L_x_2610:
        /* <DEDUP_REMOVED lines=11> */
.L_x_2479:
        /* <DEDUP_REMOVED lines=33> */
.L_x_2476:
        /* <DEDUP_REMOVED lines=47> */
.L_x_2611:
[----:B------:R-:W-:Y:S05]  /*209b0*/  BSYNC B0 ;  /* 0x0000000000007941 */ /* 0x000fea0003800000 */
.L_x_2480:
        /* <DEDUP_REMOVED lines=20> */
[----:B------:R-:W-:Y:S01]  /*20b00*/  IMAD.MOV.U32 R2, RZ, RZ, R6 ;  /* 0x000000ffff027224 */ /* 0x000fe200078e0006 */
[----:B------:R-:W-:Y:S02]  /*20b10*/  MOV R3, R10 ;  /* 0x0000000a00037202 */ /* 0x000fe40000000f00 */
[----:B------:R-:W-:-:S13]  /*20b20*/  ISETP.NE.AND.EX P0, PT, R9, RZ, PT, P0 ;  /* 0x000000ff0900720c */ /* 0x000fda0003f05300 */
[----:B------:R-:W-:Y:S05]  /*20b30*/  @!P0 BRA `(.L_x_2488) ;  /* 0x0000000000448947 */ /* 0x000fea0003800000 */
[----:B------:R-:W0:Y:S01]  /*20b40*/  LDC R15, c[0x0][0x41c] ;  /* 0x00010700ff0f7b82 */ /* 0x000e220000000800 */
        /* <DEDUP_REMOVED lines=16> */
.L_x_2488:
[----:B0-----:R-:W0:Y:S01]  /*20c50*/  S2R R8, SR_CgaCtaId ;  /* 0x0000000000087919 */ /* 0x001e220000008800 */
[----:B------:R-:W-:-:S04]  /*20c60*/  MOV R7, 0x400 ;  /* 0x0000040000077802 */ /* 0x000fc80000000f00 */
[----:B0-----:R-:W-:Y:S02]  /*20c70*/  LEA R7, R8, R7, 0x18 ;  /* 0x0000000708077211 */ /* 0x001fe400078ec0ff */
[----:B------:R-:W-:Y:S02]  /*20c80*/  SHF.L.U32 R8, R14, 0x1f, RZ ;  /* 0x0000001f0e087819 */ /* 0x000fe400000006ff */
[----:B------:R-:W-:-:S04]  /*20c90*/  LEA R7, R11, R7, 0x3 ;  /* 0x000000070b077211 */ /* 0x000fc800078e18ff */
[----:B------:R-:W0:Y:S02]  /*20ca0*/  SYNCS.PHASECHK.TRANS64.TRYWAIT P0, [R7+URZ+0x34840], R8 ;  /* 0x03484008070075a7 */ /* 0x000e24000800017f */
[----:B0-----:R-:W-:Y:S05]  /*20cb0*/  @!P0 BRA `(.L_x_2489) ;  /* 0x0000003c00648947 */ /* 0x001fea0003800000 */
.L_x_2612:
        /* <DEDUP_REMOVED lines=11> */
.L_x_2490:
        /* <DEDUP_REMOVED lines=37> */
.L_x_2613:
        /* <DEDUP_REMOVED lines=13> */
.L_x_2492:
[----:B01----:R-:W2:Y:S01]  /*21090*/  LDL.LU R7, [R1] ;  /* 0x0000000001077983 */ /* 0x003ea20000300800 */
[----:B------:R-:W-:Y:S01]  /*210a0*/  MOV R9, 0x400 ;  /* 0x0000040000097802 */ /* 0x000fe20000000f00 */
[----:B------:R-:W0:Y:S01]  /*210b0*/  S2R R12, SR_CgaCtaId ;  /* 0x00000000000c7919 */ /* 0x000e220000008800 */
[----:B------:R-:W-:Y:S01]  /*210c0*/  R2UR UR11, R5 ;  /* 0x00000000050b72ca */ /* 0x000fe200000e0000 */
[----:B------:R-:W-:Y:S01]  /*210d0*/  UIADD3 UR4, UP0, UR36, 0x470, URZ ;  /* 0x0000047024047890 */ /* 0x000fe2000ff1e03f */
[----:B------:R-:W-:Y:S02]  /*210e0*/  R2UR UR13, R6 ;  /* 0x00000000060d72ca */ /* 0x000fe400000e0000 */
[----:B------:R-:W-:Y:S02]  /*210f0*/  R2UR UR12, R4 ;  /* 0x00000000040c72ca */ /* 0x000fe400000e0000 */
[----:B0-----:R-:W-:Y:S02]  /*21100*/  LEA R9, R12, R9, 0x18 ;  /* 0x000000090c097211 */ /* 0x001fe400078ec0ff */
[----:B--2---:R-:W-:-:S02]  /*21110*/  MOV R8, R7 ;  /* 0x0000000700087202 */ /* 0x004fc40000000f00 */
[----:B------:R-:W2:Y:S01]  /*21120*/  LDL R7, [R1+0x8] ;  /* 0x0000080001077983 */ /* 0x000ea20000100800 */
[----:B------:R-:W-:Y:S01]  /*21130*/  UMOV UR10, URZ ;  /* 0x0000003f000a7c82 */ /* 0x000fe20008000000 */
[----:B------:R-:W-:Y:S01]  /*21140*/  UMOV UR7, 0x14f00000 ;  /* 0x14f0000000077882 */ /* 0x000fe20000000000 */
[----:B------:R-:W-:Y:S01]  /*21150*/  IMAD R5, R8, 0x8, R9 ;  /* 0x0000000808057824 */ /* 0x000fe200078e0209 */
[----:B------:R-:W-:Y:S01]  /*21160*/  UMOV UR15, 0x40 ;  /* 0x00000040000f7882 */ /* 0x000fe20000000000 */
[----:B------:R-:W-:-:S03]  /*21170*/  IMAD.MOV.U32 R6, RZ, RZ, R2 ;  /* 0x000000ffff067224 */ /* 0x000fc600078e0002 */
[----:B------:R-:W-:Y:S02]  /*21180*/  R2UR UR9, R5 ;  /* 0x00000000050972ca */ /* 0x000fe400000e0000 */
[----:B------:R-:W-:-:S04]  /*21190*/  LEA R5, R8, R9, 0xf ;  /* 0x0000000908057211 */ /* 0x000fc800078e78ff */
[----:B------:R-:W-:Y:S02]  /*211a0*/  R2UR UR6, R5 ;  /* 0x00000000050672ca */ /* 0x000fe400000e0000 */
[----:B------:R-:W-:-:S05]  /*211b0*/  MOV R5, R3 ;  /* 0x0000000300057202 */ /* 0x000fca0000000f00 */
[----:B------:R-:W-:-:S06]  /*211c0*/  UIADD3 UR9, UR9, 0x34850, URZ ;  /* 0x0003485009097890 */ /* 0x000fcc000fffe03f */
[----:B------:R-:W-:Y:S02]  /*211d0*/  UIADD3 UR8, UR6, 0x400, URZ ;  /* 0x0000040006087890 */ /* 0x000fe4000fffe03f */
[----:B------:R-:W-:-:S03]  /*211e0*/  UIADD3 UR14, UR6, 0x4400, URZ ;  /* 0x00004400060e7890 */ /* 0x000fc6000fffe03f */
[----:B------:R-:W-:Y:S01]  /*211f0*/  UMOV UR6, 0x0 ;  /* 0x0000000000067882 */ /* 0x000fe20000000000 */
[----:B--2---:R-:W-:-:S13]  /*21200*/  R2UR UR5, R7 ;  /* 0x00000000070572ca */ /* 0x004fda00000e0000 */
[----:B------:R-:W-:Y:S02]  /*21210*/  ULEA UR11, UR11, UR5, 0x7 ;  /* 0x000000050b0b7291 */ /* 0x000fe4000f8e383f */
[----:B------:R-:W-:-:S09]  /*21220*/  UIADD3.X UR5, URZ, UR37, URZ, UP0, !UPT ;  /* 0x000000253f057290 */ /* 0x000fd200087fe43f */
[----:B------:R0:W-:Y:S02]  /*21230*/  UTMALDG.4D [UR8], [UR4], desc[UR6] ;  /* 0x00000608040075b4 */ /* 0x0001e40008019000 */
[----:B0-----:R-:W-:Y:S01]  /*21240*/  UMOV UR8, UR14 ;  /* 0x0000000e00087c82 */ /* 0x001fe20008000000 */
[----:B------:R-:W-:Y:S02]  /*21250*/  UMOV UR10, UR15 ;  /* 0x0000000f000a7c82 */ /* 0x000fe40008000000 */
[----:B------:R0:W-:Y:S02]  /*21260*/  UTMALDG.4D [UR8], [UR4], desc[UR6] ;  /* 0x00000608040075b4 */ /* 0x0001e40008019000 */
[----:B0-----:R-:W-:Y:S01]  /*21270*/  NOP ;  /* 0x0000000000007918 */ /* 0x001fe20000000000 */
.L_x_2487:
[----:B------:R-:W-:Y:S05]  /*21280*/  BSYNC B2 ;  /* 0x0000000000027941 */ /* 0x000fea0003800000 */
.L_x_2486:
[----:B------:R-:W2:Y:S04]  /*21290*/  LDL.LU R2, [R1+0x20] ;  /* 0x0000200001027983 */ /* 0x000ea80000300800 */
[----:B------:R0:W-:Y:S04]  /*212a0*/  STL [R1], R11 ;  /* 0x0000000b01007387 */ /* 0x0001e80000100800 */
[----:B------:R0:W-:Y:S02]  /*212b0*/  STL [R1+0xc], R14 ;  /* 0x00000c0e01007387 */ /* 0x0001e40000100800 */
[----:B0-2---:R-:W-:-:S07]  /*212c0*/  VIADD R7, R2, 0xfffffffd ;  /* 0xfffffffd02077836 */ /* 0x005fce0000000000 */
.L_x_2485:
[----:B------:R-:W-:Y:S05]  /*212d0*/  BSYNC B1 ;  /* 0x0000000000017941 */ /* 0x000fea0003800000 */
.L_x_2484:
[----:B------:R-:W-:-:S13]  /*212e0*/  ISETP.NE.AND P0, PT, R10, RZ, PT ;  /* 0x000000ff0a00720c */ /* 0x000fda0003f05270 */
[----:B------:R-:W-:Y:S05]  /*212f0*/  @!P0 BRA `(.L_x_2483) ;  /* 0x0000000c00f48947 */ /* 0x000fea0003800000 */
[----:B------:R-:W-:-:S07]  /*21300*/  MOV R11, R6 ;  /* 0x00000006000b7202 */ /* 0x000fce0000000f00 */
.L_x_2507:
        /* <DEDUP_REMOVED lines=23> */
[----:B------:R-:W-:Y:S01]  /*21480*/  IADD3 R3, -R2, RZ, RZ ;  /* 0x000000ff02037210 */ /* 0x000fe20007ffe1ff */
[----:B------:R-:W-:-:S04]  /*21490*/  IMAD R10, R0, UR7, R10 ;  /* 0x00000007000a7c24 */ /* 0x000fc8000f8e020a */
[----:B------:R-:W-:Y:S01]  /*214a0*/  IMAD R12, R12, R3, R7 ;  /* 0x000000030c0c7224 */ /* 0x000fe200078e0207 */
[----:B------:R-:W-:-:S03]  /*214b0*/  SHF.R.S32.HI R3, RZ, 0x1f, R2 ;  /* 0x0000001fff037819 */ /* 0x000fc60000011402 */
[----:B------:R-:W-:-:S04]  /*214c0*/  IMAD.WIDE.U32 R2, R0, UR6, R2 ;  /* 0x0000000600027c25 */ /* 0x000fc8000f8e0002 */
[----:B------:R-:W-:Y:S01]  /*214d0*/  IMAD.IADD R3, R10, 0x1, R3 ;  /* 0x000000010a037824 */ /* 0x000fe200078e0203 */
[----:B------:R-:W-:-:S04]  /*214e0*/  LEA R10, P0, R2, UR4, 0x2 ;  /* 0x00000004020a7c11 */ /* 0x000fc8000f8010ff */
[----:B------:R-:W-:-:S06]  /*214f0*/  LEA.HI.X R11, R2, UR5, R3, 0x2, P0 ;  /* 0x00000005020b7c11 */ /* 0x000fcc00080f1403 */
[----:B------:R0:W5:Y:S03]  /*21500*/  LDG.E R11, desc[UR56][R10.64] ;  /* 0x000000380a0b7981 */ /* 0x000166000c1e1900 */
.L_x_2495:
[----:B------:R-:W1:Y:S01]  /*21510*/  S2R R3, SR_CgaCtaId ;  /* 0x0000000000037919 */ /* 0x000e620000008800 */
[----:B------:R-:W-:-:S04]  /*21520*/  MOV R2, 0x400 ;  /* 0x0000040000027802 */ /* 0x000fc80000000f00 */
[----:B-1----:R-:W-:Y:S02]  /*21530*/  LEA R2, R3, R2, 0x18 ;  /* 0x0000000203027211 */ /* 0x002fe400078ec0ff */
[----:B------:R-:W-:Y:S02]  /*21540*/  SHF.L.U32 R3, R9, 0x1f, RZ ;  /* 0x0000001f09037819 */ /* 0x000fe400000006ff */
[----:B------:R-:W-:-:S04]  /*21550*/  LEA R2, R8, R2, 0x3 ;  /* 0x0000000208027211 */ /* 0x000fc800078e18ff */
[----:B------:R-:W1:Y:S02]  /*21560*/  SYNCS.PHASECHK.TRANS64.TRYWAIT P0, [R2+URZ+0x34840], R3 ;  /* 0x03484003020075a7 */ /* 0x000e64000800017f */
[----:B-1----:R-:W-:Y:S05]  /*21570*/  @!P0 BRA `(.L_x_2496) ;  /* 0x00000034005c8947 */ /* 0x002fea0003800000 */
.L_x_2614:
        /* <DEDUP_REMOVED lines=11> */
.L_x_2497:
        /* <DEDUP_REMOVED lines=37> */
.L_x_2615:
        /* <DEDUP_REMOVED lines=8> */
.L_x_2499:
        /* <DEDUP_REMOVED lines=14> */
[----:B------:R-:W-:Y:S01]  /*219e0*/  MOV R5, R12 ;  /* 0x0000000c00057202 */ /* 0x000fe20000000f00 */
        /* <DEDUP_REMOVED lines=14> */
.L_x_2494:
[----:B------:R-:W-:Y:S05]  /*21ad0*/  BSYNC B1 ;  /* 0x0000000000017941 */ /* 0x000fea0003800000 */
.L_x_2493:
        /* <DEDUP_REMOVED lines=31> */
.L_x_2502:
[----:B------:R-:W2:Y:S01]  /*21cd0*/  S2R R3, SR_CgaCtaId ;  /* 0x0000000000037919 */ /* 0x000ea20000008800 */
[----:B------:R-:W-:-:S04]  /*21ce0*/  MOV R2, 0x400 ;  /* 0x0000040000027802 */ /* 0x000fc80000000f00 */
[----:B--2---:R-:W-:Y:S02]  /*21cf0*/  LEA R2, R3, R2, 0x18 ;  /* 0x0000000203027211 */ /* 0x004fe400078ec0ff */
[----:B------:R-:W-:-:S03]  /*21d00*/  SHF.L.U32 R3, R14, 0x1f, RZ ;  /* 0x0000001f0e037819 */ /* 0x000fc600000006ff */
[----:B------:R-:W-:-:S04]  /*21d10*/  IMAD R2, R15, 0x8, R2 ;  /* 0x000000080f027824 */ /* 0x000fc800078e0202 */
[----:B------:R-:W2:Y:S02]  /*21d20*/  SYNCS.PHASECHK.TRANS64.TRYWAIT P0, [R2+URZ+0x34840], R3 ;  /* 0x03484003020075a7 */ /* 0x000ea4000800017f */
[----:B--2---:R-:W-:Y:S05]  /*21d30*/  @!P0 BRA `(.L_x_2503) ;  /* 0x0000002c00948947 */ /* 0x004fea0003800000 */
.L_x_2616:
        /* <DEDUP_REMOVED lines=11> */
.L_x_2504:
[----:B------:R-:W3:Y:S01]  /*21df0*/  LDL R13, [R1] ;  /* 0x00000000010d7983 */ /* 0x000ee20000100800 */
[----:B0-----:R-:W-:-:S03]  /*21e00*/  MOV R14, 0x400 ;  /* 0x00000400000e7802 */ /* 0x001fc60000000f00 */
        /* <DEDUP_REMOVED lines=36> */
.L_x_2617:
        /* <DEDUP_REMOVED lines=8> */
.L_x_2506:
        /* <DEDUP_REMOVED lines=18> */
[----:B------:R-:W-:Y:S01]  /*221f0*/  MOV R5, R10 ;  /* 0x0000000a00057202 */ /* 0x000fe20000000f00 */
        /* <DEDUP_REMOVED lines=9> */
.L_x_2501:
[----:B------:R-:W-:Y:S05]  /*22290*/  BSYNC B1 ;  /* 0x0000000000017941 */ /* 0x000fea0003800000 */
.L_x_2500:
[C---:B------:R-:W-:Y:S02]  /*222a0*/  ISETP.GT.AND P0, PT, R7.reuse, 0x1, PT ;  /* 0x000000010700780c */ /* 0x040fe40003f04270 */
[----:B------:R-:W-:-:S11]  /*222b0*/  IADD3 R7, R7, -0x2, RZ ;  /* 0xfffffffe07077810 */ /* 0x000fd60007ffe0ff */
[----:B------:R-:W-:Y:S05]  /*222c0*/  @P0 BRA `(.L_x_2507) ;  /* 0xfffffff000100947 */ /* 0x000fea000383ffff */
.L_x_2483:
[----:B------:R-:W-:Y:S05]  /*222d0*/  BSYNC B0 ;  /* 0x0000000000007941 */ /* 0x000fea0003800000 */
.L_x_2482:
        /* <DEDUP_REMOVED lines=17> */
.L_x_2509:
[----:B------:R-:W-:Y:S05]  /*223f0*/  BSYNC B0 ;  /* 0x0000000000007941 */ /* 0x000fea0003800000 */
.L_x_2508:
        /* <DEDUP_REMOVED lines=11> */
.L_x_2618:
        /* <DEDUP_REMOVED lines=11> */
.L_x_2513:
        /* <DEDUP_REMOVED lines=27> */
.L_x_2511:
[----:B------:R-:W-:Y:S05]  /*22710*/  BSYNC B0 ;  /* 0x0000000000007941 */ /* 0x000fea0003800000 */
.L_x_2510:
        /* <DEDUP_REMOVED lines=9> */
.L_x_2467:
[----:B------:R-:W-:Y:S05]  /*227b0*/  BSYNC B6 ;  /* 0x0000000000067941 */ /* 0x000fea0003800000 */
.L_x_2465:
[----:B------:R-:W-:-:S03]  /*227c0*/  UMOV UR4, 0xffffffff ;  /* 0xffffffff00047882 */ /* 0x000fc60000000000 */
[----:B------:R-:W-:Y:S05]  /*227d0*/  BRA.DIV UR4, `(.L_x_2514) ;  /* 0x0000002604287947 */ /* 0x000fea000b800000 */
[----:B------:R2:W3:Y:S04]  /*227e0*/  SHFL.IDX PT, R4, R16, RZ, 0x1f ;  /* 0x00001fff10047589 */ /* 0x0004e800000e0000 */
[----:B------:R-:W4:Y:S02]  /*227f0*/  SHFL.IDX PT, R16, R16, 0x1, 0x1f ;  /* 0x00201f0010107f89 */ /* 0x000f2400000e0000 */
.L_x_2622:
[----:B------:R-:W5:Y:S01]  /*22800*/  S2R R7, SR_TID.X ;  /* 0x0000000000077919 */ /* 0x000f620000002100 */
[----:B------:R-:W-:Y:S01]  /*22810*/  ULDC UR4, c[0x0][0xc14] ;  /* 0x0003050000047ab9 */ /* 0x000fe20000000800 */
[----:B------:R-:W-:Y:S01]  /*22820*/  BSSY B0, `(.L_x_2515) ;  /* 0x000000b000007945 */ /* 0x000fe20003800000 */
[----:B-1----:R-:W-:Y:S01]  /*22830*/  MOV R0, UR4 ;  /* 0x0000000400007c02 */ /* 0x002fe20008000f00 */
[----:B------:R-:W-:Y:S01]  /*22840*/  IMAD.MOV.U32 R17, RZ, RZ, RZ ;  /* 0x000000ffff117224 */ /* 0x000fe200078e00ff */
[----:B-----5:R-:W-:-:S04]  /*22850*/  LOP3.LUT R7, R7, 0x1f, RZ, 0xc0, !PT ;  /* 0x0000001f07077812 */ /* 0x020fc800078ec0ff */
[C---:B------:R-:W-:Y:S01]  /*22860*/  ISETP.NE.AND P0, PT, R7.reuse, 0x1f, PT ;  /* 0x0000001f0700780c */ /* 0x040fe20003f05270 */
[----:B------:R-:W-:-:S05]  /*22870*/  IMAD.IADD R5, R7, 0x1, R19 ;  /* 0x0000000107057824 */ /* 0x000fca00078e0213 */
[----:B------:R-:W-:-:S13]  /*22880*/  ISETP.GE.OR P0, PT, R5, R0, !P0 ;  /* 0x000000000500720c */ /* 0x000fda0004706670 */
[----:B------:R-:W-:Y:S05]  /*22890*/  @P0 BRA `(.L_x_2516) ;  /* 0x00000000000c0947 */ /* 0x000fea0003800000 */
[----:B------:R-:W1:Y:S02]  /*228a0*/  LDC.64 R2, c[0x0][0xc58] ;  /* 0x00031600ff027b82 */ /* 0x000e640000000a00 */
[----:B-1----:R-:W-:-:S05]  /*228b0*/  IMAD.WIDE R2, R5, 0x4, R2 ;  /* 0x0000000405027825 */ /* 0x002fca00078e0202 */
[----:B------:R1:W5:Y:S02]  /*228c0*/  LDG.E R17, desc[UR56][R2.64] ;  /* 0x0000003802117981 */ /* 0x000364000c1e1900 */
.L_x_2516:
[----:B------:R-:W-:Y:S05]  /*228d0*/  BSYNC B0 ;  /* 0x0000000000007941 */ /* 0x000fea0003800000 */
.L_x_2515:
        /* <DEDUP_REMOVED lines=20> */
[----:B0-----:R-:W-:-:S04]  /*22a20*/  SEL R7, R14, RZ, P0 ;  /* 0x000000ff0e077207 */ /* 0x001fc80000000000 */
[----:B------:R-:W-:-:S05]  /*22a30*/  IADD3 R2, R6, R7, RZ ;  /* 0x0000000706027210 */ /* 0x000fca0007ffe0ff */
[----:B------:R0:W1:Y:S02]  /*22a40*/  SHFL.IDX PT, R14, R2, 0x1f, 0x1f ;  /* 0x03e01f00020e7f89 */ /* 0x00006400000e0000 */
.L_x_2630:
[----:B------:R-:W-:Y:S02]  /*22a50*/  ULDC UR4, c[0x0][0xc10] ;  /* 0x0003040000047ab9 */ /* 0x000fe40000000800 */
[----:B------:R-:W-:-:S04]  /*22a60*/  IMAD.U32 R5, RZ, RZ, UR4 ;  /* 0x00000004ff057e24 */ /* 0x000fc8000f8e00ff */
[----:B-1----:R-:W-:-:S05]  /*22a70*/  IMAD R3, R14, R5, RZ ;  /* 0x000000050e037224 */ /* 0x002fca00078e02ff */
[----:B--2-4-:R-:W-:-:S04]  /*22a80*/  IADD3 R16, R16, R3, RZ ;  /* 0x0000000310107210 */ /* 0x014fc80007ffe0ff */
[----:B---3--:R-:W-:-:S13]  /*22a90*/  ISETP.GT.AND P0, PT, R16, R4, PT ;  /* 0x000000041000720c */ /* 0x008fda0003f04270 */
[----:B------:R-:W-:Y:S05]  /*22aa0*/  @P0 BRA `(.L_x_2518) ;  /* 0x0000000000b40947 */ /* 0x000fea0003800000 */
[----:B------:R-:W1:Y:S02]  /*22ab0*/  LDC R0, c[0x0][0xc14] ;  /* 0x00030500ff007b82 */ /* 0x000e640000000800 */
.L_x_2523:
        /* <DEDUP_REMOVED lines=11> */
[----:B0-----:R-:W0:Y:S02]  /*22b70*/  LDC.64 R2, c[0x0][0xc58] ;  /* 0x00031600ff027b82 */ /* 0x001e240000000a00 */
[----:B0-----:R-:W-:-:S05]  /*22b80*/  IMAD.WIDE R2, R5, 0x4, R2 ;  /* 0x0000000405027825 */ /* 0x001fca00078e0202 */
[----:B------:R1:W5:Y:S02]  /*22b90*/  LDG.E R17, desc[UR56][R2.64] ;  /* 0x0000003802117981 */ /* 0x000364000c1e1900 */
.L_x_2521:
[----:B------:R-:W-:Y:S05]  /*22ba0*/  BSYNC B0 ;  /* 0x0000000000007941 */ /* 0x000fea0003800000 */
.L_x_2520:
[----:B------:R-:W-:-:S03]  /*22bb0*/  UMOV UR4, 0xffffffff ;  /* 0xffffffff00047882 */ /* 0x000fc60000000000 */
[----:B------:R-:W-:Y:S05]  /*22bc0*/  BRA.DIV UR4, `(.L_x_2522) ;  /* 0x0000002604487947 */ /* 0x000fea000b800000 */
[----:B-----5:R-:W2:Y:S01]  /*22bd0*/  SHFL.UP PT, R14, R17, 0x1, RZ ;  /* 0x04200000110e7989 */ /* 0x020ea200000e00ff */
[C---:B------:R-:W-:Y:S02]  /*22be0*/  ISETP.NE.AND P0, PT, R7.reuse, RZ, PT ;  /* 0x000000ff0700720c */ /* 0x040fe40003f05270 */
[C---:B------:R-:W-:Y:S02]  /*22bf0*/  ISETP.GE.U32.AND P1, PT, R7.reuse, 0x2, PT ;  /* 0x000000020700780c */ /* 0x040fe40003f26070 */
[----:B--2---:R-:W-:Y:S02]  /*22c00*/  SEL R14, R14, RZ, P0 ;  /* 0x000000ff0e0e7207 */ /* 0x004fe40000000000 */
[----:B------:R-:W-:Y:S02]  /*22c10*/  ISETP.GE.U32.AND P0, PT, R7, 0x4, PT ;  /* 0x000000040700780c */ /* 0x000fe40003f06070 */
[----:B------:R-:W-:-:S05]  /*22c20*/  IADD3 R13, R17, R14, RZ ;  /* 0x0000000e110d7210 */ /* 0x000fca0007ffe0ff */
[----:B------:R-:W2:Y:S02]  /*22c30*/  SHFL.UP PT, R14, R13, 0x2, RZ ;  /* 0x044000000d0e7989 */ /* 0x000ea400000e00ff */
[----:B--2---:R-:W-:Y:S02]  /*22c40*/  SEL R14, R14, RZ, P1 ;  /* 0x000000ff0e0e7207 */ /* 0x004fe40000800000 */
[----:B------:R-:W-:-:S03]  /*22c50*/  ISETP.GE.U32.AND P1, PT, R7, 0x8, PT ;  /* 0x000000080700780c */ /* 0x000fc60003f26070 */
[----:B-1----:R-:W-:-:S05]  /*22c60*/  IMAD.IADD R3, R13, 0x1, R14 ;  /* 0x000000010d037824 */ /* 0x002fca00078e020e */
[----:B------:R-:W1:Y:S02]  /*22c70*/  SHFL.UP PT, R14, R3, 0x4, RZ ;  /* 0x04800000030e7989 */ /* 0x000e6400000e00ff */
[----:B-1----:R-:W-:Y:S02]  /*22c80*/  SEL R14, R14, RZ, P0 ;  /* 0x000000ff0e0e7207 */ /* 0x002fe40000000000 */
[----:B------:R-:W-:Y:S02]  /*22c90*/  ISETP.GE.U32.AND P0, PT, R7, 0x10, PT ;  /* 0x000000100700780c */ /* 0x000fe40003f06070 */
[----:B------:R-:W-:-:S05]  /*22ca0*/  IADD3 R5, R3, R14, RZ ;  /* 0x0000000e03057210 */ /* 0x000fca0007ffe0ff */
[----:B------:R-:W1:Y:S02]  /*22cb0*/  SHFL.UP PT, R14, R5, 0x8, RZ ;  /* 0x05000000050e7989 */ /* 0x000e6400000e00ff */
[----:B-1----:R-:W-:-:S05]  /*22cc0*/  SEL R6, R14, RZ, P1 ;  /* 0x000000ff0e067207 */ /* 0x002fca0000800000 */
[----:B------:R-:W-:-:S05]  /*22cd0*/  IMAD.IADD R6, R5, 0x1, R6 ;  /* 0x0000000105067824 */ /* 0x000fca00078e0206 */
[----:B------:R-:W1:Y:S02]  /*22ce0*/  SHFL.UP PT, R14, R6, 0x10, RZ ;  /* 0x06000000060e7989 */ /* 0x000e6400000e00ff */
[----:B-1----:R-:W-:-:S04]  /*22cf0*/  SEL R7, R14, RZ, P0 ;  /* 0x000000ff0e077207 */ /* 0x002fc80000000000 */
[----:B0-----:R-:W-:-:S05]  /*22d00*/  IADD3 R2, R6, R7, RZ ;  /* 0x0000000706027210 */ /* 0x001fca0007ffe0ff */
[----:B------:R0:W1:Y:S02]  /*22d10*/  SHFL.IDX PT, R14, R2, 0x1f, 0x1f ;  /* 0x03e01f00020e7f89 */ /* 0x00006400000e0000 */
.L_x_2638:
[----:B------:R-:W-:Y:S02]  /*22d20*/  ULDC UR4, c[0x0][0xc10] ;  /* 0x0003040000047ab9 */ /* 0x000fe40000000800 */
[----:B------:R-:W-:-:S04]  /*22d30*/  IMAD.U32 R5, RZ, RZ, UR4 ;  /* 0x00000004ff057e24 */ /* 0x000fc8000f8e00ff */
[----:B-1----:R-:W-:-:S05]  /*22d40*/  IMAD R3, R14, R5, RZ ;  /* 0x000000050e037224 */ /* 0x002fca00078e02ff */
[----:B------:R-:W-:-:S04]  /*22d50*/  IADD3 R16, R3, R16, RZ ;  /* 0x0000001003107210 */ /* 0x000fc80007ffe0ff */
[----:B------:R-:W-:-:S13]  /*22d60*/  ISETP.GT.AND P0, PT, R16, R4, PT ;  /* 0x000000041000720c */ /* 0x000fda0003f04270 */
[----:B------:R-:W-:Y:S05]  /*22d70*/  @!P0 BRA `(.L_x_2523) ;  /* 0xfffffffc00508947 */ /* 0x000fea000383ffff */
.L_x_2518:
        /* <DEDUP_REMOVED lines=8> */
.L_x_2642:
[----:B------:R-:W-:Y:S02]  /*22e00*/  ISETP.NE.AND P0, PT, R3, RZ, PT ;  /* 0x000000ff0300720c */ /* 0x000fe40003f05270 */
[----:B------:R-:W-:-:S11]  /*22e10*/  MOV R7, RZ ;  /* 0x000000ff00077202 */ /* 0x000fd60000000f00 */
[----:B------:R-:W-:Y:S05]  /*22e20*/  @!P0 BRA `(.L_x_2525) ;  /* 0x0000000000108947 */ /* 0x000fea0003800000 */
[----:B------:R-:W-:Y:S01]  /*22e30*/  UMOV UR4, 0xffffffff ;  /* 0xffffffff00047882 */ /* 0x000fe20000000000 */
[----:B------:R-:W-:Y:S02]  /*22e40*/  VIADD R12, R6, 0xffffffff ;  /* 0xffffffff060c7836 */ /* 0x000fe40000000000 */
[----:B------:R-:W-:Y:S05]  /*22e50*/  BRA.DIV UR4, `(.L_x_2526) ;  /* 0x0000002604bc7947 */ /* 0x000fea000b800000 */
[----:B------:R3:W4:Y:S02]  /*22e60*/  SHFL.IDX PT, R7, R2, R12, 0x1f ;  /* 0x00001f0c02077589 */ /* 0x00072400000e0000 */
.L_x_2525:
[----:B0--3--:R-:W0:Y:S01]  /*22e70*/  LDC.64 R2, c[0x0][0xc68] ;  /* 0x00031a00ff027b82 */ /* 0x009e220000000a00 */
[----:B------:R-:W-:-:S05]  /*22e80*/  IADD3 R19, R6, R19, RZ ;  /* 0x0000001306137210 */ /* 0x000fca0007ffe0ff */
[----:B0-----:R-:W-:-:S05]  /*22e90*/  IMAD.WIDE R2, R19, 0x4, R2 ;  /* 0x0000000413027825 */ /* 0x001fca00078e0202 */
[----:B------:R-:W1:Y:S01]  /*22ea0*/  LDG.E R9, desc[UR56][R2.64] ;  /* 0x0000003802097981 */ /* 0x000e62000c1e1900 */
[----:B----4-:R-:W-:-:S05]  /*22eb0*/  IMAD R16, R7, R5, R16 ;  /* 0x0000000507107224 */ /* 0x010fca00078e0210 */
[----:B------:R-:W-:Y:S01]  /*22ec0*/  IADD3 R7, R4, -R16, RZ ;  /* 0x8000001004077210 */ /* 0x000fe20007ffe0ff */
[----:B-12---:R-:W-:-:S05]  /*22ed0*/  IMAD R6, R17, R9, RZ ;  /* 0x0000000911067224 */ /* 0x006fca00078e02ff */
[----:B------:R-:W-:-:S04]  /*22ee0*/  IABS R8, R6 ;  /* 0x0000000600087213 */ /* 0x000fc80000000000 */
[----:B------:R-:W0:Y:S08]  /*22ef0*/  I2F.RP R11, R8 ;  /* 0x00000008000b7306 */ /* 0x000e300000209400 */
[----:B0-----:R-:W0:Y:S02]  /*22f00*/  MUFU.RCP R11, R11 ;  /* 0x0000000b000b7308 */ /* 0x001e240000001000 */
[----:B0-----:R-:W-:-:S06]  /*22f10*/  VIADD R12, R11, 0xffffffe ;  /* 0x0ffffffe0b0c7836 */ /* 0x001fcc0000000000 */
[----:B------:R-:W0:Y:S02]  /*22f20*/  F2I.FTZ.U32.TRUNC.NTZ R3, R12 ;  /* 0x0000000c00037305 */ /* 0x000e24000021f000 */
[----:B0-----:R-:W-:-:S05]  /*22f30*/  IADD3 R2, RZ, -R3, RZ ;  /* 0x80000003ff027210 */ /* 0x001fca0007ffe0ff */
[----:B------:R-:W-:Y:S02]  /*22f40*/  IMAD R10, R2, R8, RZ ;  /* 0x00000008020a7224 */ /* 0x000fe400078e02ff */
[----:B------:R-:W-:-:S04]  /*22f50*/  IMAD.MOV.U32 R2, RZ, RZ, RZ ;  /* 0x000000ffff027224 */ /* 0x000fc800078e00ff */
[----:B------:R-:W-:Y:S01]  /*22f60*/  IMAD.HI.U32 R10, R3, R10, R2 ;  /* 0x0000000a030a7227 */ /* 0x000fe200078e0002 */
[----:B------:R-:W-:Y:S02]  /*22f70*/  IABS R3, R7 ;  /* 0x0000000700037213 */ /* 0x000fe40000000000 */
[----:B------:R-:W-:-:S03]  /*22f80*/  IABS R2, R6 ;  /* 0x0000000600027213 */ /* 0x000fc60000000000 */
[----:B------:R-:W-:-:S04]  /*22f90*/  IMAD.HI.U32 R10, R10, R3, RZ ;  /* 0x000000030a0a7227 */ /* 0x000fc800078e00ff */
[----:B------:R-:W-:-:S04]  /*22fa0*/  IMAD.MOV R2, RZ, RZ, -R2 ;  /* 0x000000ffff027224 */ /* 0x000fc800078e0a02 */
[----:B------:R-:W-:-:S05]  /*22fb0*/  IMAD R3, R10, R2, R3 ;  /* 0x000000020a037224 */ /* 0x000fca00078e0203 */
[----:B------:R-:W-:-:S13]  /*22fc0*/  ISETP.GT.U32.AND P0, PT, R8, R3, PT ;  /* 0x000000030800720c */ /* 0x000fda0003f04070 */
[----:B------:R-:W-:Y:S01]  /*22fd0*/  @!P0 IADD3 R3, R3, -R8, RZ ;  /* 0x8000000803038210 */ /* 0x000fe20007ffe0ff */
[----:B------:R-:W-:-:S03]  /*22fe0*/  @!P0 VIADD R10, R10, 0x1 ;  /* 0x000000010a0a8836 */ /* 0x000fc60000000000 */
[----:B------:R-:W-:Y:S02]  /*22ff0*/  ISETP.GE.U32.AND P0, PT, R3, R8, PT ;  /* 0x000000080300720c */ /* 0x000fe40003f06070 */
[----:B------:R-:W-:-:S11]  /*23000*/  LOP3.LUT R3, R7, R6, RZ, 0x3c, !PT ;  /* 0x0000000607037212 */ /* 0x000fd600078e3cff */
[----:B------:R-:W-:Y:S02]  /*23010*/  @P0 IADD3 R10, R10, 0x1, RZ ;  /* 0x000000010a0a0810 */ /* 0x000fe40007ffe0ff */
[----:B------:R-:W-:-:S03]  /*23020*/  ISETP.GE.AND P0, PT, R3, RZ, PT ;  /* 0x000000ff0300720c */ /* 0x000fc60003f06270 */
[----:B------:R-:W-:-:S10]  /*23030*/  IMAD.MOV.U32 R2, RZ, RZ, R10 ;  /* 0x000000ffff027224 */ /* 0x000fd400078e000a */
[----:B------:R-:W-:Y:S02]  /*23040*/  @!P0 IADD3 R2, -R2, RZ, RZ ;  /* 0x000000ff02028210 */ /* 0x000fe40007ffe1ff */
[----:B------:R-:W-:-:S13]  /*23050*/  ISETP.NE.AND P0, PT, R6, RZ, PT ;  /* 0x000000ff0600720c */ /* 0x000fda0003f05270 */
[----:B------:R-:W-:-:S05]  /*23060*/  @!P0 LOP3.LUT R2, RZ, R6, RZ, 0x33, !PT ;  /* 0x00000006ff028212 */ /* 0x000fca00078e33ff */
[----:B------:R-:W-:Y:S02]  /*23070*/  IMAD R4, R9, R2, RZ ;  /* 0x0000000209047224 */ /* 0x000fe400078e02ff */
[----:B------:R-:W-:Y:S02]  /*23080*/  IMAD.MOV R2, RZ, RZ, -R2 ;  /* 0x000000ffff027224 */ /* 0x000fe400078e0a02 */
[----:B------:R-:W-:Y:S02]  /*23090*/  IMAD.MOV R8, RZ, RZ, -R4 ;  /* 0x000000ffff087224 */ /* 0x000fe400078e0a04 */
[----:B------:R-:W-:-:S03]  /*230a0*/  IMAD R6, R6, R2, R7 ;  /* 0x0000000206067224 */ /* 0x000fc600078e0207 */
[----:B------:R-:W-:-:S04]  /*230b0*/  VIADDMNMX R9, R8, R5, R9, PT ;  /* 0x0000000508097246 */ /* 0x000fc80003800109 */
[----:B------:R-:W-:-:S04]  /*230c0*/  IABS R5, R9 ;  /* 0x0000000900057213 */ /* 0x000fc80000000000 */
[----:B------:R-:W0:Y:S08]  /*230d0*/  I2F.RP R8, R5 ;  /* 0x0000000500087306 */ /* 0x000e300000209400 */
[----:B0-----:R-:W0:Y:S02]  /*230e0*/  MUFU.RCP R8, R8 ;  /* 0x0000000800087308 */ /* 0x001e240000001000 */
[----:B0-----:R-:W-:-:S06]  /*230f0*/  IADD3 R10, R8, 0xffffffe, RZ ;  /* 0x0ffffffe080a7810 */ /* 0x001fcc0007ffe0ff */
[----:B------:R-:W0:Y:S02]  /*23100*/  F2I.FTZ.U32.TRUNC.NTZ R3, R10 ;  /* 0x0000000a00037305 */ /* 0x000e24000021f000 */
[----:B0-----:R-:W-:-:S05]  /*23110*/  IADD3 R2, RZ, -R3, RZ ;  /* 0x80000003ff027210 */ /* 0x001fca0007ffe0ff */
[----:B------:R-:W-:Y:S02]  /*23120*/  IMAD R7, R2, R5, RZ ;  /* 0x0000000502077224 */ /* 0x000fe400078e02ff */
[----:B------:R-:W-:-:S04]  /*23130*/  IMAD.MOV.U32 R2, RZ, RZ, RZ ;  /* 0x000000ffff027224 */ /* 0x000fc800078e00ff */
        /* <DEDUP_REMOVED lines=8> */
[----:B------:R-:W-:Y:S01]  /*231c0*/  @!P0 IMAD.IADD R8, R8, 0x1, -R5 ;  /* 0x0000000108088824 */ /* 0x000fe200078e0a05 */
[----:B------:R-:W-:-:S04]  /*231d0*/  @!P0 IADD3 R2, R2, 0x1, RZ ;  /* 0x0000000102028810 */ /* 0x000fc80007ffe0ff */
[----:B------:R-:W-:-:S13]  /*231e0*/  ISETP.GE.U32.AND P0, PT, R8, R5, PT ;  /* 0x000000050800720c */ /* 0x000fda0003f06070 */
[----:B------:R-:W-:Y:S01]  /*231f0*/  @P0 VIADD R2, R2, 0x1 ;  /* 0x0000000102020836 */ /* 0x000fe20000000000 */
[----:B------:R-:W-:Y:S01]  /*23200*/  ISETP.GE.AND P0, PT, R3, RZ, PT ;  /* 0x000000ff0300720c */ /* 0x000fe20003f06270 */
[----:B------:R-:W-:-:S12]  /*23210*/  IMAD.IADD R3, R6, 0x1, R4 ;  /* 0x0000000106037824 */ /* 0x000fd800078e0204 */
[----:B------:R-:W-:Y:S02]  /*23220*/  @!P0 IADD3 R2, -R2, RZ, RZ ;  /* 0x000000ff02028210 */ /* 0x000fe40007ffe1ff */
[----:B------:R-:W-:-:S13]  /*23230*/  ISETP.NE.AND P0, PT, R9, RZ, PT ;  /* 0x000000ff0900720c */ /* 0x000fda0003f05270 */
[----:B------:R-:W-:Y:S02]  /*23240*/  @!P0 LOP3.LUT R2, RZ, R9, RZ, 0x33, !PT ;  /* 0x00000009ff028212 */ /* 0x000fe400078e33ff */
[----:B------:R-:W-:-:S05]  /*23250*/  IADD3 R9, -R9, RZ, RZ ;  /* 0x000000ff09097210 */ /* 0x000fca0007ffe1ff */
[----:B------:R-:W-:Y:S01]  /*23260*/  IMAD R18, R2, R9, R3 ;  /* 0x0000000902127224 */ /* 0x000fe200078e0203 */
[----:B------:R-:W-:-:S05]  /*23270*/  LOP3.LUT R2, RZ, R2, RZ, 0x33, !PT ;  /* 0x00000002ff027212 */ /* 0x000fca00078e33ff */
[----:B------:R-:W-:Y:S01]  /*23280*/  IMAD.IADD R17, R17, 0x1, R2 ;  /* 0x0000000111117824 */ /* 0x000fe200078e0202 */
[----:B------:R-:W-:Y:S06]  /*23290*/  BRA `(.L_x_2527) ;  /* 0x00000000001c7947 */ /* 0x000fec0003800000 */
.L_x_2519:
[----:B------:R-:W-:Y:S01]  /*232a0*/  UMOV UR4, URZ ;  /* 0x0000003f00047c82 */ /* 0x000fe20008000000 */
[----:B------:R-:W-:Y:S01]  /*232b0*/  UMOV UR5, URZ ;  /* 0x0000003f00057c82 */ /* 0x000fe20008000000 */
[----:B------:R-:W-:Y:S01]  /*232c0*/  ULDC UR6, c[0x0][0xc14] ;  /* 0x0003050000067ab9 */ /* 0x000fe20000000800 */
[----:B------:R-:W-:Y:S01]  /*232d0*/  MOV R16, R4 ;  /* 0x0000000400107202 */ /* 0x000fe20000000f00 */
[----:B------:R-:W-:Y:S01]  /*232e0*/  IMAD.U32 R17, RZ, RZ, UR4 ;  /* 0x00000004ff117e24 */ /* 0x000fe2000f8e00ff */
[----:B------:R-:W-:Y:S01]  /*232f0*/  MOV R18, UR5 ;  /* 0x0000000500127c02 */ /* 0x000fe20008000f00 */
[----:B------:R-:W-:-:S07]  /*23300*/  IMAD.U32 R19, RZ, RZ, UR6 ;  /* 0x00000006ff137e24 */ /* 0x000fce000f8e00ff */
.L_x_2527:
        /* <DEDUP_REMOVED lines=12> */
.L_x_2442:
[----:B-1----:R-:W3:Y:S01]  /*233d0*/  LDL.LU R0, [R1+0x2c] ;  /* 0x00002c0001007983 */ /* 0x002ee20000300800 */
[----:B------:R-:W-:Y:S01]  /*233e0*/  BSSY B0, `(.L_x_2529) ;  /* 0x000000b000007945 */ /* 0x000fe20003800000 */
[----:B------:R-:W1:Y:S01]  /*233f0*/  S2R R5, SR_CgaCtaId ;  /* 0x0000000000057919 */ /* 0x000e620000008800 */
[----:B---3--:R-:W-:-:S04]  /*23400*/  IADD3 R0, R0, 0x1, RZ ;  /* 0x0000000100007810 */ /* 0x008fc80007ffe0ff */
        /* <DEDUP_REMOVED lines=8> */
.L_x_2645:
[----:B------:R-:W-:Y:S05]  /*23490*/  BSYNC B0 ;  /* 0x0000000000007941 */ /* 0x000fea0003800000 */
.L_x_2529:
[----:B------:R-:W-:-:S03]  /*234a0*/  UMOV UR4, 0xffffffff ;  /* 0xffffffff00047882 */ /* 0x000fc60000000000 */
[----:B------:R-:W-:Y:S05]  /*234b0*/  BRA.DIV UR4, `(.L_x_2531) ;  /* 0x0000002204607947 */ /* 0x000fea000b800000 */
[----:B------:R-:W2:Y:S02]  /*234c0*/  S2R R2, SR_TID.X ;  /* 0x0000000000027919 */ /* 0x000ea40000002100 */
[----:B--2---:R-:W-:-:S04]  /*234d0*/  SHF.R.U32.HI R2, RZ, 0x5, R2 ;  /* 0x00000005ff027819 */ /* 0x004fc80000011602 */
[----:B------:R-:W-:-:S05]  /*234e0*/  LOP3.LUT R2, R2, 0x3, RZ, 0xc0, !PT ;  /* 0x0000000302027812 */ /* 0x000fca00078ec0ff */
[----:B------:R2:W3:Y:S02]  /*234f0*/  SHFL.IDX PT, R14, R2, RZ, 0x1f ;  /* 0x00001fff020e7589 */ /* 0x0004e400000e0000 */
.L_x_2648:
[----:B---3--:R-:W-:-:S13]  /*23500*/  ISETP.NE.AND P0, PT, R14, RZ, PT ;  /* 0x000000ff0e00720c */ /* 0x008fda0003f05270 */
[----:B------:R-:W-:Y:S05]  /*23510*/  @P0 BRA `(.L_x_2197) ;  /* 0x0000000000940947 */ /* 0x000fea0003800000 */
[----:B------:R-:W-:-:S03]  /*23520*/  UMOV UR4, 0xffffffff ;  /* 0xffffffff00047882 */ /* 0x000fc60000000000 */
[----:B------:R-:W-:Y:S05]  /*23530*/  BRA.DIV UR4, `(.L_x_2532) ;  /* 0x0000002204747947 */ /* 0x000fea000b800000 */
[----:B------:R-:W-:-:S13]  /*23540*/  ELECT P6, URZ, PT ;  /* 0x00000000003f782f */ /* 0x000fda00038c0000 */
.L_x_2651:
[----:B------:R-:W-:Y:S05]  /*23550*/  @!P6 BRA `(.L_x_2197) ;  /* 0x000000000084e947 */ /* 0x000fea0003800000 */
[----:B--2---:R-:W2:Y:S02]  /*23560*/  LDL.LU R2, [R1+0x34] ;  /* 0x0000340001027983 */ /* 0x004ea40000300800 */
[----:B--2---:R-:W-:-:S04]  /*23570*/  LOP3.LUT R2, R2, 0x2, RZ, 0xfc, !PT ;  /* 0x0000000202027812 */ /* 0x004fc800078efcff */
[----:B------:R-:W-:-:S13]  /*23580*/  ISETP.NE.AND P2, PT, R2, 0x3, PT ;  /* 0x000000030200780c */ /* 0x000fda0003f45270 */
[----:B------:R-:W-:Y:S05]  /*23590*/  @!P2 BRA `(.L_x_2533) ;  /* 0x000000000004a947 */ /* 0x000fea0003800000 */
[----:B------:R-:W-:Y:S01]  /*235a0*/  BPT.TRAP 0x1 ;  /* 0x000000040000795c */ /* 0x000fe20000300000 */
.L_x_2533:
[----:B-1----:R-:W2:Y:S04]  /*235b0*/  LDL R3, [R1] ;  /* 0x0000000001037983 */ /* 0x002ea80000100800 */
[----:B------:R-:W3:Y:S01]  /*235c0*/  LDL.LU R7, [R1+0xc] ;  /* 0x00000c0001077983 */ /* 0x000ee20000300800 */
[----:B------:R-:W-:-:S05]  /*235d0*/  IADD3 R2, R0, 0x34840, RZ ;  /* 0x0003484000027810 */ /* 0x000fca0007ffe0ff */
[C---:B--2---:R-:W-:Y:S01]  /*235e0*/  IMAD R6, R3.reuse, 0x8, R2 ;  /* 0x0000000803067824 */ /* 0x044fe200078e0202 */
[----:B------:R-:W-:Y:S02]  /*235f0*/  IADD3 R3, R3, 0x1, RZ ;  /* 0x0000000103037810 */ /* 0x000fe40007ffe0ff */
[----:B---3--:R-:W-:Y:S02]  /*23600*/  SHF.L.U32 R5, R7, 0x1f, RZ ;  /* 0x0000001f07057819 */ /* 0x008fe400000006ff */
[C---:B------:R-:W-:Y:S02]  /*23610*/  ISETP.NE.AND P1, PT, R3.reuse, 0x2, PT ;  /* 0x000000020300780c */ /* 0x040fe40003f25270 */
[----:B------:R-:W1:Y:S02]  /*23620*/  SYNCS.PHASECHK.TRANS64.TRYWAIT P0, [R6+URZ], R5 ;  /* 0x00000005060075a7 */ /* 0x000e64000800017f */
[----:B------:R-:W-:Y:S02]  /*23630*/  SEL R4, RZ, 0x1, P1 ;  /* 0x00000001ff047807 */ /* 0x000fe40000800000 */
[----:B------:R-:W-:-:S02]  /*23640*/  SEL R3, R3, RZ, P1 ;  /* 0x000000ff03037207 */ /* 0x000fc40000800000 */
[----:B------:R-:W-:-:S03]  /*23650*/  LOP3.LUT R4, R7, R4, RZ, 0x3c, !PT ;  /* 0x0000000407047212 */ /* 0x000fc600078e3cff */
[----:B------:R-:W-:Y:S01]  /*23660*/  IMAD R7, R3, 0x8, R2 ;  /* 0x0000000803077824 */ /* 0x000fe200078e0202 */
[----:B------:R-:W-:Y:S01]  /*23670*/  SHF.L.U32 R2, R4, 0x1f, RZ ;  /* 0x0000001f04027819 */ /* 0x000fe200000006ff */
[----:B-1----:R-:W-:Y:S06]  /*23680*/  @!P0 BRA `(.L_x_2534) ;  /* 0x0000002000408947 */ /* 0x002fec0003800000 */
.L_x_2652:
[----:B------:R-:W2:Y:S02]  /*23690*/  SYNCS.PHASECHK.TRANS64.TRYWAIT P0, [R7+URZ], R2 ;  /* 0x00000002070075a7 */ /* 0x000ea4000800017f */
[----:B--2---:R-:W-:Y:S05]  /*236a0*/  @!P0 BRA `(.L_x_2535) ;  /* 0x00000020004c8947 */ /* 0x004fea0003800000 */
.L_x_2653:
[----:B------:R-:W-:Y:S05]  /*236b0*/  @!P2 BRA `(.L_x_2536) ;  /* 0x000000000004a947 */ /* 0x000fea0003800000 */
[----:B------:R-:W-:Y:S01]  /*236c0*/  BPT.TRAP 0x1 ;  /* 0x000000040000795c */ /* 0x000fe20000300000 */
.L_x_2536:
[----:B------:R-:W3:Y:S01]  /*236d0*/  LDL.LU R4, [R1] ;  /* 0x0000000001047983 */ /* 0x000ee20000300800 */
[----:B------:R-:W-:-:S05]  /*236e0*/  IADD3 R0, R0, 0x34860, RZ ;  /* 0x0003486000007810 */ /* 0x000fca0007ffe0ff */
[----:B---3--:R-:W-:-:S04]  /*236f0*/  IMAD R4, R4, 0x8, R0 ;  /* 0x0000000804047824 */ /* 0x008fc800078e0200 */
[----:B------:R-:W3:Y:S02]  /*23700*/  SYNCS.PHASECHK.TRANS64.TRYWAIT P0, [R4+URZ], R5 ;  /* 0x00000005040075a7 */ /* 0x000ee4000800017f */
[----:B---3--:R-:W-:Y:S05]  /*23710*/  @!P0 BRA `(.L_x_2537) ;  /* 0x0000002000448947 */ /* 0x008fea0003800000 */
.L_x_2654:
[----:B------:R-:W-:-:S07]  /*23720*/  LEA R3, R3, R0, 0x3 ;  /* 0x0000000003037211 */ /* 0x000fce00078e18ff */
.L_x_2538:
[----:B----4-:R4:W0:Y:S02]  /*23730*/  SYNCS.PHASECHK.TRANS64.TRYWAIT P0, [R3+URZ], R2 ;  /* 0x00000002030075a7 */ /* 0x010824000800017f */
[----:B0-----:R-:W-:Y:S05]  /*23740*/  @!P0 NANOSLEEP.SYNCS 0x989680 ;  /* 0x009896800000895d */ /* 0x001fea0003900000 */
[----:B------:R-:W0:Y:S02]  /*23750*/  @!P0 SYNCS.PHASECHK.TRANS64 P0, [R3+URZ], R2 ;  /* 0x00000002030085a7 */ /* 0x000e24000800007f */
[----:B0-----:R-:W-:Y:S05]  /*23760*/  @!P0 BRA `(.L_x_2538) ;  /* 0xfffffffc00f08947 */ /* 0x001fea000383ffff */
.L_x_2197:
[----:B------:R-:W-:Y:S05]  /*23770*/  BSYNC B7 ;  /* 0x0000000000077941 */ /* 0x000fea0003800000 */
.L_x_2194:
[----:B------:R-:W-:Y:S05]  /*23780*/  EXIT ;  /* 0x000000000000794d */ /* 0x000fea0003800000 */
.L_x_2215:
[----:B0-----:R0:W1:Y:S02]  /*23790*/  SYNCS.PHASECHK.TRANS64.TRYWAIT P5, [R3+URZ+0x34890], R0 ;  /* 0x03489000030075a7 */ /* 0x00106400080a017f */
[----:B-1----:R-:W-:Y:S05]  /*237a0*/  @!P5 NANOSLEEP.SYNCS 0x989680 ;  /* 0x009896800000d95d */ /* 0x002fea0003900000 */
[----:B------:R-:W1:Y:S02]  /*237b0*/  @!P5 SYNCS.PHASECHK.TRANS64 P5, [R3+URZ+0x34890], R0 ;  /* 0x034890000300d5a7 */ /* 0x000e6400080a007f */
[----:B-1----:R-:W-:Y:S05]  /*237c0*/  @!P5 BRA `(.L_x_2215) ;  /* 0xfffffffc00f0d947 */ /* 0x002fea000383ffff */
[----:B------:R-:W-:Y:S05]  /*237d0*/  BRA `(.L_x_2539) ;  /* 0xfffffdfc00607947 */ /* 0x000fea000383ffff */
.L_x_2269:
[----:B-1----:R1:W3:Y:S02]  /*237e0*/  SYNCS.PHASECHK.TRANS64.TRYWAIT P5, [R3+URZ+0x34890], R0 ;  /* 0x03489000030075a7 */ /* 0x0022e400080a017f */
[----:B---3--:R-:W-:Y:S05]  /*237f0*/  @!P5 NANOSLEEP.SYNCS 0x989680 ;  /* 0x009896800000d95d */ /* 0x008fea0003900000 */
[----:B------:R-:W3:Y:S02]  /*23800*/  @!P5 SYNCS.PHASECHK.TRANS64 P5, [R3+URZ+0x34890], R0 ;  /* 0x034890000300d5a7 */ /* 0x000ee400080a007f */
[----:B---3--:R-:W-:Y:S05]  /*23810*/  @!P5 BRA `(.L_x_2269) ;  /* 0xfffffffc00f0d947 */ /* 0x008fea000383ffff */
[----:B------:R-:W-:Y:S05]  /*23820*/  BRA `(.L_x_2540) ;  /* 0xfffffe2c00e87947 */ /* 0x000fea000383ffff */
.L_x_2294:
[----:B0-----:R0:W1:Y:S02]  /*23830*/  SYNCS.PHASECHK.TRANS64.TRYWAIT P4, [R3+URZ+0x34890], R0 ;  /* 0x03489000030075a7 */ /* 0x001064000808017f */
[----:B-1----:R-:W-:Y:S05]  /*23840*/  @!P4 NANOSLEEP.SYNCS 0x989680 ;  /* 0x009896800000c95d */ /* 0x002fea0003900000 */
[----:B------:R-:W1:Y:S02]  /*23850*/  @!P4 SYNCS.PHASECHK.TRANS64 P4, [R3+URZ+0x34890], R0 ;  /* 0x034890000300c5a7 */ /* 0x000e64000808007f */
[----:B-1----:R-:W-:Y:S05]  /*23860*/  @!P4 BRA `(.L_x_2294) ;  /* 0xfffffffc00f0c947 */ /* 0x002fea000383ffff */
[----:B------:R-:W-:Y:S05]  /*23870*/  BRA `(.L_x_2541) ;  /* 0xfffffe5c00cc7947 */ /* 0x000fea000383ffff */
.L_x_2300:
[----:B-1----:R1:W2:Y:S02]  /*23880*/  SYNCS.PHASECHK.TRANS64.TRYWAIT P4, [R3+URZ+0x348b0], R0 ;  /* 0x0348b000030075a7 */ /* 0x0022a4000808017f */
[----:B--2---:R-:W-:Y:S05]  /*23890*/  @!P4 NANOSLEEP.SYNCS 0x989680 ;  /* 0x009896800000c95d */ /* 0x004fea0003900000 */
[----:B------:R-:W2:Y:S02]  /*238a0*/  @!P4 SYNCS.PHASECHK.TRANS64 P4, [R3+URZ+0x348b0], R0 ;  /* 0x0348b0000300c5a7 */ /* 0x000ea4000808007f */
[----:B--2---:R-:W-:Y:S05]  /*238b0*/  @!P4 BRA `(.L_x_2300) ;  /* 0xfffffffc00f0c947 */ /* 0x004fea000383ffff */
[----:B------:R-:W-:Y:S05]  /*238c0*/  BRA `(.L_x_2542) ;  /* 0xfffffe6000cc7947 */ /* 0x000fea000383ffff */
.L_x_2322:
[----:B------:R-:W-:Y:S01]  /*238d0*/  BSSY B1, `(.L_x_2543) ;  /* 0x0000008000017945 */ /* 0x000fe20003800000 */
[----:B------:R-:W-:Y:S01]  /*238e0*/  IMAD.MOV.U32 R13, RZ, RZ, R4 ;  /* 0x000000ffff0d7224 */ /* 0x000fe200078e0004 */
[----:B------:R-:W-:Y:S01]  /*238f0*/  MOV R12, RZ ;  /* 0x000000ff000c7202 */ /* 0x000fe20000000f00 */
[----:B------:R-:W-:Y:S01]  /*23900*/  IMAD.MOV.U32 R11, RZ, RZ, 0x1c1f ;  /* 0x00001c1fff0b7424 */ /* 0x000fe200078e00ff */
[----:B------:R-:W-:-:S07]  /*23910*/  MOV R15, 0xffffffff ;  /* 0xffffffff000f7802 */ /* 0x000fce0000000f00 */
[----:B------:R-:W-:Y:S05]  /*23920*/  WARPSYNC.COLLECTIVE R15, `(.L_x_2544) ;  /* 0x000000000f087348 */ /* 0x000fea0003c00000 */
[----:B------:R0:W1:Y:S02]  /*23930*/  SHFL.IDX P6, R14, R13, R12, R11 ;  /* 0x0000000c0d0e7389 */ /* 0x00006400000c000b */
[----:B01----:R-:W-:Y:S01]  /*23940*/  ENDCOLLECTIVE ;  /* 0x000000000000791b */ /* 0x003fe20003800000 */
.L_x_2544:
[----:B------:R-:W-:Y:S05]  /*23950*/  BSYNC B1 ;  /* 0x0000000000017941 */ /* 0x000fea0003800000 */
.L_x_2543:
[----:B------:R-:W-:Y:S05]  /*23960*/  BRA `(.L_x_2545) ;  /* 0xfffffe7c00b47947 */ /* 0x000fea000383ffff */
.L_x_2323:
        /* <DEDUP_REMOVED lines=8> */
.L_x_2547:
[----:B------:R-:W-:Y:S05]  /*239f0*/  BSYNC B1 ;  /* 0x0000000000017941 */ /* 0x000fea0003800000 */
.L_x_2546:
[----:B------:R-:W-:Y:S05]  /*23a00*/  BRA `(.L_x_2548) ;  /* 0xfffffe7c00947947 */ /* 0x000fea000383ffff */
.L_x_2324:
        /* <DEDUP_REMOVED lines=8> */
.L_x_2550:
[----:B------:R-:W-:Y:S05]  /*23a90*/  BSYNC B1 ;  /* 0x0000000000017941 */ /* 0x000fea0003800000 */
.L_x_2549:
[----:B------:R-:W-:Y:S05]  /*23aa0*/  BRA `(.L_x_2551) ;  /* 0xfffffe7c00747947 */ /* 0x000fea000383ffff */
.L_x_2325:
        /* <DEDUP_REMOVED lines=8> */
.L_x_2553:
[----:B------:R-:W-:Y:S05]  /*23b30*/  BSYNC B1 ;  /* 0x0000000000017941 */ /* 0x000fea0003800000 */
.L_x_2552:
[----:B------:R-:W-:Y:S05]  /*23b40*/  BRA `(.L_x_2554) ;  /* 0xfffffe7c00547947 */ /* 0x000fea000383ffff */
.L_x_2326:
[----:B------:R-:W-:Y:S01]  /*23b50*/  BSSY B1, `(.L_x_2555) ;  /* 0x0000008000017945 */ /* 0x000fe20003800000 */
[----:B------:R-:W-:Y:S01]  /*23b60*/  IMAD.MOV.U32 R13, RZ, RZ, R4 ;  /* 0x000000ffff0d7224 */ /* 0x000fe200078e0004 */
[----:B------:R-:W-:Y:S01]  /*23b70*/  MOV R12, 0x1 ;  /* 0x00000001000c7802 */ /* 0x000fe20000000f00 */
[----:B------:R-:W-:Y:S01]  /*23b80*/  IMAD.MOV.U32 R11, RZ, RZ, 0x1c1f ;  /* 0x00001c1fff0b7424 */ /* 0x000fe200078e00ff */
[----:B------:R-:W-:-:S07]  /*23b90*/  MOV R15, 0xffffffff ;  /* 0xffffffff000f7802 */ /* 0x000fce0000000f00 */
[----:B------:R-:W-:Y:S05]  /*23ba0*/  WARPSYNC.COLLECTIVE R15, `(.L_x_2556) ;  /* 0x000000000f087348 */ /* 0x000fea0003c00000 */
[----:B------:R0:W1:Y:S02]  /*23bb0*/  SHFL.IDX P6, R14, R13, R12, R11 ;  /* 0x0000000c0d0e7389 */ /* 0x00006400000c000b */
[----:B01----:R-:W-:Y:S01]  /*23bc0*/  ENDCOLLECTIVE ;  /* 0x000000000000791b */ /* 0x003fe20003800000 */
.L_x_2556:
[----:B------:R-:W-:Y:S05]  /*23bd0*/  BSYNC B1 ;  /* 0x0000000000017941 */ /* 0x000fea0003800000 */
.L_x_2555:
[----:B------:R-:W-:Y:S05]  /*23be0*/  BRA `(.L_x_2557) ;  /* 0xfffffe7c00347947 */ /* 0x000fea000383ffff */
.L_x_2327:
        /* <DEDUP_REMOVED lines=8> */
.L_x_2559:
[----:B------:R-:W-:Y:S05]  /*23c70*/  BSYNC B1 ;  /* 0x0000000000017941 */ /* 0x000fea0003800000 */
.L_x_2558:
[----:B------:R-:W-:Y:S05]  /*23c80*/  BRA `(.L_x_2560) ;  /* 0xfffffe7c00187947 */ /* 0x000fea000383ffff */
.L_x_2328:
        /* <DEDUP_REMOVED lines=8> */
.L_x_2562:
[----:B------:R-:W-:Y:S05]  /*23d10*/  BSYNC B1 ;  /* 0x0000000000017941 */ /* 0x000fea0003800000 */
.L_x_2561:
[----:B------:R-:W-:Y:S05]  /*23d20*/  BRA `(.L_x_2563) ;  /* 0xfffffe7800fc7947 */ /* 0x000fea000383ffff */
.L_x_2329:
        /* <DEDUP_REMOVED lines=8> */
.L_x_2565:
[----:B------:R-:W-:Y:S05]  /*23db0*/  BSYNC B1 ;  /* 0x0000000000017941 */ /* 0x000fea0003800000 */
.L_x_2564:
[----:B------:R-:W-:Y:S05]  /*23dc0*/  BRA `(.L_x_2566) ;  /* 0xfffffe7800e07947 */ /* 0x000fea000383ffff */
.L_x_2331:
[----:B0-----:R0:W1:Y:S02]  /*23dd0*/  SYNCS.PHASECHK.TRANS64.TRYWAIT P2, [R18+URZ+0x34800], R5 ;  /* 0x03480005120075a7 */ /* 0x001064000804017f */
[----:B-1----:R-:W-:Y:S05]  /*23de0*/  @!P2 NANOSLEEP.SYNCS 0x989680 ;  /* 0x009896800000a95d */ /* 0x002fea0003900000 */
[----:B------:R-:W1:Y:S02]  /*23df0*/  @!P2 SYNCS.PHASECHK.TRANS64 P2, [R18+URZ+0x34800], R5 ;  /* 0x034800051200a5a7 */ /* 0x000e64000804007f */
[----:B-1----:R-:W-:Y:S05]  /*23e00*/  @!P2 BRA `(.L_x_2331) ;  /* 0xfffffffc00f0a947 */ /* 0x002fea000383ffff */
[----:B------:R-:W-:Y:S05]  /*23e10*/  BRA `(.L_x_2567) ;  /* 0xfffffe7c00407947 */ /* 0x000fea000383ffff */
.L_x_2359:
        /* <DEDUP_REMOVED lines=8> */
.L_x_2569:
[----:B------:R-:W-:Y:S05]  /*23ea0*/  BSYNC B1 ;  /* 0x0000000000017941 */ /* 0x000fea0003800000 */
.L_x_2568:
[----:B------:R-:W-:Y:S05]  /*23eb0*/  BRA `(.L_x_2570) ;  /* 0xfffffea800bc7947 */ /* 0x000fea000383ffff */
.L_x_2360:
        /* <DEDUP_REMOVED lines=8> */
.L_x_2572:
[----:B------:R-:W-:Y:S05]  /*23f40*/  BSYNC B1 ;  /* 0x0000000000017941 */ /* 0x000fea0003800000 */
.L_x_2571:
[----:B------:R-:W-:Y:S05]  /*23f50*/  BRA `(.L_x_2573) ;  /* 0xfffffea8009c7947 */ /* 0x000fea000383ffff */
.L_x_2361:
        /* <DEDUP_REMOVED lines=8> */
.L_x_2575:
[----:B------:R-:W-:Y:S05]  /*23fe0*/  BSYNC B1 ;  /* 0x0000000000017941 */ /* 0x000fea0003800000 */
.L_x_2574:
[----:B------:R-:W-:Y:S05]  /*23ff0*/  BRA `(.L_x_2576) ;  /* 0xfffffea8007c7947 */ /* 0x000fea000383ffff */
.L_x_2362:
        /* <DEDUP_REMOVED lines=8> */
.L_x_2578:
[----:B------:R-:W-:Y:S05]  /*24080*/  BSYNC B1 ;  /* 0x0000000000017941 */ /* 0x000fea0003800000 */
.L_x_2577:
[----:B------:R-:W-:Y:S05]  /*24090*/  BRA `(.L_x_2579) ;  /* 0xfffffea8005c7947 */ /* 0x000fea000383ffff */
.L_x_2363:
        /* <DEDUP_REMOVED lines=8> */
.L_x_2581:
[----:B------:R-:W-:Y:S05]  /*24120*/  BSYNC B1 ;  /* 0x0000000000017941 */ /* 0x000fea0003800000 */
.L_x_2580:
[----:B------:R-:W-:Y:S05]  /*24130*/  BRA `(.L_x_2582) ;  /* 0xfffffea8003c7947 */ /* 0x000fea000383ffff */
.L_x_2364:
        /* <DEDUP_REMOVED lines=8> */
.L_x_2584:
[----:B------:R-:W-:Y:S05]  /*241c0*/  BSYNC B1 ;  /* 0x0000000000017941 */ /* 0x000fea0003800000 */
.L_x_2583:
[----:B------:R-:W-:Y:S05]  /*241d0*/  BRA `(.L_x_2585) ;  /* 0xfffffea800207947 */ /* 0x000fea000383ffff */
.L_x_2365:
        /* <DEDUP_REMOVED lines=8> */
.L_x_2587:
[----:B------:R-:W-:Y:S05]  /*24260*/  BSYNC B1 ;  /* 0x0000000000017941 */ /* 0x000fea0003800000 */
.L_x_2586:
[----:B------:R-:W-:Y:S05]  /*24270*/  BRA `(.L_x_2588) ;  /* 0xfffffea800047947 */ /* 0x000fea000383ffff */
.L_x_2366:
        /* <DEDUP_REMOVED lines=8> */
.L_x_2590:
[----:B------:R-:W-:Y:S05]  /*24300*/  BSYNC B1 ;  /* 0x0000000000017941 */ /* 0x000fea0003800000 */
.L_x_2589:
[----:B------:R-:W-:Y:S05]  /*24310*/  BRA `(.L_x_2591) ;  /* 0xfffffea400e87947 */ /* 0x000fea000383ffff */
.L_x_2368:
[----:B0-----:R0:W1:Y:S02]  /*24320*/  SYNCS.PHASECHK.TRANS64.TRYWAIT P2, [R18+URZ+0x34800], R9 ;  /* 0x03480009120075a7 */ /* 0x001064000804017f */
[----:B-1----:R-:W-:Y:S05]  /*24330*/  @!P2 NANOSLEEP.SYNCS 0x989680 ;  /* 0x009896800000a95d */ /* 0x002fea0003900000 */
[----:B------:R-:W1:Y:S02]  /*24340*/  @!P2 SYNCS.PHASECHK.TRANS64 P2, [R18+URZ+0x34800], R9 ;  /* 0x034800091200a5a7 */ /* 0x000e64000804007f */
[----:B-1----:R-:W-:Y:S05]  /*24350*/  @!P2 BRA `(.L_x_2368) ;  /* 0xfffffffc00f0a947 */ /* 0x002fea000383ffff */
[----:B------:R-:W-:Y:S05]  /*24360*/  BRA `(.L_x_2592) ;  /* 0xfffffea800487947 */ /* 0x000fea000383ffff */
.L_x_2382:
[----:B-1----:R1:W2:Y:S02]  /*24370*/  SYNCS.PHASECHK.TRANS64.TRYWAIT P2, [R0+URZ+0x34830], R3 ;  /* 0x03483003000075a7 */ /* 0x0022a4000804017f */
[----:B--2---:R-:W-:Y:S05]  /*24380*/  @!P2 NANOSLEEP.SYNCS 0x989680 ;  /* 0x009896800000a95d */ /* 0x004fea0003900000 */
[----:B------:R-:W2:Y:S02]  /*24390*/  @!P2 SYNCS.PHASECHK.TRANS64 P2, [R0+URZ+0x34830], R3 ;  /* 0x034830030000a5a7 */ /* 0x000ea4000804007f */
[----:B--2---:R-:W-:Y:S05]  /*243a0*/  @!P2 BRA `(.L_x_2382) ;  /* 0xfffffffc00f0a947 */ /* 0x004fea000383ffff */
[----:B------:R-:W-:Y:S05]  /*243b0*/  BRA `(.L_x_2381) ;  /* 0xfffffecc00f07947 */ /* 0x000fea000383ffff */
.L_x_2390:
[----:B-1----:R1:W2:Y:S02]  /*243c0*/  SYNCS.PHASECHK.TRANS64.TRYWAIT P2, [R14+URZ+0x34830], R11 ;  /* 0x0348300b0e0075a7 */ /* 0x0022a4000804017f */
[----:B--2---:R-:W-:Y:S05]  /*243d0*/  @!P2 NANOSLEEP.SYNCS 0x989680 ;  /* 0x009896800000a95d */ /* 0x004fea0003900000 */
[----:B------:R-:W2:Y:S02]  /*243e0*/  @!P2 SYNCS.PHASECHK.TRANS64 P2, [R14+URZ+0x34830], R11 ;  /* 0x0348300b0e00a5a7 */ /* 0x000ea4000804007f */
[----:B--2---:R-:W-:Y:S05]  /*243f0*/  @!P2 BRA `(.L_x_2390) ;  /* 0xfffffffc00f0a947 */ /* 0x004fea000383ffff */
[----:B------:R-:W-:Y:S05]  /*24400*/  BRA `(.L_x_2389) ;  /* 0xffffff04001c7947 */ /* 0x000fea000383ffff */
.L_x_2395:
[----:B-1----:R1:W2:Y:S02]  /*24410*/  SYNCS.PHASECHK.TRANS64.TRYWAIT P2, [R15+URZ+0x34850], R0 ;  /* 0x034850000f0075a7 */ /* 0x0022a4000804017f */
[----:B--2---:R-:W-:Y:S05]  /*24420*/  @!P2 NANOSLEEP.SYNCS 0x989680 ;  /* 0x009896800000a95d */ /* 0x004fea0003900000 */
[----:B------:R-:W2:Y:S02]  /*24430*/  @!P2 SYNCS.PHASECHK.TRANS64 P2, [R15+URZ+0x34850], R0 ;  /* 0x034850000f00a5a7 */ /* 0x000ea4000804007f */
[----:B--2---:R-:W-:Y:S05]  /*24440*/  @!P2 BRA `(.L_x_2395) ;  /* 0xfffffffc00f0a947 */ /* 0x004fea000383ffff */
[----:B------:R-:W-:Y:S05]  /*24450*/  BRA `(.L_x_2394) ;  /* 0xffffff0c00fc7947 */ /* 0x000fea000383ffff */
.L_x_2403:
[----:B-1----:R1:W2:Y:S02]  /*24460*/  SYNCS.PHASECHK.TRANS64.TRYWAIT P2, [R8+URZ+0x34830], R9 ;  /* 0x03483009080075a7 */ /* 0x0022a4000804017f */
[----:B--2---:R-:W-:Y:S05]  /*24470*/  @!P2 NANOSLEEP.SYNCS 0x989680 ;  /* 0x009896800000a95d */ /* 0x004fea0003900000 */
[----:B------:R-:W2:Y:S02]  /*24480*/  @!P2 SYNCS.PHASECHK.TRANS64 P2, [R8+URZ+0x34830], R9 ;  /* 0x034830090800a5a7 */ /* 0x000ea4000804007f */
[----:B--2---:R-:W-:Y:S05]  /*24490*/  @!P2 BRA `(.L_x_2403) ;  /* 0xfffffffc00f0a947 */ /* 0x004fea000383ffff */
[----:B------:R-:W-:Y:S05]  /*244a0*/  BRA `(.L_x_2402) ;  /* 0xffffff38007c7947 */ /* 0x000fea000383ffff */
.L_x_2408:
[----:B-1----:R1:W2:Y:S02]  /*244b0*/  SYNCS.PHASECHK.TRANS64.TRYWAIT P2, [R14+URZ+0x34850], R7 ;  /* 0x034850070e0075a7 */ /* 0x0022a4000804017f */
[----:B--2---:R-:W-:Y:S05]  /*244c0*/  @!P2 NANOSLEEP.SYNCS 0x989680 ;  /* 0x009896800000a95d */ /* 0x004fea0003900000 */
[----:B------:R-:W2:Y:S02]  /*244d0*/  @!P2 SYNCS.PHASECHK.TRANS64 P2, [R14+URZ+0x34850], R7 ;  /* 0x034850070e00a5a7 */ /* 0x000ea4000804007f */
[----:B--2---:R-:W-:Y:S05]  /*244e0*/  @!P2 BRA `(.L_x_2408) ;  /* 0xfffffffc00f0a947 */ /* 0x004fea000383ffff */
[----:B------:R-:W-:Y:S05]  /*244f0*/  BRA `(.L_x_2407) ;  /* 0xffffff44005c7947 */ /* 0x000fea000383ffff */
.L_x_2414:
[----:B-1----:R1:W2:Y:S02]  /*24500*/  SYNCS.PHASECHK.TRANS64.TRYWAIT P0, [R11+URZ+0x34850], R0 ;  /* 0x034850000b0075a7 */ /* 0x0022a4000800017f */
[----:B--2---:R-:W-:Y:S05]  /*24510*/  @!P0 NANOSLEEP.SYNCS 0x989680 ;  /* 0x009896800000895d */ /* 0x004fea0003900000 */
[----:B------:R-:W2:Y:S02]  /*24520*/  @!P0 SYNCS.PHASECHK.TRANS64 P0, [R11+URZ+0x34850], R0 ;  /* 0x034850000b0085a7 */ /* 0x000ea4000800007f */
[----:B--2---:R-:W-:Y:S05]  /*24530*/  @!P0 BRA `(.L_x_2414) ;  /* 0xfffffffc00f08947 */ /* 0x004fea000383ffff */
[----:B------:R-:W-:Y:S05]  /*24540*/  BRA `(.L_x_2413) ;  /* 0xffffff6800807947 */ /* 0x000fea000383ffff */
.L_x_2448:
        /* <DEDUP_REMOVED lines=11> */
.L_x_2594:
[----:B------:R-:W-:Y:S05]  /*24600*/  BSYNC B1 ;  /* 0x0000000000017941 */ /* 0x000fea0003800000 */
.L_x_2593:
[----:B------:R-:W-:Y:S05]  /*24610*/  BRA `(.L_x_2595) ;  /* 0xffffffa400247947 */ /* 0x000fea000383ffff */
.L_x_2449:
[----:B------:R-:W-:Y:S01]  /*24620*/  BSSY B1, `(.L_x_2596) ;  /* 0x0000006000017945 */ /* 0x000fe20003800000 */
[----:B------:R-:W-:-:S07]  /*24630*/  IMAD.MOV.U32 R15, RZ, RZ, -0x1 ;  /* 0xffffffffff0f7424 */ /* 0x000fce00078e00ff */
[----:B------:R-:W-:Y:S05]  /*24640*/  WARPSYNC.COLLECTIVE R15, `(.L_x_2597) ;  /* 0x000000000f0c7348 */ /* 0x000fea0003c00000 */
[----:B------:R-:W-:Y:S02]  /*24650*/  ELECT P6, UR62, PT ;  /* 0x00000000003e782f */ /* 0x000fe400038c0000 */
[----:B------:R-:W-:Y:S01]  /*24660*/  MOV R14, UR62 ;  /* 0x0000003e000e7c02 */ /* 0x000fe20008000f00 */
[----:B------:R-:W-:Y:S10]  /*24670*/  ENDCOLLECTIVE ;  /* 0x000000000000791b */ /* 0x000ff40003800000 */
.L_x_2597:
[----:B------:R-:W-:Y:S05]  /*24680*/  BSYNC B1 ;  /* 0x0000000000017941 */ /* 0x000fea0003800000 */
.L_x_2596:
[----:B------:R-:W-:Y:S05]  /*24690*/  BRA `(.L_x_2598) ;  /* 0xffffffa400107947 */ /* 0x000fea000383ffff */
.L_x_2451:
[----:B0-----:R0:W1:Y:S02]  /*246a0*/  SYNCS.PHASECHK.TRANS64.TRYWAIT P0, [R5+URZ+0x34820], R6 ;  /* 0x03482006050075a7 */ /* 0x001064000800017f */
[----:B-1----:R-:W-:Y:S05]  /*246b0*/  @!P0 NANOSLEEP.SYNCS 0x989680 ;  /* 0x009896800000895d */ /* 0x002fea0003900000 */
[----:B------:R-:W1:Y:S02]  /*246c0*/  @!P0 SYNCS.PHASECHK.TRANS64 P0, [R5+URZ+0x34820], R6 ;  /* 0x03482006050085a7 */ /* 0x000e64000800007f */
[----:B-1----:R-:W-:Y:S05]  /*246d0*/  @!P0 BRA `(.L_x_2451) ;  /* 0xfffffffc00f08947 */ /* 0x002fea000383ffff */
[----:B------:R-:W-:Y:S05]  /*246e0*/  BRA `(.L_x_2599) ;  /* 0xffffffa4002c7947 */ /* 0x000fea000383ffff */
.L_x_2454:
[----:B0-----:R0:W1:Y:S02]  /*246f0*/  SYNCS.PHASECHK.TRANS64.TRYWAIT P0, [R6+URZ+0x348a0], R8 ;  /* 0x0348a008060075a7 */ /* 0x001064000800017f */
[----:B-1----:R-:W-:Y:S05]  /*24700*/  @!P0 NANOSLEEP.SYNCS 0x989680 ;  /* 0x009896800000895d */ /* 0x002fea0003900000 */
[----:B------:R-:W1:Y:S02]  /*24710*/  @!P0 SYNCS.PHASECHK.TRANS64 P0, [R6+URZ+0x348a0], R8 ;  /* 0x0348a008060085a7 */ /* 0x000e64000800007f */
[----:B-1----:R-:W-:Y:S05]  /*24720*/  @!P0 BRA `(.L_x_2454) ;  /* 0xfffffffc00f08947 */ /* 0x002fea000383ffff */
[----:B------:R-:W-:Y:S05]  /*24730*/  BRA `(.L_x_2600) ;  /* 0xffffffa4003c7947 */ /* 0x000fea000383ffff */
.L_x_2456:
[----:B-1----:R1:W2:Y:S02]  /*24740*/  SYNCS.PHASECHK.TRANS64.TRYWAIT P0, [R6+URZ+0x348c0], R8 ;  /* 0x0348c008060075a7 */ /* 0x0022a4000800017f */
[----:B--2---:R-:W-:Y:S05]  /*24750*/  @!P0 NANOSLEEP.SYNCS 0x989680 ;  /* 0x009896800000895d */ /* 0x004fea0003900000 */
[----:B------:R-:W2:Y:S02]  /*24760*/  @!P0 SYNCS.PHASECHK.TRANS64 P0, [R6+URZ+0x348c0], R8 ;  /* 0x0348c008060085a7 */ /* 0x000ea4000800007f */
[----:B--2---:R-:W-:Y:S05]  /*24770*/  @!P0 BRA `(.L_x_2456) ;  /* 0xfffffffc00f08947 */ /* 0x004fea000383ffff */
[----:B------:R-:W-:Y:S05]  /*24780*/  BRA `(.L_x_2601) ;  /* 0xffffffa400cc7947 */ /* 0x000fea000383ffff */
.L_x_2460:
[----:B0-----:R0:W1:Y:S02]  /*24790*/  SYNCS.PHASECHK.TRANS64.TRYWAIT P0, [R7+URZ+0x348a0], R8 ;  /* 0x0348a008070075a7 */ /* 0x001064000800017f */
[----:B-1----:R-:W-:Y:S05]  /*247a0*/  @!P0 NANOSLEEP.SYNCS 0x989680 ;  /* 0x009896800000895d */ /* 0x002fea0003900000 */
[----:B------:R-:W1:Y:S02]  /*247b0*/  @!P0 SYNCS.PHASECHK.TRANS64 P0, [R7+URZ+0x348a0], R8 ;  /* 0x0348a008070085a7 */ /* 0x000e64000800007f */
[----:B-1----:R-:W-:Y:S05]  /*247c0*/  @!P0 BRA `(.L_x_2460) ;  /* 0xfffffffc00f08947 */ /* 0x002fea000383ffff */
[----:B------:R-:W-:Y:S05]  /*247d0*/  BRA `(.L_x_2602) ;  /* 0xffffffa800a87947 */ /* 0x000fea000383ffff */
.L_x_2462:
[----:B-1----:R1:W2:Y:S02]  /*247e0*/  SYNCS.PHASECHK.TRANS64.TRYWAIT P1, [R7+URZ+0x348c0], R8 ;  /* 0x0348c008070075a7 */ /* 0x0022a4000802017f */
[----:B--2---:R-:W-:Y:S05]  /*247f0*/  @!P1 NANOSLEEP.SYNCS 0x989680 ;  /* 0x009896800000995d */ /* 0x004fea0003900000 */
[----:B------:R-:W2:Y:S02]  /*24800*/  @!P1 SYNCS.PHASECHK.TRANS64 P1, [R7+URZ+0x348c0], R8 ;  /* 0x0348c008070095a7 */ /* 0x000ea4000802007f */
[----:B--2---:R-:W-:Y:S05]  /*24810*/  @!P1 BRA `(.L_x_2462) ;  /* 0xfffffffc00f09947 */ /* 0x004fea000383ffff */
[----:B------:R-:W-:Y:S05]  /*24820*/  BRA `(.L_x_2603) ;  /* 0xffffffac00307947 */ /* 0x000fea000383ffff */
.L_x_2474:
        /* <DEDUP_REMOVED lines=8> */
[----:B------:R-:W-:Y:S05]  /*248b0*/  WARPSYNC.COLLECTIVE R15, `(.L_x_2605) ;  /* 0x000000000f087348 */ /* 0x000fea0003c00000 */
[----:B------:R0:W1:Y:S02]  /*248c0*/  SHFL.IDX P6, R14, R13, R12, R11 ;  /* 0x0000000c0d0e7389 */ /* 0x00006400000c000b */
[----:B01----:R-:W-:Y:S01]  /*248d0*/  ENDCOLLECTIVE ;  /* 0x000000000000791b */ /* 0x003fe20003800000 */
.L_x_2605:
[----:B------:R-:W-:Y:S05]  /*248e0*/  BSYNC B0 ;  /* 0x0000000000007941 */ /* 0x000fea0003800000 */
.L_x_2604:
[----:B------:R-:W-:Y:S05]  /*248f0*/  BRA `(.L_x_2606) ;  /* 0xffffffb800387947 */ /* 0x000fea000383ffff */
.L_x_2475:
[----:B------:R-:W-:Y:S01]  /*24900*/  BSSY B0, `(.L_x_2607) ;  /* 0x0000006000007945 */ /* 0x000fe20003800000 */
[----:B------:R-:W-:-:S07]  /*24910*/  MOV R15, 0xffffffff ;  /* 0xffffffff000f7802 */ /* 0x000fce0000000f00 */
[----:B------:R-:W-:Y:S05]  /*24920*/  WARPSYNC.COLLECTIVE R15, `(.L_x_2608) ;  /* 0x000000000f0c7348 */ /* 0x000fea0003c00000 */
[----:B------:R-:W-:Y:S02]  /*24930*/  ELECT P6, UR62, PT ;  /* 0x00000000003e782f */ /* 0x000fe400038c0000 */
[----:B------:R-:W-:Y:S01]  /*24940*/  MOV R14, UR62 ;  /* 0x0000003e000e7c02 */ /* 0x000fe20008000f00 */
[----:B------:R-:W-:Y:S10]  /*24950*/  ENDCOLLECTIVE ;  /* 0x000000000000791b */ /* 0x000ff40003800000 */
.L_x_2608:
[----:B------:R-:W-:Y:S05]  /*24960*/  BSYNC B0 ;  /* 0x0000000000007941 */ /* 0x000fea0003800000 */
.L_x_2607:
[----:B------:R-:W-:Y:S05]  /*24970*/  BRA `(.L_x_2609) ;  /* 0xffffffb800287947 */ /* 0x000fea000383ffff */
.L_x_2478:
[----:B0-----:R0:W1:Y:S02]  /*24980*/  SYNCS.PHASECHK.TRANS64.TRYWAIT P0, [R7+URZ+0x34840], R10 ;  /* 0x0348400a070075a7 */ /* 0x001064000800017f */
[----:B-1----:R-:W-:Y:S05]  /*24990*/  @!P0 NANOSLEEP.SYNCS 0x989680 ;  /* 0x009896800000895d */ /* 0x002fea0003900000 */
[----:B------:R-:W1:Y:S02]  /*249a0*/  @!P0 SYNCS.PHASECHK.TRANS64 P0, [R7+URZ+0x34840], R10 ;  /* 0x0348400a070085a7 */ /* 0x000e64000800007f */
[----:B-1----:R-:W-:Y:S05]  /*249b0*/  @!P0 BRA `(.L_x_2478) ;  /* 0xfffffffc00f08947 */ /* 0x002fea000383ffff */
[----:B------:R-:W-:Y:S05]  /*249c0*/  BRA `(.L_x_2610) ;  /* 0xffffffb8008c7947 */ /* 0x000fea000383ffff */
.L_x_2481:
        /* <DEDUP_REMOVED lines=8> */
.L_x_2489:
[----:B0-----:R0:W1:Y:S02]  /*24a50*/  SYNCS.PHASECHK.TRANS64.TRYWAIT P0, [R7+URZ+0x34840], R8 ;  /* 0x03484008070075a7 */ /* 0x001064000800017f */
[----:B-1----:R-:W-:Y:S05]  /*24a60*/  @!P0 NANOSLEEP.SYNCS 0x989680 ;  /* 0x009896800000895d */ /* 0x002fea0003900000 */
[----:B------:R-:W1:Y:S02]  /*24a70*/  @!P0 SYNCS.PHASECHK.TRANS64 P0, [R7+URZ+0x34840], R8 ;  /* 0x03484008070085a7 */ /* 0x000e64000800007f */
[----:B-1----:R-:W-:Y:S05]  /*24a80*/  @!P0 BRA `(.L_x_2489) ;  /* 0xfffffffc00f08947 */ /* 0x002fea000383ffff */
[----:B------:R-:W-:Y:S05]  /*24a90*/  BRA `(.L_x_2612) ;  /* 0xffffffc000887947 */ /* 0x000fea000383ffff */
.L_x_2491:
[----:B0-----:R0:W1:Y:S02]  /*24aa0*/  SYNCS.PHASECHK.TRANS64.TRYWAIT P0, [R8+URZ+0x60], R7 ;  /* 0x00006007080075a7 */ /* 0x001064000800017f */
[----:B-1----:R-:W-:Y:S05]  /*24ab0*/  @!P0 NANOSLEEP.SYNCS 0x989680 ;  /* 0x009896800000895d */ /* 0x002fea0003900000 */
[----:B------:R-:W1:Y:S02]  /*24ac0*/  @!P0 SYNCS.PHASECHK.TRANS64 P0, [R8+URZ+0x60], R7 ;  /* 0x00006007080085a7 */ /* 0x000e64000800007f */
[----:B-1----:R-:W-:Y:S05]  /*24ad0*/  @!P0 BRA `(.L_x_2491) ;  /* 0xfffffffc00f08947 */ /* 0x002fea000383ffff */
[----:B------:R-:W-:Y:S05]  /*24ae0*/  BRA `(.L_x_2613) ;  /* 0xffffffc400347947 */ /* 0x000fea000383ffff */
.L_x_2496:
[----:B-1----:R1:W2:Y:S02]  /*24af0*/  SYNCS.PHASECHK.TRANS64.TRYWAIT P0, [R2+URZ+0x34840], R3 ;  /* 0x03484003020075a7 */ /* 0x0022a4000800017f */
[----:B--2---:R-:W-:Y:S05]  /*24b00*/  @!P0 NANOSLEEP.SYNCS 0x989680 ;  /* 0x009896800000895d */ /* 0x004fea0003900000 */
[----:B------:R-:W2:Y:S02]  /*24b10*/  @!P0 SYNCS.PHASECHK.TRANS64 P0, [R2+URZ+0x34840], R3 ;  /* 0x03484003020085a7 */ /* 0x000ea4000800007f */
[----:B--2---:R-:W-:Y:S05]  /*24b20*/  @!P0 BRA `(.L_x_2496) ;  /* 0xfffffffc00f08947 */ /* 0x004fea000383ffff */
[----:B------:R-:W-:Y:S05]  /*24b30*/  BRA `(.L_x_2614) ;  /* 0xffffffc800907947 */ /* 0x000fea000383ffff */
.L_x_2498:
[----:B0-----:R0:W1:Y:S02]  /*24b40*/  SYNCS.PHASECHK.TRANS64.TRYWAIT P1, [R3+URZ+0x60], R2 ;  /* 0x00006002030075a7 */ /* 0x001064000802017f */
[----:B-1----:R-:W-:Y:S05]  /*24b50*/  @!P1 NANOSLEEP.SYNCS 0x989680 ;  /* 0x009896800000995d */ /* 0x002fea0003900000 */
[----:B------:R-:W1:Y:S02]  /*24b60*/  @!P1 SYNCS.PHASECHK.TRANS64 P1, [R3+URZ+0x60], R2 ;  /* 0x00006002030095a7 */ /* 0x000e64000802007f */
[----:B-1----:R-:W-:Y:S05]  /*24b70*/  @!P1 BRA `(.L_x_2498) ;  /* 0xfffffffc00f09947 */ /* 0x002fea000383ffff */
[----:B------:R-:W-:Y:S05]  /*24b80*/  BRA `(.L_x_2615) ;  /* 0xffffffcc003c7947 */ /* 0x000fea000383ffff */
.L_x_2503:
[----:B--2---:R2:W3:Y:S02]  /*24b90*/  SYNCS.PHASECHK.TRANS64.TRYWAIT P0, [R2+URZ+0x34840], R3 ;  /* 0x03484003020075a7 */ /* 0x0044e4000800017f */
[----:B---3--:R-:W-:Y:S05]  /*24ba0*/  @!P0 NANOSLEEP.SYNCS 0x989680 ;  /* 0x009896800000895d */ /* 0x008fea0003900000 */
[----:B------:R-:W3:Y:S02]  /*24bb0*/  @!P0 SYNCS.PHASECHK.TRANS64 P0, [R2+URZ+0x34840], R3 ;  /* 0x03484003020085a7 */ /* 0x000ee4000800007f */
[----:B---3--:R-:W-:Y:S05]  /*24bc0*/  @!P0 BRA `(.L_x_2503) ;  /* 0xfffffffc00f08947 */ /* 0x008fea000383ffff */
[----:B------:R-:W-:Y:S05]  /*24bd0*/  BRA `(.L_x_2616) ;  /* 0xffffffd000587947 */ /* 0x000fea000383ffff */
.L_x_2505:
[----:B0-----:R0:W1:Y:S02]  /*24be0*/  SYNCS.PHASECHK.TRANS64.TRYWAIT P1, [R2+URZ+0x60], R9 ;  /* 0x00006009020075a7 */ /* 0x001064000802017f */
[----:B-1----:R-:W-:Y:S05]  /*24bf0*/  @!P1 NANOSLEEP.SYNCS 0x989680 ;  /* 0x009896800000995d */ /* 0x002fea0003900000 */
[----:B------:R-:W1:Y:S02]  /*24c00*/  @!P1 SYNCS.PHASECHK.TRANS64 P1, [R2+URZ+0x60], R9 ;  /* 0x00006009020095a7 */ /* 0x000e64000802007f */
[----:B-1----:R-:W-:Y:S05]  /*24c10*/  @!P1 BRA `(.L_x_2505) ;  /* 0xfffffffc00f09947 */ /* 0x002fea000383ffff */
[----:B------:R-:W-:Y:S05]  /*24c20*/  BRA `(.L_x_2617) ;  /* 0xffffffd400087947 */ /* 0x000fea000383ffff */
.L_x_2512:
[----:B-1----:R1:W2:Y:S02]  /*24c30*/  SYNCS.PHASECHK.TRANS64.TRYWAIT P0, [R3+URZ+0x34860], R0 ;  /* 0x03486000030075a7 */ /* 0x0022a4000800017f */
[----:B--2---:R-:W-:Y:S05]  /*24c40*/  @!P0 NANOSLEEP.SYNCS 0x989680 ;  /* 0x009896800000895d */ /* 0x004fea0003900000 */
[----:B------:R-:W2:Y:S02]  /*24c50*/  @!P0 SYNCS.PHASECHK.TRANS64 P0, [R3+URZ+0x34860], R0 ;  /* 0x03486000030085a7 */ /* 0x000ea4000800007f */
[----:B--2---:R-:W-:Y:S05]  /*24c60*/  @!P0 BRA `(.L_x_2512) ;  /* 0xfffffffc00f08947 */ /* 0x004fea000383ffff */
[----:B------:R-:W-:Y:S05]  /*24c70*/  BRA `(.L_x_2618) ;  /* 0xffffffd8000c7947 */ /* 0x000fea000383ffff */
.L_x_2514:
[----:B------:R-:W-:Y:S01]  /*24c80*/  BSSY B0, `(.L_x_2619) ;  /* 0x0000008000007945 */ /* 0x000fe20003800000 */
[----:B------:R-:W-:Y:S01]  /*24c90*/  IMAD.MOV.U32 R13, RZ, RZ, R16 ;  /* 0x000000ffff0d7224 */ /* 0x000fe200078e0010 */
[----:B------:R-:W-:Y:S01]  /*24ca0*/  MOV R12, RZ ;  /* 0x000000ff000c7202 */ /* 0x000fe20000000f00 */
[----:B------:R-:W-:Y:S01]  /*24cb0*/  IMAD.MOV.U32 R11, RZ, RZ, 0x1f ;  /* 0x0000001fff0b7424 */ /* 0x000fe200078e00ff */
[----:B0-----:R-:W-:-:S07]  /*24cc0*/  MOV R15, 0xffffffff ;  /* 0xffffffff000f7802 */ /* 0x001fce0000000f00 */
[----:B-1----:R-:W-:Y:S05]  /*24cd0*/  WARPSYNC.COLLECTIVE R15, `(.L_x_2620) ;  /* 0x000000000f087348 */ /* 0x002fea0003c00000 */
[----:B------:R0:W2:Y:S02]  /*24ce0*/  SHFL.IDX P6, R14, R13, R12, R11 ;  /* 0x0000000c0d0e7389 */ /* 0x0000a400000c000b */
[----:B012---:R-:W-:Y:S01]  /*24cf0*/  ENDCOLLECTIVE ;  /* 0x000000000000791b */ /* 0x007fe20003800000 */
.L_x_2620:
[----:B------:R-:W-:Y:S05]  /*24d00*/  BSYNC B0 ;  /* 0x0000000000007941 */ /* 0x000fea0003800000 */
.L_x_2619:
[----:B------:R-:W-:Y:S01]  /*24d10*/  MOV R13, R16 ;  /* 0x00000010000d7202 */ /* 0x000fe20000000f00 */
[----:B------:R-:W-:Y:S01]  /*24d20*/  IMAD.MOV.U32 R12, RZ, RZ, 0x1 ;  /* 0x00000001ff0c7424 */ /* 0x000fe200078e00ff */
[----:B------:R-:W-:Y:S01]  /*24d30*/  MOV R11, 0x1f ;  /* 0x0000001f000b7802 */ /* 0x000fe20000000f00 */
[----:B------:R-:W-:Y:S02]  /*24d40*/  IMAD.MOV.U32 R15, RZ, RZ, -0x1 ;  /* 0xffffffffff0f7424 */ /* 0x000fe400078e00ff */
[----:B------:R-:W-:-:S07]  /*24d50*/  IMAD.MOV.U32 R4, RZ, RZ, R14 ;  /* 0x000000ffff047224 */ /* 0x000fce00078e000e */
[----:B------:R-:W-:Y:S05]  /*24d60*/  WARPSYNC.COLLECTIVE R15, `(.L_x_2621) ;  /* 0x000000000f087348 */ /* 0x000fea0003c00000 */
[----:B------:R0:W1:Y:S02]  /*24d70*/  SHFL.IDX P6, R14, R13, R12, R11 ;  /* 0x0000000c0d0e7389 */ /* 0x00006400000c000b */
[----:B01----:R-:W-:Y:S01]  /*24d80*/  ENDCOLLECTIVE ;  /* 0x000000000000791b */ /* 0x003fe20003800000 */
.L_x_2621:
[----:B------:R-:W-:Y:S01]  /*24d90*/  MOV R16, R14 ;  /* 0x0000000e00107202 */ /* 0x000fe20000000f00 */
[----:B------:R-:W-:Y:S06]  /*24da0*/  BRA `(.L_x_2622) ;  /* 0xffffffd800947947 */ /* 0x000fec000383ffff */
.L_x_2517:
[----:B------:R-:W-:Y:S01]  /*24db0*/  BSSY B0, `(.L_x_2623) ;  /* 0x0000008000007945 */ /* 0x000fe20003800000 */
[----:B-----5:R-:W-:Y:S01]  /*24dc0*/  IMAD.MOV.U32 R13, RZ, RZ, R17 ;  /* 0x000000ffff0d7224 */ /* 0x020fe200078e0011 */
[----:B------:R-:W-:Y:S01]  /*24dd0*/  MOV R12, 0x1 ;  /* 0x00000001000c7802 */ /* 0x000fe20000000f00 */
[----:B------:R-:W-:Y:S01]  /*24de0*/  IMAD.MOV.U32 R11, RZ, RZ, RZ ;  /* 0x000000ffff0b7224 */ /* 0x000fe200078e00ff */
[----:B0-----:R-:W-:-:S07]  /*24df0*/  MOV R15, 0xffffffff ;  /* 0xffffffff000f7802 */ /* 0x001fce0000000f00 */
[----:B-1234-:R-:W-:Y:S05]  /*24e00*/  WARPSYNC.COLLECTIVE R15, `(.L_x_2624) ;  /* 0x000000000f087348 */ /* 0x01efea0003c00000 */
[----:B------:R0:W0:Y:S02]  /*24e10*/  SHFL.UP P6, R14, R13, R12, R11 ;  /* 0x0400000c0d0e7389 */ /* 0x00002400000c000b */
[----:B01234-:R-:W-:Y:S01]  /*24e20*/  ENDCOLLECTIVE ;  /* 0x000000000000791b */ /* 0x01ffe20003800000 */
.L_x_2624:
[----:B------:R-:W-:Y:S05]  /*24e30*/  BSYNC B0 ;  /* 0x0000000000007941 */ /* 0x000fea0003800000 */
.L_x_2623:
[C---:B------:R-:W-:Y:S01]  /*24e40*/  ISETP.NE.AND P0, PT, R7.reuse, RZ, PT ;  /* 0x000000ff0700720c */ /* 0x040fe20003f05270 */
        /* <DEDUP_REMOVED lines=9> */
.L_x_2625:
        /* <DEDUP_REMOVED lines=8> */
.L_x_2626:
        /* <DEDUP_REMOVED lines=8> */
.L_x_2627:
        /* <DEDUP_REMOVED lines=8> */
.L_x_2628:
        /* <DEDUP_REMOVED lines=8> */
.L_x_2629:
[----:B------:R-:W-:Y:S05]  /*250e0*/  BRA `(.L_x_2630) ;  /* 0xffffffd800587947 */ /* 0x000fea000383ffff */
.L_x_2522:
[----:B------:R-:W-:Y:S01]  /*250f0*/  BSSY B0, `(.L_x_2631) ;  /* 0x0000008000007945 */ /* 0x000fe20003800000 */
[----:B-----5:R-:W-:Y:S01]  /*25100*/  MOV R13, R17 ;  /* 0x00000011000d7202 */ /* 0x020fe20000000f00 */
[----:B------:R-:W-:Y:S01]  /*25110*/  IMAD.MOV.U32 R12, RZ, RZ, 0x1 ;  /* 0x00000001ff0c7424 */ /* 0x000fe200078e00ff */
[----:B------:R-:W-:Y:S01]  /*25120*/  MOV R11, RZ ;  /* 0x000000ff000b7202 */ /* 0x000fe20000000f00 */
[----:B------:R-:W-:-:S07]  /*25130*/  IMAD.MOV.U32 R15, RZ, RZ, -0x1 ;  /* 0xffffffffff0f7424 */ /* 0x000fce00078e00ff */
[----:B01----:R-:W-:Y:S05]  /*25140*/  WARPSYNC.COLLECTIVE R15, `(.L_x_2632) ;  /* 0x000000000f087348 */ /* 0x003fea0003c00000 */
[----:B------:R2:W3:Y:S02]  /*25150*/  SHFL.UP P6, R14, R13, R12, R11 ;  /* 0x0400000c0d0e7389 */ /* 0x0004e400000c000b */
[----:B0123--:R-:W-:Y:S01]  /*25160*/  ENDCOLLECTIVE ;  /* 0x000000000000791b */ /* 0x00ffe20003800000 */
.L_x_2632:
[----:B------:R-:W-:Y:S05]  /*25170*/  BSYNC B0 ;  /* 0x0000000000007941 */ /* 0x000fea0003800000 */
.L_x_2631:
[C---:B------:R-:W-:Y:S01]  /*25180*/  ISETP.NE.AND P0, PT, R7.reuse, RZ, PT ;  /* 0x000000ff0700720c */ /* 0x040fe20003f05270 */
        /* <DEDUP_REMOVED lines=9> */
.L_x_2633:
        /* <DEDUP_REMOVED lines=8> */
.L_x_2634:
        /* <DEDUP_REMOVED lines=8> */
.L_x_2635:
        /* <DEDUP_REMOVED lines=8> */
.L_x_2636:
        /* <DEDUP_REMOVED lines=8> */
.L_x_2637:
[----:B------:R-:W-:Y:S05]  /*25420*/  BRA `(.L_x_2638) ;  /* 0xffffffd8003c7947 */ /* 0x000fea000383ffff */
.L_x_2524:
[----:B------:R-:W-:Y:S01]  /*25430*/  BSSY B0, `(.L_x_2639) ;  /* 0x0000006000007945 */ /* 0x000fe20003800000 */
[----:B------:R-:W-:Y:S01]  /*25440*/  PLOP3.LUT P6, PT, P6, PT, PT, 0x8, 0x0 ;  /* 0x000000000000781c */ /* 0x000fe200037ce170 */
[----:B------:R-:W-:-:S12]  /*25450*/  IMAD.MOV.U32 R15, RZ, RZ, -0x1 ;  /* 0xffffffffff0f7424 */ /* 0x000fd800078e00ff */
[----:B0-----:R-:W-:Y:S05]  /*25460*/  WARPSYNC.COLLECTIVE R15, `(.L_x_2640) ;  /* 0x000000000f087348 */ /* 0x001fea0003c00000 */
[----:B------:R-:W-:Y:S01]  /*25470*/  VOTE.ANY R14, PT, P6 ;  /* 0x00000000000e7806 */ /* 0x000fe200030e0100 */
[----:B0-----:R-:W-:Y:S06]  /*25480*/  ENDCOLLECTIVE ;  /* 0x000000000000791b */ /* 0x001fec0003800000 */
.L_x_2640:
[----:B------:R-:W-:Y:S05]  /*25490*/  BSYNC B0 ;  /* 0x0000000000007941 */ /* 0x000fea0003800000 */
.L_x_2639:
[----:B------:R-:W-:Y:S01]  /*254a0*/  MOV R3, R14 ;  /* 0x0000000e00037202 */ /* 0x000fe20000000f00 */
[----:B------:R-:W-:Y:S01]  /*254b0*/  IMAD.MOV.U32 R13, RZ, RZ, R17 ;  /* 0x000000ffff0d7224 */ /* 0x000fe200078e0011 */
[----:B------:R-:W-:Y:S01]  /*254c0*/  MOV R15, 0xffffffff ;  /* 0xffffffff000f7802 */ /* 0x000fe20000000f00 */
[----:B------:R-:W-:Y:S01]  /*254d0*/  IMAD.MOV.U32 R11, RZ, RZ, 0x1f ;  /* 0x0000001fff0b7424 */ /* 0x000fe200078e00ff */
[----:B------:R-:W0:Y:S02]  /*254e0*/  POPC R6, R3 ;  /* 0x0000000300067309 */ /* 0x000e240000000000 */
[----:B0-----:R-:W-:-:S07]  /*254f0*/  MOV R12, R6 ;  /* 0x00000006000c7202 */ /* 0x001fce0000000f00 */
[----:B------:R-:W-:Y:S05]  /*25500*/  WARPSYNC.COLLECTIVE R15, `(.L_x_2641) ;  /* 0x000000000f087348 */ /* 0x000fea0003c00000 */
[----:B------:R0:W1:Y:S02]  /*25510*/  SHFL.IDX P6, R14, R13, R12, R11 ;  /* 0x0000000c0d0e7389 */ /* 0x00006400000c000b */
[----:B01----:R-:W-:Y:S01]  /*25520*/  ENDCOLLECTIVE ;  /* 0x000000000000791b */ /* 0x003fe20003800000 */
.L_x_2641:
[----:B------:R-:W-:Y:S01]  /*25530*/  IMAD.MOV.U32 R17, RZ, RZ, R14 ;  /* 0x000000ffff117224 */ /* 0x000fe200078e000e */
[----:B------:R-:W-:Y:S06]  /*25540*/  BRA `(.L_x_2642) ;  /* 0xffffffd8002c7947 */ /* 0x000fec000383ffff */
.L_x_2526:
[----:B------:R-:W-:Y:S01]  /*25550*/  BSSY B0, `(.L_x_2643) ;  /* 0x0000007000007945 */ /* 0x000fe20003800000 */
[----:B------:R-:W-:Y:S01]  /*25560*/  MOV R13, R2 ;  /* 0x00000002000d7202 */ /* 0x000fe20000000f00 */
[----:B------:R-:W-:Y:S01]  /*25570*/  IMAD.MOV.U32 R11, RZ, RZ, 0x1f ;  /* 0x0000001fff0b7424 */ /* 0x000fe200078e00ff */
[----:B------:R-:W-:-:S07]  /*25580*/  MOV R15, 0xffffffff ;  /* 0xffffffff000f7802 */ /* 0x000fce0000000f00 */
[----:B012---:R-:W-:Y:S05]  /*25590*/  WARPSYNC.COLLECTIVE R15, `(.L_x_2644) ;  /* 0x000000000f087348 */ /* 0x007fea0003c00000 */
[----:B------:R3:W4:Y:S02]  /*255a0*/  SHFL.IDX P6, R14, R13, R12, R11 ;  /* 0x0000000c0d0e7389 */ /* 0x00072400000c000b */
[----:B01234-:R-:W-:Y:S01]  /*255b0*/  ENDCOLLECTIVE ;  /* 0x000000000000791b */ /* 0x01ffe20003800000 */
.L_x_2644:
[----:B------:R-:W-:Y:S05]  /*255c0*/  BSYNC B0 ;  /* 0x0000000000007941 */ /* 0x000fea0003800000 */
.L_x_2643:
[----:B------:R-:W-:Y:S01]  /*255d0*/  IMAD.MOV.U32 R7, RZ, RZ, R14 ;  /* 0x000000ffff077224 */ /* 0x000fe200078e000e */
[----:B------:R-:W-:Y:S06]  /*255e0*/  BRA `(.L_x_2525) ;  /* 0xffffffd800207947 */ /* 0x000fec000383ffff */
.L_x_2530:
[----:B-1----:R1:W2:Y:S02]  /*255f0*/  SYNCS.PHASECHK.TRANS64.TRYWAIT P0, [R0+URZ+0x34820], R3 ;  /* 0x03482003000075a7 */ /* 0x0022a4000800017f */
[----:B--2---:R-:W-:Y:S05]  /*25600*/  @!P0 NANOSLEEP.SYNCS 0x989680 ;  /* 0x009896800000895d */ /* 0x004fea0003900000 */
[----:B------:R-:W2:Y:S02]  /*25610*/  @!P0 SYNCS.PHASECHK.TRANS64 P0, [R0+URZ+0x34820], R3 ;  /* 0x03482003000085a7 */ /* 0x000ea4000800007f */
[----:B--2---:R-:W-:Y:S05]  /*25620*/  @!P0 BRA `(.L_x_2530) ;  /* 0xfffffffc00f08947 */ /* 0x004fea000383ffff */
[----:B------:R-:W-:Y:S05]  /*25630*/  BRA `(.L_x_2645) ;  /* 0xffffffdc00947947 */ /* 0x000fea000383ffff */
.L_x_2531:
[----:B------:R-:W2:Y:S01]  /*25640*/  S2R R2, SR_TID.X ;  /* 0x0000000000027919 */ /* 0x000ea20000002100 */
[----:B------:R-:W-:Y:S01]  /*25650*/  BSSY B0, `(.L_x_2646) ;  /* 0x000000a000007945 */ /* 0x000fe20003800000 */
[----:B------:R-:W-:Y:S01]  /*25660*/  IMAD.MOV.U32 R12, RZ, RZ, RZ ;  /* 0x000000ffff0c7224 */ /* 0x000fe200078e00ff */
[----:B------:R-:W-:Y:S01]  /*25670*/  MOV R11, 0x1f ;  /* 0x0000001f000b7802 */ /* 0x000fe20000000f00 */
[----:B------:R-:W-:Y:S01]  /*25680*/  IMAD.MOV.U32 R15, RZ, RZ, -0x1 ;  /* 0xffffffffff0f7424 */ /* 0x000fe200078e00ff */
[----:B--2---:R-:W-:-:S04]  /*25690*/  SHF.R.U32.HI R2, RZ, 0x5, R2 ;  /* 0x00000005ff027819 */ /* 0x004fc80000011602 */
[----:B------:R-:W-:-:S04]  /*256a0*/  LOP3.LUT R2, R2, 0x3, RZ, 0xc0, !PT ;  /* 0x0000000302027812 */ /* 0x000fc800078ec0ff */
[----:B0-----:R-:W-:-:S07]  /*256b0*/  MOV R13, R2 ;  /* 0x00000002000d7202 */ /* 0x001fce0000000f00 */
[----:B-1----:R-:W-:Y:S05]  /*256c0*/  WARPSYNC.COLLECTIVE R15, `(.L_x_2647) ;  /* 0x000000000f087348 */ /* 0x002fea0003c00000 */
[----:B------:R0:W2:Y:S02]  /*256d0*/  SHFL.IDX P6, R14, R13, R12, R11 ;  /* 0x0000000c0d0e7389 */ /* 0x0000a400000c000b */
[----:B012---:R-:W-:Y:S01]  /*256e0*/  ENDCOLLECTIVE ;  /* 0x000000000000791b */ /* 0x007fe20003800000 */
.L_x_2647:
[----:B------:R-:W-:Y:S05]  /*256f0*/  BSYNC B0 ;  /* 0x0000000000007941 */ /* 0x000fea0003800000 */
.L_x_2646:
[----:B------:R-:W-:Y:S05]  /*25700*/  BRA `(.L_x_2648) ;  /* 0xffffffdc007c7947 */ /* 0x000fea000383ffff */
.L_x_2532:
[----:B------:R-:W-:Y:S01]  /*25710*/  BSSY B0, `(.L_x_2649) ;  /* 0x0000006000007945 */ /* 0x000fe20003800000 */
[----:B------:R-:W-:-:S07]  /*25720*/  MOV R15, 0xffffffff ;  /* 0xffffffff000f7802 */ /* 0x000fce0000000f00 */
[----:B012---:R-:W-:Y:S05]  /*25730*/  WARPSYNC.COLLECTIVE R15, `(.L_x_2650) ;  /* 0x000000000f0c7348 */ /* 0x007fea0003c00000 */
[----:B------:R-:W-:Y:S02]  /*25740*/  ELECT P6, UR62, PT ;  /* 0x00000000003e782f */ /* 0x000fe400038c0000 */
[----:B------:R-:W-:Y:S01]  /*25750*/  MOV R14, UR62 ;  /* 0x0000003e000e7c02 */ /* 0x000fe20008000f00 */
[----:B012---:R-:W-:Y:S10]  /*25760*/  ENDCOLLECTIVE ;  /* 0x000000000000791b */ /* 0x007ff40003800000 */
.L_x_2650:
[----:B------:R-:W-:Y:S05]  /*25770*/  BSYNC B0 ;  /* 0x0000000000007941 */ /* 0x000fea0003800000 */
.L_x_2649:
[----:B------:R-:W-:Y:S05]  /*25780*/  BRA `(.L_x_2651) ;  /* 0xffffffdc00707947 */ /* 0x000fea000383ffff */
.L_x_2534:
[----:B-1----:R1:W2:Y:S02]  /*25790*/  SYNCS.PHASECHK.TRANS64.TRYWAIT P0, [R6+URZ], R5 ;  /* 0x00000005060075a7 */ /* 0x0022a4000800017f */
[----:B--2---:R-:W-:Y:S05]  /*257a0*/  @!P0 NANOSLEEP.SYNCS 0x989680 ;  /* 0x009896800000895d */ /* 0x004fea0003900000 */
[----:B------:R-:W2:Y:S02]  /*257b0*/  @!P0 SYNCS.PHASECHK.TRANS64 P0, [R6+URZ], R5 ;  /* 0x00000005060085a7 */ /* 0x000ea4000800007f */
[----:B--2---:R-:W-:Y:S05]  /*257c0*/  @!P0 BRA `(.L_x_2534) ;  /* 0xfffffffc00f08947 */ /* 0x004fea000383ffff */
[----:B------:R-:W-:Y:S05]  /*257d0*/  BRA `(.L_x_2652) ;  /* 0xffffffdc00ac7947 */ /* 0x000fea000383ffff */
.L_x_2535:
[----:B--2---:R2:W3:Y:S02]  /*257e0*/  SYNCS.PHASECHK.TRANS64.TRYWAIT P0, [R7+URZ], R2 ;  /* 0x00000002070075a7 */ /* 0x0044e4000800017f */
[----:B---3--:R-:W-:Y:S05]  /*257f0*/  @!P0 NANOSLEEP.SYNCS 0x989680 ;  /* 0x009896800000895d */ /* 0x008fea0003900000 */
[----:B------:R-:W3:Y:S02]  /*25800*/  @!P0 SYNCS.PHASECHK.TRANS64 P0, [R7+URZ], R2 ;  /* 0x00000002070085a7 */ /* 0x000ee4000800007f */
[----:B---3--:R-:W-:Y:S05]  /*25810*/  @!P0 BRA `(.L_x_2535) ;  /* 0xfffffffc00f08947 */ /* 0x008fea000383ffff */
[----:B------:R-:W-:Y:S05]  /*25820*/  BRA `(.L_x_2653) ;  /* 0xffffffdc00a07947 */ /* 0x000fea000383ffff */
.L_x_2537:
[----:B---3--:R3:W4:Y:S02]  /*25830*/  SYNCS.PHASECHK.TRANS64.TRYWAIT P0, [R4+URZ], R5 ;  /* 0x00000005040075a7 */ /* 0x008724000800017f */
[----:B----4-:R-:W-:Y:S05]  /*25840*/  @!P0 NANOSLEEP.SYNCS 0x989680 ;  /* 0x009896800000895d */ /* 0x010fea0003900000 */
[----:B------:R-:W4:Y:S02]  /*25850*/  @!P0 SYNCS.PHASECHK.TRANS64 P0, [R4+URZ], R5 ;  /* 0x00000005040085a7 */ /* 0x000f24000800007f */
[----:B----4-:R-:W-:Y:S05]  /*25860*/  @!P0 BRA `(.L_x_2537) ;  /* 0xfffffffc00f08947 */ /* 0x010fea000383ffff */
[----:B------:R-:W-:Y:S05]  /*25870*/  BRA `(.L_x_2654) ;  /* 0xffffffdc00a87947 */ /* 0x000fea000383ffff */
.L_x_2655:
        /* <DEDUP_REMOVED lines=16> */
.L_x_2665:


//--------------------- .nv.global.init           --------------------------
	.section	.nv.global.init,"aw",@progbits
.nv.global.init:
	.type		$str$23,@object
	.size		$str$23,($str$24 - $str$23)
$str$23:
        /*0000*/ 	.byte	0x28, 0x61, 0x64, 0x64, 0x72, 0x65, 0x73, 0x73, 0x20, 0x26, 0x20, 0x6d, 0x61, 0x73, 0x6b, 0x29
        /*0010*/ 	.byte	0x20, 0x3d, 0x3d, 0x20, 0x30, 0x00
	.type		$str$24,@object
	.size		$str$24,(__unnamed_5 - $str$24)
$str$24:
        /*0016*/ 	.byte	0x2f, 0x74, 0x6d, 0x70, 0x2f, 0x6f, 0x73, 0x73, 0x5f, 0x6b, 0x65, 0x72, 0x6e, 0x65, 0x6c, 0x73
        /*0026*/ 	.byte	0x5f, 0x73, 0x72, 0x63, 0x2f, 0x66, 0x6c, 0x61, 0x73, 0x68, 0x5f, 0x61, 0x74, 0x74, 0x65, 0x6e
        /*0036*/ 	.byte	0x74, 0x69, 0x6f, 0x6e, 0x2f, 0x63, 0x73, 0x72, 0x63, 0x2f, 0x63, 0x75, 0x74, 0x6c, 0x61, 0x73
        /*0046*/ 	.byte	0x73, 0x2f, 0x69, 0x6e, 0x63, 0x6c, 0x75, 0x64, 0x65, 0x2f, 0x63, 0x75, 0x74, 0x65, 0x2f, 0x70
        /*0056*/ 	.byte	0x6f, 0x69, 0x6e, 0x74, 0x65, 0x72, 0x5f, 0x66, 0x6c, 0x61, 0x67, 0x67, 0x65, 0x64, 0x2e, 0x68
        /*0066*/ 	.byte	0x70, 0x70, 0x00
	.type		__unnamed_5,@object
	.size		__unnamed_5,(__unnamed_11 - __unnamed_5)
__unnamed_5:
        /* <DEDUP_REMOVED lines=24> */
	.type		__unnamed_11,@object
	.size		__unnamed_11,(__unnamed_6 - __unnamed_11)
__unnamed_11:
        /* <DEDUP_REMOVED lines=24> */
	.type		__unnamed_6,@object
	.size		__unnamed_6,(__unnamed_9 - __unnamed_6)
__unnamed_6:
        /* <DEDUP_REMOVED lines=24> */
	.type		__unnamed_9,@object
	.size		__unnamed_9,(__unnamed_3 - __unnamed_9)
__unnamed_9:
        /* <DEDUP_REMOVED lines=29> */
	.type		__unnamed_3,@object
	.size		__unnamed_3,(__unnamed_4 - __unnamed_3)
__unnamed_3:
        /* <DEDUP_REMOVED lines=29> */
	.type		__unnamed_4,@object
	.size		__unnamed_4,(__unnamed_8 - __unnamed_4)
__unnamed_4:
        /* <DEDUP_REMOVED lines=29> */
	.type		__unnamed_8,@object
	.size		__unnamed_8,(__unnamed_10 - __unnamed_8)
__unnamed_8:
        /* <DEDUP_REMOVED lines=29> */
	.type		__unnamed_10,@object
	.size		__unnamed_10,(__unnamed_2 - __unnamed_10)
__unnamed_10:
        /* <DEDUP_REMOVED lines=29> */
	.type		__unnamed_2,@object
	.size		__unnamed_2,(__unnamed_1 - __unnamed_2)
__unnamed_2:
        /* <DEDUP_REMOVED lines=29> */
	.type		__unnamed_1,@object
	.size		__unnamed_1,(__unnamed_7 - __unnamed_1)
__unnamed_1:
        /* <DEDUP_REMOVED lines=28> */
        /*1171*/ 	.byte	0x32, 0x34, 0x35, 0x37, 0x36, 0x3e, 0x3e, 0x3e, 0x3e, 0x3e, 0x20, 0x26, 0x5d, 0x00
	.type		__unnamed_7,@object
	.size		__unnamed_7,(.L_6 - __unnamed_7)
__unnamed_7:
        /* <DEDUP_REMOVED lines=29> */
.L_6:


//--------------------- .nv.shared._ZN7cutlass13device_kernelIN5flash11enable_sm90INS1_16FlashAttnFwdSm90INS1_25CollectiveMainloopFwdSm90ILi2EN4cute5tupleIJNS5_1CILi1EEES8_S8_EEENS6_IJNS7_ILi128EEESA_NS7_ILi192EEEEEELi128ENS_6half_tEfNS_4arch4Sm90ELb0ELb0ELb1ELb0ELb0ELb0ELb0ELb1ELb1ELb0ELb0ELb0EEENS1_21CollectiveEpilogueFwdINS6_IJSA_SA_SA_EEES9_SD_SF_Li256ELb0ELb0ELb0ELb0EEENS1_29StaticPersistentTileSchedulerILb0EEEEEEEEEvNT_6ParamsE --------------------------
	.section	.nv.shared._ZN7cutlass13device_kernelIN5flash11enable_sm90INS1_16FlashAttnFwdSm90INS1_25CollectiveMainloopFwdSm90ILi2EN4cute5tupleIJNS5_1CILi1EEES8_S8_EEENS6_IJNS7_ILi128EEESA_NS7_ILi192EEEEEELi128ENS_6half_tEfNS_4arch4Sm90ELb0ELb0ELb1ELb0ELb0ELb0ELb0ELb1ELb1ELb0ELb0ELb0EEENS1_21CollectiveEpilogueFwdINS6_IJSA_SA_SA_EEES9_SD_SF_Li256ELb0ELb0ELb0ELb0EEENS1_29StaticPersistentTileSchedulerILb0EEEEEEEEEvNT_6ParamsE,"aw",@nobits
	.sectionflags	@""
	.align	16
	.zero		1024


//--------------------- .nv.shared.reserved.0     --------------------------
	.section	.nv.shared.reserved.0,"aw",@nobits
	.weak		__nv_reservedSMEM_offset_0_alias
	.size		__nv_reservedSMEM_offset_0_alias, 0, 0
	.other		__nv_reservedSMEM_offset_0_alias,@"STO_CUDA_RESERVED_SHARED STV_DEFAULT"
__nv_reservedSMEM_offset_0_alias:
	.zero		0


//--------------------- .nv.global                --------------------------
	.section	.nv.global,"aw",@nobits
.nv.global:
	.type		_ZN78_INTERNAL_62a4a2dc_42_flash_fwd_hdim192_128_fp16_softcap_sm90_cu_a7f3af4d_38924cute1_E,@object
	.size		_ZN78_INTERNAL_62a4a2dc_42_flash_fwd_hdim192_128_fp16_softcap_sm90_cu_a7f3af4d_38924cute1_E,(_ZN78_INTERNAL_62a4a2dc_42_flash_fwd_hdim192_128_fp16_softcap_sm90_cu_a7f3af4d_38924cuda3std3__45__cpo6cbeginE - _ZN78_INTERNAL_62a4a2dc_42_flash_fwd_hdim192_128_fp16_softcap_sm90_cu_a7f3af4d_38924cute1_E)
_ZN78_INTERNAL_62a4a2dc_42_flash_fwd_hdim192_128_fp16_softcap_sm90_cu_a7f3af4d_38924cute1_E:
	.zero		1
	.type		_ZN78_INTERNAL_62a4a2dc_42_flash_fwd_hdim192_128_fp16_softcap_sm90_cu_a7f3af4d_38924cuda3std3__45__cpo6cbeginE,@object
	.size		_ZN78_INTERNAL_62a4a2dc_42_flash_fwd_hdim192_128_fp16_softcap_sm90_cu_a7f3af4d_38924cuda3std3__45__cpo6cbeginE,(_ZN78_INTERNAL_62a4a2dc_42_flash_fwd_hdim192_128_fp16_softcap_sm90_cu_a7f3af4d_38924cuda3std3__48in_placeE - _ZN78_INTERNAL_62a4a2dc_42_flash_fwd_hdim192_128_fp16_softcap_sm90_cu_a7f3af4d_38924cuda3std3__45__cpo6cbeginE)
_ZN78_INTERNAL_62a4a2dc_42_flash_fwd_hdim192_128_fp16_softcap_sm90_cu_a7f3af4d_38924cuda3std3__45__cpo6cbeginE:
	.zero		1
	.type		_ZN78_INTERNAL_62a4a2dc_42_flash_fwd_hdim192_128_fp16_softcap_sm90_cu_a7f3af4d_38924cuda3std3__48in_placeE,@object
	.size		_ZN78_INTERNAL_62a4a2dc_42_flash_fwd_hdim192_128_fp16_softcap_sm90_cu_a7f3af4d_38924cuda3std3__48in_placeE,(_ZN78_INTERNAL_62a4a2dc_42_flash_fwd_hdim192_128_fp16_softcap_sm90_cu_a7f3af4d_38924cuda3std6ranges3__45__cpo9iter_moveE - _ZN78_INTERNAL_62a4a2dc_42_flash_fwd_hdim192_128_fp16_softcap_sm90_cu_a7f3af4d_38924cuda3std3__48in_placeE)
_ZN78_INTERNAL_62a4a2dc_42_flash_fwd_hdim192_128_fp16_softcap_sm90_cu_a7f3af4d_38924cuda3std3__48in_placeE:
	.zero		1
	.type		_ZN78_INTERNAL_62a4a2dc_42_flash_fwd_hdim192_128_fp16_softcap_sm90_cu_a7f3af4d_38924cuda3std6ranges3__45__cpo9iter_moveE,@object
	.size		_ZN78_INTERNAL_62a4a2dc_42_flash_fwd_hdim192_128_fp16_softcap_sm90_cu_a7f3af4d_38924cuda3std6ranges3__45__cpo9iter_moveE,(_ZN78_INTERNAL_62a4a2dc_42_flash_fwd_hdim192_128_fp16_softcap_sm90_cu_a7f3af4d_38924cuda3std3__45__cpo5beginE - _ZN78_INTERNAL_62a4a2dc_42_flash_fwd_hdim192_128_fp16_softcap_sm90_cu_a7f3af4d_38924cuda3std6ranges3__45__cpo9iter_moveE)
_ZN78_INTERNAL_62a4a2dc_42_flash_fwd_hdim192_128_fp16_softcap_sm90_cu_a7f3af4d_38924cuda3std6ranges3__45__cpo9iter_moveE:
	.zero		1
	.type		_ZN78_INTERNAL_62a4a2dc_42_flash_fwd_hdim192_128_fp16_softcap_sm90_cu_a7f3af4d_38924cuda3std3__45__cpo5beginE,@object
	.size		_ZN78_INTERNAL_62a4a2dc_42_flash_fwd_hdim192_128_fp16_softcap_sm90_cu_a7f3af4d_38924cuda3std3__45__cpo5beginE,(_ZN78_INTERNAL_62a4a2dc_42_flash_fwd_hdim192_128_fp16_softcap_sm90_cu_a7f3af4d_38924cuda3std3__480_GLOBAL__N__62a4a2dc_42_flash_fwd_hdim192_128_fp16_softcap_sm90_cu_a7f3af4d_38926ignoreE - _ZN78_INTERNAL_62a4a2dc_42_flash_fwd_hdim192_128_fp16_softcap_sm90_cu_a7f3af4d_38924cuda3std3__45__cpo5beginE)
_ZN78_INTERNAL_62a4a2dc_42_flash_fwd_hdim192_128_fp16_softcap_sm90_cu_a7f3af4d_38924cuda3std3__45__cpo5beginE:
	.zero		1
	.type		_ZN78_INTERNAL_62a4a2dc_42_flash_fwd_hdim192_128_fp16_softcap_sm90_cu_a7f3af4d_38924cuda3std3__480_GLOBAL__N__62a4a2dc_42_flash_fwd_hdim192_128_fp16_softcap_sm90_cu_a7f3af4d_38926ignoreE,@object
	.size		_ZN78_INTERNAL_62a4a2dc_42_flash_fwd_hdim192_128_fp16_softcap_sm90_cu_a7f3af4d_38924cuda3std3__480_GLOBAL__N__62a4a2dc_42_flash_fwd_hdim192_128_fp16_softcap_sm90_cu_a7f3af4d_38926ignoreE,(_ZN78_INTERNAL_62a4a2dc_42_flash_fwd_hdim192_128_fp16_softcap_sm90_cu_a7f3af4d_38924cute7productE - _ZN78_INTERNAL_62a4a2dc_42_flash_fwd_hdim192_128_fp16_softcap_sm90_cu_a7f3af4d_38924cuda3std3__480_GLOBAL__N__62a4a2dc_42_flash_fwd_hdim192_128_fp16_softcap_sm90_cu_a7f3af4d_38926ignoreE)
_ZN78_INTERNAL_62a4a2dc_42_flash_fwd_hdim192_128_fp16_softcap_sm90_cu_a7f3af4d_38924cuda3std3__480_GLOBAL__N__62a4a2dc_42_flash_fwd_hdim192_128_fp16_softcap_sm90_cu_a7f3af4d_38926ignoreE:
	.zero		1
	.type		_ZN78_INTERNAL_62a4a2dc_42_flash_fwd_hdim192_128_fp16_softcap_sm90_cu_a7f3af4d_38924cute7productE,@object
	.size		_ZN78_INTERNAL_62a4a2dc_42_flash_fwd_hdim192_128_fp16_softcap_sm90_cu_a7f3af4d_38924cute7productE,(_ZN78_INTERNAL_62a4a2dc_42_flash_fwd_hdim192_128_fp16_softcap_sm90_cu_a7f3af4d_38924cuda3std3__45__cpo3endE - _ZN78_INTERNAL_62a4a2dc_42_flash_fwd_hdim192_128_fp16_softcap_sm90_cu_a7f3af4d_38924cute7productE)
_ZN78_INTERNAL_62a4a2dc_42_flash_fwd_hdim192_128_fp16_softcap_sm90_cu_a7f3af4d_38924cute7productE:
	.zero		1
	.type		_ZN78_INTERNAL_62a4a2dc_42_flash_fwd_hdim192_128_fp16_softcap_sm90_cu_a7f3af4d_38924cuda3std3__45__cpo3endE,@object
	.size		_ZN78_INTERNAL_62a4a2dc_42_flash_fwd_hdim192_128_fp16_softcap_sm90_cu_a7f3af4d_38924cuda3std3__45__cpo3endE,(_ZN78_INTERNAL_62a4a2dc_42_flash_fwd_hdim192_128_fp16_softcap_sm90_cu_a7f3af4d_38924cuda3std3__419piecewise_constructE - _ZN78_INTERNAL_62a4a2dc_42_flash_fwd_hdim192_128_fp16_softcap_sm90_cu_a7f3af4d_38924cuda3std3__45__cpo3endE)
_ZN78_INTERNAL_62a4a2dc_42_flash_fwd_hdim192_128_fp16_softcap_sm90_cu_a7f3af4d_38924cuda3std3__45__cpo3endE:
	.zero		1
	.type		_ZN78_INTERNAL_62a4a2dc_42_flash_fwd_hdim192_128_fp16_softcap_sm90_cu_a7f3af4d_38924cuda3std3__419piecewise_constructE,@object
	.size		_ZN78_INTERNAL_62a4a2dc_42_flash_fwd_hdim192_128_fp16_softcap_sm90_cu_a7f3af4d_38924cuda3std3__419piecewise_constructE,(_ZN78_INTERNAL_62a4a2dc_42_flash_fwd_hdim192_128_fp16_softcap_sm90_cu_a7f3af4d_38924cuda3std3__45__cpo4cendE - _ZN78_INTERNAL_62a4a2dc_42_flash_fwd_hdim192_128_fp16_softcap_sm90_cu_a7f3af4d_38924cuda3std3__419piecewise_constructE)
_ZN78_INTERNAL_62a4a2dc_42_flash_fwd_hdim192_128_fp16_softcap_sm90_cu_a7f3af4d_38924cuda3std3__419piecewise_constructE:
	.zero		1
	.type		_ZN78_INTERNAL_62a4a2dc_42_flash_fwd_hdim192_128_fp16_softcap_sm90_cu_a7f3af4d_38924cuda3std3__45__cpo4cendE,@object
	.size		_ZN78_INTERNAL_62a4a2dc_42_flash_fwd_hdim192_128_fp16_softcap_sm90_cu_a7f3af4d_38924cuda3std3__45__cpo4cendE,(_ZN78_INTERNAL_62a4a2dc_42_flash_fwd_hdim192_128_fp16_softcap_sm90_cu_a7f3af4d_38924cuda3std6ranges3__45__cpo4swapE - _ZN78_INTERNAL_62a4a2dc_42_flash_fwd_hdim192_128_fp16_softcap_sm90_cu_a7f3af4d_38924cuda3std3__45__cpo4cendE)
_ZN78_INTERNAL_62a4a2dc_42_flash_fwd_hdim192_128_fp16_softcap_sm90_cu_a7f3af4d_38924cuda3std3__45__cpo4cendE:
	.zero		1
	.type		_ZN78_INTERNAL_62a4a2dc_42_flash_fwd_hdim192_128_fp16_softcap_sm90_cu_a7f3af4d_38924cuda3std6ranges3__45__cpo4swapE,@object
	.size		_ZN78_INTERNAL_62a4a2dc_42_flash_fwd_hdim192_128_fp16_softcap_sm90_cu_a7f3af4d_38924cuda3std6ranges3__45__cpo4swapE,(.L_18 - _ZN78_INTERNAL_62a4a2dc_42_flash_fwd_hdim192_128_fp16_softcap_sm90_cu_a7f3af4d_38924cuda3std6ranges3__45__cpo4swapE)
_ZN78_INTERNAL_62a4a2dc_42_flash_fwd_hdim192_128_fp16_softcap_sm90_cu_a7f3af4d_38924cuda3std6ranges3__45__cpo4swapE:
	.zero		1
.L_18:


//--------------------- .nv.shared._ZN7cutlass13device_kernelIN5flash11enable_sm90INS1_16FlashAttnFwdSm90INS1_25CollectiveMainloopFwdSm90ILi2EN4cute5tupleIJNS5_1CILi2EEENS7_ILi1EEES9_EEENS6_IJNS7_ILi128EEESB_NS7_ILi192EEEEEELi128ENS_6half_tEfNS_4arch4Sm90ELb0ELb0ELb1ELb0ELb0ELb0ELb0ELb1ELb1ELb0ELb0ELb0EEENS1_21CollectiveEpilogueFwdINS6_IJSB_SB_SB_EEESA_SE_SG_Li256ELb0ELb0ELb0ELb0EEENS1_29StaticPersistentTileSchedulerILb0EEEEEEEEEvNT_6ParamsE --------------------------
	.section	.nv.shared._ZN7cutlass13device_kernelIN5flash11enable_sm90INS1_16FlashAttnFwdSm90INS1_25CollectiveMainloopFwdSm90ILi2EN4cute5tupleIJNS5_1CILi2EEENS7_ILi1EEES9_EEENS6_IJNS7_ILi128EEESB_NS7_ILi192EEEEEELi128ENS_6half_tEfNS_4arch4Sm90ELb0ELb0ELb1ELb0ELb0ELb0ELb0ELb1ELb1ELb0ELb0ELb0EEENS1_21CollectiveEpilogueFwdINS6_IJSB_SB_SB_EEESA_SE_SG_Li256ELb0ELb0ELb0ELb0EEENS1_29StaticPersistentTileSchedulerILb0EEEEEEEEEvNT_6ParamsE,"aw",@nobits
	.sectionflags	@""
	.align	16
	.zero		1024


//--------------------- .nv.shared._ZN7cutlass13device_kernelIN5flash11enable_sm90INS1_16FlashAttnFwdSm90INS1_25CollectiveMainloopFwdSm90ILi2EN4cute5tupleIJNS5_1CILi1EEES8_S8_EEENS6_IJNS7_ILi128EEESA_NS7_ILi192EEEEEELi128ENS_6half_tEfNS_4arch4Sm90ELb0ELb0ELb1ELb1ELb0ELb0ELb0ELb1ELb1ELb0ELb0ELb0EEENS1_21CollectiveEpilogueFwdINS6_IJSA_SA_SA_EEES9_SD_SF_Li256ELb1ELb0ELb0ELb0EEENS1_36VarlenDynamicPersistentTileSchedulerILi128ELi128ELi256ELi32ELb0ELb0ELb1ELb0ELb1ELb1EEEEEEEEEvNT_6ParamsE --------------------------
	.section	.nv.shared._ZN7cutlass13device_kernelIN5flash11enable_sm90INS1_16FlashAttnFwdSm90INS1_25CollectiveMainloopFwdSm90ILi2EN4cute5tupleIJNS5_1CILi1EEES8_S8_EEENS6_IJNS7_ILi128EEESA_NS7_ILi192EEEEEELi128ENS_6half_tEfNS_4arch4Sm90ELb0ELb0ELb1ELb1ELb0ELb0ELb0ELb1ELb1ELb0ELb0ELb0EEENS1_21CollectiveEpilogueFwdINS6_IJSA_SA_SA_EEES9_SD_SF_Li256ELb1ELb0ELb0ELb0EEENS1_36VarlenDynamicPersistentTileSchedulerILi128ELi128ELi256ELi32ELb0ELb0ELb1ELb0ELb1ELb1EEEEEEEEEvNT_6ParamsE,"aw",@nobits
	.sectionflags	@""
	.align	16
	.zero		1024


//--------------------- .nv.shared._ZN7cutlass13device_kernelIN5flash11enable_sm90INS1_16FlashAttnFwdSm90INS1_25CollectiveMainloopFwdSm90ILi2EN4cute5tupleIJNS5_1CILi1EEES8_S8_EEENS6_IJNS7_ILi128EEESA_NS7_ILi192EEEEEELi128ENS_6half_tEfNS_4arch4Sm90ELb0ELb0ELb1ELb1ELb0ELb1ELb0ELb1ELb1ELb0ELb0ELb0EEENS1_21CollectiveEpilogueFwdINS6_IJSA_SA_SA_EEES9_SD_SF_Li256ELb1ELb0ELb0ELb0EEENS1_36VarlenDynamicPersistentTileSchedulerILi128ELi128ELi256ELi32ELb0ELb0ELb1ELb0ELb1ELb1EEEEEEEEEvNT_6ParamsE --------------------------
	.section	.nv.shared._ZN7cutlass13device_kernelIN5flash11enable_sm90INS1_16FlashAttnFwdSm90INS1_25CollectiveMainloopFwdSm90ILi2EN4cute5tupleIJNS5_1CILi1EEES8_S8_EEENS6_IJNS7_ILi128EEESA_NS7_ILi192EEEEEELi128ENS_6half_tEfNS_4arch4Sm90ELb0ELb0ELb1ELb1ELb0ELb1ELb0ELb1ELb1ELb0ELb0ELb0EEENS1_21CollectiveEpilogueFwdINS6_IJSA_SA_SA_EEES9_SD_SF_Li256ELb1ELb0ELb0ELb0EEENS1_36VarlenDynamicPersistentTileSchedulerILi128ELi128ELi256ELi32ELb0ELb0ELb1ELb0ELb1ELb1EEEEEEEEEvNT_6ParamsE,"aw",@nobits
	.sectionflags	@""
	.align	16
	.zero		1024


//--------------------- .nv.shared._ZN7cutlass13device_kernelIN5flash11enable_sm90INS1_16FlashAttnFwdSm90INS1_25CollectiveMainloopFwdSm90ILi2EN4cute5tupleIJNS5_1CILi1EEES8_S8_EEENS6_IJNS7_ILi128EEENS7_ILi96EEENS7_ILi192EEEEEELi128ENS_6half_tEfNS_4arch4Sm90ELb0ELb1ELb1ELb0ELb0ELb0ELb0ELb1ELb1ELb0ELb0ELb0EEENS1_21CollectiveEpilogueFwdINS6_IJSA_SA_SB_EEES9_SE_SG_Li256ELb0ELb0ELb0ELb0EEENS1_30DynamicPersistentTileSchedulerILi256ELi32ELb0ELb0ELb1EEEEEEEEEvNT_6ParamsE --------------------------
	.section	.nv.shared._ZN7cutlass13device_kernelIN5flash11enable_sm90INS1_16FlashAttnFwdSm90INS1_25CollectiveMainloopFwdSm90ILi2EN4cute5tupleIJNS5_1CILi1EEES8_S8_EEENS6_IJNS7_ILi128EEENS7_ILi96EEENS7_ILi192EEEEEELi128ENS_6half_tEfNS_4arch4Sm90ELb0ELb1ELb1ELb0ELb0ELb0ELb0ELb1ELb1ELb0ELb0ELb0EEENS1_21CollectiveEpilogueFwdINS6_IJSA_SA_SB_EEES9_SE_SG_Li256ELb0ELb0ELb0ELb0EEENS1_30DynamicPersistentTileSchedulerILi256ELi32ELb0ELb0ELb1EEEEEEEEEvNT_6ParamsE,"aw",@nobits
	.sectionflags	@""
	.align	16
	.zero		1024


//--------------------- .nv.shared._ZN7cutlass13device_kernelIN5flash11enable_sm90INS1_16FlashAttnFwdSm90INS1_25CollectiveMainloopFwdSm90ILi2EN4cute5tupleIJNS5_1CILi1EEES8_S8_EEENS6_IJNS7_ILi128EEENS7_ILi96EEENS7_ILi192EEEEEELi128ENS_6half_tEfNS_4arch4Sm90ELb0ELb1ELb1ELb1ELb0ELb0ELb0ELb1ELb1ELb0ELb0ELb0EEENS1_21CollectiveEpilogueFwdINS6_IJSA_SA_SB_EEES9_SE_SG_Li256ELb1ELb0ELb0ELb0EEENS1_36VarlenDynamicPersistentTileSchedulerILi128ELi96ELi256ELi32ELb0ELb0ELb1ELb1ELb0ELb1EEEEEEEEEvNT_6ParamsE --------------------------
	.section	.nv.shared._ZN7cutlass13device_kernelIN5flash11enable_sm90INS1_16FlashAttnFwdSm90INS1_25CollectiveMainloopFwdSm90ILi2EN4cute5tupleIJNS5_1CILi1EEES8_S8_EEENS6_IJNS7_ILi128EEENS7_ILi96EEENS7_ILi192EEEEEELi128ENS_6half_tEfNS_4arch4Sm90ELb0ELb1ELb1ELb1ELb0ELb0ELb0ELb1ELb1ELb0ELb0ELb0EEENS1_21CollectiveEpilogueFwdINS6_IJSA_SA_SB_EEES9_SE_SG_Li256ELb1ELb0ELb0ELb0EEENS1_36VarlenDynamicPersistentTileSchedulerILi128ELi96ELi256ELi32ELb0ELb0ELb1ELb1ELb0ELb1EEEEEEEEEvNT_6ParamsE,"aw",@nobits
	.sectionflags	@""
	.align	16
	.zero		1024


//--------------------- .nv.shared._ZN7cutlass13device_kernelIN5flash11enable_sm90INS1_16FlashAttnFwdSm90INS1_25CollectiveMainloopFwdSm90ILi2EN4cute5tupleIJNS5_1CILi1EEES8_S8_EEENS6_IJNS7_ILi128EEENS7_ILi96EEENS7_ILi192EEEEEELi128ENS_6half_tEfNS_4arch4Sm90ELb0ELb1ELb1ELb1ELb0ELb1ELb0ELb1ELb1ELb0ELb0ELb0EEENS1_21CollectiveEpilogueFwdINS6_IJSA_SA_SB_EEES9_SE_SG_Li256ELb1ELb0ELb0ELb0EEENS1_36VarlenDynamicPersistentTileSchedulerILi128ELi96ELi256ELi32ELb0ELb0ELb1ELb1ELb0ELb1EEEEEEEEEvNT_6ParamsE --------------------------
	.section	.nv.shared._ZN7cutlass13device_kernelIN5flash11enable_sm90INS1_16FlashAttnFwdSm90INS1_25CollectiveMainloopFwdSm90ILi2EN4cute5tupleIJNS5_1CILi1EEES8_S8_EEENS6_IJNS7_ILi128EEENS7_ILi96EEENS7_ILi192EEEEEELi128ENS_6half_tEfNS_4arch4Sm90ELb0ELb1ELb1ELb1ELb0ELb1ELb0ELb1ELb1ELb0ELb0ELb0EEENS1_21CollectiveEpilogueFwdINS6_IJSA_SA_SB_EEES9_SE_SG_Li256ELb1ELb0ELb0ELb0EEENS1_36VarlenDynamicPersistentTileSchedulerILi128ELi96ELi256ELi32ELb0ELb0ELb1ELb1ELb0ELb1EEEEEEEEEvNT_6ParamsE,"aw",@nobits
	.sectionflags	@""
	.align	16
	.zero		1024


//--------------------- .nv.shared._ZN7cutlass13device_kernelIN5flash11enable_sm90INS1_16FlashAttnFwdSm90INS1_25CollectiveMainloopFwdSm90ILi2EN4cute5tupleIJNS5_1CILi1EEES8_S8_EEENS6_IJNS7_ILi128EEESA_NS7_ILi192EEEEEELi128ENS_6half_tEfNS_4arch4Sm90ELb1ELb0ELb1ELb0ELb0ELb0ELb0ELb1ELb1ELb0ELb0ELb0EEENS1_21CollectiveEpilogueFwdINS6_IJSA_SA_SA_EEES9_SD_SF_Li256ELb0ELb0ELb0ELb0EEENS1_30DynamicPersistentTileSchedulerILi256ELi32ELb0ELb0ELb1EEEEEEEEEvNT_6ParamsE --------------------------
	.section	.nv.shared._ZN7cutlass13device_kernelIN5flash11enable_sm90INS1_16FlashAttnFwdSm90INS1_25CollectiveMainloopFwdSm90ILi2EN4cute5tupleIJNS5_1CILi1EEES8_S8_EEENS6_IJNS7_ILi128EEESA_NS7_ILi192EEEEEELi128ENS_6half_tEfNS_4arch4Sm90ELb1ELb0ELb1ELb0ELb0ELb0ELb0ELb1ELb1ELb0ELb0ELb0EEENS1_21CollectiveEpilogueFwdINS6_IJSA_SA_SA_EEES9_SD_SF_Li256ELb0ELb0ELb0ELb0EEENS1_30DynamicPersistentTileSchedulerILi256ELi32ELb0ELb0ELb1EEEEEEEEEvNT_6ParamsE,"aw",@nobits
	.sectionflags	@""
	.align	16
	.zero		1024


//--------------------- .nv.shared._ZN7cutlass13device_kernelIN5flash11enable_sm90INS1_16FlashAttnFwdSm90INS1_25CollectiveMainloopFwdSm90ILi2EN4cute5tupleIJNS5_1CILi1EEES8_S8_EEENS6_IJNS7_ILi128EEESA_NS7_ILi192EEEEEELi128ENS_6half_tEfNS_4arch4Sm90ELb1ELb0ELb1ELb1ELb0ELb0ELb0ELb1ELb1ELb0ELb0ELb0EEENS1_21CollectiveEpilogueFwdINS6_IJSA_SA_SA_EEES9_SD_SF_Li256ELb1ELb0ELb0ELb0EEENS1_36VarlenDynamicPersistentTileSchedulerILi128ELi128ELi256ELi32ELb0ELb0ELb1ELb1ELb1ELb1EEEEEEEEEvNT_6ParamsE --------------------------
	.section	.nv.shared._ZN7cutlass13device_kernelIN5flash11enable_sm90INS1_16FlashAttnFwdSm90INS1_25CollectiveMainloopFwdSm90ILi2EN4cute5tupleIJNS5_1CILi1EEES8_S8_EEENS6_IJNS7_ILi128EEESA_NS7_ILi192EEEEEELi128ENS_6half_tEfNS_4arch4Sm90ELb1ELb0ELb1ELb1ELb0ELb0ELb0ELb1ELb1ELb0ELb0ELb0EEENS1_21CollectiveEpilogueFwdINS6_IJSA_SA_SA_EEES9_SD_SF_Li256ELb1ELb0ELb0ELb0EEENS1_36VarlenDynamicPersistentTileSchedulerILi128ELi128ELi256ELi32ELb0ELb0ELb1ELb1ELb1ELb1EEEEEEEEEvNT_6ParamsE,"aw",@nobits
	.sectionflags	@""
	.align	16
	.zero		1024


//--------------------- .nv.shared._ZN7cutlass13device_kernelIN5flash11enable_sm90INS1_16FlashAttnFwdSm90INS1_25CollectiveMainloopFwdSm90ILi2EN4cute5tupleIJNS5_1CILi1EEES8_S8_EEENS6_IJNS7_ILi128EEESA_NS7_ILi192EEEEEELi128ENS_6half_tEfNS_4arch4Sm90ELb1ELb0ELb1ELb1ELb0ELb1ELb0ELb1ELb1ELb0ELb0ELb0EEENS1_21CollectiveEpilogueFwdINS6_IJSA_SA_SA_EEES9_SD_SF_Li256ELb1ELb0ELb0ELb0EEENS1_36VarlenDynamicPersistentTileSchedulerILi128ELi128ELi256ELi32ELb0ELb0ELb1ELb1ELb1ELb1EEEEEEEEEvNT_6ParamsE --------------------------
	.section	.nv.shared._ZN7cutlass13device_kernelIN5flash11enable_sm90INS1_16FlashAttnFwdSm90INS1_25CollectiveMainloopFwdSm90ILi2EN4cute5tupleIJNS5_1CILi1EEES8_S8_EEENS6_IJNS7_ILi128EEESA_NS7_ILi192EEEEEELi128ENS_6half_tEfNS_4arch4Sm90ELb1ELb0ELb1ELb1ELb0ELb1ELb0ELb1ELb1ELb0ELb0ELb0EEENS1_21CollectiveEpilogueFwdINS6_IJSA_SA_SA_EEES9_SD_SF_Li256ELb1ELb0ELb0ELb0EEENS1_36VarlenDynamicPersistentTileSchedulerILi128ELi128ELi256ELi32ELb0ELb0ELb1ELb1ELb1ELb1EEEEEEEEEvNT_6ParamsE,"aw",@nobits
	.sectionflags	@""
	.align	16
	.zero		1024


//--------------------- .nv.constant0._ZN7cutlass13device_kernelIN5flash11enable_sm90INS1_16FlashAttnFwdSm90INS1_25CollectiveMainloopFwdSm90ILi2EN4cute5tupleIJNS5_1CILi1EEES8_S8_EEENS6_IJNS7_ILi128EEESA_NS7_ILi192EEEEEELi128ENS_6half_tEfNS_4arch4Sm90ELb0ELb0ELb1ELb0ELb0ELb0ELb0ELb1ELb1ELb0ELb0ELb0EEENS1_21CollectiveEpilogueFwdINS6_IJSA_SA_SA_EEES9_SD_SF_Li256ELb0ELb0ELb0ELb0EEENS1_29StaticPersistentTileSchedulerILb0EEEEEEEEEvNT_6ParamsE --------------------------
	.section	.nv.constant0._ZN7cutlass13device_kernelIN5flash11enable_sm90INS1_16FlashAttnFwdSm90INS1_25CollectiveMainloopFwdSm90ILi2EN4cute5tupleIJNS5_1CILi1EEES8_S8_EEENS6_IJNS7_ILi128EEESA_NS7_ILi192EEEEEELi128ENS_6half_tEfNS_4arch4Sm90ELb0ELb0ELb1ELb0ELb0ELb0ELb0ELb1ELb1ELb0ELb0ELb0EEENS1_21CollectiveEpilogueFwdINS6_IJSA_SA_SA_EEES9_SD_SF_Li256ELb0ELb0ELb0ELb0EEENS1_29StaticPersistentTileSchedulerILb0EEEEEEEEEvNT_6ParamsE,"a",@progbits
	.sectionflags	@""
	.align	4
.nv.constant0._ZN7cutlass13device_kernelIN5flash11enable_sm90INS1_16FlashAttnFwdSm90INS1_25CollectiveMainloopFwdSm90ILi2EN4cute5tupleIJNS5_1CILi1EEES8_S8_EEENS6_IJNS7_ILi128EEESA_NS7_ILi192EEEEEELi128ENS_6half_tEfNS_4arch4Sm90ELb0ELb0ELb1ELb0ELb0ELb0ELb0ELb1ELb1ELb0ELb0ELb0EEENS1_21CollectiveEpilogueFwdINS6_IJSA_SA_SA_EEES9_SD_SF_Li256ELb0ELb0ELb0ELb0EEENS1_29StaticPersistentTileSchedulerILb0EEEEEEEEEvNT_6ParamsE:
	.zero		3584


//--------------------- .nv.constant0._ZN7cutlass13device_kernelIN5flash11enable_sm90INS1_16FlashAttnFwdSm90INS1_25CollectiveMainloopFwdSm90ILi2EN4cute5tupleIJNS5_1CILi2EEENS7_ILi1EEES9_EEENS6_IJNS7_ILi128EEESB_NS7_ILi192EEEEEELi128ENS_6half_tEfNS_4arch4Sm90ELb0ELb0ELb1ELb0ELb0ELb0ELb0ELb1ELb1ELb0ELb0ELb0EEENS1_21CollectiveEpilogueFwdINS6_IJSB_SB_SB_EEESA_SE_SG_Li256ELb0ELb0ELb0ELb0EEENS1_29StaticPersistentTileSchedulerILb0EEEEEEEEEvNT_6ParamsE --------------------------
	.section	.nv.constant0._ZN7cutlass13device_kernelIN5flash11enable_sm90INS1_16FlashAttnFwdSm90INS1_25CollectiveMainloopFwdSm90ILi2EN4cute5tupleIJNS5_1CILi2EEENS7_ILi1EEES9_EEENS6_IJNS7_ILi128EEESB_NS7_ILi192EEEEEELi128ENS_6half_tEfNS_4arch4Sm90ELb0ELb0ELb1ELb0ELb0ELb0ELb0ELb1ELb1ELb0ELb0ELb0EEENS1_21CollectiveEpilogueFwdINS6_IJSB_SB_SB_EEESA_SE_SG_Li256ELb0ELb0ELb0ELb0EEENS1_29StaticPersistentTileSchedulerILb0EEEEEEEEEvNT_6ParamsE,"a",@progbits
	.sectionflags	@""
	.align	4
.nv.constant0._ZN7cutlass13device_kernelIN5flash11enable_sm90INS1_16FlashAttnFwdSm90INS1_25CollectiveMainloopFwdSm90ILi2EN4cute5tupleIJNS5_1CILi2EEENS7_ILi1EEES9_EEENS6_IJNS7_ILi128EEESB_NS7_ILi192EEEEEELi128ENS_6half_tEfNS_4arch4Sm90ELb0ELb0ELb1ELb0ELb0ELb0ELb0ELb1ELb1ELb0ELb0ELb0EEENS1_21CollectiveEpilogueFwdINS6_IJSB_SB_SB_EEESA_SE_SG_Li256ELb0ELb0ELb0ELb0EEENS1_29StaticPersistentTileSchedulerILb0EEEEEEEEEvNT_6ParamsE:
	.zero		3584


//--------------------- .nv.constant0._ZN7cutlass13device_kernelIN5flash11enable_sm90INS1_16FlashAttnFwdSm90INS1_25CollectiveMainloopFwdSm90ILi2EN4cute5tupleIJNS5_1CILi1EEES8_S8_EEENS6_IJNS7_ILi128EEESA_NS7_ILi192EEEEEELi128ENS_6half_tEfNS_4arch4Sm90ELb0ELb0ELb1ELb1ELb0ELb0ELb0ELb1ELb1ELb0ELb0ELb0EEENS1_21CollectiveEpilogueFwdINS6_IJSA_SA_SA_EEES9_SD_SF_Li256ELb1ELb0ELb0ELb0EEENS1_36VarlenDynamicPersistentTileSchedulerILi128ELi128ELi256ELi32ELb0ELb0ELb1ELb0ELb1ELb1EEEEEEEEEvNT_6ParamsE --------------------------
	.section	.nv.constant0._ZN7cutlass13device_kernelIN5flash11enable_sm90INS1_16FlashAttnFwdSm90INS1_25CollectiveMainloopFwdSm90ILi2EN4cute5tupleIJNS5_1CILi1EEES8_S8_EEENS6_IJNS7_ILi128EEESA_NS7_ILi192EEEEEELi128ENS_6half_tEfNS_4arch4Sm90ELb0ELb0ELb1ELb1ELb0ELb0ELb0ELb1ELb1ELb0ELb0ELb0EEENS1_21CollectiveEpilogueFwdINS6_IJSA_SA_SA_EEES9_SD_SF_Li256ELb1ELb0ELb0ELb0EEENS1_36VarlenDynamicPersistentTileSchedulerILi128ELi128ELi256ELi32ELb0ELb0ELb1ELb0ELb1ELb1EEEEEEEEEvNT_6ParamsE,"a",@progbits
	.sectionflags	@""
	.align	4
.nv.constant0._ZN7cutlass13device_kernelIN5flash11enable_sm90INS1_16FlashAttnFwdSm90INS1_25CollectiveMainloopFwdSm90ILi2EN4cute5tupleIJNS5_1CILi1EEES8_S8_EEENS6_IJNS7_ILi128EEESA_NS7_ILi192EEEEEELi128ENS_6half_tEfNS_4arch4Sm90ELb0ELb0ELb1ELb1ELb0ELb0ELb0ELb1ELb1ELb0ELb0ELb0EEENS1_21CollectiveEpilogueFwdINS6_IJSA_SA_SA_EEES9_SD_SF_Li256ELb1ELb0ELb0ELb0EEENS1_36VarlenDynamicPersistentTileSchedulerILi128ELi128ELi256ELi32ELb0ELb0ELb1ELb0ELb1ELb1EEEEEEEEEvNT_6ParamsE:
	.zero		3200


//--------------------- .nv.constant0._ZN7cutlass13device_kernelIN5flash11enable_sm90INS1_16FlashAttnFwdSm90INS1_25CollectiveMainloopFwdSm90ILi2EN4cute5tupleIJNS5_1CILi1EEES8_S8_EEENS6_IJNS7_ILi128EEESA_NS7_ILi192EEEEEELi128ENS_6half_tEfNS_4arch4Sm90ELb0ELb0ELb1ELb1ELb0ELb1ELb0ELb1ELb1ELb0ELb0ELb0EEENS1_21CollectiveEpilogueFwdINS6_IJSA_SA_SA_EEES9_SD_SF_Li256ELb1ELb0ELb0ELb0EEENS1_36VarlenDynamicPersistentTileSchedulerILi128ELi128ELi256ELi32ELb0ELb0ELb1ELb0ELb1ELb1EEEEEEEEEvNT_6ParamsE --------------------------
	.section	.nv.constant0._ZN7cutlass13device_kernelIN5flash11enable_sm90INS1_16FlashAttnFwdSm90INS1_25CollectiveMainloopFwdSm90ILi2EN4cute5tupleIJNS5_1CILi1EEES8_S8_EEENS6_IJNS7_ILi128EEESA_NS7_ILi192EEEEEELi128ENS_6half_tEfNS_4arch4Sm90ELb0ELb0ELb1ELb1ELb0ELb1ELb0ELb1ELb1ELb0ELb0ELb0EEENS1_21CollectiveEpilogueFwdINS6_IJSA_SA_SA_EEES9_SD_SF_Li256ELb1ELb0ELb0ELb0EEENS1_36VarlenDynamicPersistentTileSchedulerILi128ELi128ELi256ELi32ELb0ELb0ELb1ELb0ELb1ELb1EEEEEEEEEvNT_6ParamsE,"a",@progbits
	.sectionflags	@""
	.align	4
.nv.constant0._ZN7cutlass13device_kernelIN5flash11enable_sm90INS1_16FlashAttnFwdSm90INS1_25CollectiveMainloopFwdSm90ILi2EN4cute5tupleIJNS5_1CILi1EEES8_S8_EEENS6_IJNS7_ILi128EEESA_NS7_ILi192EEEEEELi128ENS_6half_tEfNS_4arch4Sm90ELb0ELb0ELb1ELb1ELb0ELb1ELb0ELb1ELb1ELb0ELb0ELb0EEENS1_21CollectiveEpilogueFwdINS6_IJSA_SA_SA_EEES9_SD_SF_Li256ELb1ELb0ELb0ELb0EEENS1_36VarlenDynamicPersistentTileSchedulerILi128ELi128ELi256ELi32ELb0ELb0ELb1ELb0ELb1ELb1EEEEEEEEEvNT_6ParamsE:
	.zero		3200


//--------------------- .nv.constant0._ZN7cutlass13device_kernelIN5flash11enable_sm90INS1_16FlashAttnFwdSm90INS1_25CollectiveMainloopFwdSm90ILi2EN4cute5tupleIJNS5_1CILi1EEES8_S8_EEENS6_IJNS7_ILi128EEENS7_ILi96EEENS7_ILi192EEEEEELi128ENS_6half_tEfNS_4arch4Sm90ELb0ELb1ELb1ELb0ELb0ELb0ELb0ELb1ELb1ELb0ELb0ELb0EEENS1_21CollectiveEpilogueFwdINS6_IJSA_SA_SB_EEES9_SE_SG_Li256ELb0ELb0ELb0ELb0EEENS1_30DynamicPersistentTileSchedulerILi256ELi32ELb0ELb0ELb1EEEEEEEEEvNT_6ParamsE --------------------------
	.section	.nv.constant0._ZN7cutlass13device_kernelIN5flash11enable_sm90INS1_16FlashAttnFwdSm90INS1_25CollectiveMainloopFwdSm90ILi2EN4cute5tupleIJNS5_1CILi1EEES8_S8_EEENS6_IJNS7_ILi128EEENS7_ILi96EEENS7_ILi192EEEEEELi128ENS_6half_tEfNS_4arch4Sm90ELb0ELb1ELb1ELb0ELb0ELb0ELb0ELb1ELb1ELb0ELb0ELb0EEENS1_21CollectiveEpilogueFwdINS6_IJSA_SA_SB_EEES9_SE_SG_Li256ELb0ELb0ELb0ELb0EEENS1_30DynamicPersistentTileSchedulerILi256ELi32ELb0ELb0ELb1EEEEEEEEEvNT_6ParamsE,"a",@progbits
	.sectionflags	@""
	.align	4
.nv.constant0._ZN7cutlass13device_kernelIN5flash11enable_sm90INS1_16FlashAttnFwdSm90INS1_25CollectiveMainloopFwdSm90ILi2EN4cute5tupleIJNS5_1CILi1EEES8_S8_EEENS6_IJNS7_ILi128EEENS7_ILi96EEENS7_ILi192EEEEEELi128ENS_6half_tEfNS_4arch4Sm90ELb0ELb1ELb1ELb0ELb0ELb0ELb0ELb1ELb1ELb0ELb0ELb0EEENS1_21CollectiveEpilogueFwdINS6_IJSA_SA_SB_EEES9_SE_SG_Li256ELb0ELb0ELb0ELb0EEENS1_30DynamicPersistentTileSchedulerILi256ELi32ELb0ELb0ELb1EEEEEEEEEvNT_6ParamsE:
	.zero		3584


//--------------------- .nv.constant0._ZN7cutlass13device_kernelIN5flash11enable_sm90INS1_16FlashAttnFwdSm90INS1_25CollectiveMainloopFwdSm90ILi2EN4cute5tupleIJNS5_1CILi1EEES8_S8_EEENS6_IJNS7_ILi128EEENS7_ILi96EEENS7_ILi192EEEEEELi128ENS_6half_tEfNS_4arch4Sm90ELb0ELb1ELb1ELb1ELb0ELb0ELb0ELb1ELb1ELb0ELb0ELb0EEENS1_21CollectiveEpilogueFwdINS6_IJSA_SA_SB_EEES9_SE_SG_Li256ELb1ELb0ELb0ELb0EEENS1_36VarlenDynamicPersistentTileSchedulerILi128ELi96ELi256ELi32ELb0ELb0ELb1ELb1ELb0ELb1EEEEEEEEEvNT_6ParamsE --------------------------
	.section	.nv.constant0._ZN7cutlass13device_kernelIN5flash11enable_sm90INS1_16FlashAttnFwdSm90INS1_25CollectiveMainloopFwdSm90ILi2EN4cute5tupleIJNS5_1CILi1EEES8_S8_EEENS6_IJNS7_ILi128EEENS7_ILi96EEENS7_ILi192EEEEEELi128ENS_6half_tEfNS_4arch4Sm90ELb0ELb1ELb1ELb1ELb0ELb0ELb0ELb1ELb1ELb0ELb0ELb0EEENS1_21CollectiveEpilogueFwdINS6_IJSA_SA_SB_EEES9_SE_SG_Li256ELb1ELb0ELb0ELb0EEENS1_36VarlenDynamicPersistentTileSchedulerILi128ELi96ELi256ELi32ELb0ELb0ELb1ELb1ELb0ELb1EEEEEEEEEvNT_6ParamsE,"a",@progbits
	.sectionflags	@""
	.align	4
.nv.constant0._ZN7cutlass13device_kernelIN5flash11enable_sm90INS1_16FlashAttnFwdSm90INS1_25CollectiveMainloopFwdSm90ILi2EN4cute5tupleIJNS5_1CILi1EEES8_S8_EEENS6_IJNS7_ILi128EEENS7_ILi96EEENS7_ILi192EEEEEELi128ENS_6half_tEfNS_4arch4Sm90ELb0ELb1ELb1ELb1ELb0ELb0ELb0ELb1ELb1ELb0ELb0ELb0EEENS1_21CollectiveEpilogueFwdINS6_IJSA_SA_SB_EEES9_SE_SG_Li256ELb1ELb0ELb0ELb0EEENS1_36VarlenDynamicPersistentTileSchedulerILi128ELi96ELi256ELi32ELb0ELb0ELb1ELb1ELb0ELb1EEEEEEEEEvNT_6ParamsE:
	.zero		3200


//--------------------- .nv.constant0._ZN7cutlass13device_kernelIN5flash11enable_sm90INS1_16FlashAttnFwdSm90INS1_25CollectiveMainloopFwdSm90ILi2EN4cute5tupleIJNS5_1CILi1EEES8_S8_EEENS6_IJNS7_ILi128EEENS7_ILi96EEENS7_ILi192EEEEEELi128ENS_6half_tEfNS_4arch4Sm90ELb0ELb1ELb1ELb1ELb0ELb1ELb0ELb1ELb1ELb0ELb0ELb0EEENS1_21CollectiveEpilogueFwdINS6_IJSA_SA_SB_EEES9_SE_SG_Li256ELb1ELb0ELb0ELb0EEENS1_36VarlenDynamicPersistentTileSchedulerILi128ELi96ELi256ELi32ELb0ELb0ELb1ELb1ELb0ELb1EEEEEEEEEvNT_6ParamsE --------------------------
	.section	.nv.constant0._ZN7cutlass13device_kernelIN5flash11enable_sm90INS1_16FlashAttnFwdSm90INS1_25CollectiveMainloopFwdSm90ILi2EN4cute5tupleIJNS5_1CILi1EEES8_S8_EEENS6_IJNS7_ILi128EEENS7_ILi96EEENS7_ILi192EEEEEELi128ENS_6half_tEfNS_4arch4Sm90ELb0ELb1ELb1ELb1ELb0ELb1ELb0ELb1ELb1ELb0ELb0ELb0EEENS1_21CollectiveEpilogueFwdINS6_IJSA_SA_SB_EEES9_SE_SG_Li256ELb1ELb0ELb0ELb0EEENS1_36VarlenDynamicPersistentTileSchedulerILi128ELi96ELi256ELi32ELb0ELb0ELb1ELb1ELb0ELb1EEEEEEEEEvNT_6ParamsE,"a",@progbits
	.sectionflags	@""
	.align	4
.nv.constant0._ZN7cutlass13device_kernelIN5flash11enable_sm90INS1_16FlashAttnFwdSm90INS1_25CollectiveMainloopFwdSm90ILi2EN4cute5tupleIJNS5_1CILi1EEES8_S8_EEENS6_IJNS7_ILi128EEENS7_ILi96EEENS7_ILi192EEEEEELi128ENS_6half_tEfNS_4arch4Sm90ELb0ELb1ELb1ELb1ELb0ELb1ELb0ELb1ELb1ELb0ELb0ELb0EEENS1_21CollectiveEpilogueFwdINS6_IJSA_SA_SB_EEES9_SE_SG_Li256ELb1ELb0ELb0ELb0EEENS1_36VarlenDynamicPersistentTileSchedulerILi128ELi96ELi256ELi32ELb0ELb0ELb1ELb1ELb0ELb1EEEEEEEEEvNT_6ParamsE:
	.zero		3200


//--------------------- .nv.constant0._ZN7cutlass13device_kernelIN5flash11enable_sm90INS1_16FlashAttnFwdSm90INS1_25CollectiveMainloopFwdSm90ILi2EN4cute5tupleIJNS5_1CILi1EEES8_S8_EEENS6_IJNS7_ILi128EEESA_NS7_ILi192EEEEEELi128ENS_6half_tEfNS_4arch4Sm90ELb1ELb0ELb1ELb0ELb0ELb0ELb0ELb1ELb1ELb0ELb0ELb0EEENS1_21CollectiveEpilogueFwdINS6_IJSA_SA_SA_EEES9_SD_SF_Li256ELb0ELb0ELb0ELb0EEENS1_30DynamicPersistentTileSchedulerILi256ELi32ELb0ELb0ELb1EEEEEEEEEvNT_6ParamsE --------------------------
	.section	.nv.constant0._ZN7cutlass13device_kernelIN5flash11enable_sm90INS1_16FlashAttnFwdSm90INS1_25CollectiveMainloopFwdSm90ILi2EN4cute5tupleIJNS5_1CILi1EEES8_S8_EEENS6_IJNS7_ILi128EEESA_NS7_ILi192EEEEEELi128ENS_6half_tEfNS_4arch4Sm90ELb1ELb0ELb1ELb0ELb0ELb0ELb0ELb1ELb1ELb0ELb0ELb0EEENS1_21CollectiveEpilogueFwdINS6_IJSA_SA_SA_EEES9_SD_SF_Li256ELb0ELb0ELb0ELb0EEENS1_30DynamicPersistentTileSchedulerILi256ELi32ELb0ELb0ELb1EEEEEEEEEvNT_6ParamsE,"a",@progbits
	.sectionflags	@""
	.align	4
.nv.constant0._ZN7cutlass13device_kernelIN5flash11enable_sm90INS1_16FlashAttnFwdSm90INS1_25CollectiveMainloopFwdSm90ILi2EN4cute5tupleIJNS5_1CILi1EEES8_S8_EEENS6_IJNS7_ILi128EEESA_NS7_ILi192EEEEEELi128ENS_6half_tEfNS_4arch4Sm90ELb1ELb0ELb1ELb0ELb0ELb0ELb0ELb1ELb1ELb0ELb0ELb0EEENS1_21CollectiveEpilogueFwdINS6_IJSA_SA_SA_EEES9_SD_SF_Li256ELb0ELb0ELb0ELb0EEENS1_30DynamicPersistentTileSchedulerILi256ELi32ELb0ELb0ELb1EEEEEEEEEvNT_6ParamsE:
	.zero		3584


//--------------------- .nv.constant0._ZN7cutlass13device_kernelIN5flash11enable_sm90INS1_16FlashAttnFwdSm90INS1_25CollectiveMainloopFwdSm90ILi2EN4cute5tupleIJNS5_1CILi1EEES8_S8_EEENS6_IJNS7_ILi128EEESA_NS7_ILi192EEEEEELi128ENS_6half_tEfNS_4arch4Sm90ELb1ELb0ELb1ELb1ELb0ELb0ELb0ELb1ELb1ELb0ELb0ELb0EEENS1_21CollectiveEpilogueFwdINS6_IJSA_SA_SA_EEES9_SD_SF_Li256ELb1ELb0ELb0ELb0EEENS1_36VarlenDynamicPersistentTileSchedulerILi128ELi128ELi256ELi32ELb0ELb0ELb1ELb1ELb1ELb1EEEEEEEEEvNT_6ParamsE --------------------------
	.section	.nv.constant0._ZN7cutlass13device_kernelIN5flash11enable_sm90INS1_16FlashAttnFwdSm90INS1_25CollectiveMainloopFwdSm90ILi2EN4cute5tupleIJNS5_1CILi1EEES8_S8_EEENS6_IJNS7_ILi128EEESA_NS7_ILi192EEEEEELi128ENS_6half_tEfNS_4arch4Sm90ELb1ELb0ELb1ELb1ELb0ELb0ELb0ELb1ELb1ELb0ELb0ELb0EEENS1_21CollectiveEpilogueFwdINS6_IJSA_SA_SA_EEES9_SD_SF_Li256ELb1ELb0ELb0ELb0EEENS1_36VarlenDynamicPersistentTileSchedulerILi128ELi128ELi256ELi32ELb0ELb0ELb1ELb1ELb1ELb1EEEEEEEEEvNT_6ParamsE,"a",@progbits
	.sectionflags	@""
	.align	4
.nv.constant0._ZN7cutlass13device_kernelIN5flash11enable_sm90INS1_16FlashAttnFwdSm90INS1_25CollectiveMainloopFwdSm90ILi2EN4cute5tupleIJNS5_1CILi1EEES8_S8_EEENS6_IJNS7_ILi128EEESA_NS7_ILi192EEEEEELi128ENS_6half_tEfNS_4arch4Sm90ELb1ELb0ELb1ELb1ELb0ELb0ELb0ELb1ELb1ELb0ELb0ELb0EEENS1_21CollectiveEpilogueFwdINS6_IJSA_SA_SA_EEES9_SD_SF_Li256ELb1ELb0ELb0ELb0EEENS1_36VarlenDynamicPersistentTileSchedulerILi128ELi128ELi256ELi32ELb0ELb0ELb1ELb1ELb1ELb1EEEEEEEEEvNT_6ParamsE:
	.zero		3200


//--------------------- .nv.constant0._ZN7cutlass13device_kernelIN5flash11enable_sm90INS1_16FlashAttnFwdSm90INS1_25CollectiveMainloopFwdSm90ILi2EN4cute5tupleIJNS5_1CILi1EEES8_S8_EEENS6_IJNS7_ILi128EEESA_NS7_ILi192EEEEEELi128ENS_6half_tEfNS_4arch4Sm90ELb1ELb0ELb1ELb1ELb0ELb1ELb0ELb1ELb1ELb0ELb0ELb0EEENS1_21CollectiveEpilogueFwdINS6_IJSA_SA_SA_EEES9_SD_SF_Li256ELb1ELb0ELb0ELb0EEENS1_36VarlenDynamicPersistentTileSchedulerILi128ELi128ELi256ELi32ELb0ELb0ELb1ELb1ELb1ELb1EEEEEEEEEvNT_6ParamsE --------------------------
	.section	.nv.constant0._ZN7cutlass13device_kernelIN5flash11enable_sm90INS1_16FlashAttnFwdSm90INS1_25CollectiveMainloopFwdSm90ILi2EN4cute5tupleIJNS5_1CILi1EEES8_S8_EEENS6_IJNS7_ILi128EEESA_NS7_ILi192EEEEEELi128ENS_6half_tEfNS_4arch4Sm90ELb1ELb0ELb1ELb1ELb0ELb1ELb0ELb1ELb1ELb0ELb0ELb0EEENS1_21CollectiveEpilogueFwdINS6_IJSA_SA_SA_EEES9_SD_SF_Li256ELb1ELb0ELb0ELb0EEENS1_36VarlenDynamicPersistentTileSchedulerILi128ELi128ELi256ELi32ELb0ELb0ELb1ELb1ELb1ELb1EEEEEEEEEvNT_6ParamsE,"a",@progbits
	.sectionflags	@""
	.align	4
.nv.constant0._ZN7cutlass13device_kernelIN5flash11enable_sm90INS1_16FlashAttnFwdSm90INS1_25CollectiveMainloopFwdSm90ILi2EN4cute5tupleIJNS5_1CILi1EEES8_S8_EEENS6_IJNS7_ILi128EEESA_NS7_ILi192EEEEEELi128ENS_6half_tEfNS_4arch4Sm90ELb1ELb0ELb1ELb1ELb0ELb1ELb0ELb1ELb1ELb0ELb0ELb0EEENS1_21CollectiveEpilogueFwdINS6_IJSA_SA_SA_EEES9_SD_SF_Li256ELb1ELb0ELb0ELb0EEENS1_36VarlenDynamicPersistentTileSchedulerILi128ELi128ELi256ELi32ELb0ELb0ELb1ELb1ELb1ELb1EEEEEEEEEvNT_6ParamsE:
	.zero		3200


//--------------------- SYMBOLS --------------------------

	.type		.nv.reservedSmem.offset0,@object
	.size		.nv.reservedSmem.offset0,0x4
	.type		__assertfail,@function
